	.target	sm_80

	.elftype	@"ET_EXEC"


//--------------------- .note.nv.tkinfo           --------------------------
	.section	.note.nv.tkinfo,"",@"SHT_NOTE"
	.sectionflags	@"SHF_NOTE_NV_TKINFO"
	.tkinfo
        /*0018*/ 	.word	0x00000002
        /*0030*/ 	.string	""
        /*0030*/ 	.string	"ptxas"
        /*0030*/ 	.string	"Cuda compilation tools, release 13.0, V13.0.88"
        /*0030*/ 	.string	"Build cuda_13.0.r13.0/compiler.36424714_0"
        /*0030*/ 	.string	"-v  -suppress-debug-info  -lineinfo  -arch sm_80 "



//--------------------- .note.nv.cuinfo           --------------------------
	.section	.note.nv.cuinfo,"",@"SHT_NOTE"
	.sectionflags	@"SHF_NOTE_NV_CUINFO"
        /*0018*/ 	.short	0x0002
        /*001a*/ 	.short	0x0050
        /*001c*/ 	.short	0x0082
	.zero		2


//--------------------- .nv.info                  --------------------------
	.section	.nv.info,"",@"SHT_CUDA_INFO"
	.align	4


	//----- nvinfo : EIATTR_REGCOUNT
	.align		4
        /*0000*/ 	.byte	0x04, 0x2f
        /*0002*/ 	.short	(.L_1 - .L_0)
	.align		4
.L_0:
        /*0004*/ 	.word	index@(matmul_kernel)
        /*0008*/ 	.word	0x000000ff


	//----- nvinfo : EIATTR_FRAME_SIZE
	.align		4
.L_1:
        /*000c*/ 	.byte	0x04, 0x11
        /*000e*/ 	.short	(.L_3 - .L_2)
	.align		4
.L_2:
        /*0010*/ 	.word	index@(matmul_kernel)
        /*0014*/ 	.word	0x000090d0


	//----- nvinfo : EIATTR_MIN_STACK_SIZE
	.align		4
.L_3:
        /*0018*/ 	.byte	0x04, 0x12
        /*001a*/ 	.short	(.L_5 - .L_4)
	.align		4
.L_4:
        /*001c*/ 	.word	index@(matmul_kernel)
        /*0020*/ 	.word	0x000090d0
.L_5:


//--------------------- .nv.info.matmul_kernel    --------------------------
	.section	.nv.info.matmul_kernel,"",@"SHT_CUDA_INFO"
	.sectionflags	@""
	.align	4


	//----- nvinfo : EIATTR_CUDA_API_VERSION
	.align		4
        /*0000*/ 	.byte	0x04, 0x37
        /*0002*/ 	.short	(.L_7 - .L_6)
.L_6:
        /*0004*/ 	.word	0x00000082


	//----- nvinfo : EIATTR_SW2861232_WAR
	.align		4
.L_7:
        /*0008*/ 	.byte	0x01, 0x35
	.zero		2


	//----- nvinfo : EIATTR_PARAM_CBANK
	.align		4
        /*000c*/ 	.byte	0x04, 0x0a
        /*000e*/ 	.short	(.L_9 - .L_8)
	.align		4
.L_8:
        /*0010*/ 	.word	index@(.nv.constant0.matmul_kernel)
        /*0014*/ 	.short	0x0160
        /*0016*/ 	.short	0x0050


	//----- nvinfo : EIATTR_CBANK_PARAM_SIZE
	.align		4
.L_9:
        /*0018*/ 	.byte	0x03, 0x19
        /*001a*/ 	.short	0x0050


	//----- nvinfo : EIATTR_KPARAM_INFO
	.align		4
        /*001c*/ 	.byte	0x04, 0x17
        /*001e*/ 	.short	(.L_11 - .L_10)
.L_10:
        /*0020*/ 	.word	0x00000000
        /*0024*/ 	.short	0x000d
        /*0026*/ 	.short	0x0048
        /*0028*/ 	.byte	0x00, 0xf4, 0x21, 0x00


	//----- nvinfo : EIATTR_KPARAM_INFO
	.align		4
.L_11:
        /*002c*/ 	.byte	0x04, 0x17
        /*002e*/ 	.short	(.L_13 - .L_12)
.L_12:
        /*0030*/ 	.word	0x00000000
        /*0034*/ 	.short	0x000c
        /*0036*/ 	.short	0x0040
        /*0038*/ 	.byte	0x00, 0xf4, 0x21, 0x00


	//----- nvinfo : EIATTR_KPARAM_INFO
	.align		4
.L_13:
        /*003c*/ 	.byte	0x04, 0x17
        /*003e*/ 	.short	(.L_15 - .L_14)
.L_14:
        /*0040*/ 	.word	0x00000000
        /*0044*/ 	.short	0x000b
        /*0046*/ 	.short	0x0038
        /*0048*/ 	.byte	0x00, 0xf0, 0x11, 0x00


	//----- nvinfo : EIATTR_KPARAM_INFO
	.align		4
.L_15:
        /*004c*/ 	.byte	0x04, 0x17
        /*004e*/ 	.short	(.L_17 - .L_16)
.L_16:
        /*0050*/ 	.word	0x00000000
        /*0054*/ 	.short	0x000a
        /*0056*/ 	.short	0x0034
        /*0058*/ 	.byte	0x00, 0xf0, 0x11, 0x00


	//----- nvinfo : EIATTR_KPARAM_INFO
	.align		4
.L_17:
        /*005c*/ 	.byte	0x04, 0x17
        /*005e*/ 	.short	(.L_19 - .L_18)
.L_18:
        /*0060*/ 	.word	0x00000000
        /*0064*/ 	.short	0x0009
        /*0066*/ 	.short	0x0030
        /*0068*/ 	.byte	0x00, 0xf0, 0x11, 0x00


	//----- nvinfo : EIATTR_KPARAM_INFO
	.align		4
.L_19:
        /*006c*/ 	.byte	0x04, 0x17
        /*006e*/ 	.short	(.L_21 - .L_20)
.L_20:
        /*0070*/ 	.word	0x00000000
        /*0074*/ 	.short	0x0008
        /*0076*/ 	.short	0x002c
        /*0078*/ 	.byte	0x00, 0xf0, 0x11, 0x00


	//----- nvinfo : EIATTR_KPARAM_INFO
	.align		4
.L_21:
        /*007c*/ 	.byte	0x04, 0x17
        /*007e*/ 	.short	(.L_23 - .L_22)
.L_22:
        /*0080*/ 	.word	0x00000000
        /*0084*/ 	.short	0x0007
        /*0086*/ 	.short	0x0028
        /*0088*/ 	.byte	0x00, 0xf0, 0x11, 0x00


	//----- nvinfo : EIATTR_KPARAM_INFO
	.align		4
.L_23:
        /*008c*/ 	.byte	0x04, 0x17
        /*008e*/ 	.short	(.L_25 - .L_24)
.L_24:
        /*0090*/ 	.word	0x00000000
        /*0094*/ 	.short	0x0006
        /*0096*/ 	.short	0x0024
        /*0098*/ 	.byte	0x00, 0xf0, 0x11, 0x00


	//----- nvinfo : EIATTR_KPARAM_INFO
	.align		4
.L_25:
        /*009c*/ 	.byte	0x04, 0x17
        /*009e*/ 	.short	(.L_27 - .L_26)
.L_26:
        /*00a0*/ 	.word	0x00000000
        /*00a4*/ 	.short	0x0005
        /*00a6*/ 	.short	0x0020
        /*00a8*/ 	.byte	0x00, 0xf0, 0x11, 0x00


	//----- nvinfo : EIATTR_KPARAM_INFO
	.align		4
.L_27:
        /*00ac*/ 	.byte	0x04, 0x17
        /*00ae*/ 	.short	(.L_29 - .L_28)
.L_28:
        /*00b0*/ 	.word	0x00000000
        /*00b4*/ 	.short	0x0004
        /*00b6*/ 	.short	0x001c
        /*00b8*/ 	.byte	0x00, 0xf0, 0x11, 0x00


	//----- nvinfo : EIATTR_KPARAM_INFO
	.align		4
.L_29:
        /*00bc*/ 	.byte	0x04, 0x17
        /*00be*/ 	.short	(.L_31 - .L_30)
.L_30:
        /*00c0*/ 	.word	0x00000000
        /*00c4*/ 	.short	0x0003
        /*00c6*/ 	.short	0x0018
        /*00c8*/ 	.byte	0x00, 0xf0, 0x11, 0x00


	//----- nvinfo : EIATTR_KPARAM_INFO
	.align		4
.L_31:
        /*00cc*/ 	.byte	0x04, 0x17
        /*00ce*/ 	.short	(.L_33 - .L_32)
.L_32:
        /*00d0*/ 	.word	0x00000000
        /*00d4*/ 	.short	0x0002
        /*00d6*/ 	.short	0x0010
        /*00d8*/ 	.byte	0x00, 0xf4, 0x21, 0x00


	//----- nvinfo : EIATTR_KPARAM_INFO
	.align		4
.L_33:
        /*00dc*/ 	.byte	0x04, 0x17
        /*00de*/ 	.short	(.L_35 - .L_34)
.L_34:
        /*00e0*/ 	.word	0x00000000
        /*00e4*/ 	.short	0x0001
        /*00e6*/ 	.short	0x0008
        /*00e8*/ 	.byte	0x00, 0xf4, 0x21, 0x00


	//----- nvinfo : EIATTR_KPARAM_INFO
	.align		4
.L_35:
        /*00ec*/ 	.byte	0x04, 0x17
        /*00ee*/ 	.short	(.L_37 - .L_36)
.L_36:
        /*00f0*/ 	.word	0x00000000
        /*00f4*/ 	.short	0x0000
        /*00f6*/ 	.short	0x0000
        /*00f8*/ 	.byte	0x00, 0xf4, 0x21, 0x00


	//----- nvinfo : EIATTR_MAXREG_COUNT
	.align		4
.L_37:
        /*00fc*/ 	.byte	0x03, 0x1b
        /*00fe*/ 	.short	0x00ff


	//----- nvinfo : EIATTR_NUM_BARRIERS
	.align		4
        /*0100*/ 	.byte	0x02, 0x4c
        /*0102*/ 	.byte	0x01
	.zero		1


	//----- nvinfo : EIATTR_ANNOTATIONS
	.align		4
        /*0104*/ 	.byte	0x04, 0x55
        /*0106*/ 	.short	(.L_39 - .L_38)


	//   ....[0]....
.L_38:
        /*0108*/ 	.word	0x00000001
        /*010c*/ 	.byte	0x40, 0x05, 0x00, 0x00, 0x01, 0x00, 0x00, 0x00, 0x50, 0x06, 0x00, 0x00, 0x01, 0x00, 0x00, 0x00
        /* <DEDUP_REMOVED lines=3900> */
        /*f4dc*/ 	.byte	0x20, 0xd3, 0x04, 0x00


	//----- nvinfo : EIATTR_MERCURY_ISA_VERSION
	.align		4
.L_39:
        /*f4e0*/ 	.byte	0x03, 0x5f
        /*f4e2*/ 	.short	0x0000


	//----- nvinfo : EIATTR_EXIT_INSTR_OFFSETS
	.align		4
        /*f4e4*/ 	.byte	0x04, 0x1c
        /*f4e6*/ 	.short	(.L_41 - .L_40)


	//   ....[0]....
.L_40:
        /*f4e8*/ 	.word	0x0017af10


	//   ....[1]....
        /*f4ec*/ 	.word	0x0017af30


	//----- nvinfo : EIATTR_REQNTID
	.align		4
.L_41:
        /*f4f0*/ 	.byte	0x04, 0x10
        /*f4f2*/ 	.short	(.L_43 - .L_42)
.L_42:
        /*f4f4*/ 	.word	0x00000080
        /*f4f8*/ 	.word	0x00000001
        /*f4fc*/ 	.word	0x00000001
.L_43:


//--------------------- .nv.callgraph             --------------------------
	.section	.nv.callgraph,"",@"SHT_CUDA_CALLGRAPH"
	.align	4
	.sectionentsize	8
	.align		4
        /*0000*/ 	.word	0x00000000
	.align		4
        /*0004*/ 	.word	0xffffffff
	.align		4
        /*0008*/ 	.word	0x00000000
	.align		4
        /*000c*/ 	.word	0xfffffffe
	.align		4
        /*0010*/ 	.word	0x00000000
	.align		4
        /*0014*/ 	.word	0xfffffffd
	.align		4
        /*0018*/ 	.word	0x00000000
	.align		4
        /*001c*/ 	.word	0xfffffffc


//--------------------- .nv.rel.action            --------------------------
	.section	.nv.rel.action,"",@"SHT_CUDA_RELOCINFO"
	.align	8
	.sectionentsize	8
        /*0000*/ 	.byte	0x73, 0x00, 0x00, 0x00, 0x00, 0x00, 0x00, 0x00, 0x00, 0x00, 0x00, 0x11, 0x25, 0x00, 0x05, 0x36


//--------------------- .nv.constant0.matmul_kernel --------------------------
	.section	.nv.constant0.matmul_kernel,"a",@progbits
	.sectionflags	@""
	.align	4
.nv.constant0.matmul_kernel:
	.zero		432


//--------------------- .text.matmul_kernel       --------------------------
	.section	.text.matmul_kernel,"ax",@progbits
	.sectioninfo	@"SHI_REGISTERS=255"
	.align	128
        .global         matmul_kernel
        .type           matmul_kernel,@function
        .size           matmul_kernel,(.L_x_3 - matmul_kernel)
        .other          matmul_kernel,@"STO_CUDA_ENTRY STV_DEFAULT"
matmul_kernel:
.text.matmul_kernel:
[----:B------:R-:W-:Y:S02]  /*0000*/  IMAD.MOV.U32 R1, RZ, RZ, c[0x0][0x28] ;  /* 0x00000a00ff017624 */ /* 0x000fe400078e00ff */
[----:B------:R-:W-:Y:S01]  /*0010*/  IMAD.MOV.U32 R6, RZ, RZ, 0x1ff ;  /* 0x000001ffff067424 */ /* 0x000fe200078e00ff */
[----:B------:R-:W1:Y:S01]  /*0020*/  S2R R5, SR_CTAID.X ;  /* 0x0000000000057919 */ /* 0x000e620000002500 */
[----:B------:R-:W-:Y:S02]  /*0030*/  IABS R251, c[0x0][0x17c] ;  /* 0x00005f0000fb7a13 */ /* 0x000fe40000000000 */
[----:B------:R-:W-:Y:S02]  /*0040*/  IADD3 R1, R1, -0x90d0, RZ ;  /* 0xffff6f3001017810 */ /* 0x000fe40007ffe0ff */
[----:B------:R-:W-:-:S04]  /*0050*/  IADD3 R0, R6, c[0x0][0x17c], RZ ;  /* 0x00005f0006007a10 */ /* 0x000fc80007ffe0ff */
[----:B------:R-:W-:-:S04]  /*0060*/  SHF.R.S32.HI R3, RZ, 0x1f, R0 ;  /* 0x0000001fff037819 */ /* 0x000fc80000011400 */
[----:B------:R-:W-:-:S04]  /*0070*/  LEA.HI R3, R3, R0, RZ, 0x9 ;  /* 0x0000000003037211 */ /* 0x000fc800078f48ff */
[----:B------:R-:W-:-:S05]  /*0080*/  SHF.R.S32.HI R3, RZ, 0x9, R3 ;  /* 0x00000009ff037819 */ /* 0x000fca0000011403 */
[----:B------:R-:W-:Y:S01]  /*0090*/  IMAD.SHL.U32 R4, R3, 0x8, RZ ;  /* 0x0000000803047824 */ /* 0x000fe200078e00ff */
[----:B-1----:R-:W-:-:S04]  /*00a0*/  IABS R10, R5 ;  /* 0x00000005000a7213 */ /* 0x002fc80000000000 */
[-C--:B------:R-:W-:Y:S02]  /*00b0*/  IABS R7, R4.reuse ;  /* 0x0000000400077213 */ /* 0x080fe40000000000 */
[----:B------:R-:W-:Y:S02]  /*00c0*/  IABS R11, R4 ;  /* 0x00000004000b7213 */ /* 0x000fe40000000000 */
[----:B------:R-:W1:Y:S08]  /*00d0*/  I2F.RP R0, R7 ;  /* 0x0000000700007306 */ /* 0x000e700000209400 */
[----:B-1----:R-:W1:Y:S02]  /*00e0*/  MUFU.RCP R0, R0 ;  /* 0x0000000000007308 */ /* 0x002e640000001000 */
[----:B-1----:R-:W-:Y:S01]  /*00f0*/  IADD3 R2, R0, 0xffffffe, RZ ;  /* 0x0ffffffe00027810 */ /* 0x002fe20007ffe0ff */
[----:B------:R-:W-:-:S05]  /*0100*/  IMAD.MOV R0, RZ, RZ, -R11 ;  /* 0x000000ffff007224 */ /* 0x000fca00078e0a0b */
[----:B------:R1:W2:Y:S02]  /*0110*/  F2I.FTZ.U32.TRUNC.NTZ R3, R2 ;  /* 0x0000000200037305 */ /* 0x0002a4000021f000 */
[----:B-1----:R-:W-:Y:S02]  /*0120*/  IMAD.MOV.U32 R2, RZ, RZ, RZ ;  /* 0x000000ffff027224 */ /* 0x002fe400078e00ff */
[----:B--2---:R-:W-:-:S04]  /*0130*/  IMAD.MOV R8, RZ, RZ, -R3 ;  /* 0x000000ffff087224 */ /* 0x004fc800078e0a03 */
[----:B------:R-:W-:Y:S01]  /*0140*/  IMAD R9, R8, R7, RZ ;  /* 0x0000000708097224 */ /* 0x000fe200078e02ff */
[----:B------:R-:W-:-:S03]  /*0150*/  MOV R8, R10 ;  /* 0x0000000a00087202 */ /* 0x000fc60000000f00 */
[----:B------:R-:W-:-:S06]  /*0160*/  IMAD.HI.U32 R3, R3, R9, R2 ;  /* 0x0000000903037227 */ /* 0x000fcc00078e0002 */
[----:B------:R-:W-:-:S04]  /*0170*/  IMAD.HI.U32 R3, R3, R8, RZ ;  /* 0x0000000803037227 */ /* 0x000fc800078e00ff */
[----:B------:R-:W-:-:S05]  /*0180*/  IMAD R0, R3, R0, R8 ;  /* 0x0000000003007224 */ /* 0x000fca00078e0208 */
[----:B------:R-:W-:-:S13]  /*0190*/  ISETP.GT.U32.AND P1, PT, R7, R0, PT ;  /* 0x000000000700720c */ /* 0x000fda0003f24070 */
[----:B------:R-:W-:Y:S01]  /*01a0*/  @!P1 IMAD.IADD R0, R0, 0x1, -R7 ;  /* 0x0000000100009824 */ /* 0x000fe200078e0a07 */
[----:B------:R-:W-:Y:S02]  /*01b0*/  @!P1 IADD3 R3, R3, 0x1, RZ ;  /* 0x0000000103039810 */ /* 0x000fe40007ffe0ff */
[----:B------:R-:W-:Y:S02]  /*01c0*/  ISETP.NE.AND P1, PT, R4, RZ, PT ;  /* 0x000000ff0400720c */ /* 0x000fe40003f25270 */
[----:B------:R-:W-:Y:S02]  /*01d0*/  ISETP.GE.U32.AND P0, PT, R0, R7, PT ;  /* 0x000000070000720c */ /* 0x000fe40003f06070 */
[----:B------:R-:W-:-:S04]  /*01e0*/  LOP3.LUT R0, R5, R4, RZ, 0x3c, !PT ;  /* 0x0000000405007212 */ /* 0x000fc800078e3cff */
[----:B------:R-:W-:Y:S02]  /*01f0*/  ISETP.GE.AND P2, PT, R0, RZ, PT ;  /* 0x000000ff0000720c */ /* 0x000fe40003f46270 */
[----:B------:R-:W-:-:S05]  /*0200*/  IADD3 R0, R6, c[0x0][0x178], RZ ;  /* 0x00005e0006007a10 */ /* 0x000fca0007ffe0ff */
[----:B------:R-:W-:-:S05]  /*0210*/  @P0 IADD3 R3, R3, 0x1, RZ ;  /* 0x0000000103030810 */ /* 0x000fca0007ffe0ff */
[----:B------:R-:W-:Y:S01]  /*0220*/  IMAD.MOV.U32 R2, RZ, RZ, R3 ;  /* 0x000000ffff027224 */ /* 0x000fe200078e0003 */
[----:B------:R-:W-:-:S04]  /*0230*/  SHF.R.S32.HI R3, RZ, 0x1f, R0 ;  /* 0x0000001fff037819 */ /* 0x000fc80000011400 */
[----:B------:R-:W-:Y:S02]  /*0240*/  @!P2 IADD3 R2, -R2, RZ, RZ ;  /* 0x000000ff0202a210 */ /* 0x000fe40007ffe1ff */
[----:B------:R-:W-:Y:S02]  /*0250*/  @!P1 LOP3.LUT R2, RZ, R4, RZ, 0x33, !PT ;  /* 0x00000004ff029212 */ /* 0x000fe400078e33ff */
[----:B------:R-:W-:-:S03]  /*0260*/  LEA.HI R3, R3, R0, RZ, 0x9 ;  /* 0x0000000003037211 */ /* 0x000fc600078f48ff */
[----:B------:R-:W-:Y:S02]  /*0270*/  IMAD.SHL.U32 R8, R2, 0x8, RZ ;  /* 0x0000000802087824 */ /* 0x000fe400078e00ff */
[----:B------:R-:W-:-:S03]  /*0280*/  IMAD.MOV R2, RZ, RZ, -R2 ;  /* 0x000000ffff027224 */ /* 0x000fc600078e0a02 */
[----:B------:R-:W-:Y:S01]  /*0290*/  LEA.HI.SX32 R3, R3, -R8, 0x17 ;  /* 0x8000000803037211 */ /* 0x000fe200078fbaff */
[----:B------:R-:W-:Y:S02]  /*02a0*/  IMAD R10, R4, R2, R5 ;  /* 0x00000002040a7224 */ /* 0x000fe400078e0205 */
[----:B------:R-:W-:Y:S01]  /*02b0*/  IMAD.MOV.U32 R2, RZ, RZ, RZ ;  /* 0x000000ffff027224 */ /* 0x000fe200078e00ff */
[----:B------:R-:W-:Y:S02]  /*02c0*/  IMNMX R9, R3, 0x8, PT ;  /* 0x0000000803097817 */ /* 0x000fe40003800200 */
[----:B------:R-:W-:Y:S02]  /*02d0*/  IABS R4, R10 ;  /* 0x0000000a00047213 */ /* 0x000fe40000000000 */
[----:B------:R-:W-:-:S04]  /*02e0*/  IABS R7, R9 ;  /* 0x0000000900077213 */ /* 0x000fc80000000000 */
[----:B------:R-:W1:Y:S08]  /*02f0*/  I2F.RP R0, R7 ;  /* 0x0000000700007306 */ /* 0x000e700000209400 */
[----:B-1----:R-:W1:Y:S02]  /*0300*/  MUFU.RCP R0, R0 ;  /* 0x0000000000007308 */ /* 0x002e640000001000 */
[----:B-1----:R-:W-:-:S06]  /*0310*/  IADD3 R3, R0, 0xffffffe, RZ ;  /* 0x0ffffffe00037810 */ /* 0x002fcc0007ffe0ff */
[----:B------:R-:W1:Y:S02]  /*0320*/  F2I.FTZ.U32.TRUNC.NTZ R3, R3 ;  /* 0x0000000300037305 */ /* 0x000e64000021f000 */
[----:B-1----:R-:W-:-:S04]  /*0330*/  IMAD.MOV R6, RZ, RZ, -R3 ;  /* 0x000000ffff067224 */ /* 0x002fc800078e0a03 */
[----:B------:R-:W-:Y:S01]  /*0340*/  IMAD R5, R6, R7, RZ ;  /* 0x0000000706057224 */ /* 0x000fe200078e02ff */
[----:B------:R-:W-:-:S03]  /*0350*/  IABS R6, R9 ;  /* 0x0000000900067213 */ /* 0x000fc60000000000 */
[----:B------:R-:W-:Y:S01]  /*0360*/  IMAD.HI.U32 R2, R3, R5, R2 ;  /* 0x0000000503027227 */ /* 0x000fe200078e0002 */
[----:B------:R-:W-:Y:S02]  /*0370*/  MOV R3, R4 ;  /* 0x0000000400037202 */ /* 0x000fe40000000f00 */
[----:B------:R-:W-:Y:S01]  /*0380*/  IABS R4, c[0x0][0x178] ;  /* 0x00005e0000047a13 */ /* 0x000fe20000000000 */
[----:B------:R-:W-:Y:S02]  /*0390*/  IMAD.MOV R0, RZ, RZ, -R6 ;  /* 0x000000ffff007224 */ /* 0x000fe400078e0a06 */
[----:B------:R-:W1:Y:S01]  /*03a0*/  I2F.RP R6, R251 ;  /* 0x000000fb00067306 */ /* 0x000e620000209400 */
[----:B------:R-:W-:-:S04]  /*03b0*/  IMAD.HI.U32 R2, R2, R3, RZ ;  /* 0x0000000302027227 */ /* 0x000fc800078e00ff */
[----:B------:R-:W-:Y:S02]  /*03c0*/  IMAD R0, R2, R0, R3 ;  /* 0x0000000002007224 */ /* 0x000fe400078e0203 */
[----:B------:R-:W-:-:S03]  /*03d0*/  IMAD.MOV.U32 R13, RZ, RZ, R4 ;  /* 0x000000ffff0d7224 */ /* 0x000fc600078e0004 */
[----:B------:R-:W-:Y:S01]  /*03e0*/  ISETP.GT.U32.AND P1, PT, R7, R0, PT ;  /* 0x000000000700720c */ /* 0x000fe20003f24070 */
[----:B------:R-:W2:Y:S08]  /*03f0*/  I2F.RP R3, R13 ;  /* 0x0000000d00037306 */ /* 0x000eb00000209400 */
[----:B-1----:R-:W1:Y:S04]  /*0400*/  MUFU.RCP R6, R6 ;  /* 0x0000000600067308 */ /* 0x002e680000001000 */
[----:B------:R-:W-:Y:S01]  /*0410*/  @!P1 IMAD.IADD R0, R0, 0x1, -R7 ;  /* 0x0000000100009824 */ /* 0x000fe200078e0a07 */
[----:B------:R-:W-:-:S02]  /*0420*/  @!P1 IADD3 R2, R2, 0x1, RZ ;  /* 0x0000000102029810 */ /* 0x000fc40007ffe0ff */
[----:B------:R-:W-:Y:S01]  /*0430*/  ISETP.NE.AND P1, PT, R9, RZ, PT ;  /* 0x000000ff0900720c */ /* 0x000fe20003f25270 */
[----:B--2---:R-:W2:Y:S01]  /*0440*/  MUFU.RCP R3, R3 ;  /* 0x0000000300037308 */ /* 0x004ea20000001000 */
[----:B------:R-:W-:Y:S02]  /*0450*/  ISETP.GE.U32.AND P0, PT, R0, R7, PT ;  /* 0x000000070000720c */ /* 0x000fe40003f06070 */
[----:B------:R-:W-:-:S04]  /*0460*/  LOP3.LUT R0, R10, R9, RZ, 0x3c, !PT ;  /* 0x000000090a007212 */ /* 0x000fc800078e3cff */
[----:B------:R-:W-:Y:S02]  /*0470*/  ISETP.GE.AND P2, PT, R0, RZ, PT ;  /* 0x000000ff0000720c */ /* 0x000fe40003f46270 */
[----:B-1----:R-:W-:-:S04]  /*0480*/  IADD3 R4, R6, 0xffffffe, RZ ;  /* 0x0ffffffe06047810 */ /* 0x002fc80007ffe0ff */
[----:B------:R-:W1:Y:S01]  /*0490*/  F2I.FTZ.U32.TRUNC.NTZ R5, R4 ;  /* 0x0000000400057305 */ /* 0x000e62000021f000 */
[----:B------:R-:W-:Y:S02]  /*04a0*/  @P0 IADD3 R2, R2, 0x1, RZ ;  /* 0x0000000102020810 */ /* 0x000fe40007ffe0ff */
[----:B--2---:R-:W-:-:S04]  /*04b0*/  IADD3 R0, R3, 0xffffffe, RZ ;  /* 0x0ffffffe03007810 */ /* 0x004fc80007ffe0ff */
[----:B------:R-:W-:Y:S01]  /*04c0*/  @!P2 IMAD.MOV R2, RZ, RZ, -R2 ;  /* 0x000000ffff02a224 */ /* 0x000fe200078e0a02 */
[----:B------:R-:W-:Y:S01]  /*04d0*/  @!P1 LOP3.LUT R2, RZ, R9, RZ, 0x33, !PT ;  /* 0x00000009ff029212 */ /* 0x000fe200078e33ff */
[----:B------:R-:W2:Y:S04]  /*04e0*/  F2I.FTZ.U32.TRUNC.NTZ R3, R0 ;  /* 0x0000000000037305 */ /* 0x000ea8000021f000 */
[----:B------:R-:W-:Y:S02]  /*04f0*/  IMAD.SHL.U32 R12, R2, 0x200, RZ ;  /* 0x00000200020c7824 */ /* 0x000fe400078e00ff */
[----:B------:R-:W-:Y:S01]  /*0500*/  IMAD.MOV R246, RZ, RZ, -R2 ;  /* 0x000000fffff67224 */ /* 0x000fe200078e0a02 */
[----:B-1----:R-:W-:Y:S01]  /*0510*/  IADD3 R4, RZ, -R5, RZ ;  /* 0x80000005ff047210 */ /* 0x002fe20007ffe0ff */
[----:B------:R-:W-:Y:S01]  /*0520*/  IMAD.MOV.U32 R2, RZ, RZ, RZ ;  /* 0x000000ffff027224 */ /* 0x000fe200078e00ff */
[----:B------:R-:W-:Y:S01]  /*0530*/  IABS R11, R12 ;  /* 0x0000000c000b7213 */ /* 0x000fe20000000000 */
[----:B------:R-:W-:Y:S01]  /*0540*/  STL [R1+0x237c], R12 ;  /* 0x00237c0c01007387 */ /* 0x000fe20000100800 */
[----:B------:R-:W-:-:S02]  /*0550*/  IMAD R246, R9, R246, R10 ;  /* 0x000000f609f67224 */ /* 0x000fc400078e020a */
[----:B------:R-:W-:Y:S02]  /*0560*/  IMAD R7, R4, R251, RZ ;  /* 0x000000fb04077224 */ /* 0x000fe400078e02ff */
[----:B------:R-:W-:Y:S02]  /*0570*/  IMAD.MOV.U32 R4, RZ, RZ, RZ ;  /* 0x000000ffff047224 */ /* 0x000fe400078e00ff */
[----:B--2---:R-:W-:Y:S02]  /*0580*/  IMAD.MOV R6, RZ, RZ, -R3 ;  /* 0x000000ffff067224 */ /* 0x004fe400078e0a03 */
[----:B------:R-:W-:Y:S01]  /*0590*/  IMAD.HI.U32 R252, R5, R7, R4 ;  /* 0x0000000705fc7227 */ /* 0x000fe200078e0004 */
[C---:B------:R-:W-:Y:S02]  /*05a0*/  IADD3 R7, R12.reuse, 0x2, RZ ;  /* 0x000000020c077810 */ /* 0x040fe40007ffe0ff */
[----:B------:R-:W-:Y:S01]  /*05b0*/  MOV R5, R6 ;  /* 0x0000000600057202 */ /* 0x000fe20000000f00 */
[----:B------:R-:W-:Y:S01]  /*05c0*/  IMAD.MOV.U32 R4, RZ, RZ, R11 ;  /* 0x000000ffff047224 */ /* 0x000fe200078e000b */
[----:B------:R-:W-:Y:S01]  /*05d0*/  IADD3 R6, R12, 0x1, RZ ;  /* 0x000000010c067810 */ /* 0x000fe20007ffe0ff */
[----:B------:R-:W-:-:S02]  /*05e0*/  IMAD.IADD R246, R8, 0x1, R246 ;  /* 0x0000000108f67824 */ /* 0x000fc400078e02f6 */
[----:B------:R-:W-:-:S04]  /*05f0*/  IMAD.HI.U32 R0, R252, R4, RZ ;  /* 0x00000004fc007227 */ /* 0x000fc800078e00ff */
[----:B------:R-:W-:Y:S02]  /*0600*/  IMAD.MOV R0, RZ, RZ, -R0 ;  /* 0x000000ffff007224 */ /* 0x000fe400078e0a00 */
[----:B------:R-:W-:Y:S02]  /*0610*/  IMAD R5, R5, R13, RZ ;  /* 0x0000000d05057224 */ /* 0x000fe400078e02ff */
[----:B------:R-:W-:Y:S02]  /*0620*/  IMAD R0, R251, R0, R4 ;  /* 0x00000000fb007224 */ /* 0x000fe400078e0204 */
[----:B------:R-:W-:Y:S01]  /*0630*/  IMAD.HI.U32 R243, R3, R5, R2 ;  /* 0x0000000503f37227 */ /* 0x000fe200078e0002 */
[C---:B------:R-:W-:Y:S02]  /*0640*/  IADD3 R5, R12.reuse, 0x3, RZ ;  /* 0x000000030c057810 */ /* 0x040fe40007ffe0ff */
[----:B------:R-:W-:Y:S01]  /*0650*/  STL [R1+0x34], R0 ;  /* 0x0000340001007387 */ /* 0x000fe20000100800 */
[----:B------:R-:W-:-:S02]  /*0660*/  IADD3 R3, R12, 0x4, RZ ;  /* 0x000000040c037810 */ /* 0x000fc40007ffe0ff */
[----:B------:R-:W-:Y:S01]  /*0670*/  IADD3 R2, R12, 0x5, RZ ;  /* 0x000000050c027810 */ /* 0x000fe20007ffe0ff */
[----:B------:R1:W-:Y:S01]  /*0680*/  STL [R1+0x5890], R6 ;  /* 0x0058900601007387 */ /* 0x0003e20000100800 */
[----:B------:R-:W-:Y:S02]  /*0690*/  IABS R8, R5 ;  /* 0x0000000500087213 */ /* 0x000fe40000000000 */
[----:B------:R-:W-:Y:S01]  /*06a0*/  IABS R10, R2 ;  /* 0x00000002000a7213 */ /* 0x000fe20000000000 */
[----:B------:R2:W-:Y:S01]  /*06b0*/  STL [R1+0x588c], R7 ;  /* 0x00588c0701007387 */ /* 0x0005e20000100800 */
[----:B------:R-:W-:-:S03]  /*06c0*/  IABS R9, R3 ;  /* 0x0000000300097213 */ /* 0x000fc60000000000 */
[----:B------:R3:W-:Y:S01]  /*06d0*/  STL [R1+0x5894], R5 ;  /* 0x0058940501007387 */ /* 0x0007e20000100800 */
[----:B-1----:R-:W-:Y:S01]  /*06e0*/  IABS R6, R6 ;  /* 0x0000000600067213 */ /* 0x002fe20000000000 */
[C---:B------:R-:W-:Y:S02]  /*06f0*/  IMAD.HI.U32 R4, R252.reuse, R9, RZ ;  /* 0x00000009fc047227 */ /* 0x040fe400078e00ff */
[----:B------:R1:W-:Y:S01]  /*0700*/  STL [R1+0x5898], R3 ;  /* 0x0058980301007387 */ /* 0x0003e20000100800 */
[----:B--2---:R-:W-:Y:S01]  /*0710*/  IABS R7, R7 ;  /* 0x0000000700077213 */ /* 0x004fe20000000000 */
[C---:B------:R-:W-:Y:S02]  /*0720*/  IMAD.HI.U32 R0, R252.reuse, R6, RZ ;  /* 0x00000006fc007227 */ /* 0x040fe400078e00ff */
[----:B------:R2:W-:Y:S02]  /*0730*/  STL [R1+0x58a0], R2 ;  /* 0x0058a00201007387 */ /* 0x0005e40000100800 */
[----:B---3--:R-:W-:Y:S01]  /*0740*/  IMAD.HI.U32 R5, R252, R10, RZ ;  /* 0x0000000afc057227 */ /* 0x008fe200078e00ff */
[----:B------:R-:W-:-:S03]  /*0750*/  IADD3 R0, -R0, RZ, RZ ;  /* 0x000000ff00007210 */ /* 0x000fc60007ffe1ff */
[----:B-1----:R-:W-:-:S04]  /*0760*/  IMAD.HI.U32 R3, R252, R8, RZ ;  /* 0x00000008fc037227 */ /* 0x002fc800078e00ff */
[----:B--2---:R-:W-:-:S04]  /*0770*/  IMAD.HI.U32 R2, R252, R7, RZ ;  /* 0x00000007fc027227 */ /* 0x004fc800078e00ff */
[----:B------:R-:W-:Y:S02]  /*0780*/  IMAD.MOV R2, RZ, RZ, -R2 ;  /* 0x000000ffff027224 */ /* 0x000fe400078e0a02 */
[C---:B------:R-:W-:Y:S02]  /*0790*/  IMAD R6, R251.reuse, R0, R6 ;  /* 0x00000000fb067224 */ /* 0x040fe400078e0206 */
[----:B------:R-:W-:Y:S02]  /*07a0*/  IMAD.MOV R3, RZ, RZ, -R3 ;  /* 0x000000ffff037224 */ /* 0x000fe400078e0a03 */
[C---:B------:R-:W-:Y:S01]  /*07b0*/  IMAD R0, R251.reuse, R2, R7 ;  /* 0x00000002fb007224 */ /* 0x040fe200078e0207 */
[----:B------:R1:W-:Y:S01]  /*07c0*/  STL [R1+0x30], R6 ;  /* 0x0000300601007387 */ /* 0x0003e20000100800 */
[----:B------:R-:W-:Y:S02]  /*07d0*/  IMAD.MOV R4, RZ, RZ, -R4 ;  /* 0x000000ffff047224 */ /* 0x000fe400078e0a04 */
[----:B------:R-:W-:Y:S01]  /*07e0*/  IMAD.MOV R5, RZ, RZ, -R5 ;  /* 0x000000ffff057224 */ /* 0x000fe200078e0a05 */
[----:B------:R2:W-:Y:S01]  /*07f0*/  STL [R1+0x2c], R0 ;  /* 0x00002c0001007387 */ /* 0x0005e20000100800 */
[----:B------:R-:W-:-:S02]  /*0800*/  IMAD R3, R251, R3, R8 ;  /* 0x00000003fb037224 */ /* 0x000fc400078e0208 */
[C---:B------:R-:W-:Y:S01]  /*0810*/  IMAD R2, R251.reuse, R4, R9 ;  /* 0x00000004fb027224 */ /* 0x040fe200078e0209 */
[C---:B------:R-:W-:Y:S02]  /*0820*/  IADD3 R4, R12.reuse, 0x7, RZ ;  /* 0x000000070c047810 */ /* 0x040fe40007ffe0ff */
[C---:B-1----:R-:W-:Y:S01]  /*0830*/  IADD3 R6, R12.reuse, 0x6, RZ ;  /* 0x000000060c067810 */ /* 0x042fe20007ffe0ff */
[----:B------:R1:W-:Y:S01]  /*0840*/  STL [R1+0x28], R3 ;  /* 0x0000280301007387 */ /* 0x0003e20000100800 */
[----:B------:R-:W-:Y:S01]  /*0850*/  IABS R7, R4 ;  /* 0x0000000400077213 */ /* 0x000fe20000000000 */
[----:B--2---:R-:W-:Y:S02]  /*0860*/  IMAD R0, R251, R5, R10 ;  /* 0x00000005fb007224 */ /* 0x004fe400078e020a */
[----:B------:R2:W-:Y:S04]  /*0870*/  STL [R1+0x24], R2 ;  /* 0x0000240201007387 */ /* 0x0005e80000100800 */
[----:B------:R3:W-:Y:S01]  /*0880*/  STL [R1+0x20], R0 ;  /* 0x0000200001007387 */ /* 0x0007e20000100800 */
[----:B-1----:R-:W-:-:S03]  /*0890*/  IADD3 R3, R12, 0x8, RZ ;  /* 0x000000080c037810 */ /* 0x002fc60007ffe0ff */
[----:B------:R1:W-:Y:S01]  /*08a0*/  STL [R1+0x589c], R6 ;  /* 0x00589c0601007387 */ /* 0x0003e20000100800 */
[----:B--2---:R-:W-:-:S03]  /*08b0*/  IADD3 R2, R12, 0x9, RZ ;  /* 0x000000090c027810 */ /* 0x004fc60007ffe0ff */
[----:B------:R2:W-:Y:S01]  /*08c0*/  STL [R1+0x58a4], R4 ;  /* 0x0058a40401007387 */ /* 0x0005e20000100800 */
[----:B------:R-:W-:Y:S02]  /*08d0*/  IABS R8, R3 ;  /* 0x0000000300087213 */ /* 0x000fe40000000000 */
[----:B---3--:R-:W-:Y:S01]  /*08e0*/  IADD3 R0, R12, 0xa, RZ ;  /* 0x0000000a0c007810 */ /* 0x008fe20007ffe0ff */
[----:B------:R3:W-:Y:S01]  /*08f0*/  STL [R1+0x58a8], R3 ;  /* 0x0058a80301007387 */ /* 0x0007e20000100800 */
[----:B------:R-:W-:Y:S02]  /*0900*/  IABS R9, R2 ;  /* 0x0000000200097213 */ /* 0x000fe40000000000 */
[----:B-1----:R-:W-:Y:S01]  /*0910*/  IABS R6, R6 ;  /* 0x0000000600067213 */ /* 0x002fe20000000000 */
[----:B------:R1:W-:Y:S01]  /*0920*/  STL [R1+0x58b0], R2 ;  /* 0x0058b00201007387 */ /* 0x0003e20000100800 */
[----:B------:R-:W-:Y:S01]  /*0930*/  IABS R10, R0 ;  /* 0x00000000000a7213 */ /* 0x000fe20000000000 */
[----:B--2---:R-:W-:-:S02]  /*0940*/  IMAD.HI.U32 R4, R252, R9, RZ ;  /* 0x00000009fc047227 */ /* 0x004fc400078e00ff */
[----:B------:R2:W-:Y:S02]  /*0950*/  STL [R1+0x58ac], R0 ;  /* 0x0058ac0001007387 */ /* 0x0005e40000100800 */
[----:B---3--:R-:W-:-:S04]  /*0960*/  IMAD.HI.U32 R3, R252, R8, RZ ;  /* 0x00000008fc037227 */ /* 0x008fc800078e00ff */
[----:B-1----:R-:W-:-:S04]  /*0970*/  IMAD.HI.U32 R2, R252, R7, RZ ;  /* 0x00000007fc027227 */ /* 0x002fc800078e00ff */
[----:B--2---:R-:W-:-:S04]  /*0980*/  IMAD.HI.U32 R0, R252, R6, RZ ;  /* 0x00000006fc007227 */ /* 0x004fc800078e00ff */
[----:B------:R-:W-:Y:S01]  /*0990*/  IMAD.MOV R2, RZ, RZ, -R2 ;  /* 0x000000ffff027224 */ /* 0x000fe200078e0a02 */
[----:B------:R-:W-:Y:S01]  /*09a0*/  IADD3 R0, -R0, RZ, RZ ;  /* 0x000000ff00007210 */ /* 0x000fe20007ffe1ff */
[----:B------:R-:W-:-:S04]  /*09b0*/  IMAD.HI.U32 R5, R252, R10, RZ ;  /* 0x0000000afc057227 */ /* 0x000fc800078e00ff */
        /* <DEDUP_REMOVED lines=22> */
[----:B------:R-:W-:Y:S01]  /*0b20*/  STL [R1+0x58c0], R3 ;  /* 0x0058c00301007387 */ /* 0x000fe20000100800 */
[----:B------:R-:W-:Y:S02]  /*0b30*/  IABS R8, R2 ;  /* 0x0000000200087213 */ /* 0x000fe40000000000 */
[----:B-1----:R-:W-:Y:S01]  /*0b40*/  IABS R6, R6 ;  /* 0x0000000600067213 */ /* 0x002fe20000000000 */
[----:B------:R1:W-:Y:S01]  /*0b50*/  STL [R1+0x58bc], R2 ;  /* 0x0058bc0201007387 */ /* 0x0003e20000100800 */
[----:B------:R-:W-:Y:S01]  /*0b60*/  IABS R9, R0 ;  /* 0x0000000000097213 */ /* 0x000fe20000000000 */
[----:B--2---:R-:W-:-:S02]  /*0b70*/  IMAD.HI.U32 R4, R252, R8, RZ ;  /* 0x00000008fc047227 */ /* 0x004fc400078e00ff */
[----:B------:R2:W-:Y:S02]  /*0b80*/  STL [R1+0x58c4], R0 ;  /* 0x0058c40001007387 */ /* 0x0005e40000100800 */
[----:B------:R-:W-:-:S04]  /*0b90*/  IMAD.HI.U32 R5, R252, R9, RZ ;  /* 0x00000009fc057227 */ /* 0x000fc800078e00ff */
[----:B-1----:R-:W-:-:S04]  /*0ba0*/  IMAD.HI.U32 R2, R252, R7, RZ ;  /* 0x00000007fc027227 */ /* 0x002fc800078e00ff */
[----:B--2---:R-:W-:-:S04]  /*0bb0*/  IMAD.HI.U32 R0, R252, R6, RZ ;  /* 0x00000006fc007227 */ /* 0x004fc800078e00ff */
[----:B------:R-:W-:Y:S01]  /*0bc0*/  IMAD.MOV R2, RZ, RZ, -R2 ;  /* 0x000000ffff027224 */ /* 0x000fe200078e0a02 */
[----:B------:R-:W-:Y:S01]  /*0bd0*/  IADD3 R0, -R0, RZ, RZ ;  /* 0x000000ff00007210 */ /* 0x000fe20007ffe1ff */
[----:B------:R-:W-:Y:S02]  /*0be0*/  IMAD.MOV R10, RZ, RZ, -R5 ;  /* 0x000000ffff0a7224 */ /* 0x000fe400078e0a05 */
[----:B------:R-:W-:-:S04]  /*0bf0*/  IMAD.HI.U32 R3, R252, R242, RZ ;  /* 0x000000f2fc037227 */ /* 0x000fc800078e00ff */
[C---:B------:R-:W-:Y:S02]  /*0c00*/  IMAD R5, R251.reuse, R0, R6 ;  /* 0x00000000fb057224 */ /* 0x040fe400078e0206 */
[C---:B------:R-:W-:Y:S02]  /*0c10*/  IMAD R0, R251.reuse, R2, R7 ;  /* 0x00000002fb007224 */ /* 0x040fe400078e0207 */
[----:B------:R-:W-:Y:S01]  /*0c20*/  IMAD.MOV R4, RZ, RZ, -R4 ;  /* 0x000000ffff047224 */ /* 0x000fe200078e0a04 */
[----:B------:R1:W-:Y:S01]  /*0c30*/  STL [R1+0x8], R5 ;  /* 0x0000080501007387 */ /* 0x0003e20000100800 */
[----:B------:R-:W-:Y:S02]  /*0c40*/  IMAD.MOV R3, RZ, RZ, -R3 ;  /* 0x000000ffff037224 */ /* 0x000fe400078e0a03 */
[C---:B------:R-:W-:Y:S01]  /*0c50*/  IMAD R2, R251.reuse, R4, R8 ;  /* 0x00000004fb027224 */ /* 0x040fe200078e0208 */
[----:B------:R2:W-:Y:S01]  /*0c60*/  STL [R1+0x4], R0 ;  /* 0x0000040001007387 */ /* 0x0005e20000100800 */
[----:B------:R-:W-:Y:S01]  /*0c70*/  IMAD R242, R251, R3, R242 ;  /* 0x00000003fbf27224 */ /* 0x000fe200078e02f2 */
[----:B------:R-:W-:-:S02]  /*0c80*/  IADD3 R4, R12, 0x11, RZ ;  /* 0x000000110c047810 */ /* 0x000fc40007ffe0ff */
[----:B------:R3:W-:Y:S01]  /*0c90*/  STL [R1+0x78], R2 ;  /* 0x0000780201007387 */ /* 0x0007e20000100800 */
[C---:B------:R-:W-:Y:S02]  /*0ca0*/  IADD3 R3, R12.reuse, 0x12, RZ ;  /* 0x000000120c037810 */ /* 0x040fe40007ffe0ff */
[C---:B-1----:R-:W-:Y:S02]  /*0cb0*/  IADD3 R5, R12.reuse, 0x10, RZ ;  /* 0x000000100c057810 */ /* 0x042fe40007ffe0ff */
[----:B------:R-:W-:Y:S01]  /*0cc0*/  IABS R7, R4 ;  /* 0x0000000400077213 */ /* 0x000fe20000000000 */
[----:B--2---:R-:W-:Y:S01]  /*0cd0*/  IMAD R0, R251, R10, R9 ;  /* 0x0000000afb007224 */ /* 0x004fe200078e0209 */
[----:B------:R-:W-:Y:S02]  /*0ce0*/  IABS R6, R5 ;  /* 0x0000000500067213 */ /* 0x000fe40000000000 */
[----:B------:R-:W-:Y:S02]  /*0cf0*/  IABS R8, R3 ;  /* 0x0000000300087213 */ /* 0x000fe40000000000 */
[----:B------:R1:W-:Y:S01]  /*0d00*/  STL [R1+0x74], R0 ;  /* 0x0000740001007387 */ /* 0x0003e20000100800 */
[----:B---3--:R-:W-:-:S03]  /*0d10*/  IADD3 R2, R12, 0x13, RZ ;  /* 0x000000130c027810 */ /* 0x008fc60007ffe0ff */
[----:B------:R-:W-:Y:S01]  /*0d20*/  STL [R1+0x58c8], R5 ;  /* 0x0058c80501007387 */ /* 0x000fe20000100800 */
[----:B------:R-:W-:-:S03]  /*0d30*/  IABS R9, R2 ;  /* 0x0000000200097213 */ /* 0x000fc60000000000 */
[----:B------:R2:W-:Y:S01]  /*0d40*/  STL [R1+0x58d0], R4 ;  /* 0x0058d00401007387 */ /* 0x0005e20000100800 */
[----:B-1----:R-:W-:-:S03]  /*0d50*/  IADD3 R0, R12, 0x14, RZ ;  /* 0x000000140c007810 */ /* 0x002fc60007ffe0ff */
[----:B------:R1:W-:Y:S01]  /*0d60*/  STL [R1+0x58cc], R3 ;  /* 0x0058cc0301007387 */ /* 0x0003e20000100800 */
[----:B------:R-:W-:-:S03]  /*0d70*/  IABS R10, R0 ;  /* 0x00000000000a7213 */ /* 0x000fc60000000000 */
[----:B------:R3:W-:Y:S01]  /*0d80*/  STL [R1+0x58d4], R2 ;  /* 0x0058d40201007387 */ /* 0x0007e20000100800 */
[----:B--2---:R-:W-:-:S03]  /*0d90*/  IMAD.HI.U32 R4, R252, R9, RZ ;  /* 0x00000009fc047227 */ /* 0x004fc600078e00ff */
[----:B------:R2:W-:Y:S01]  /*0da0*/  STL [R1+0x58d8], R0 ;  /* 0x0058d80001007387 */ /* 0x0005e20000100800 */
[----:B-1----:R-:W-:-:S04]  /*0db0*/  IMAD.HI.U32 R3, R252, R8, RZ ;  /* 0x00000008fc037227 */ /* 0x002fc800078e00ff */
[----:B---3--:R-:W-:-:S04]  /*0dc0*/  IMAD.HI.U32 R2, R252, R7, RZ ;  /* 0x00000007fc027227 */ /* 0x008fc800078e00ff */
        /* <DEDUP_REMOVED lines=84> */
[----:B-1----:R-:W-:Y:S01]  /*1310*/  IADD3 R6, R12, 0x1f, RZ ;  /* 0x0000001f0c067810 */ /* 0x002fe20007ffe0ff */
[----:B------:R1:W-:Y:S01]  /*1320*/  STL [R1+0x40], R3 ;  /* 0x0000400301007387 */ /* 0x0003e20000100800 */
[----:B--2---:R-:W-:-:S03]  /*1330*/  IMAD R0, R251, R5, R10 ;  /* 0x00000005fb007224 */ /* 0x004fc600078e020a */
[----:B------:R2:W-:Y:S01]  /*1340*/  STL [R1+0x3c], R2 ;  /* 0x00003c0201007387 */ /* 0x0005e20000100800 */
[----:B------:R-:W-:-:S03]  /*1350*/  IABS R241, R6 ;  /* 0x0000000600f17213 */ /* 0x000fc60000000000 */
        /* <DEDUP_REMOVED lines=23> */
[----:B------:R-:W-:Y:S01]  /*14d0*/  IADD3 R6, R12, 0x24, RZ ;  /* 0x000000240c067810 */ /* 0x000fe20007ffe0ff */
[----:B------:R-:W-:Y:S02]  /*14e0*/  IMAD.MOV R4, RZ, RZ, -R4 ;  /* 0x000000ffff047224 */ /* 0x000fe400078e0a04 */
[----:B------:R-:W-:Y:S01]  /*14f0*/  IMAD.MOV R5, RZ, RZ, -R5 ;  /* 0x000000ffff057224 */ /* 0x000fe200078e0a05 */
[----:B------:R1:W-:Y:S01]  /*1500*/  STL [R1+0xbc], R0 ;  /* 0x0000bc0001007387 */ /* 0x0003e20000100800 */
[----:B------:R-:W-:-:S02]  /*1510*/  IMAD R3, R251, R8, R7 ;  /* 0x00000008fb037224 */ /* 0x000fc400078e0207 */
[C---:B------:R-:W-:Y:S01]  /*1520*/  IMAD R2, R251.reuse, R4, R9 ;  /* 0x00000004fb027224 */ /* 0x040fe200078e0209 */
[C---:B------:R-:W-:Y:S02]  /*1530*/  IADD3 R4, R12.reuse, 0x25, RZ ;  /* 0x000000250c047810 */ /* 0x040fe40007ffe0ff */
[----:B------:R2:W-:Y:S02]  /*1540*/  STL [R1+0xb8], R3 ;  /* 0x0000b80301007387 */ /* 0x0005e40000100800 */
[----:B------:R-:W-:Y:S01]  /*1550*/  IABS R7, R4 ;  /* 0x0000000400077213 */ /* 0x000fe20000000000 */
[----:B-1----:R-:W-:Y:S01]  /*1560*/  IMAD R0, R251, R5, R10 ;  /* 0x00000005fb007224 */ /* 0x002fe200078e020a */
[----:B------:R1:W-:Y:S04]  /*1570*/  STL [R1+0xb4], R2 ;  /* 0x0000b40201007387 */ /* 0x0003e80000100800 */
[----:B------:R3:W-:Y:S01]  /*1580*/  STL [R1+0xb0], R0 ;  /* 0x0000b00001007387 */ /* 0x0007e20000100800 */
[----:B--2---:R-:W-:-:S03]  /*1590*/  IADD3 R3, R12, 0x26, RZ ;  /* 0x000000260c037810 */ /* 0x004fc60007ffe0ff */
[----:B------:R2:W-:Y:S01]  /*15a0*/  STL [R1+0x5918], R6 ;  /* 0x0059180601007387 */ /* 0x0005e20000100800 */
[----:B------:R-:W-:Y:S02]  /*15b0*/  IABS R8, R3 ;  /* 0x0000000300087213 */ /* 0x000fe40000000000 */
[C---:B-1----:R-:W-:Y:S01]  /*15c0*/  IADD3 R2, R12.reuse, 0x27, RZ ;  /* 0x000000270c027810 */ /* 0x042fe20007ffe0ff */
[----:B------:R1:W-:Y:S01]  /*15d0*/  STL [R1+0x5920], R4 ;  /* 0x0059200401007387 */ /* 0x0003e20000100800 */
[----:B---3--:R-:W-:-:S03]  /*15e0*/  IADD3 R0, R12, 0x28, RZ ;  /* 0x000000280c007810 */ /* 0x008fc60007ffe0ff */
[----:B------:R3:W-:Y:S01]  /*15f0*/  STL [R1+0x591c], R3 ;  /* 0x00591c0301007387 */ /* 0x0007e20000100800 */
[----:B------:R-:W-:Y:S02]  /*1600*/  IABS R9, R2 ;  /* 0x0000000200097213 */ /* 0x000fe40000000000 */
[----:B--2---:R-:W-:Y:S01]  /*1610*/  IABS R6, R6 ;  /* 0x0000000600067213 */ /* 0x004fe20000000000 */
[----:B------:R2:W-:Y:S01]  /*1620*/  STL [R1+0x5924], R2 ;  /* 0x0059240201007387 */ /* 0x0005e20000100800 */
[----:B------:R-:W-:Y:S01]  /*1630*/  IABS R10, R0 ;  /* 0x00000000000a7213 */ /* 0x000fe20000000000 */
[C---:B-1----:R-:W-:Y:S02]  /*1640*/  IMAD.HI.U32 R4, R252.reuse, R9, RZ ;  /* 0x00000009fc047227 */ /* 0x042fe400078e00ff */
[----:B------:R1:W-:Y:S02]  /*1650*/  STL [R1+0x5928], R0 ;  /* 0x0059280001007387 */ /* 0x0003e40000100800 */
[----:B---3--:R-:W-:-:S04]  /*1660*/  IMAD.HI.U32 R3, R252, R8, RZ ;  /* 0x00000008fc037227 */ /* 0x008fc800078e00ff */
[----:B--2---:R-:W-:-:S04]  /*1670*/  IMAD.HI.U32 R2, R252, R7, RZ ;  /* 0x00000007fc027227 */ /* 0x004fc800078e00ff */
[----:B-1----:R-:W-:-:S04]  /*1680*/  IMAD.HI.U32 R0, R252, R6, RZ ;  /* 0x00000006fc007227 */ /* 0x002fc800078e00ff */
        /* <DEDUP_REMOVED lines=72> */
[----:B------:R-:W-:-:S04]  /*1b10*/  IMAD.HI.U32 R3, R252, R8, RZ ;  /* 0x00000008fc037227 */ /* 0x000fc800078e00ff */
[----:B------:R-:W-:Y:S02]  /*1b20*/  IMAD.MOV R10, RZ, RZ, -R5 ;  /* 0x000000ffff0a7224 */ /* 0x000fe400078e0a05 */
        /* <DEDUP_REMOVED lines=135> */
[----:B------:R-:W-:Y:S01]  /*23a0*/  IMAD.HI.U32 R5, R252, R10, RZ ;  /* 0x0000000afc057227 */ /* 0x000fe200078e00ff */
[----:B------:R-:W-:-:S03]  /*23b0*/  IADD3 R0, -R0, RZ, RZ ;  /* 0x000000ff00007210 */ /* 0x000fc60007ffe1ff */
[----:B------:R-:W-:Y:S02]  /*23c0*/  IMAD.MOV R2, RZ, RZ, -R2 ;  /* 0x000000ffff027224 */ /* 0x000fe400078e0a02 */
[----:B------:R-:W-:Y:S02]  /*23d0*/  IMAD.MOV R8, RZ, RZ, -R3 ;  /* 0x000000ffff087224 */ /* 0x000fe400078e0a03 */
[C---:B------:R-:W-:Y:S01]  /*23e0*/  IMAD R0, R251.reuse, R0, R6 ;  /* 0x00000000fb007224 */ /* 0x040fe200078e0206 */
[----:B------:R-:W-:Y:S01]  /*23f0*/  IADD3 R6, R12, 0x47, RZ ;  /* 0x000000470c067810 */ /* 0x000fe20007ffe0ff */
[----:B------:R-:W-:Y:S02]  /*2400*/  IMAD.MOV R4, RZ, RZ, -R4 ;  /* 0x000000ffff047224 */ /* 0x000fe400078e0a04 */
[----:B------:R-:W-:Y:S01]  /*2410*/  IMAD.MOV R5, RZ, RZ, -R5 ;  /* 0x000000ffff057224 */ /* 0x000fe200078e0a05 */
[----:B------:R1:W-:Y:S01]  /*2420*/  STL [R1+0xc0], R0 ;  /* 0x0000c00001007387 */ /* 0x0003e20000100800 */
[----:B------:R-:W-:-:S02]  /*2430*/  IMAD R239, R251, R2, R239 ;  /* 0x00000002fbef7224 */ /* 0x000fc400078e02ef */
[C---:B------:R-:W-:Y:S02]  /*2440*/  IMAD R3, R251.reuse, R8, R7 ;  /* 0x00000008fb037224 */ /* 0x040fe400078e0207 */
[C---:B------:R-:W-:Y:S01]  /*2450*/  IMAD R2, R251.reuse, R4, R9 ;  /* 0x00000004fb027224 */ /* 0x040fe200078e0209 */
[C---:B------:R-:W-:Y:S02]  /*2460*/  IADD3 R4, R12.reuse, 0x48, RZ ;  /* 0x000000480c047810 */ /* 0x040fe40007ffe0ff */
[----:B------:R2:W-:Y:S01]  /*2470*/  STL [R1+0x144], R3 ;  /* 0x0001440301007387 */ /* 0x0005e20000100800 */
[----:B-1----:R-:W-:Y:S01]  /*2480*/  IMAD R0, R251, R5, R10 ;  /* 0x00000005fb007224 */ /* 0x002fe200078e020a */
[----:B------:R-:W-:Y:S02]  /*2490*/  IABS R7, R4 ;  /* 0x0000000400077213 */ /* 0x000fe40000000000 */
[----:B------:R1:W-:Y:S04]  /*24a0*/  STL [R1+0x140], R2 ;  /* 0x0001400201007387 */ /* 0x0003e80000100800 */
[----:B------:R3:W-:Y:S01]  /*24b0*/  STL [R1+0x13c], R0 ;  /* 0x00013c0001007387 */ /* 0x0007e20000100800 */
[----:B--2---:R-:W-:-:S03]  /*24c0*/  IADD3 R3, R12, 0x49, RZ ;  /* 0x000000490c037810 */ /* 0x004fc60007ffe0ff */
[----:B------:R2:W-:Y:S01]  /*24d0*/  STL [R1+0x59a4], R6 ;  /* 0x0059a40601007387 */ /* 0x0005e20000100800 */
[----:B-1----:R-:W-:-:S03]  /*24e0*/  IADD3 R2, R12, 0x4a, RZ ;  /* 0x0000004a0c027810 */ /* 0x002fc60007ffe0ff */
[----:B------:R1:W-:Y:S01]  /*24f0*/  STL [R1+0x59a8], R4 ;  /* 0x0059a80401007387 */ /* 0x0003e20000100800 */
[----:B------:R-:W-:Y:S02]  /*2500*/  IABS R8, R3 ;  /* 0x0000000300087213 */ /* 0x000fe40000000000 */
[----:B---3--:R-:W-:Y:S01]  /*2510*/  IADD3 R0, R12, 0x4b, RZ ;  /* 0x0000004b0c007810 */ /* 0x008fe20007ffe0ff */
[----:B------:R3:W-:Y:S01]  /*2520*/  STL [R1+0x59b0], R3 ;  /* 0x0059b00301007387 */ /* 0x0007e20000100800 */
[----:B------:R-:W-:Y:S02]  /*2530*/  IABS R9, R2 ;  /* 0x0000000200097213 */ /* 0x000fe40000000000 */
[----:B--2---:R-:W-:Y:S01]  /*2540*/  IABS R6, R6 ;  /* 0x0000000600067213 */ /* 0x004fe20000000000 */
[----:B------:R2:W-:Y:S01]  /*2550*/  STL [R1+0x59ac], R2 ;  /* 0x0059ac0201007387 */ /* 0x0005e20000100800 */
[----:B------:R-:W-:Y:S01]  /*2560*/  IABS R10, R0 ;  /* 0x00000000000a7213 */ /* 0x000fe20000000000 */
[----:B-1----:R-:W-:-:S02]  /*2570*/  IMAD.HI.U32 R4, R252, R9, RZ ;  /* 0x00000009fc047227 */ /* 0x002fc400078e00ff */
        /* <DEDUP_REMOVED lines=76> */
[----:B------:R-:W-:Y:S02]  /*2a40*/  IMAD.MOV R3, RZ, RZ, -R3 ;  /* 0x000000ffff037224 */ /* 0x000fe400078e0a03 */
[----:B------:R-:W-:Y:S02]  /*2a50*/  IMAD.MOV R4, RZ, RZ, -R4 ;  /* 0x000000ffff047224 */ /* 0x000fe400078e0a04 */
[C---:B------:R-:W-:Y:S02]  /*2a60*/  IMAD R0, R251.reuse, R0, R6 ;  /* 0x00000000fb007224 */ /* 0x040fe400078e0206 */
[C---:B------:R-:W-:Y:S01]  /*2a70*/  IMAD R6, R251.reuse, R2, R7 ;  /* 0x00000002fb067224 */ /* 0x040fe200078e0207 */
[C---:B------:R-:W-:Y:S01]  /*2a80*/  IADD3 R7, R12.reuse, 0x57, RZ ;  /* 0x000000570c077810 */ /* 0x040fe20007ffe0ff */
[----:B------:R-:W-:Y:S01]  /*2a90*/  IMAD R2, R251, R3, R8 ;  /* 0x00000003fb027224 */ /* 0x000fe200078e0208 */
[----:B------:R1:W-:Y:S01]  /*2aa0*/  STL [R1+0x110], R0 ;  /* 0x0001100001007387 */ /* 0x0003e20000100800 */
[----:B------:R-:W-:Y:S01]  /*2ab0*/  IADD3 R3, R12, 0x58, RZ ;  /* 0x000000580c037810 */ /* 0x000fe20007ffe0ff */
[----:B------:R-:W-:-:S02]  /*2ac0*/  IMAD.HI.U32 R5, R252, R238, RZ ;  /* 0x000000eefc057227 */ /* 0x000fc400078e00ff */
[----:B------:R2:W-:Y:S01]  /*2ad0*/  STL [R1+0x10c], R6 ;  /* 0x00010c0601007387 */ /* 0x0005e20000100800 */
[----:B------:R-:W-:Y:S01]  /*2ae0*/  IABS R8, R3 ;  /* 0x0000000300087213 */ /* 0x000fe20000000000 */
[----:B------:R-:W-:Y:S02]  /*2af0*/  IMAD.MOV R5, RZ, RZ, -R5 ;  /* 0x000000ffff057224 */ /* 0x000fe400078e0a05 */
[----:B------:R3:W-:Y:S01]  /*2b00*/  STL [R1+0x108], R2 ;  /* 0x0001080201007387 */ /* 0x0007e20000100800 */
[C---:B-1----:R-:W-:Y:S02]  /*2b10*/  IMAD R0, R251.reuse, R4, R9 ;  /* 0x00000004fb007224 */ /* 0x042fe400078e0209 */
[----:B------:R-:W-:Y:S01]  /*2b20*/  IMAD R238, R251, R5, R238 ;  /* 0x00000005fbee7224 */ /* 0x000fe200078e02ee */
[C---:B--2---:R-:W-:Y:S02]  /*2b30*/  IADD3 R6, R12.reuse, 0x56, RZ ;  /* 0x000000560c067810 */ /* 0x044fe40007ffe0ff */
[----:B------:R1:W-:Y:S01]  /*2b40*/  STL [R1+0x104], R0 ;  /* 0x0001040001007387 */ /* 0x0003e20000100800 */
[----:B---3--:R-:W-:-:S03]  /*2b50*/  IADD3 R2, R12, 0x59, RZ ;  /* 0x000000590c027810 */ /* 0x008fc60007ffe0ff */
[----:B------:R2:W-:Y:S01]  /*2b60*/  STL [R1+0x59dc], R6 ;  /* 0x0059dc0601007387 */ /* 0x0005e20000100800 */
[----:B------:R-:W-:-:S03]  /*2b70*/  IABS R9, R2 ;  /* 0x0000000200097213 */ /* 0x000fc60000000000 */
[----:B------:R3:W-:Y:S01]  /*2b80*/  STL [R1+0x59e4], R7 ;  /* 0x0059e40701007387 */ /* 0x0007e20000100800 */
[----:B-1----:R-:W-:-:S03]  /*2b90*/  IADD3 R0, R12, 0x5a, RZ ;  /* 0x0000005a0c007810 */ /* 0x002fc60007ffe0ff */
[----:B------:R1:W-:Y:S01]  /*2ba0*/  STL [R1+0x59e8], R3 ;  /* 0x0059e80301007387 */ /* 0x0003e20000100800 */
[C---:B------:R-:W-:Y:S01]  /*2bb0*/  IMAD.HI.U32 R4, R252.reuse, R9, RZ ;  /* 0x00000009fc047227 */ /* 0x040fe200078e00ff */
[----:B--2---:R-:W-:Y:S02]  /*2bc0*/  IABS R6, R6 ;  /* 0x0000000600067213 */ /* 0x004fe40000000000 */
[----:B------:R2:W-:Y:S01]  /*2bd0*/  STL [R1+0x59f0], R2 ;  /* 0x0059f00201007387 */ /* 0x0005e20000100800 */
[----:B------:R-:W-:Y:S01]  /*2be0*/  IABS R10, R0 ;  /* 0x00000000000a7213 */ /* 0x000fe20000000000 */
[----:B------:R-:W-:Y:S01]  /*2bf0*/  IMAD.MOV R4, RZ, RZ, -R4 ;  /* 0x000000ffff047224 */ /* 0x000fe200078e0a04 */
[----:B---3--:R-:W-:Y:S01]  /*2c00*/  IABS R7, R7 ;  /* 0x0000000700077213 */ /* 0x008fe20000000000 */
[----:B------:R3:W-:Y:S01]  /*2c10*/  STL [R1+0x59ec], R0 ;  /* 0x0059ec0001007387 */ /* 0x0007e20000100800 */
[----:B-1----:R-:W-:-:S04]  /*2c20*/  IMAD.HI.U32 R3, R252, R8, RZ ;  /* 0x00000008fc037227 */ /* 0x002fc800078e00ff */
[----:B--2---:R-:W-:-:S04]  /*2c30*/  IMAD.HI.U32 R2, R252, R7, RZ ;  /* 0x00000007fc027227 */ /* 0x004fc800078e00ff */
[----:B---3--:R-:W-:-:S04]  /*2c40*/  IMAD.HI.U32 R0, R252, R6, RZ ;  /* 0x00000006fc007227 */ /* 0x008fc800078e00ff */
        /* <DEDUP_REMOVED lines=8> */
[C---:B------:R-:W-:Y:S01]  /*2cd0*/  IMAD R3, R251.reuse, R3, R8 ;  /* 0x00000003fb037224 */ /* 0x040fe200078e0208 */
[----:B------:R2:W-:Y:S01]  /*2ce0*/  STL [R1+0x184], R0 ;  /* 0x0001840001007387 */ /* 0x0005e20000100800 */
[----:B------:R-:W-:Y:S01]  /*2cf0*/  IMAD R2, R251, R4, R9 ;  /* 0x00000004fb027224 */ /* 0x000fe200078e0209 */
[----:B------:R-:W-:-:S02]  /*2d00*/  IADD3 R4, R12, 0x5c, RZ ;  /* 0x0000005c0c047810 */ /* 0x000fc40007ffe0ff */
[----:B------:R3:W-:Y:S01]  /*2d10*/  STL [R1+0x180], R3 ;  /* 0x0001800301007387 */ /* 0x0007e20000100800 */
[----:B-1----:R-:W-:-:S03]  /*2d20*/  IADD3 R6, R12, 0x5b, RZ ;  /* 0x0000005b0c067810 */ /* 0x002fc60007ffe0ff */
[----:B------:R1:W-:Y:S01]  /*2d30*/  STL [R1+0x17c], R2 ;  /* 0x00017c0201007387 */ /* 0x0003e20000100800 */
[----:B------:R-:W-:Y:S01]  /*2d40*/  IABS R7, R4 ;  /* 0x0000000400077213 */ /* 0x000fe20000000000 */
[----:B--2---:R-:W-:Y:S01]  /*2d50*/  IMAD R0, R251, R5, R10 ;  /* 0x00000005fb007224 */ /* 0x004fe200078e020a */
[----:B---3--:R-:W-:-:S04]  /*2d60*/  IADD3 R3, R12, 0x5d, RZ ;  /* 0x0000005d0c037810 */ /* 0x008fc80007ffe0ff */
[----:B------:R2:W-:Y:S01]  /*2d70*/  STL [R1+0x178], R0 ;  /* 0x0001780001007387 */ /* 0x0005e20000100800 */
[----:B-1----:R-:W-:-:S03]  /*2d80*/  IADD3 R2, R12, 0x5e, RZ ;  /* 0x0000005e0c027810 */ /* 0x002fc60007ffe0ff */
[----:B------:R1:W-:Y:S01]  /*2d90*/  STL [R1+0x59f4], R6 ;  /* 0x0059f40601007387 */ /* 0x0003e20000100800 */
[----:B------:R-:W-:Y:S02]  /*2da0*/  IABS R8, R3 ;  /* 0x0000000300087213 */ /* 0x000fe40000000000 */
[----:B------:R-:W-:Y:S01]  /*2db0*/  IABS R9, R2 ;  /* 0x0000000200097213 */ /* 0x000fe20000000000 */
[----:B------:R3:W-:Y:S01]  /*2dc0*/  STL [R1+0x59f8], R4 ;  /* 0x0059f80401007387 */ /* 0x0007e20000100800 */
[----:B--2---:R-:W-:-:S03]  /*2dd0*/  IADD3 R0, R12, 0x5f, RZ ;  /* 0x0000005f0c007810 */ /* 0x004fc60007ffe0ff */
[----:B------:R2:W-:Y:S01]  /*2de0*/  STL [R1+0x5a00], R3 ;  /* 0x005a000301007387 */ /* 0x0005e20000100800 */
[----:B-1----:R-:W-:-:S03]  /*2df0*/  IABS R6, R6 ;  /* 0x0000000600067213 */ /* 0x002fc60000000000 */
[----:B------:R1:W-:Y:S01]  /*2e00*/  STL [R1+0x59fc], R2 ;  /* 0x0059fc0201007387 */ /* 0x0003e20000100800 */
[----:B------:R-:W-:Y:S01]  /*2e10*/  IABS R10, R0 ;  /* 0x00000000000a7213 */ /* 0x000fe20000000000 */
[C---:B---3--:R-:W-:Y:S02]  /*2e20*/  IMAD.HI.U32 R4, R252.reuse, R9, RZ ;  /* 0x00000009fc047227 */ /* 0x048fe400078e00ff */
[----:B------:R3:W-:Y:S02]  /*2e30*/  STL [R1+0x5a04], R0 ;  /* 0x005a040001007387 */ /* 0x0007e40000100800 */
[----:B--2---:R-:W-:-:S04]  /*2e40*/  IMAD.HI.U32 R3, R252, R8, RZ ;  /* 0x00000008fc037227 */ /* 0x004fc800078e00ff */
[----:B-1----:R-:W-:-:S04]  /*2e50*/  IMAD.HI.U32 R2, R252, R7, RZ ;  /* 0x00000007fc027227 */ /* 0x002fc800078e00ff */
        /* <DEDUP_REMOVED lines=74> */
[----:B------:R-:W-:Y:S02]  /*3300*/  IMAD.MOV R8, RZ, RZ, -R3 ;  /* 0x000000ffff087224 */ /* 0x000fe400078e0a03 */
[C---:B------:R-:W-:Y:S01]  /*3310*/  IMAD R3, R251.reuse, R0, R6 ;  /* 0x00000000fb037224 */ /* 0x040fe200078e0206 */
[C---:B------:R-:W-:Y:S01]  /*3320*/  IADD3 R6, R12.reuse, 0x6a, RZ ;  /* 0x0000006a0c067810 */ /* 0x040fe20007ffe0ff */
[C---:B------:R-:W-:Y:S02]  /*3330*/  IMAD R0, R251.reuse, R2, R7 ;  /* 0x00000002fb007224 */ /* 0x040fe400078e0207 */
[----:B------:R-:W-:Y:S01]  /*3340*/  IMAD.MOV R4, RZ, RZ, -R4 ;  /* 0x000000ffff047224 */ /* 0x000fe200078e0a04 */
[----:B------:R1:W-:Y:S01]  /*3350*/  STL [R1+0x14c], R3 ;  /* 0x00014c0301007387 */ /* 0x0003e20000100800 */
[----:B------:R-:W-:Y:S02]  /*3360*/  IMAD.MOV R5, RZ, RZ, -R5 ;  /* 0x000000ffff057224 */ /* 0x000fe400078e0a05 */
[C---:B------:R-:W-:Y:S01]  /*3370*/  IMAD R2, R251.reuse, R4, R9 ;  /* 0x00000004fb027224 */ /* 0x040fe200078e0209 */
[----:B------:R2:W-:Y:S01]  /*3380*/  STL [R1+0x148], R0 ;  /* 0x0001480001007387 */ /* 0x0005e20000100800 */
[----:B------:R-:W-:Y:S01]  /*3390*/  IADD3 R4, R12, 0x6b, RZ ;  /* 0x0000006b0c047810 */ /* 0x000fe20007ffe0ff */
[----:B------:R-:W-:-:S02]  /*33a0*/  IMAD R237, R251, R8, R237 ;  /* 0x00000008fbed7224 */ /* 0x000fc400078e02ed */
[----:B------:R3:W-:Y:S01]  /*33b0*/  STL [R1+0x1cc], R2 ;  /* 0x0001cc0201007387 */ /* 0x0007e20000100800 */
[----:B------:R-:W-:Y:S02]  /*33c0*/  IABS R7, R4 ;  /* 0x0000000400077213 */ /* 0x000fe40000000000 */
[----:B-1----:R-:W-:Y:S01]  /*33d0*/  IADD3 R3, R12, 0x6c, RZ ;  /* 0x0000006c0c037810 */ /* 0x002fe20007ffe0ff */
[----:B--2---:R-:W-:-:S03]  /*33e0*/  IMAD R0, R251, R5, R10 ;  /* 0x00000005fb007224 */ /* 0x004fc600078e020a */
[----:B------:R-:W-:Y:S02]  /*33f0*/  IABS R8, R3 ;  /* 0x0000000300087213 */ /* 0x000fe40000000000 */
[C---:B---3--:R-:W-:Y:S01]  /*3400*/  IADD3 R2, R12.reuse, 0x6d, RZ ;  /* 0x0000006d0c027810 */ /* 0x048fe20007ffe0ff */
[----:B------:R1:W-:Y:S03]  /*3410*/  STL [R1+0x1c8], R0 ;  /* 0x0001c80001007387 */ /* 0x0003e60000100800 */
[----:B------:R-:W-:Y:S01]  /*3420*/  IABS R9, R2 ;  /* 0x0000000200097213 */ /* 0x000fe20000000000 */
[----:B------:R2:W-:Y:S04]  /*3430*/  STL [R1+0x5a2c], R6 ;  /* 0x005a2c0601007387 */ /* 0x0005e80000100800 */
[----:B------:R3:W-:Y:S01]  /*3440*/  STL [R1+0x5a34], R4 ;  /* 0x005a340401007387 */ /* 0x0007e20000100800 */
[----:B-1----:R-:W-:-:S03]  /*3450*/  IADD3 R0, R12, 0x6e, RZ ;  /* 0x0000006e0c007810 */ /* 0x002fc60007ffe0ff */
[----:B------:R1:W-:Y:S01]  /*3460*/  STL [R1+0x5a38], R3 ;  /* 0x005a380301007387 */ /* 0x0003e20000100800 */
[----:B--2---:R-:W-:-:S03]  /*3470*/  IABS R6, R6 ;  /* 0x0000000600067213 */ /* 0x004fc60000000000 */
[----:B------:R2:W-:Y:S01]  /*3480*/  STL [R1+0x5a40], R2 ;  /* 0x005a400201007387 */ /* 0x0005e20000100800 */
[----:B------:R-:W-:Y:S01]  /*3490*/  IABS R10, R0 ;  /* 0x00000000000a7213 */ /* 0x000fe20000000000 */
[C---:B---3--:R-:W-:Y:S02]  /*34a0*/  IMAD.HI.U32 R4, R252.reuse, R9, RZ ;  /* 0x00000009fc047227 */ /* 0x048fe400078e00ff */
[----:B------:R3:W-:Y:S02]  /*34b0*/  STL [R1+0x5a3c], R0 ;  /* 0x005a3c0001007387 */ /* 0x0007e40000100800 */
        /* <DEDUP_REMOVED lines=53> */
[----:B------:R-:W-:Y:S01]  /*3810*/  IABS R7, R4 ;  /* 0x0000000400077213 */ /* 0x000fe20000000000 */
[----:B--2---:R-:W-:Y:S02]  /*3820*/  IMAD R0, R251, R5, R10 ;  /* 0x00000005fb007224 */ /* 0x004fe400078e020a */
[----:B------:R2:W-:Y:S01]  /*3830*/  STL [R1+0x1a4], R2 ;  /* 0x0001a40201007387 */ /* 0x0005e20000100800 */
[----:B------:R-:W-:Y:S01]  /*3840*/  IABS R9, R6 ;  /* 0x0000000600097213 */ /* 0x000fe20000000000 */
[----:B------:R-:W-:-:S02]  /*3850*/  IMAD.HI.U32 R8, R252, R7, RZ ;  /* 0x00000007fc087227 */ /* 0x000fc400078e00ff */
[----:B------:R3:W-:Y:S01]  /*3860*/  STL [R1+0x1a0], R0 ;  /* 0x0001a00001007387 */ /* 0x0007e20000100800 */
[----:B-1----:R-:W-:Y:S01]  /*3870*/  IADD3 R3, R12, 0x76, RZ ;  /* 0x000000760c037810 */ /* 0x002fe20007ffe0ff */
[----:B------:R-:W-:Y:S02]  /*3880*/  IMAD.HI.U32 R10, R252, R9, RZ ;  /* 0x00000009fc0a7227 */ /* 0x000fe400078e00ff */
[----:B------:R1:W-:Y:S01]  /*3890*/  STL [R1+0x5a58], R6 ;  /* 0x005a580601007387 */ /* 0x0003e20000100800 */
[C---:B--2---:R-:W-:Y:S01]  /*38a0*/  IADD3 R2, R12.reuse, 0x77, RZ ;  /* 0x000000770c027810 */ /* 0x044fe20007ffe0ff */
[----:B------:R-:W-:Y:S02]  /*38b0*/  IMAD.MOV R8, RZ, RZ, -R8 ;  /* 0x000000ffff087224 */ /* 0x000fe400078e0a08 */
[----:B------:R-:W-:Y:S01]  /*38c0*/  STL [R1+0x5a60], R4 ;  /* 0x005a600401007387 */ /* 0x000fe20000100800 */
[----:B------:R-:W-:Y:S02]  /*38d0*/  IABS R5, R3 ;  /* 0x0000000300057213 */ /* 0x000fe40000000000 */
[----:B---3--:R-:W-:Y:S01]  /*38e0*/  IADD3 R0, R12, 0x78, RZ ;  /* 0x000000780c007810 */ /* 0x008fe20007ffe0ff */
[----:B------:R2:W-:Y:S01]  /*38f0*/  STL [R1+0x5a5c], R3 ;  /* 0x005a5c0301007387 */ /* 0x0005e20000100800 */
[----:B------:R-:W-:Y:S01]  /*3900*/  IADD3 R10, -R10, RZ, RZ ;  /* 0x000000ff0a0a7210 */ /* 0x000fe20007ffe1ff */
[----:B-1----:R-:W-:-:S02]  /*3910*/  IMAD.HI.U32 R6, R252, R5, RZ ;  /* 0x00000005fc067227 */ /* 0x002fc400078e00ff */
[----:B------:R-:W-:Y:S02]  /*3920*/  STL [R1+0x5a64], R2 ;  /* 0x005a640201007387 */ /* 0x000fe40000100800 */
[----:B------:R-:W-:Y:S02]  /*3930*/  IMAD.MOV R6, RZ, RZ, -R6 ;  /* 0x000000ffff067224 */ /* 0x000fe400078e0a06 */
[----:B------:R1:W-:Y:S01]  /*3940*/  STL [R1+0x5a68], R0 ;  /* 0x005a680001007387 */ /* 0x0003e20000100800 */
[C---:B------:R-:W-:Y:S01]  /*3950*/  IMAD R9, R251.reuse, R10, R9 ;  /* 0x0000000afb097224 */ /* 0x040fe200078e0209 */
[----:B--2---:R-:W-:Y:S01]  /*3960*/  IABS R3, R2 ;  /* 0x0000000200037213 */ /* 0x004fe20000000000 */
[C---:B------:R-:W-:Y:S02]  /*3970*/  IMAD R7, R251.reuse, R8, R7 ;  /* 0x00000008fb077224 */ /* 0x040fe400078e0207 */
[----:B------:R-:W-:Y:S01]  /*3980*/  IMAD R5, R251, R6, R5 ;  /* 0x00000006fb057224 */ /* 0x000fe200078e0205 */
[----:B------:R-:W-:Y:S01]  /*3990*/  STL [R1+0x19c], R9 ;  /* 0x00019c0901007387 */ /* 0x000fe20000100800 */
[----:B------:R-:W-:Y:S01]  /*39a0*/  IMAD.HI.U32 R4, R252, R3, RZ ;  /* 0x00000003fc047227 */ /* 0x000fe200078e00ff */
[----:B------:R-:W-:-:S02]  /*39b0*/  IADD3 R6, R12, 0x7a, RZ ;  /* 0x0000007a0c067810 */ /* 0x000fc40007ffe0ff */
[----:B-1----:R-:W-:Y:S01]  /*39c0*/  IABS R0, R0 ;  /* 0x0000000000007213 */ /* 0x002fe20000000000 */
[----:B------:R-:W-:Y:S01]  /*39d0*/  IMAD.MOV R4, RZ, RZ, -R4 ;  /* 0x000000ffff047224 */ /* 0x000fe200078e0a04 */
[----:B------:R1:W-:Y:S03]  /*39e0*/  STL [R1+0x198], R7 ;  /* 0x0001980701007387 */ /* 0x0003e60000100800 */
[----:B------:R-:W-:Y:S01]  /*39f0*/  IMAD.HI.U32 R2, R252, R0, RZ ;  /* 0x00000000fc027227 */ /* 0x000fe200078e00ff */
[----:B------:R2:W-:Y:S03]  /*3a00*/  STL [R1+0x194], R5 ;  /* 0x0001940501007387 */ /* 0x0005e60000100800 */
[----:B------:R-:W-:Y:S02]  /*3a10*/  IMAD.MOV R2, RZ, RZ, -R2 ;  /* 0x000000ffff027224 */ /* 0x000fe400078e0a02 */
[C---:B------:R-:W-:Y:S01]  /*3a20*/  IMAD R3, R251.reuse, R4, R3 ;  /* 0x00000004fb037224 */ /* 0x040fe200078e0203 */
[C---:B-1----:R-:W-:Y:S01]  /*3a30*/  IADD3 R7, R12.reuse, 0x79, RZ ;  /* 0x000000790c077810 */ /* 0x042fe20007ffe0ff */
[----:B------:R-:W-:Y:S01]  /*3a40*/  IMAD R0, R251, R2, R0 ;  /* 0x00000002fb007224 */ /* 0x000fe200078e0200 */
[----:B------:R-:W-:-:S02]  /*3a50*/  IADD3 R4, R12, 0x7d, RZ ;  /* 0x0000007d0c047810 */ /* 0x000fc40007ffe0ff */
[----:B------:R1:W-:Y:S01]  /*3a60*/  STL [R1+0x190], R3 ;  /* 0x0001900301007387 */ /* 0x0003e20000100800 */
[----:B--2---:R-:W-:Y:S02]  /*3a70*/  IADD3 R5, R12, 0x7b, RZ ;  /* 0x0000007b0c057810 */ /* 0x004fe40007ffe0ff */
[----:B------:R-:W-:Y:S01]  /*3a80*/  IABS R236, R7 ;  /* 0x0000000700ec7213 */ /* 0x000fe20000000000 */
[----:B------:R2:W-:Y:S04]  /*3a90*/  STL [R1+0x18c], R0 ;  /* 0x00018c0001007387 */ /* 0x0005e80000100800 */
[----:B------:R3:W-:Y:S01]  /*3aa0*/  STL [R1+0x5a70], R7 ;  /* 0x005a700701007387 */ /* 0x0007e20000100800 */
[----:B------:R-:W-:Y:S01]  /*3ab0*/  IMAD.HI.U32 R9, R252, R236, RZ ;  /* 0x000000ecfc097227 */ /* 0x000fe200078e00ff */
[----:B-1----:R-:W-:-:S02]  /*3ac0*/  IADD3 R3, R12, 0x7c, RZ ;  /* 0x0000007c0c037810 */ /* 0x002fc40007ffe0ff */
[----:B------:R-:W-:Y:S01]  /*3ad0*/  STL [R1+0x5a6c], R6 ;  /* 0x005a6c0601007387 */ /* 0x000fe20000100800 */
[----:B--2---:R-:W-:-:S03]  /*3ae0*/  IABS R0, R4 ;  /* 0x0000000400007213 */ /* 0x004fc60000000000 */
[----:B------:R1:W-:Y:S01]  /*3af0*/  STL [R1+0x5a74], R5 ;  /* 0x005a740501007387 */ /* 0x0003e20000100800 */
[----:B------:R-:W-:Y:S02]  /*3b00*/  IADD3 R9, -R9, RZ, RZ ;  /* 0x000000ff09097210 */ /* 0x000fe40007ffe1ff */
[----:B---3--:R-:W-:Y:S01]  /*3b10*/  IABS R7, R6 ;  /* 0x0000000600077213 */ /* 0x008fe20000000000 */
[----:B------:R2:W-:Y:S01]  /*3b20*/  STL [R1+0x5a80], R3 ;  /* 0x005a800301007387 */ /* 0x0005e20000100800 */
[----:B------:R-:W-:-:S03]  /*3b30*/  IMAD.HI.U32 R2, R252, R0, RZ ;  /* 0x00000000fc027227 */ /* 0x000fc600078e00ff */
[----:B------:R3:W-:Y:S01]  /*3b40*/  STL [R1+0x5a84], R4 ;  /* 0x005a840401007387 */ /* 0x0007e20000100800 */
[----:B------:R-:W-:Y:S01]  /*3b50*/  IMAD.HI.U32 R8, R252, R7, RZ ;  /* 0x00000007fc087227 */ /* 0x000fe200078e00ff */
[----:B-1----:R-:W-:-:S03]  /*3b60*/  IABS R5, R5 ;  /* 0x0000000500057213 */ /* 0x002fc60000000000 */
[----:B------:R-:W-:Y:S01]  /*3b70*/  IMAD.MOV R8, RZ, RZ, -R8 ;  /* 0x000000ffff087224 */ /* 0x000fe200078e0a08 */
[----:B--2---:R-:W-:Y:S01]  /*3b80*/  IABS R3, R3 ;  /* 0x0000000300037213 */ /* 0x004fe20000000000 */
[----:B------:R-:W-:-:S04]  /*3b90*/  IMAD.HI.U32 R6, R252, R5, RZ ;  /* 0x00000005fc067227 */ /* 0x000fc800078e00ff */
[----:B---3--:R-:W-:-:S04]  /*3ba0*/  IMAD.HI.U32 R4, R252, R3, RZ ;  /* 0x00000003fc047227 */ /* 0x008fc800078e00ff */
[----:B------:R-:W-:Y:S02]  /*3bb0*/  IMAD.MOV R6, RZ, RZ, -R6 ;  /* 0x000000ffff067224 */ /* 0x000fe400078e0a06 */
[C---:B------:R-:W-:Y:S02]  /*3bc0*/  IMAD R7, R251.reuse, R8, R7 ;  /* 0x00000008fb077224 */ /* 0x040fe400078e0207 */
[----:B------:R-:W-:Y:S02]  /*3bd0*/  IMAD.MOV R4, RZ, RZ, -R4 ;  /* 0x000000ffff047224 */ /* 0x000fe400078e0a04 */
[----:B------:R-:W-:Y:S01]  /*3be0*/  IMAD.MOV R2, RZ, RZ, -R2 ;  /* 0x000000ffff027224 */ /* 0x000fe200078e0a02 */
[----:B------:R1:W-:Y:S01]  /*3bf0*/  STL [R1+0x210], R7 ;  /* 0x0002100701007387 */ /* 0x0003e20000100800 */
[C---:B------:R-:W-:Y:S01]  /*3c00*/  IMAD R5, R251.reuse, R6, R5 ;  /* 0x00000006fb057224 */ /* 0x040fe200078e0205 */
[C---:B------:R-:W-:Y:S01]  /*3c10*/  IADD3 R6, R12.reuse, 0x7f, RZ ;  /* 0x0000007f0c067810 */ /* 0x040fe20007ffe0ff */
[C---:B------:R-:W-:Y:S01]  /*3c20*/  IMAD R3, R251.reuse, R4, R3 ;  /* 0x00000004fb037224 */ /* 0x040fe200078e0203 */
[C---:B------:R-:W-:Y:S01]  /*3c30*/  IADD3 R4, R12.reuse, 0x82, RZ ;  /* 0x000000820c047810 */ /* 0x040fe20007ffe0ff */
[C---:B------:R-:W-:Y:S01]  /*3c40*/  IMAD R0, R251.reuse, R2, R0 ;  /* 0x00000002fb007224 */ /* 0x040fe200078e0200 */
[----:B------:R2:W-:Y:S01]  /*3c50*/  STL [R1+0x20c], R5 ;  /* 0x00020c0501007387 */ /* 0x0005e20000100800 */
[----:B------:R-:W-:Y:S01]  /*3c60*/  IMAD R236, R251, R9, R236 ;  /* 0x00000009fbec7224 */ /* 0x000fe200078e02ec */
[----:B-1----:R-:W-:-:S02]  /*3c70*/  IADD3 R7, R12, 0x7e, RZ ;  /* 0x0000007e0c077810 */ /* 0x002fc40007ffe0ff */
[----:B------:R1:W-:Y:S02]  /*3c80*/  STL [R1+0x208], R3 ;  /* 0x0002080301007387 */ /* 0x0003e40000100800 */
[----:B------:R-:W-:Y:S02]  /*3c90*/  IABS R9, R7 ;  /* 0x0000000700097213 */ /* 0x000fe40000000000 */
[----:B------:R3:W-:Y:S01]  /*3ca0*/  STL [R1+0x204], R0 ;  /* 0x0002040001007387 */ /* 0x0007e20000100800 */
[----:B--2---:R-:W-:-:S03]  /*3cb0*/  IADD3 R5, R12, 0x80, RZ ;  /* 0x000000800c057810 */ /* 0x004fc60007ffe0ff */
[----:B------:R2:W-:Y:S01]  /*3cc0*/  STL [R1+0x5a78], R7 ;  /* 0x005a780701007387 */ /* 0x0005e20000100800 */
[----:B------:R-:W-:Y:S01]  /*3cd0*/  IMAD.HI.U32 R10, R252, R9, RZ ;  /* 0x00000009fc0a7227 */ /* 0x000fe200078e00ff */
[----:B-1----:R-:W-:Y:S02]  /*3ce0*/  IADD3 R3, R12, 0x81, RZ ;  /* 0x000000810c037810 */ /* 0x002fe40007ffe0ff */
[----:B------:R-:W-:Y:S01]  /*3cf0*/  STL [R1+0x5a7c], R6 ;  /* 0x005a7c0601007387 */ /* 0x000fe20000100800 */
[----:B---3--:R-:W-:-:S03]  /*3d00*/  IABS R0, R4 ;  /* 0x0000000400007213 */ /* 0x008fc60000000000 */
[----:B------:R1:W-:Y:S01]  /*3d10*/  STL [R1+0x5a8c], R5 ;  /* 0x005a8c0501007387 */ /* 0x0003e20000100800 */
[----:B------:R-:W-:Y:S02]  /*3d20*/  IADD3 R10, -R10, RZ, RZ ;  /* 0x000000ff0a0a7210 */ /* 0x000fe40007ffe1ff */
[----:B--2---:R-:W-:Y:S01]  /*3d30*/  IABS R7, R6 ;  /* 0x0000000600077213 */ /* 0x004fe20000000000 */
        /* <DEDUP_REMOVED lines=9> */
[C---:B------:R-:W-:Y:S02]  /*3dd0*/  IMAD R9, R251.reuse, R10, R9 ;  /* 0x0000000afb097224 */ /* 0x040fe400078e0209 */
[----:B------:R-:W-:Y:S02]  /*3de0*/  IMAD.MOV R6, RZ, RZ, -R6 ;  /* 0x000000ffff067224 */ /* 0x000fe400078e0a06 */
[C---:B------:R-:W-:Y:S01]  /*3df0*/  IMAD R7, R251.reuse, R8, R7 ;  /* 0x00000008fb077224 */ /* 0x040fe200078e0207 */
[----:B------:R-:W-:Y:S01]  /*3e00*/  STL [R1+0x200], R9 ;  /* 0x0002000901007387 */ /* 0x000fe20000100800 */
[----:B------:R-:W-:Y:S02]  /*3e10*/  IMAD.MOV R4, RZ, RZ, -R4 ;  /* 0x000000ffff047224 */ /* 0x000fe400078e0a04 */
[----:B------:R-:W-:Y:S01]  /*3e20*/  IMAD.MOV R2, RZ, RZ, -R2 ;  /* 0x000000ffff027224 */ /* 0x000fe200078e0a02 */
[----:B------:R1:W-:Y:S01]  /*3e30*/  STL [R1+0x1fc], R7 ;  /* 0x0001fc0701007387 */ /* 0x0003e20000100800 */
[C---:B------:R-:W-:Y:S01]  /*3e40*/  IMAD R5, R251.reuse, R6, R5 ;  /* 0x00000006fb057224 */ /* 0x040fe200078e0205 */
[C---:B------:R-:W-:Y:S01]  /*3e50*/  IADD3 R6, R12.reuse, 0x84, RZ ;  /* 0x000000840c067810 */ /* 0x040fe20007ffe0ff */
[C---:B------:R-:W-:Y:S01]  /*3e60*/  IMAD R3, R251.reuse, R4, R3 ;  /* 0x00000004fb037224 */ /* 0x040fe200078e0203 */
[C---:B------:R-:W-:Y:S01]  /*3e70*/  IADD3 R4, R12.reuse, 0x87, RZ ;  /* 0x000000870c047810 */ /* 0x040fe20007ffe0ff */
[----:B------:R-:W-:Y:S01]  /*3e80*/  IMAD R0, R251, R2, R0 ;  /* 0x00000002fb007224 */ /* 0x000fe200078e0200 */
[----:B------:R2:W-:Y:S01]  /*3e90*/  STL [R1+0x1f8], R5 ;  /* 0x0001f80501007387 */ /* 0x0005e20000100800 */
[----:B-1----:R-:W-:-:S03]  /*3ea0*/  IADD3 R7, R12, 0x83, RZ ;  /* 0x000000830c077810 */ /* 0x002fc60007ffe0ff */
[----:B------:R1:W-:Y:S01]  /*3eb0*/  STL [R1+0x1f4], R3 ;  /* 0x0001f40301007387 */ /* 0x0003e20000100800 */
[----:B------:R-:W-:-:S03]  /*3ec0*/  IABS R9, R7 ;  /* 0x0000000700097213 */ /* 0x000fc60000000000 */
        /* <DEDUP_REMOVED lines=22> */
[C---:B------:R-:W-:Y:S01]  /*4030*/  IMAD R7, R251.reuse, R8, R7 ;  /* 0x00000008fb077224 */ /* 0x040fe200078e0207 */
[----:B------:R-:W-:Y:S01]  /*4040*/  STL [R1+0x1ec], R9 ;  /* 0x0001ec0901007387 */ /* 0x000fe20000100800 */
[----:B------:R-:W-:Y:S02]  /*4050*/  IMAD.MOV R2, RZ, RZ, -R2 ;  /* 0x000000ffff027224 */ /* 0x000fe400078e0a02 */
[C---:B------:R-:W-:Y:S01]  /*4060*/  IMAD R5, R251.reuse, R6, R5 ;  /* 0x00000006fb057224 */ /* 0x040fe200078e0205 */
[----:B------:R1:W-:Y:S01]  /*4070*/  STL [R1+0x1e8], R7 ;  /* 0x0001e80701007387 */ /* 0x0003e20000100800 */
[C---:B------:R-:W-:Y:S01]  /*4080*/  IMAD R3, R251.reuse, R4, R3 ;  /* 0x00000004fb037224 */ /* 0x040fe200078e0203 */
[C---:B------:R-:W-:Y:S01]  /*4090*/  IADD3 R6, R12.reuse, 0x89, RZ ;  /* 0x000000890c067810 */ /* 0x040fe20007ffe0ff */
[----:B------:R-:W-:Y:S01]  /*40a0*/  IMAD R0, R251, R2, R0 ;  /* 0x00000002fb007224 */ /* 0x000fe200078e0200 */
[----:B------:R2:W-:Y:S01]  /*40b0*/  STL [R1+0x1e4], R5 ;  /* 0x0001e40501007387 */ /* 0x0005e20000100800 */
[----:B------:R-:W-:-:S03]  /*40c0*/  IADD3 R4, R12, 0x8a, RZ ;  /* 0x0000008a0c047810 */ /* 0x000fc60007ffe0ff */
[----:B------:R3:W-:Y:S01]  /*40d0*/  STL [R1+0x1e0], R3 ;  /* 0x0001e00301007387 */ /* 0x0007e20000100800 */
[----:B-1----:R-:W-:-:S03]  /*40e0*/  IADD3 R7, R12, 0x88, RZ ;  /* 0x000000880c077810 */ /* 0x002fc60007ffe0ff */
[----:B------:R1:W-:Y:S01]  /*40f0*/  STL [R1+0x1dc], R0 ;  /* 0x0001dc0001007387 */ /* 0x0003e20000100800 */
[----:B------:R-:W-:-:S03]  /*4100*/  IABS R8, R7 ;  /* 0x0000000700087213 */ /* 0x000fc60000000000 */
[----:B------:R-:W-:Y:S01]  /*4110*/  STL [R1+0x5aa4], R7 ;  /* 0x005aa40701007387 */ /* 0x000fe20000100800 */
[C---:B--2---:R-:W-:Y:S02]  /*4120*/  IADD3 R5, R12.reuse, 0x8b, RZ ;  /* 0x0000008b0c057810 */ /* 0x044fe40007ffe0ff */
[----:B---3--:R-:W-:Y:S01]  /*4130*/  IADD3 R3, R12, 0x8c, RZ ;  /* 0x0000008c0c037810 */ /* 0x008fe20007ffe0ff */
[----:B------:R2:W-:Y:S01]  /*4140*/  STL [R1+0x5ab0], R6 ;  /* 0x005ab00601007387 */ /* 0x0005e20000100800 */
[C---:B------:R-:W-:Y:S01]  /*4150*/  IMAD.HI.U32 R9, R252.reuse, R8, RZ ;  /* 0x00000008fc097227 */ /* 0x040fe200078e00ff */
[----:B------:R-:W-:Y:S02]  /*4160*/  IABS R235, R5 ;  /* 0x0000000500eb7213 */ /* 0x000fe40000000000 */
[----:B------:R3:W-:Y:S01]  /*4170*/  STL [R1+0x5aac], R4 ;  /* 0x005aac0401007387 */ /* 0x0007e20000100800 */
[----:B-1----:R-:W-:Y:S02]  /*4180*/  IABS R0, R3 ;  /* 0x0000000300007213 */ /* 0x002fe40000000000 */
[----:B------:R-:W-:Y:S01]  /*4190*/  IADD3 R9, -R9, RZ, RZ ;  /* 0x000000ff09097210 */ /* 0x000fe20007ffe1ff */
[----:B------:R1:W-:Y:S01]  /*41a0*/  STL [R1+0x5ab4], R5 ;  /* 0x005ab40501007387 */ /* 0x0003e20000100800 */
[----:B--2---:R-:W-:Y:S01]  /*41b0*/  IABS R6, R6 ;  /* 0x0000000600067213 */ /* 0x004fe20000000000 */
[----:B------:R-:W-:-:S02]  /*41c0*/  IMAD.HI.U32 R2, R252, R0, RZ ;  /* 0x00000000fc027227 */ /* 0x000fc400078e00ff */
[----:B------:R2:W-:Y:S01]  /*41d0*/  STL [R1+0x5ac8], R3 ;  /* 0x005ac80301007387 */ /* 0x0005e20000100800 */
[----:B---3--:R-:W-:Y:S01]  /*41e0*/  IABS R4, R4 ;  /* 0x0000000400047213 */ /* 0x008fe20000000000 */
[----:B------:R-:W-:-:S04]  /*41f0*/  IMAD.HI.U32 R7, R252, R6, RZ ;  /* 0x00000006fc077227 */ /* 0x000fc800078e00ff */
[----:B-1----:R-:W-:-:S04]  /*4200*/  IMAD.HI.U32 R5, R252, R4, RZ ;  /* 0x00000004fc057227 */ /* 0x002fc800078e00ff */
[----:B------:R-:W-:Y:S02]  /*4210*/  IMAD.MOV R7, RZ, RZ, -R7 ;  /* 0x000000ffff077224 */ /* 0x000fe400078e0a07 */
[----:B------:R-:W-:Y:S02]  /*4220*/  IMAD.MOV R5, RZ, RZ, -R5 ;  /* 0x000000ffff057224 */ /* 0x000fe400078e0a05 */
[----:B------:R-:W-:Y:S02]  /*4230*/  IMAD.MOV R2, RZ, RZ, -R2 ;  /* 0x000000ffff027224 */ /* 0x000fe400078e0a02 */
[----:B------:R-:W-:Y:S02]  /*4240*/  IMAD R8, R251, R9, R8 ;  /* 0x00000009fb087224 */ /* 0x000fe400078e0208 */
[----:B--2---:R-:W-:-:S03]  /*4250*/  IMAD.HI.U32 R3, R252, R235, RZ ;  /* 0x000000ebfc037227 */ /* 0x004fc600078e00ff */
[----:B------:R-:W-:Y:S01]  /*4260*/  STL [R1+0x1d8], R8 ;  /* 0x0001d80801007387 */ /* 0x000fe20000100800 */
[C---:B------:R-:W-:Y:S01]  /*4270*/  IMAD R6, R251.reuse, R7, R6 ;  /* 0x00000007fb067224 */ /* 0x040fe200078e0206 */
[C---:B------:R-:W-:Y:S01]  /*4280*/  IADD3 R7, R12.reuse, 0x8d, RZ ;  /* 0x0000008d0c077810 */ /* 0x040fe20007ffe0ff */
[C---:B------:R-:W-:Y:S01]  /*4290*/  IMAD R4, R251.reuse, R5, R4 ;  /* 0x00000005fb047224 */ /* 0x040fe200078e0204 */
[C---:B------:R-:W-:Y:S01]  /*42a0*/  IADD3 R5, R12.reuse, 0x8f, RZ ;  /* 0x0000008f0c057810 */ /* 0x040fe20007ffe0ff */
[C---:B------:R-:W-:Y:S01]  /*42b0*/  IMAD R0, R251.reuse, R2, R0 ;  /* 0x00000002fb007224 */ /* 0x040fe200078e0200 */
[----:B------:R1:W-:Y:S01]  /*42c0*/  STL [R1+0x1d4], R6 ;  /* 0x0001d40601007387 */ /* 0x0003e20000100800 */
[----:B------:R-:W-:Y:S01]  /*42d0*/  IMAD.MOV R3, RZ, RZ, -R3 ;  /* 0x000000ffff037224 */ /* 0x000fe200078e0a03 */
[----:B------:R-:W-:Y:S02]  /*42e0*/  IABS R9, R7 ;  /* 0x0000000700097213 */ /* 0x000fe40000000000 */
[----:B------:R2:W-:Y:S01]  /*42f0*/  STL [R1+0x1d0], R4 ;  /* 0x0001d00401007387 */ /* 0x0005e20000100800 */
[----:B------:R-:W-:Y:S01]  /*4300*/  IMAD R235, R251, R3, R235 ;  /* 0x00000003fbeb7224 */ /* 0x000fe200078e02eb */
[----:B------:R-:W-:Y:S01]  /*4310*/  IADD3 R3, R12, 0x90, RZ ;  /* 0x000000900c037810 */ /* 0x000fe20007ffe0ff */
[----:B------:R-:W-:Y:S01]  /*4320*/  IMAD.HI.U32 R10, R252, R9, RZ ;  /* 0x00000009fc0a7227 */ /* 0x000fe200078e00ff */
[----:B------:R3:W-:Y:S01]  /*4330*/  STL [R1+0x254], R0 ;  /* 0x0002540001007387 */ /* 0x0007e20000100800 */
[----:B-1----:R-:W-:-:S03]  /*4340*/  IADD3 R6, R12, 0x8e, RZ ;  /* 0x0000008e0c067810 */ /* 0x002fc60007ffe0ff */
[----:B------:R1:W-:Y:S01]  /*4350*/  STL [R1+0x5abc], R7 ;  /* 0x005abc0701007387 */ /* 0x0003e20000100800 */
[----:B------:R-:W-:Y:S02]  /*4360*/  IADD3 R10, -R10, RZ, RZ ;  /* 0x000000ff0a0a7210 */ /* 0x000fe40007ffe1ff */
[----:B--2---:R-:W-:Y:S01]  /*4370*/  IADD3 R4, R12, 0x91, RZ ;  /* 0x000000910c047810 */ /* 0x004fe20007ffe0ff */
[----:B------:R-:W-:Y:S02]  /*4380*/  STL [R1+0x5ab8], R6 ;  /* 0x005ab80601007387 */ /* 0x000fe40000100800 */
[----:B------:R-:W-:Y:S01]  /*4390*/  IMAD R9, R251, R10, R9 ;  /* 0x0000000afb097224 */ /* 0x000fe200078e0209 */
[----:B---3--:R-:W-:Y:S01]  /*43a0*/  IABS R0, R4 ;  /* 0x0000000400007213 */ /* 0x008fe20000000000 */
[----:B------:R2:W-:Y:S01]  /*43b0*/  STL [R1+0x5ac0], R5 ;  /* 0x005ac00501007387 */ /* 0x0005e20000100800 */
[----:B-1----:R-:W-:-:S03]  /*43c0*/  IABS R7, R6 ;  /* 0x0000000600077213 */ /* 0x002fc60000000000 */
[----:B------:R1:W-:Y:S01]  /*43d0*/  STL [R1+0x5ad0], R3 ;  /* 0x005ad00301007387 */ /* 0x0003e20000100800 */
[----:B------:R-:W-:-:S03]  /*43e0*/  IMAD.HI.U32 R2, R252, R0, RZ ;  /* 0x00000000fc027227 */ /* 0x000fc600078e00ff */
[----:B------:R3:W-:Y:S01]  /*43f0*/  STL [R1+0x5ad4], R4 ;  /* 0x005ad40401007387 */ /* 0x0007e20000100800 */
[C---:B------:R-:W-:Y:S01]  /*4400*/  IMAD.HI.U32 R8, R252.reuse, R7, RZ ;  /* 0x00000007fc087227 */ /* 0x040fe200078e00ff */
[----:B--2---:R-:W-:Y:S02]  /*4410*/  IABS R5, R5 ;  /* 0x0000000500057213 */ /* 0x004fe40000000000 */
[----:B------:R-:W-:Y:S01]  /*4420*/  STL [R1+0x250], R9 ;  /* 0x0002500901007387 */ /* 0x000fe20000100800 */
[----:B------:R-:W-:Y:S01]  /*4430*/  IMAD.MOV R8, RZ, RZ, -R8 ;  /* 0x000000ffff087224 */ /* 0x000fe200078e0a08 */
[----:B-1----:R-:W-:Y:S01]  /*4440*/  IABS R3, R3 ;  /* 0x0000000300037213 */ /* 0x002fe20000000000 */
        /* <DEDUP_REMOVED lines=51> */
[C---:B--2---:R-:W-:Y:S02]  /*4780*/  IADD3 R5, R12.reuse, 0x99, RZ ;  /* 0x000000990c057810 */ /* 0x044fe40007ffe0ff */
[----:B------:R-:W-:Y:S01]  /*4790*/  IABS R9, R7 ;  /* 0x0000000700097213 */ /* 0x000fe20000000000 */
[----:B------:R2:W-:Y:S01]  /*47a0*/  STL [R1+0x5ad8], R7 ;  /* 0x005ad80701007387 */ /* 0x0005e20000100800 */
[----:B---3--:R-:W-:-:S03]  /*47b0*/  IADD3 R3, R12, 0x9a, RZ ;  /* 0x0000009a0c037810 */ /* 0x008fc60007ffe0ff */
[----:B------:R-:W-:Y:S01]  /*47c0*/  STL [R1+0x5ae8], R6 ;  /* 0x005ae80601007387 */ /* 0x000fe20000100800 */
[C---:B------:R-:W-:Y:S01]  /*47d0*/  IMAD.HI.U32 R10, R252.reuse, R9, RZ ;  /* 0x00000009fc0a7227 */ /* 0x040fe200078e00ff */
[----:B-1----:R-:W-:Y:S02]  /*47e0*/  IABS R0, R4 ;  /* 0x0000000400007213 */ /* 0x002fe40000000000 */
[----:B------:R1:W-:Y:S01]  /*47f0*/  STL [R1+0x5af0], R5 ;  /* 0x005af00501007387 */ /* 0x0003e20000100800 */
[----:B--2---:R-:W-:Y:S02]  /*4800*/  IABS R7, R6 ;  /* 0x0000000600077213 */ /* 0x004fe40000000000 */
[----:B------:R-:W-:Y:S01]  /*4810*/  IMAD.HI.U32 R2, R252, R0, RZ ;  /* 0x00000000fc027227 */ /* 0x000fe200078e00ff */
[----:B------:R2:W-:Y:S01]  /*4820*/  STL [R1+0x5aec], R3 ;  /* 0x005aec0301007387 */ /* 0x0005e20000100800 */
[----:B------:R-:W-:Y:S02]  /*4830*/  IADD3 R10, -R10, RZ, RZ ;  /* 0x000000ff0a0a7210 */ /* 0x000fe40007ffe1ff */
[----:B------:R-:W-:Y:S01]  /*4840*/  IMAD.HI.U32 R8, R252, R7, RZ ;  /* 0x00000007fc087227 */ /* 0x000fe200078e00ff */
[----:B------:R3:W-:Y:S01]  /*4850*/  STL [R1+0x5af8], R4 ;  /* 0x005af80401007387 */ /* 0x0007e20000100800 */
[----:B-1----:R-:W-:-:S02]  /*4860*/  IABS R5, R5 ;  /* 0x0000000500057213 */ /* 0x002fc40000000000 */
[----:B------:R-:W-:Y:S02]  /*4870*/  IMAD.MOV R8, RZ, RZ, -R8 ;  /* 0x000000ffff087224 */ /* 0x000fe400078e0a08 */
[----:B------:R-:W-:Y:S01]  /*4880*/  IMAD R9, R251, R10, R9 ;  /* 0x0000000afb097224 */ /* 0x000fe200078e0209 */
[----:B--2---:R-:W-:Y:S01]  /*4890*/  IABS R3, R3 ;  /* 0x0000000300037213 */ /* 0x004fe20000000000 */
[----:B------:R-:W-:-:S03]  /*48a0*/  IMAD.HI.U32 R6, R252, R5, RZ ;  /* 0x00000005fc067227 */ /* 0x000fc600078e00ff */
[----:B------:R-:W-:Y:S01]  /*48b0*/  STL [R1+0x228], R9 ;  /* 0x0002280901007387 */ /* 0x000fe20000100800 */
[----:B---3--:R-:W-:-:S04]  /*48c0*/  IMAD.HI.U32 R4, R252, R3, RZ ;  /* 0x00000003fc047227 */ /* 0x008fc800078e00ff */
[----:B------:R-:W-:Y:S02]  /*48d0*/  IMAD.MOV R6, RZ, RZ, -R6 ;  /* 0x000000ffff067224 */ /* 0x000fe400078e0a06 */
[----:B------:R-:W-:Y:S02]  /*48e0*/  IMAD.MOV R4, RZ, RZ, -R4 ;  /* 0x000000ffff047224 */ /* 0x000fe400078e0a04 */
[C---:B------:R-:W-:Y:S02]  /*48f0*/  IMAD R7, R251.reuse, R8, R7 ;  /* 0x00000008fb077224 */ /* 0x040fe400078e0207 */
[----:B------:R-:W-:Y:S02]  /*4900*/  IMAD.MOV R2, RZ, RZ, -R2 ;  /* 0x000000ffff027224 */ /* 0x000fe400078e0a02 */
[C---:B------:R-:W-:Y:S01]  /*4910*/  IMAD R5, R251.reuse, R6, R5 ;  /* 0x00000006fb057224 */ /* 0x040fe200078e0205 */
[----:B------:R1:W-:Y:S01]  /*4920*/  STL [R1+0x224], R7 ;  /* 0x0002240701007387 */ /* 0x0003e20000100800 */
[C---:B------:R-:W-:Y:S01]  /*4930*/  IMAD R3, R251.reuse, R4, R3 ;  /* 0x00000004fb037224 */ /* 0x040fe200078e0203 */
[C---:B------:R-:W-:Y:S01]  /*4940*/  IADD3 R6, R12.reuse, 0x9d, RZ ;  /* 0x0000009d0c067810 */ /* 0x040fe20007ffe0ff */
[----:B------:R-:W-:Y:S01]  /*4950*/  IMAD R0, R251, R2, R0 ;  /* 0x00000002fb007224 */ /* 0x000fe200078e0200 */
[----:B------:R2:W-:Y:S01]  /*4960*/  STL [R1+0x220], R5 ;  /* 0x0002200501007387 */ /* 0x0005e20000100800 */
[----:B------:R-:W-:-:S02]  /*4970*/  IADD3 R4, R12, 0xa0, RZ ;  /* 0x000000a00c047810 */ /* 0x000fc40007ffe0ff */
[----:B------:R-:W-:Y:S01]  /*4980*/  IABS R234, R6 ;  /* 0x0000000600ea7213 */ /* 0x000fe20000000000 */
        /* <DEDUP_REMOVED lines=8> */
[----:B-1----:R-:W-:Y:S01]  /*4a10*/  IABS R0, R4 ;  /* 0x0000000400007213 */ /* 0x002fe20000000000 */
[C---:B------:R-:W-:Y:S02]  /*4a20*/  IMAD.HI.U32 R9, R252.reuse, R8, RZ ;  /* 0x00000008fc097227 */ /* 0x040fe400078e00ff */
[----:B------:R1:W-:Y:S02]  /*4a30*/  STL [R1+0x5afc], R5 ;  /* 0x005afc0501007387 */ /* 0x0003e40000100800 */
[----:B--2---:R-:W-:-:S02]  /*4a40*/  IMAD.HI.U32 R7, R252, R234, RZ ;  /* 0x000000eafc077227 */ /* 0x004fc400078e00ff */
[----:B------:R2:W-:Y:S01]  /*4a50*/  STL [R1+0x5b04], R3 ;  /* 0x005b040301007387 */ /* 0x0005e20000100800 */
[----:B------:R-:W-:Y:S01]  /*4a60*/  IADD3 R9, -R9, RZ, RZ ;  /* 0x000000ff09097210 */ /* 0x000fe20007ffe1ff */
[C---:B------:R-:W-:Y:S02]  /*4a70*/  IMAD.HI.U32 R2, R252.reuse, R0, RZ ;  /* 0x00000000fc027227 */ /* 0x040fe400078e00ff */
[----:B------:R3:W-:Y:S01]  /*4a80*/  STL [R1+0x5b18], R4 ;  /* 0x005b180401007387 */ /* 0x0007e20000100800 */
[----:B-1----:R-:W-:Y:S01]  /*4a90*/  IABS R5, R5 ;  /* 0x0000000500057213 */ /* 0x002fe20000000000 */
[----:B------:R-:W-:Y:S02]  /*4aa0*/  IMAD.MOV R7, RZ, RZ, -R7 ;  /* 0x000000ffff077224 */ /* 0x000fe400078e0a07 */
[----:B------:R-:W-:Y:S01]  /*4ab0*/  IMAD.MOV R2, RZ, RZ, -R2 ;  /* 0x000000ffff027224 */ /* 0x000fe200078e0a02 */
[----:B--2---:R-:W-:Y:S01]  /*4ac0*/  IABS R3, R3 ;  /* 0x0000000300037213 */ /* 0x004fe20000000000 */
[----:B------:R-:W-:-:S04]  /*4ad0*/  IMAD.HI.U32 R6, R252, R5, RZ ;  /* 0x00000005fc067227 */ /* 0x000fc800078e00ff */
[----:B---3--:R-:W-:-:S04]  /*4ae0*/  IMAD.HI.U32 R4, R252, R3, RZ ;  /* 0x00000003fc047227 */ /* 0x008fc800078e00ff */
[----:B------:R-:W-:Y:S02]  /*4af0*/  IMAD.MOV R6, RZ, RZ, -R6 ;  /* 0x000000ffff067224 */ /* 0x000fe400078e0a06 */
[----:B------:R-:W-:Y:S02]  /*4b00*/  IMAD.MOV R4, RZ, RZ, -R4 ;  /* 0x000000ffff047224 */ /* 0x000fe400078e0a04 */
[C---:B------:R-:W-:Y:S02]  /*4b10*/  IMAD R8, R251.reuse, R9, R8 ;  /* 0x00000009fb087224 */ /* 0x040fe400078e0208 */
[C---:B------:R-:W-:Y:S01]  /*4b20*/  IMAD R5, R251.reuse, R6, R5 ;  /* 0x00000006fb057224 */ /* 0x040fe200078e0205 */
[C---:B------:R-:W-:Y:S01]  /*4b30*/  IADD3 R6, R12.reuse, 0xa2, RZ ;  /* 0x000000a20c067810 */ /* 0x040fe20007ffe0ff */
[C---:B------:R-:W-:Y:S01]  /*4b40*/  IMAD R234, R251.reuse, R7, R234 ;  /* 0x00000007fbea7224 */ /* 0x040fe200078e02ea */
[----:B------:R-:W-:Y:S01]  /*4b50*/  IADD3 R7, R12, 0xa1, RZ ;  /* 0x000000a10c077810 */ /* 0x000fe20007ffe0ff */
[C---:B------:R-:W-:Y:S01]  /*4b60*/  IMAD R3, R251.reuse, R4, R3 ;  /* 0x00000004fb037224 */ /* 0x040fe200078e0203 */
[----:B------:R-:W-:Y:S01]  /*4b70*/  STL [R1+0x214], R8 ;  /* 0x0002140801007387 */ /* 0x000fe20000100800 */
[----:B------:R-:W-:Y:S01]  /*4b80*/  IMAD R0, R251, R2, R0 ;  /* 0x00000002fb007224 */ /* 0x000fe200078e0200 */
[----:B------:R-:W-:-:S02]  /*4b90*/  IABS R9, R7 ;  /* 0x0000000700097213 */ /* 0x000fc40000000000 */
[----:B------:R1:W-:Y:S01]  /*4ba0*/  STL [R1+0x298], R5 ;  /* 0x0002980501007387 */ /* 0x0003e20000100800 */
[----:B------:R-:W-:Y:S02]  /*4bb0*/  IADD3 R4, R12, 0xa5, RZ ;  /* 0x000000a50c047810 */ /* 0x000fe40007ffe0ff */
[----:B------:R-:W-:Y:S01]  /*4bc0*/  IMAD.HI.U32 R10, R252, R9, RZ ;  /* 0x00000009fc0a7227 */ /* 0x000fe200078e00ff */
[----:B------:R2:W-:Y:S04]  /*4bd0*/  STL [R1+0x294], R3 ;  /* 0x0002940301007387 */ /* 0x0005e80000100800 */
[----:B------:R3:W-:Y:S01]  /*4be0*/  STL [R1+0x290], R0 ;  /* 0x0002900001007387 */ /* 0x0007e20000100800 */
[----:B------:R-:W-:Y:S02]  /*4bf0*/  IADD3 R10, -R10, RZ, RZ ;  /* 0x000000ff0a0a7210 */ /* 0x000fe40007ffe1ff */
[C---:B-1----:R-:W-:Y:S01]  /*4c00*/  IADD3 R5, R12.reuse, 0xa3, RZ ;  /* 0x000000a30c057810 */ /* 0x042fe20007ffe0ff */
[----:B------:R1:W-:Y:S01]  /*4c10*/  STL [R1+0x5b0c], R7 ;  /* 0x005b0c0701007387 */ /* 0x0003e20000100800 */
[----:B--2---:R-:W-:Y:S01]  /*4c20*/  IADD3 R3, R12, 0xa4, RZ ;  /* 0x000000a40c037810 */ /* 0x004fe20007ffe0ff */
[----:B------:R-:W-:-:S02]  /*4c30*/  IMAD R9, R251, R10, R9 ;  /* 0x0000000afb097224 */ /* 0x000fc400078e0209 */
[----:B------:R-:W-:Y:S01]  /*4c40*/  STL [R1+0x5b08], R6 ;  /* 0x005b080601007387 */ /* 0x000fe20000100800 */
[----:B---3--:R-:W-:-:S03]  /*4c50*/  IABS R0, R4 ;  /* 0x0000000400007213 */ /* 0x008fc60000000000 */
[----:B------:R2:W-:Y:S01]  /*4c60*/  STL [R1+0x5b10], R5 ;  /* 0x005b100501007387 */ /* 0x0005e20000100800 */
[----:B-1----:R-:W-:Y:S01]  /*4c70*/  IABS R7, R6 ;  /* 0x0000000600077213 */ /* 0x002fe20000000000 */
[C---:B------:R-:W-:Y:S02]  /*4c80*/  IMAD.HI.U32 R2, R252.reuse, R0, RZ ;  /* 0x00000000fc027227 */ /* 0x040fe400078e00ff */
[----:B------:R1:W-:Y:S02]  /*4c90*/  STL [R1+0x5b20], R3 ;  /* 0x005b200301007387 */ /* 0x0003e40000100800 */
[----:B------:R-:W-:Y:S02]  /*4ca0*/  IMAD.HI.U32 R8, R252, R7, RZ ;  /* 0x00000007fc087227 */ /* 0x000fe400078e00ff */
[----:B------:R3:W-:Y:S01]  /*4cb0*/  STL [R1+0x5b24], R4 ;  /* 0x005b240401007387 */ /* 0x0007e20000100800 */
[----:B--2---:R-:W-:Y:S01]  /*4cc0*/  IABS R5, R5 ;  /* 0x0000000500057213 */ /* 0x004fe20000000000 */
[----:B------:R-:W-:-:S02]  /*4cd0*/  IMAD.MOV R8, RZ, RZ, -R8 ;  /* 0x000000ffff087224 */ /* 0x000fc400078e0a08 */
        /* <DEDUP_REMOVED lines=18> */
[----:B------:R-:W-:Y:S02]  /*4e00*/  IABS R9, R7 ;  /* 0x0000000700097213 */ /* 0x000fe40000000000 */
[C---:B--2---:R-:W-:Y:S01]  /*4e10*/  IADD3 R5, R12.reuse, 0xa8, RZ ;  /* 0x000000a80c057810 */ /* 0x044fe20007ffe0ff */
[----:B------:R2:W-:Y:S01]  /*4e20*/  STL [R1+0x5b14], R7 ;  /* 0x005b140701007387 */ /* 0x0005e20000100800 */
[----:B---3--:R-:W-:Y:S01]  /*4e30*/  IADD3 R3, R12, 0xa9, RZ ;  /* 0x000000a90c037810 */ /* 0x008fe20007ffe0ff */
[----:B------:R-:W-:Y:S02]  /*4e40*/  IMAD.HI.U32 R10, R252, R9, RZ ;  /* 0x00000009fc0a7227 */ /* 0x000fe400078e00ff */
[----:B------:R-:W-:Y:S01]  /*4e50*/  STL [R1+0x5b1c], R6 ;  /* 0x005b1c0601007387 */ /* 0x000fe20000100800 */
[----:B-1----:R-:W-:Y:S02]  /*4e60*/  IABS R0, R4 ;  /* 0x0000000400007213 */ /* 0x002fe40000000000 */
[----:B------:R-:W-:Y:S01]  /*4e70*/  IADD3 R10, -R10, RZ, RZ ;  /* 0x000000ff0a0a7210 */ /* 0x000fe20007ffe1ff */
[----:B------:R1:W-:Y:S01]  /*4e80*/  STL [R1+0x5b2c], R5 ;  /* 0x005b2c0501007387 */ /* 0x0003e20000100800 */
[----:B--2---:R-:W-:Y:S01]  /*4e90*/  IABS R7, R6 ;  /* 0x0000000600077213 */ /* 0x004fe20000000000 */
[----:B------:R-:W-:-:S02]  /*4ea0*/  IMAD.HI.U32 R2, R252, R0, RZ ;  /* 0x00000000fc027227 */ /* 0x000fc400078e00ff */
[----:B------:R2:W-:Y:S02]  /*4eb0*/  STL [R1+0x5b34], R3 ;  /* 0x005b340301007387 */ /* 0x0005e40000100800 */
[C---:B------:R-:W-:Y:S02]  /*4ec0*/  IMAD.HI.U32 R8, R252.reuse, R7, RZ ;  /* 0x00000007fc087227 */ /* 0x040fe400078e00ff */
[----:B------:R3:W-:Y:S01]  /*4ed0*/  STL [R1+0x5b30], R4 ;  /* 0x005b300401007387 */ /* 0x0007e20000100800 */
[----:B-1----:R-:W-:Y:S01]  /*4ee0*/  IABS R5, R5 ;  /* 0x0000000500057213 */ /* 0x002fe20000000000 */
[----:B------:R-:W-:Y:S02]  /*4ef0*/  IMAD.MOV R8, RZ, RZ, -R8 ;  /* 0x000000ffff087224 */ /* 0x000fe400078e0a08 */
[----:B------:R-:W-:Y:S01]  /*4f00*/  IMAD R9, R251, R10, R9 ;  /* 0x0000000afb097224 */ /* 0x000fe200078e0209 */
[----:B--2---:R-:W-:Y:S01]  /*4f10*/  IABS R3, R3 ;  /* 0x0000000300037213 */ /* 0x004fe20000000000 */
[----:B------:R-:W-:-:S03]  /*4f20*/  IMAD.HI.U32 R6, R252, R5, RZ ;  /* 0x00000005fc067227 */ /* 0x000fc600078e00ff */
[----:B------:R-:W-:Y:S01]  /*4f30*/  STL [R1+0x278], R9 ;  /* 0x0002780901007387 */ /* 0x000fe20000100800 */
[----:B---3--:R-:W-:-:S04]  /*4f40*/  IMAD.HI.U32 R4, R252, R3, RZ ;  /* 0x00000003fc047227 */ /* 0x008fc800078e00ff */
[C---:B------:R-:W-:Y:S02]  /*4f50*/  IMAD R7, R251.reuse, R8, R7 ;  /* 0x00000008fb077224 */ /* 0x040fe400078e0207 */
[----:B------:R-:W-:Y:S02]  /*4f60*/  IMAD.MOV R6, RZ, RZ, -R6 ;  /* 0x000000ffff067224 */ /* 0x000fe400078e0a06 */
[----:B------:R-:W-:Y:S01]  /*4f70*/  IMAD.MOV R4, RZ, RZ, -R4 ;  /* 0x000000ffff047224 */ /* 0x000fe200078e0a04 */
[----:B------:R1:W-:Y:S01]  /*4f80*/  STL [R1+0x274], R7 ;  /* 0x0002740701007387 */ /* 0x0003e20000100800 */
[----:B------:R-:W-:Y:S02]  /*4f90*/  IMAD.MOV R2, RZ, RZ, -R2 ;  /* 0x000000ffff027224 */ /* 0x000fe400078e0a02 */
        /* <DEDUP_REMOVED lines=9> */
[----:B------:R-:W-:Y:S01]  /*5030*/  STL [R1+0x268], R0 ;  /* 0x0002680001007387 */ /* 0x000fe20000100800 */
[----:B--2---:R-:W-:Y:S01]  /*5040*/  IADD3 R5, R12, 0xae, RZ ;  /* 0x000000ae0c057810 */ /* 0x004fe20007ffe0ff */
[----:B------:R-:W-:Y:S02]  /*5050*/  IMAD.HI.U32 R9, R252, R8, RZ ;  /* 0x00000008fc097227 */ /* 0x000fe400078e00ff */
[----:B------:R-:W-:Y:S01]  /*5060*/  STL [R1+0x5b28], R7 ;  /* 0x005b280701007387 */ /* 0x000fe20000100800 */
[----:B-1----:R-:W-:-:S03]  /*5070*/  IADD3 R3, R12, 0xaf, RZ ;  /* 0x000000af0c037810 */ /* 0x002fc60007ffe0ff */
[----:B------:R1:W-:Y:S01]  /*5080*/  STL [R1+0x5b38], R6 ;  /* 0x005b380601007387 */ /* 0x0003e20000100800 */
[----:B------:R-:W-:Y:S02]  /*5090*/  IABS R2, R5 ;  /* 0x0000000500027213 */ /* 0x000fe40000000000 */
[----:B------:R-:W-:Y:S01]  /*50a0*/  IADD3 R9, -R9, RZ, RZ ;  /* 0x000000ff09097210 */ /* 0x000fe20007ffe1ff */
[----:B------:R2:W-:Y:S01]  /*50b0*/  STL [R1+0x5b40], R4 ;  /* 0x005b400401007387 */ /* 0x0005e20000100800 */
[----:B------:R-:W-:-:S03]  /*50c0*/  IABS R233, R3 ;  /* 0x0000000300e97213 */ /* 0x000fc60000000000 */
[----:B------:R3:W-:Y:S01]  /*50d0*/  STL [R1+0x5b3c], R5 ;  /* 0x005b3c0501007387 */ /* 0x0007e20000100800 */
[----:B------:R-:W-:Y:S01]  /*50e0*/  IMAD R8, R251, R9, R8 ;  /* 0x00000009fb087224 */ /* 0x000fe200078e0208 */
[----:B-1----:R-:W-:Y:S01]  /*50f0*/  IABS R6, R6 ;  /* 0x0000000600067213 */ /* 0x002fe20000000000 */
[C---:B------:R-:W-:Y:S01]  /*5100*/  IMAD.HI.U32 R0, R252.reuse, R233, RZ ;  /* 0x000000e9fc007227 */ /* 0x040fe200078e00ff */
[----:B------:R1:W-:Y:S01]  /*5110*/  STL [R1+0x5b48], R3 ;  /* 0x005b480301007387 */ /* 0x0003e20000100800 */
[----:B--2---:R-:W-:Y:S02]  /*5120*/  IABS R4, R4 ;  /* 0x0000000400047213 */ /* 0x004fe40000000000 */
[C---:B------:R-:W-:Y:S01]  /*5130*/  IMAD.HI.U32 R7, R252.reuse, R6, RZ ;  /* 0x00000006fc077227 */ /* 0x040fe200078e00ff */
[----:B------:R2:W-:Y:S03]  /*5140*/  STL [R1+0x264], R8 ;  /* 0x0002640801007387 */ /* 0x0005e60000100800 */
[----:B---3--:R-:W-:-:S04]  /*5150*/  IMAD.HI.U32 R5, R252, R4, RZ ;  /* 0x00000004fc057227 */ /* 0x008fc800078e00ff */
[----:B-1----:R-:W-:Y:S01]  /*5160*/  IMAD.HI.U32 R3, R252, R2, RZ ;  /* 0x00000002fc037227 */ /* 0x002fe200078e00ff */
[----:B--2---:R-:W-:-:S03]  /*5170*/  IADD3 R8, R12, 0xb0, RZ ;  /* 0x000000b00c087810 */ /* 0x004fc60007ffe0ff */
[----:B------:R-:W-:Y:S02]  /*5180*/  IMAD.MOV R7, RZ, RZ, -R7 ;  /* 0x000000ffff077224 */ /* 0x000fe400078e0a07 */
[----:B------:R-:W-:Y:S01]  /*5190*/  IMAD.MOV R5, RZ, RZ, -R5 ;  /* 0x000000ffff057224 */ /* 0x000fe200078e0a05 */
[----:B------:R-:W-:Y:S01]  /*51a0*/  IABS R9, R8 ;  /* 0x0000000800097213 */ /* 0x000fe20000000000 */
[----:B------:R-:W-:Y:S02]  /*51b0*/  IMAD.MOV R3, RZ, RZ, -R3 ;  /* 0x000000ffff037224 */ /* 0x000fe400078e0a03 */
[C---:B------:R-:W-:Y:S01]  /*51c0*/  IMAD R6, R251.reuse, R7, R6 ;  /* 0x00000007fb067224 */ /* 0x040fe200078e0206 */
[C---:B------:R-:W-:Y:S01]  /*51d0*/  IADD3 R7, R12.reuse, 0xb1, RZ ;  /* 0x000000b10c077810 */ /* 0x040fe20007ffe0ff */
[C---:B------:R-:W-:Y:S01]  /*51e0*/  IMAD R4, R251.reuse, R5, R4 ;  /* 0x00000005fb047224 */ /* 0x040fe200078e0204 */
[----:B------:R-:W-:Y:S01]  /*51f0*/  IADD3 R5, R12, 0xb2, RZ ;  /* 0x000000b20c057810 */ /* 0x000fe20007ffe0ff */
[----:B------:R-:W-:Y:S01]  /*5200*/  IMAD R2, R251, R3, R2 ;  /* 0x00000003fb027224 */ /* 0x000fe200078e0202 */
[----:B------:R1:W-:Y:S01]  /*5210*/  STL [R1+0x260], R6 ;  /* 0x0002600601007387 */ /* 0x0003e20000100800 */
[----:B------:R-:W-:-:S02]  /*5220*/  IMAD.MOV R0, RZ, RZ, -R0 ;  /* 0x000000ffff007224 */ /* 0x000fc400078e0a00 */
[----:B------:R-:W-:Y:S01]  /*5230*/  IMAD.HI.U32 R10, R252, R9, RZ ;  /* 0x00000009fc0a7227 */ /* 0x000fe200078e00ff */
[----:B------:R2:W-:Y:S03]  /*5240*/  STL [R1+0x25c], R4 ;  /* 0x00025c0401007387 */ /* 0x0005e60000100800 */
[C---:B------:R-:W-:Y:S01]  /*5250*/  IMAD R233, R251.reuse, R0, R233 ;  /* 0x00000000fbe97224 */ /* 0x040fe200078e02e9 */
[----:B------:R3:W-:Y:S01]  /*5260*/  STL [R1+0x258], R2 ;  /* 0x0002580201007387 */ /* 0x0007e20000100800 */
[----:B------:R-:W-:Y:S02]  /*5270*/  IADD3 R10, -R10, RZ, RZ ;  /* 0x000000ff0a0a7210 */ /* 0x000fe40007ffe1ff */
[C---:B-1----:R-:W-:Y:S01]  /*5280*/  IADD3 R6, R12.reuse, 0xb3, RZ ;  /* 0x000000b30c067810 */ /* 0x042fe20007ffe0ff */
[----:B------:R-:W-:Y:S01]  /*5290*/  STL [R1+0x5b44], R8 ;  /* 0x005b440801007387 */ /* 0x000fe20000100800 */
[----:B--2---:R-:W-:Y:S01]  /*52a0*/  IADD3 R4, R12, 0xb4, RZ ;  /* 0x000000b40c047810 */ /* 0x004fe20007ffe0ff */
[----:B------:R-:W-:-:S02]  /*52b0*/  IMAD R9, R251, R10, R9 ;  /* 0x0000000afb097224 */ /* 0x000fc400078e0209 */
[----:B------:R1:W-:Y:S01]  /*52c0*/  STL [R1+0x5b50], R7 ;  /* 0x005b500701007387 */ /* 0x0003e20000100800 */
[----:B------:R-:W-:Y:S02]  /*52d0*/  IABS R3, R6 ;  /* 0x0000000600037213 */ /* 0x000fe40000000000 */
[----:B------:R-:W-:Y:S01]  /*52e0*/  IABS R0, R4 ;  /* 0x0000000400007213 */ /* 0x000fe20000000000 */
[----:B------:R2:W-:Y:S04]  /*52f0*/  STL [R1+0x5b4c], R5 ;  /* 0x005b4c0501007387 */ /* 0x0005e80000100800 */
[----:B------:R4:W-:Y:S01]  /*5300*/  STL [R1+0x5b54], R6 ;  /* 0x005b540601007387 */ /* 0x0009e20000100800 */
[----:B---3--:R-:W-:Y:S01]  /*5310*/  IMAD.HI.U32 R2, R252, R0, RZ ;  /* 0x00000000fc027227 */ /* 0x008fe200078e00ff */
[----:B-1----:R-:W-:-:S02]  /*5320*/  IABS R7, R7 ;  /* 0x0000000700077213 */ /* 0x002fc40000000000 */
[----:B------:R1:W-:Y:S01]  /*5330*/  STL [R1+0x5b68], R4 ;  /* 0x005b680401007387 */ /* 0x0003e20000100800 */
[----:B------:R-:W-:Y:S01]  /*5340*/  IMAD.MOV R2, RZ, RZ, -R2 ;  /* 0x000000ffff027224 */ /* 0x000fe200078e0a02 */
[----:B--2---:R-:W-:Y:S01]  /*5350*/  IABS R5, R5 ;  /* 0x0000000500057213 */ /* 0x004fe20000000000 */
[C---:B------:R-:W-:Y:S01]  /*5360*/  IMAD.HI.U32 R8, R252.reuse, R7, RZ ;  /* 0x00000007fc087227 */ /* 0x040fe200078e00ff */
[----:B------:R-:W-:Y:S03]  /*5370*/  STL [R1+0x2dc], R9 ;  /* 0x0002dc0901007387 */ /* 0x000fe60000100800 */
[----:B----4-:R-:W-:-:S04]  /*5380*/  IMAD.HI.U32 R6, R252, R5, RZ ;  /* 0x00000005fc067227 */ /* 0x010fc800078e00ff */
[----:B------:R-:W-:Y:S02]  /*5390*/  IMAD.MOV R8, RZ, RZ, -R8 ;  /* 0x000000ffff087224 */ /* 0x000fe400078e0a08 */
[----:B-1----:R-:W-:-:S04]  /*53a0*/  IMAD.HI.U32 R4, R252, R3, RZ ;  /* 0x00000003fc047227 */ /* 0x002fc800078e00ff */
        /* <DEDUP_REMOVED lines=85> */
[----:B------:R-:W-:Y:S01]  /*5900*/  STL [R1+0x5b78], R7 ;  /* 0x005b780701007387 */ /* 0x000fe20000100800 */
[----:B---3--:R-:W-:Y:S02]  /*5910*/  IADD3 R3, R12, 0xc2, RZ ;  /* 0x000000c20c037810 */ /* 0x008fe40007ffe0ff */
[----:B------:R-:W-:Y:S01]  /*5920*/  IABS R232, R5 ;  /* 0x0000000500e87213 */ /* 0x000fe20000000000 */
[----:B------:R2:W-:Y:S01]  /*5930*/  STL [R1+0x5b88], R6 ;  /* 0x005b880601007387 */ /* 0x0005e20000100800 */
[----:B------:R-:W-:Y:S01]  /*5940*/  IMAD.HI.U32 R9, R252, R8, RZ ;  /* 0x00000008fc097227 */ /* 0x000fe200078e00ff */
[----:B-1----:R-:W-:-:S02]  /*5950*/  IABS R0, R4 ;  /* 0x0000000400007213 */ /* 0x002fc40000000000 */
[----:B------:R-:W-:Y:S02]  /*5960*/  STL [R1+0x5b90], R5 ;  /* 0x005b900501007387 */ /* 0x000fe40000100800 */
[----:B------:R-:W-:Y:S01]  /*5970*/  IADD3 R9, -R9, RZ, RZ ;  /* 0x000000ff09097210 */ /* 0x000fe20007ffe1ff */
[C---:B------:R-:W-:Y:S01]  /*5980*/  IMAD.HI.U32 R2, R252.reuse, R0, RZ ;  /* 0x00000000fc027227 */ /* 0x040fe200078e00ff */
[----:B------:R1:W-:Y:S01]  /*5990*/  STL [R1+0x5b8c], R3 ;  /* 0x005b8c0301007387 */ /* 0x0003e20000100800 */
[----:B--2---:R-:W-:Y:S02]  /*59a0*/  IABS R6, R6 ;  /* 0x0000000600067213 */ /* 0x004fe40000000000 */
[----:B------:R-:W-:Y:S01]  /*59b0*/  IMAD.MOV R2, RZ, RZ, -R2 ;  /* 0x000000ffff027224 */ /* 0x000fe200078e0a02 */
[----:B------:R2:W-:Y:S01]  /*59c0*/  STL [R1+0x5b98], R4 ;  /* 0x005b980401007387 */ /* 0x0005e20000100800 */
[----:B------:R-:W-:Y:S02]  /*59d0*/  IMAD R8, R251, R9, R8 ;  /* 0x00000009fb087224 */ /* 0x000fe400078e0208 */
[----:B------:R-:W-:Y:S01]  /*59e0*/  IMAD.HI.U32 R7, R252, R6, RZ ;  /* 0x00000006fc077227 */ /* 0x000fe200078e00ff */
[----:B-1----:R-:W-:-:S03]  /*59f0*/  IABS R3, R3 ;  /* 0x0000000300037213 */ /* 0x002fc60000000000 */
[----:B------:R-:W-:Y:S01]  /*5a00*/  IMAD.MOV R7, RZ, RZ, -R7 ;  /* 0x000000ffff077224 */ /* 0x000fe200078e0a07 */
[----:B------:R-:W-:Y:S01]  /*5a10*/  STL [R1+0x2a0], R8 ;  /* 0x0002a00801007387 */ /* 0x000fe20000100800 */
[----:B------:R-:W-:-:S04]  /*5a20*/  IMAD.HI.U32 R5, R252, R232, RZ ;  /* 0x000000e8fc057227 */ /* 0x000fc800078e00ff */
[----:B--2---:R-:W-:-:S04]  /*5a30*/  IMAD.HI.U32 R4, R252, R3, RZ ;  /* 0x00000003fc047227 */ /* 0x004fc800078e00ff */
[----:B------:R-:W-:Y:S02]  /*5a40*/  IMAD.MOV R4, RZ, RZ, -R4 ;  /* 0x000000ffff047224 */ /* 0x000fe400078e0a04 */
[C---:B------:R-:W-:Y:S01]  /*5a50*/  IMAD R6, R251.reuse, R7, R6 ;  /* 0x00000007fb067224 */ /* 0x040fe200078e0206 */
[C---:B------:R-:W-:Y:S01]  /*5a60*/  IADD3 R7, R12.reuse, 0xc4, RZ ;  /* 0x000000c40c077810 */ /* 0x040fe20007ffe0ff */
[C---:B------:R-:W-:Y:S01]  /*5a70*/  IMAD R3, R251.reuse, R4, R3 ;  /* 0x00000004fb037224 */ /* 0x040fe200078e0203 */
[C---:B------:R-:W-:Y:S01]  /*5a80*/  IADD3 R4, R12.reuse, 0xc8, RZ ;  /* 0x000000c80c047810 */ /* 0x040fe20007ffe0ff */
[----:B------:R-:W-:Y:S01]  /*5a90*/  IMAD.MOV R5, RZ, RZ, -R5 ;  /* 0x000000ffff057224 */ /* 0x000fe200078e0a05 */
[----:B------:R1:W-:Y:S01]  /*5aa0*/  STL [R1+0x29c], R6 ;  /* 0x00029c0601007387 */ /* 0x0003e20000100800 */
[C---:B------:R-:W-:Y:S01]  /*5ab0*/  IMAD R0, R251.reuse, R2, R0 ;  /* 0x00000002fb007224 */ /* 0x040fe200078e0200 */
[----:B------:R-:W-:Y:S01]  /*5ac0*/  IABS R9, R7 ;  /* 0x0000000700097213 */ /* 0x000fe20000000000 */
[----:B------:R-:W-:Y:S01]  /*5ad0*/  IMAD R232, R251, R5, R232 ;  /* 0x00000005fbe87224 */ /* 0x000fe200078e02e8 */
[----:B------:R2:W-:Y:S01]  /*5ae0*/  STL [R1+0x320], R3 ;  /* 0x0003200301007387 */ /* 0x0005e20000100800 */
[----:B------:R-:W-:-:S02]  /*5af0*/  IADD3 R5, R12, 0xc6, RZ ;  /* 0x000000c60c057810 */ /* 0x000fc40007ffe0ff */
[----:B------:R-:W-:Y:S01]  /*5b00*/  IMAD.HI.U32 R10, R252, R9, RZ ;  /* 0x00000009fc0a7227 */ /* 0x000fe200078e00ff */
[----:B------:R3:W-:Y:S01]  /*5b10*/  STL [R1+0x31c], R0 ;  /* 0x00031c0001007387 */ /* 0x0007e20000100800 */
[----:B-1----:R-:W-:-:S03]  /*5b20*/  IADD3 R6, R12, 0xc5, RZ ;  /* 0x000000c50c067810 */ /* 0x002fc60007ffe0ff */
[----:B------:R1:W-:Y:S01]  /*5b30*/  STL [R1+0x5b94], R7 ;  /* 0x005b940701007387 */ /* 0x0003e20000100800 */
[----:B------:R-:W-:Y:S02]  /*5b40*/  IADD3 R10, -R10, RZ, RZ ;  /* 0x000000ff0a0a7210 */ /* 0x000fe40007ffe1ff */
[----:B--2---:R-:W-:Y:S01]  /*5b50*/  IADD3 R3, R12, 0xc7, RZ ;  /* 0x000000c70c037810 */ /* 0x004fe20007ffe0ff */
[----:B------:R-:W-:Y:S01]  /*5b60*/  STL [R1+0x5ba0], R6 ;  /* 0x005ba00601007387 */ /* 0x000fe20000100800 */
[----:B---3--:R-:W-:Y:S01]  /*5b70*/  IABS R0, R4 ;  /* 0x0000000400007213 */ /* 0x008fe20000000000 */
[----:B------:R-:W-:Y:S02]  /*5b80*/  IMAD R9, R251, R10, R9 ;  /* 0x0000000afb097224 */ /* 0x000fe400078e0209 */
[----:B------:R2:W-:Y:S01]  /*5b90*/  STL [R1+0x5b9c], R5 ;  /* 0x005b9c0501007387 */ /* 0x0005e20000100800 */
[----:B-1----:R-:W-:Y:S01]  /*5ba0*/  IABS R7, R6 ;  /* 0x0000000600077213 */ /* 0x002fe20000000000 */
[----:B------:R-:W-:-:S02]  /*5bb0*/  IMAD.HI.U32 R2, R252, R0, RZ ;  /* 0x00000000fc027227 */ /* 0x000fc400078e00ff */
[----:B------:R1:W-:Y:S02]  /*5bc0*/  STL [R1+0x5ba4], R3 ;  /* 0x005ba40301007387 */ /* 0x0003e40000100800 */
[C---:B------:R-:W-:Y:S02]  /*5bd0*/  IMAD.HI.U32 R8, R252.reuse, R7, RZ ;  /* 0x00000007fc087227 */ /* 0x040fe400078e00ff */
[----:B------:R3:W-:Y:S01]  /*5be0*/  STL [R1+0x5bb8], R4 ;  /* 0x005bb80401007387 */ /* 0x0007e20000100800 */
[----:B--2---:R-:W-:Y:S01]  /*5bf0*/  IABS R5, R5 ;  /* 0x0000000500057213 */ /* 0x004fe20000000000 */
[----:B------:R-:W-:Y:S02]  /*5c00*/  IMAD.MOV R8, RZ, RZ, -R8 ;  /* 0x000000ffff087224 */ /* 0x000fe400078e0a08 */
        /* <DEDUP_REMOVED lines=95> */
[----:B------:R1:W-:Y:S01]  /*6200*/  STL [R1+0x5be0], R5 ;  /* 0x005be00501007387 */ /* 0x0003e20000100800 */
[----:B--2---:R-:W-:Y:S01]  /*6210*/  IABS R7, R6 ;  /* 0x0000000600077213 */ /* 0x004fe20000000000 */
[----:B------:R-:W-:-:S02]  /*6220*/  IMAD.HI.U32 R2, R252, R0, RZ ;  /* 0x00000000fc027227 */ /* 0x000fc400078e00ff */
        /* <DEDUP_REMOVED lines=17> */
[C---:B------:R-:W-:Y:S01]  /*6340*/  IMAD R0, R251.reuse, R2, R0 ;  /* 0x00000002fb007224 */ /* 0x040fe200078e0200 */
[----:B------:R2:W-:Y:S01]  /*6350*/  STL [R1+0x360], R5 ;  /* 0x0003600501007387 */ /* 0x0005e20000100800 */
[----:B------:R-:W-:Y:S01]  /*6360*/  IMAD R231, R251, R9, R231 ;  /* 0x00000009fbe77224 */ /* 0x000fe200078e02e7 */
[----:B------:R-:W-:-:S02]  /*6370*/  IADD3 R4, R12, 0xdc, RZ ;  /* 0x000000dc0c047810 */ /* 0x000fc40007ffe0ff */
        /* <DEDUP_REMOVED lines=81> */
[----:B------:R1:W-:Y:S02]  /*6890*/  STL [R1+0x5c1c], R4 ;  /* 0x005c1c0401007387 */ /* 0x0003e40000100800 */
[----:B------:R-:W-:Y:S01]  /*68a0*/  IADD3 R9, -R9, RZ, RZ ;  /* 0x000000ff09097210 */ /* 0x000fe20007ffe1ff */
[C---:B------:R-:W-:Y:S01]  /*68b0*/  IMAD.HI.U32 R2, R252.reuse, R0, RZ ;  /* 0x00000000fc027227 */ /* 0x040fe200078e00ff */
[----:B------:R3:W-:Y:S01]  /*68c0*/  STL [R1+0x5c24], R5 ;  /* 0x005c240501007387 */ /* 0x0007e20000100800 */
[----:B--2---:R-:W-:Y:S02]  /*68d0*/  IABS R6, R6 ;  /* 0x0000000600067213 */ /* 0x004fe40000000000 */
[----:B------:R-:W-:Y:S01]  /*68e0*/  IMAD.MOV R2, RZ, RZ, -R2 ;  /* 0x000000ffff027224 */ /* 0x000fe200078e0a02 */
[----:B------:R2:W-:Y:S01]  /*68f0*/  STL [R1+0x5c20], R3 ;  /* 0x005c200301007387 */ /* 0x0005e20000100800 */
[----:B------:R-:W-:Y:S01]  /*6900*/  IMAD R8, R251, R9, R8 ;  /* 0x00000009fb087224 */ /* 0x000fe200078e0208 */
[----:B-1----:R-:W-:Y:S01]  /*6910*/  IABS R4, R4 ;  /* 0x0000000400047213 */ /* 0x002fe20000000000 */
[----:B------:R-:W-:-:S03]  /*6920*/  IMAD.HI.U32 R7, R252, R6, RZ ;  /* 0x00000006fc077227 */ /* 0x000fc600078e00ff */
[----:B------:R-:W-:Y:S01]  /*6930*/  STL [R1+0x32c], R8 ;  /* 0x00032c0801007387 */ /* 0x000fe20000100800 */
[----:B---3--:R-:W-:-:S04]  /*6940*/  IMAD.HI.U32 R5, R252, R4, RZ ;  /* 0x00000004fc057227 */ /* 0x008fc800078e00ff */
[----:B--2---:R-:W-:-:S04]  /*6950*/  IMAD.HI.U32 R3, R252, R230, RZ ;  /* 0x000000e6fc037227 */ /* 0x004fc800078e00ff */
[----:B------:R-:W-:Y:S02]  /*6960*/  IMAD.MOV R7, RZ, RZ, -R7 ;  /* 0x000000ffff077224 */ /* 0x000fe400078e0a07 */
[----:B------:R-:W-:Y:S02]  /*6970*/  IMAD.MOV R3, RZ, RZ, -R3 ;  /* 0x000000ffff037224 */ /* 0x000fe400078e0a03 */
[----:B------:R-:W-:Y:S02]  /*6980*/  IMAD.MOV R5, RZ, RZ, -R5 ;  /* 0x000000ffff057224 */ /* 0x000fe400078e0a05 */
[C---:B------:R-:W-:Y:S01]  /*6990*/  IMAD R6, R251.reuse, R7, R6 ;  /* 0x00000007fb067224 */ /* 0x040fe200078e0206 */
[C---:B------:R-:W-:Y:S01]  /*69a0*/  IADD3 R7, R12.reuse, 0xe7, RZ ;  /* 0x000000e70c077810 */ /* 0x040fe20007ffe0ff */
[C---:B------:R-:W-:Y:S01]  /*69b0*/  IMAD R230, R251.reuse, R3, R230 ;  /* 0x00000003fbe67224 */ /* 0x040fe200078e02e6 */
[----:B------:R-:W-:Y:S01]  /*69c0*/  IADD3 R3, R12, 0xea, RZ ;  /* 0x000000ea0c037810 */ /* 0x000fe20007ffe0ff */
[C---:B------:R-:W-:Y:S01]  /*69d0*/  IMAD R4, R251.reuse, R5, R4 ;  /* 0x00000005fb047224 */ /* 0x040fe200078e0204 */
[----:B------:R1:W-:Y:S01]  /*69e0*/  STL [R1+0x328], R6 ;  /* 0x0003280601007387 */ /* 0x0003e20000100800 */
[----:B------:R-:W-:Y:S01]  /*69f0*/  IMAD R0, R251, R2, R0 ;  /* 0x00000002fb007224 */ /* 0x000fe200078e0200 */
[----:B------:R-:W-:-:S02]  /*6a00*/  IABS R9, R7 ;  /* 0x0000000700097213 */ /* 0x000fc40000000000 */
[----:B------:R2:W-:Y:S01]  /*6a10*/  STL [R1+0x6324], R230 ;  /* 0x006324e601007387 */ /* 0x0005e20000100800 */
[----:B------:R-:W-:Y:S02]  /*6a20*/  IADD3 R5, R12, 0xe9, RZ ;  /* 0x000000e90c057810 */ /* 0x000fe40007ffe0ff */
[----:B------:R-:W-:Y:S01]  /*6a30*/  IMAD.HI.U32 R10, R252, R9, RZ ;  /* 0x00000009fc0a7227 */ /* 0x000fe200078e00ff */
[----:B------:R3:W-:Y:S01]  /*6a40*/  STL [R1+0x324], R4 ;  /* 0x0003240401007387 */ /* 0x0007e20000100800 */
[----:B-1----:R-:W-:-:S03]  /*6a50*/  IADD3 R6, R12, 0xe8, RZ ;  /* 0x000000e80c067810 */ /* 0x002fc60007ffe0ff */
[----:B------:R1:W-:Y:S01]  /*6a60*/  STL [R1+0x3a8], R0 ;  /* 0x0003a80001007387 */ /* 0x0003e20000100800 */
[----:B------:R-:W-:Y:S01]  /*6a70*/  IADD3 R10, -R10, RZ, RZ ;  /* 0x000000ff0a0a7210 */ /* 0x000fe20007ffe1ff */
[----:B--2---:R-:W-:Y:S02]  /*6a80*/  IMAD.MOV.U32 R230, RZ, RZ, R243 ;  /* 0x000000ffffe67224 */ /* 0x004fe400078e00f3 */
[----:B------:R2:W-:Y:S01]  /*6a90*/  STL [R1+0x5c18], R7 ;  /* 0x005c180701007387 */ /* 0x0005e20000100800 */
[----:B---3--:R-:W-:Y:S01]  /*6aa0*/  IADD3 R4, R12, 0xeb, RZ ;  /* 0x000000eb0c047810 */ /* 0x008fe20007ffe0ff */
[----:B------:R-:W-:Y:S02]  /*6ab0*/  IMAD R9, R251, R10, R9 ;  /* 0x0000000afb097224 */ /* 0x000fe400078e0209 */
[----:B------:R-:W-:Y:S01]  /*6ac0*/  STL [R1+0x5c28], R6 ;  /* 0x005c280601007387 */ /* 0x000fe20000100800 */
[----:B-1----:R-:W-:-:S03]  /*6ad0*/  IABS R0, R4 ;  /* 0x0000000400007213 */ /* 0x002fc60000000000 */
[----:B------:R1:W-:Y:S01]  /*6ae0*/  STL [R1+0x5c30], R5 ;  /* 0x005c300501007387 */ /* 0x0003e20000100800 */
[----:B--2---:R-:W-:Y:S01]  /*6af0*/  IABS R7, R6 ;  /* 0x0000000600077213 */ /* 0x004fe20000000000 */
[C---:B------:R-:W-:Y:S02]  /*6b00*/  IMAD.HI.U32 R2, R252.reuse, R0, RZ ;  /* 0x00000000fc027227 */ /* 0x040fe400078e00ff */
[----:B------:R2:W-:Y:S02]  /*6b10*/  STL [R1+0x5c2c], R3 ;  /* 0x005c2c0301007387 */ /* 0x0005e40000100800 */
[----:B------:R-:W-:Y:S02]  /*6b20*/  IMAD.HI.U32 R8, R252, R7, RZ ;  /* 0x00000007fc087227 */ /* 0x000fe400078e00ff */
[----:B------:R3:W-:Y:S01]  /*6b30*/  STL [R1+0x5c38], R4 ;  /* 0x005c380401007387 */ /* 0x0007e20000100800 */
[----:B-1----:R-:W-:Y:S01]  /*6b40*/  IABS R5, R5 ;  /* 0x0000000500057213 */ /* 0x002fe20000000000 */
[----:B------:R-:W-:-:S02]  /*6b50*/  IMAD.MOV R8, RZ, RZ, -R8 ;  /* 0x000000ffff087224 */ /* 0x000fc400078e0a08 */
[----:B------:R-:W-:Y:S01]  /*6b60*/  STL [R1+0x3a4], R9 ;  /* 0x0003a40901007387 */ /* 0x000fe20000100800 */
        /* <DEDUP_REMOVED lines=53> */
[----:B------:R-:W-:Y:S01]  /*6ec0*/  IMAD.HI.U32 R9, R252, R2, RZ ;  /* 0x00000002fc097227 */ /* 0x000fe200078e00ff */
[C---:B--2---:R-:W-:Y:S02]  /*6ed0*/  IADD3 R5, R12.reuse, 0xf2, RZ ;  /* 0x000000f20c057810 */ /* 0x044fe40007ffe0ff */
[----:B------:R2:W-:Y:S01]  /*6ee0*/  STL [R1+0x5c4c], R7 ;  /* 0x005c4c0701007387 */ /* 0x0005e20000100800 */
[----:B------:R-:W-:Y:S01]  /*6ef0*/  IMAD.MOV R9, RZ, RZ, -R9 ;  /* 0x000000ffff097224 */ /* 0x000fe200078e0a09 */
[----:B---3--:R-:W-:Y:S02]  /*6f00*/  IADD3 R3, R12, 0xf3, RZ ;  /* 0x000000f30c037810 */ /* 0x008fe40007ffe0ff */
[----:B------:R3:W-:Y:S01]  /*6f10*/  STL [R1+0x5c48], R5 ;  /* 0x005c480501007387 */ /* 0x0007e20000100800 */
[----:B-1----:R-:W-:-:S03]  /*6f20*/  IABS R0, R4 ;  /* 0x0000000400007213 */ /* 0x002fc60000000000 */
[----:B------:R1:W-:Y:S01]  /*6f30*/  STL [R1+0x5c50], R3 ;  /* 0x005c500301007387 */ /* 0x0003e20000100800 */
[----:B--2---:R-:W-:Y:S01]  /*6f40*/  IABS R7, R7 ;  /* 0x0000000700077213 */ /* 0x004fe20000000000 */
[C---:B------:R-:W-:Y:S02]  /*6f50*/  IMAD.HI.U32 R10, R252.reuse, R0, RZ ;  /* 0x00000000fc0a7227 */ /* 0x040fe400078e00ff */
[----:B------:R2:W-:Y:S01]  /*6f60*/  STL [R1+0x5c60], R6 ;  /* 0x005c600601007387 */ /* 0x0005e20000100800 */
[----:B---3--:R-:W-:Y:S01]  /*6f70*/  IABS R5, R5 ;  /* 0x0000000500057213 */ /* 0x008fe20000000000 */
[----:B------:R-:W-:Y:S02]  /*6f80*/  IMAD.HI.U32 R8, R252, R7, RZ ;  /* 0x00000007fc087227 */ /* 0x000fe400078e00ff */
[----:B------:R3:W-:Y:S01]  /*6f90*/  STL [R1+0x5c64], R4 ;  /* 0x005c640401007387 */ /* 0x0007e20000100800 */
[----:B-1----:R-:W-:Y:S01]  /*6fa0*/  IABS R3, R3 ;  /* 0x0000000300037213 */ /* 0x002fe20000000000 */
[----:B------:R-:W-:Y:S01]  /*6fb0*/  IMAD.MOV R10, RZ, RZ, -R10 ;  /* 0x000000ffff0a7224 */ /* 0x000fe200078e0a0a */
[----:B------:R-:W-:Y:S01]  /*6fc0*/  IADD3 R8, -R8, RZ, RZ ;  /* 0x000000ff08087210 */ /* 0x000fe20007ffe1ff */
[----:B--2---:R-:W-:-:S04]  /*6fd0*/  IMAD.HI.U32 R6, R252, R5, RZ ;  /* 0x00000005fc067227 */ /* 0x004fc800078e00ff */
[----:B---3--:R-:W-:-:S04]  /*6fe0*/  IMAD.HI.U32 R4, R252, R3, RZ ;  /* 0x00000003fc047227 */ /* 0x008fc800078e00ff */
[----:B------:R-:W-:Y:S02]  /*6ff0*/  IMAD.MOV R6, RZ, RZ, -R6 ;  /* 0x000000ffff067224 */ /* 0x000fe400078e0a06 */
[----:B------:R-:W-:Y:S02]  /*7000*/  IMAD.MOV R4, RZ, RZ, -R4 ;  /* 0x000000ffff047224 */ /* 0x000fe400078e0a04 */
[C---:B------:R-:W-:Y:S02]  /*7010*/  IMAD R7, R251.reuse, R8, R7 ;  /* 0x00000008fb077224 */ /* 0x040fe400078e0207 */
[C---:B------:R-:W-:Y:S01]  /*7020*/  IMAD R5, R251.reuse, R6, R5 ;  /* 0x00000006fb057224 */ /* 0x040fe200078e0205 */
[C---:B------:R-:W-:Y:S01]  /*7030*/  IADD3 R6, R12.reuse, 0xf7, RZ ;  /* 0x000000f70c067810 */ /* 0x040fe20007ffe0ff */
[C---:B------:R-:W-:Y:S01]  /*7040*/  IMAD R4, R251.reuse, R4, R3 ;  /* 0x00000004fb047224 */ /* 0x040fe200078e0203 */
[----:B------:R-:W-:Y:S01]  /*7050*/  STL [R1+0x37c], R7 ;  /* 0x00037c0701007387 */ /* 0x000fe20000100800 */
[C---:B------:R-:W-:Y:S01]  /*7060*/  IMAD R3, R251.reuse, R9, R2 ;  /* 0x00000009fb037224 */ /* 0x040fe200078e0202 */
[----:B------:R-:W-:Y:S01]  /*7070*/  IADD3 R2, R12, 0xf6, RZ ;  /* 0x000000f60c027810 */ /* 0x000fe20007ffe0ff */
[----:B------:R-:W-:Y:S01]  /*7080*/  IMAD R0, R251, R10, R0 ;  /* 0x0000000afb007224 */ /* 0x000fe200078e0200 */
[----:B------:R1:W-:Y:S01]  /*7090*/  STL [R1+0x378], R5 ;  /* 0x0003780501007387 */ /* 0x0003e20000100800 */
[----:B------:R-:W-:-:S03]  /*70a0*/  IABS R229, R6 ;  /* 0x0000000600e57213 */ /* 0x000fc60000000000 */
[----:B------:R2:W-:Y:S04]  /*70b0*/  STL [R1+0x374], R4 ;  /* 0x0003740401007387 */ /* 0x0005e80000100800 */
[----:B------:R3:W-:Y:S01]  /*70c0*/  STL [R1+0x370], R3 ;  /* 0x0003700301007387 */ /* 0x0007e20000100800 */
[----:B-1----:R-:W-:-:S03]  /*70d0*/  IADD3 R5, R12, 0xf8, RZ ;  /* 0x000000f80c057810 */ /* 0x002fc60007ffe0ff */
[----:B------:R1:W-:Y:S01]  /*70e0*/  STL [R1+0x36c], R0 ;  /* 0x00036c0001007387 */ /* 0x0003e20000100800 */
[----:B--2---:R-:W-:-:S03]  /*70f0*/  IADD3 R4, R12, 0xf9, RZ ;  /* 0x000000f90c047810 */ /* 0x004fc60007ffe0ff */
[----:B------:R2:W-:Y:S01]  /*7100*/  STL [R1+0x5c54], R2 ;  /* 0x005c540201007387 */ /* 0x0005e20000100800 */
[----:B---3--:R-:W-:-:S03]  /*7110*/  IADD3 R3, R12, 0xfa, RZ ;  /* 0x000000fa0c037810 */ /* 0x008fc60007ffe0ff */
[----:B------:R3:W-:Y:S01]  /*7120*/  STL [R1+0x5c5c], R6 ;  /* 0x005c5c0601007387 */ /* 0x0007e20000100800 */
[----:B------:R-:W-:Y:S02]  /*7130*/  IABS R228, R4 ;  /* 0x0000000400e47213 */ /* 0x000fe40000000000 */
[----:B-1----:R-:W-:Y:S01]  /*7140*/  IABS R0, R5 ;  /* 0x0000000500007213 */ /* 0x002fe20000000000 */
[----:B------:R1:W-:Y:S01]  /*7150*/  STL [R1+0x5c6c], R5 ;  /* 0x005c6c0501007387 */ /* 0x0003e20000100800 */
[----:B------:R-:W-:Y:S02]  /*7160*/  IABS R227, R3 ;  /* 0x0000000300e37213 */ /* 0x000fe40000000000 */
[----:B--2---:R-:W-:Y:S01]  /*7170*/  IABS R2, R2 ;  /* 0x0000000200027213 */ /* 0x004fe20000000000 */
[----:B------:R2:W-:Y:S01]  /*7180*/  STL [R1+0x5c74], R4 ;  /* 0x005c740401007387 */ /* 0x0005e20000100800 */
[----:B---3--:R-:W-:-:S03]  /*7190*/  IMAD.HI.U32 R6, R252, R228, RZ ;  /* 0x000000e4fc067227 */ /* 0x008fc600078e00ff */
        /* <DEDUP_REMOVED lines=9> */
[----:B------:R-:W-:Y:S01]  /*7230*/  IMAD.MOV R5, RZ, RZ, -R5 ;  /* 0x000000ffff057224 */ /* 0x000fe200078e0a05 */
[----:B------:R1:W-:Y:S01]  /*7240*/  STL [R1+0x6308], R229 ;  /* 0x006308e501007387 */ /* 0x0003e20000100800 */
[----:B------:R-:W-:Y:S02]  /*7250*/  IMAD.MOV R7, RZ, RZ, -R7 ;  /* 0x000000ffff077224 */ /* 0x000fe400078e0a07 */
[C---:B------:R-:W-:Y:S02]  /*7260*/  IMAD R2, R251.reuse, R3, R2 ;  /* 0x00000003fb027224 */ /* 0x040fe400078e0202 */
[----:B------:R-:W-:-:S02]  /*7270*/  IMAD R228, R251, R6, R228 ;  /* 0x00000006fbe47224 */ /* 0x000fc400078e02e4 */
[C---:B------:R-:W-:Y:S01]  /*7280*/  IMAD R0, R251.reuse, R5, R0 ;  /* 0x00000005fb007224 */ /* 0x040fe200078e0200 */
[----:B------:R2:W-:Y:S01]  /*7290*/  STL [R1+0x368], R2 ;  /* 0x0003680201007387 */ /* 0x0005e20000100800 */
[----:B------:R-:W-:Y:S01]  /*72a0*/  IMAD R227, R251, R7, R227 ;  /* 0x00000007fbe37224 */ /* 0x000fe200078e02e3 */
[----:B-1----:R-:W-:Y:S02]  /*72b0*/  MOV R229, R12 ;  /* 0x0000000c00e57202 */ /* 0x002fe40000000f00 */
[----:B------:R-:W-:Y:S02]  /*72c0*/  STL [R1+0x62f4], R228 ;  /* 0x0062f4e401007387 */ /* 0x000fe40000100800 */
[C---:B------:R-:W-:Y:S02]  /*72d0*/  IADD3 R9, R229.reuse, 0xfb, RZ ;  /* 0x000000fbe5097810 */ /* 0x040fe40007ffe0ff */
[C---:B------:R-:W-:Y:S01]  /*72e0*/  IADD3 R8, R229.reuse, 0xfc, RZ ;  /* 0x000000fce5087810 */ /* 0x040fe20007ffe0ff */
[----:B------:R1:W-:Y:S01]  /*72f0*/  STL [R1+0x3ac], R0 ;  /* 0x0003ac0001007387 */ /* 0x0003e20000100800 */
[----:B------:R-:W-:-:S02]  /*7300*/  IADD3 R4, R229, 0xfd, RZ ;  /* 0x000000fde5047810 */ /* 0x000fc40007ffe0ff */
[C---:B--2---:R-:W-:Y:S01]  /*7310*/  IADD3 R2, R229.reuse, 0xff, RZ ;  /* 0x000000ffe5027810 */ /* 0x044fe20007ffe0ff */
[----:B------:R-:W-:Y:S01]  /*7320*/  STL [R1+0x62f8], R227 ;  /* 0x0062f8e301007387 */ /* 0x000fe20000100800 */
[C---:B------:R-:W-:Y:S02]  /*7330*/  IADD3 R3, R229.reuse, 0xfe, RZ ;  /* 0x000000fee5037810 */ /* 0x040fe40007ffe0ff */
[----:B------:R-:W-:Y:S01]  /*7340*/  IABS R226, R9 ;  /* 0x0000000900e27213 */ /* 0x000fe20000000000 */
[----:B------:R2:W-:Y:S01]  /*7350*/  STL [R1+0x5c68], R9 ;  /* 0x005c680901007387 */ /* 0x0005e20000100800 */
[----:B------:R-:W-:Y:S02]  /*7360*/  IABS R225, R8 ;  /* 0x0000000800e17213 */ /* 0x000fe40000000000 */
[----:B------:R-:W-:Y:S01]  /*7370*/  IABS R224, R4 ;  /* 0x0000000400e07213 */ /* 0x000fe20000000000 */
[----:B------:R3:W-:Y:S01]  /*7380*/  STL [R1+0x5c78], R8 ;  /* 0x005c780801007387 */ /* 0x0007e20000100800 */
[----:B------:R-:W-:Y:S01]  /*7390*/  IABS R222, R2 ;  /* 0x0000000200de7213 */ /* 0x000fe20000000000 */
[C---:B-1----:R-:W-:Y:S01]  /*73a0*/  IMAD.HI.U32 R0, R252.reuse, R226, RZ ;  /* 0x000000e2fc007227 */ /* 0x042fe200078e00ff */
[----:B------:R-:W-:Y:S01]  /*73b0*/  IABS R223, R3 ;  /* 0x0000000300df7213 */ /* 0x000fe20000000000 */
[----:B------:R1:W-:Y:S01]  /*73c0*/  STL [R1+0x5c80], R4 ;  /* 0x005c800401007387 */ /* 0x0003e20000100800 */
[C---:B------:R-:W-:Y:S01]  /*73d0*/  IADD3 R10, R229.reuse, 0x100, RZ ;  /* 0x00000100e50a7810 */ /* 0x040fe20007ffe0ff */
[C---:B------:R-:W-:Y:S01]  /*73e0*/  IMAD.HI.U32 R5, R252.reuse, R222, RZ ;  /* 0x000000defc057227 */ /* 0x040fe200078e00ff */
[C---:B--2---:R-:W-:Y:S01]  /*73f0*/  IADD3 R9, R229.reuse, 0x101, RZ ;  /* 0x00000101e5097810 */ /* 0x044fe20007ffe0ff */
[----:B------:R2:W-:Y:S01]  /*7400*/  STL [R1+0x5c7c], R3 ;  /* 0x005c7c0301007387 */ /* 0x0005e20000100800 */
[----:B------:R-:W-:Y:S01]  /*7410*/  IADD3 R6, R229, 0x104, RZ ;  /* 0x00000104e5067810 */ /* 0x000fe20007ffe0ff */
[----:B------:R-:W-:Y:S01]  /*7420*/  IMAD.MOV R0, RZ, RZ, -R0 ;  /* 0x000000ffff007224 */ /* 0x000fe200078e0a00 */
[----:B------:R-:W-:Y:S01]  /*7430*/  IADD3 R5, -R5, RZ, RZ ;  /* 0x000000ff05057210 */ /* 0x000fe20007ffe1ff */
[----:B------:R4:W-:Y:S01]  /*7440*/  STL [R1+0x5c88], R2 ;  /* 0x005c880201007387 */ /* 0x0009e20000100800 */
[C---:B---3--:R-:W-:Y:S01]  /*7450*/  IADD3 R8, R229.reuse, 0x102, RZ ;  /* 0x00000102e5087810 */ /* 0x048fe20007ffe0ff */
[----:B-1----:R-:W-:Y:S01]  /*7460*/  IMAD.HI.U32 R4, R252, R223, RZ ;  /* 0x000000dffc047227 */ /* 0x002fe200078e00ff */
[----:B------:R-:W-:-:S02]  /*7470*/  IADD3 R7, R229, 0x103, RZ ;  /* 0x00000103e5077810 */ /* 0x000fc40007ffe0ff */
[----:B------:R-:W-:Y:S01]  /*7480*/  IABS R221, R10 ;  /* 0x0000000a00dd7213 */ /* 0x000fe20000000000 */
[C---:B--2---:R-:W-:Y:S01]  /*7490*/  IMAD.HI.U32 R3, R252.reuse, R224, RZ ;  /* 0x000000e0fc037227 */ /* 0x044fe200078e00ff */
[----:B------:R-:W-:Y:S02]  /*74a0*/  IABS R220, R9 ;  /* 0x0000000900dc7213 */ /* 0x000fe40000000000 */
[----:B------:R-:W-:Y:S01]  /*74b0*/  IABS R219, R8 ;  /* 0x0000000800db7213 */ /* 0x000fe20000000000 */
[----:B----4-:R-:W-:Y:S01]  /*74c0*/  IMAD.HI.U32 R2, R252, R225, RZ ;  /* 0x000000e1fc027227 */ /* 0x010fe200078e00ff */
[----:B------:R-:W-:Y:S02]  /*74d0*/  IABS R217, R6 ;  /* 0x0000000600d97213 */ /* 0x000fe40000000000 */
[----:B------:R-:W-:Y:S01]  /*74e0*/  IABS R218, R7 ;  /* 0x0000000700da7213 */ /* 0x000fe20000000000 */
[----:B------:R-:W-:Y:S02]  /*74f0*/  IMAD.MOV R2, RZ, RZ, -R2 ;  /* 0x000000ffff027224 */ /* 0x000fe400078e0a02 */
[----:B------:R-:W-:-:S02]  /*7500*/  IMAD.MOV R3, RZ, RZ, -R3 ;  /* 0x000000ffff037224 */ /* 0x000fc400078e0a03 */
[----:B------:R-:W-:Y:S02]  /*7510*/  IMAD.MOV R4, RZ, RZ, -R4 ;  /* 0x000000ffff047224 */ /* 0x000fe400078e0a04 */
[C---:B------:R-:W-:Y:S02]  /*7520*/  IMAD R226, R251.reuse, R0, R226 ;  /* 0x00000000fbe27224 */ /* 0x040fe400078e02e2 */
[C---:B------:R-:W-:Y:S02]  /*7530*/  IMAD R225, R251.reuse, R2, R225 ;  /* 0x00000002fbe17224 */ /* 0x040fe400078e02e1 */
[C---:B------:R-:W-:Y:S01]  /*7540*/  IMAD R224, R251.reuse, R3, R224 ;  /* 0x00000003fbe07224 */ /* 0x040fe200078e02e0 */
[----:B------:R-:W-:Y:S01]  /*7550*/  STL [R1+0x62fc], R226 ;  /* 0x0062fce201007387 */ /* 0x000fe20000100800 */
[C---:B------:R-:W-:Y:S02]  /*7560*/  IMAD R223, R251.reuse, R4, R223 ;  /* 0x00000004fbdf7224 */ /* 0x040fe400078e02df */
[----:B------:R-:W-:Y:S01]  /*7570*/  IMAD R222, R251, R5, R222 ;  /* 0x00000005fbde7224 */ /* 0x000fe200078e02de */
[----:B------:R-:W-:Y:S01]  /*7580*/  STL [R1+0x6300], R225 ;  /* 0x006300e101007387 */ /* 0x000fe20000100800 */
[----:B------:R-:W-:-:S03]  /*7590*/  IMAD.HI.U32 R0, R252, R221, RZ ;  /* 0x000000ddfc007227 */ /* 0x000fc600078e00ff */
[----:B------:R-:W-:Y:S01]  /*75a0*/  STL [R1+0x6304], R224 ;  /* 0x006304e001007387 */ /* 0x000fe20000100800 */
[----:B------:R-:W-:-:S03]  /*75b0*/  IMAD.HI.U32 R2, R252, R220, RZ ;  /* 0x000000dcfc027227 */ /* 0x000fc600078e00ff */
[----:B------:R-:W-:Y:S01]  /*75c0*/  STL [R1+0x62e0], R223 ;  /* 0x0062e0df01007387 */ /* 0x000fe20000100800 */
[----:B------:R-:W-:-:S03]  /*75d0*/  IMAD.HI.U32 R3, R252, R219, RZ ;  /* 0x000000dbfc037227 */ /* 0x000fc600078e00ff */
[----:B------:R-:W-:Y:S01]  /*75e0*/  STL [R1+0x62e4], R222 ;  /* 0x0062e4de01007387 */ /* 0x000fe20000100800 */
[----:B------:R-:W-:-:S03]  /*75f0*/  IMAD.HI.U32 R5, R252, R217, RZ ;  /* 0x000000d9fc057227 */ /* 0x000fc600078e00ff */
[----:B------:R1:W-:Y:S01]  /*7600*/  STL [R1+0x5c84], R10 ;  /* 0x005c840a01007387 */ /* 0x0003e20000100800 */
[C---:B------:R-:W-:Y:S01]  /*7610*/  IMAD.HI.U32 R4, R252.reuse, R218, RZ ;  /* 0x000000dafc047227 */ /* 0x040fe200078e00ff */
[----:B------:R-:W-:Y:S02]  /*7620*/  IADD3 R5, -R5, RZ, RZ ;  /* 0x000000ff05057210 */ /* 0x000fe40007ffe1ff */
[----:B------:R2:W-:Y:S01]  /*7630*/  STL [R1+0x5c90], R9 ;  /* 0x005c900901007387 */ /* 0x0005e20000100800 */
[----:B------:R-:W-:Y:S02]  /*7640*/  IMAD.MOV R0, RZ, RZ, -R0 ;  /* 0x000000ffff007224 */ /* 0x000fe400078e0a00 */
[----:B------:R-:W-:Y:S01]  /*7650*/  IMAD.MOV R2, RZ, RZ, -R2 ;  /* 0x000000ffff027224 */ /* 0x000fe200078e0a02 */
[----:B------:R3:W-:Y:S01]  /*7660*/  STL [R1+0x5c8c], R8 ;  /* 0x005c8c0801007387 */ /* 0x0007e20000100800 */
[----:B------:R-:W-:Y:S01]  /*7670*/  IMAD.MOV R3, RZ, RZ, -R3 ;  /* 0x000000ffff037224 */ /* 0x000fe200078e0a03 */
[----:B-1----:R-:W-:Y:S01]  /*7680*/  IADD3 R10, R229, 0x105, RZ ;  /* 0x00000105e50a7810 */ /* 0x002fe20007ffe0ff */
[----:B------:R-:W-:Y:S01]  /*7690*/  IMAD.MOV R4, RZ, RZ, -R4 ;  /* 0x000000ffff047224 */ /* 0x000fe200078e0a04 */
[----:B------:R1:W-:Y:S01]  /*76a0*/  STL [R1+0x5c94], R7 ;  /* 0x005c940701007387 */ /* 0x0003e20000100800 */
[----:B------:R-:W-:Y:S01]  /*76b0*/  IMAD R221, R251, R0, R221 ;  /* 0x00000000fbdd7224 */ /* 0x000fe200078e02dd */
[----:B--2---:R-:W-:Y:S01]  /*76c0*/  IADD3 R9, R229, 0x106, RZ ;  /* 0x00000106e5097810 */ /* 0x004fe20007ffe0ff */
[C---:B------:R-:W-:Y:S01]  /*76d0*/  IMAD R220, R251.reuse, R2, R220 ;  /* 0x00000002fbdc7224 */ /* 0x040fe200078e02dc */
[----:B------:R2:W-:Y:S01]  /*76e0*/  STL [R1+0x5ca8], R6 ;  /* 0x005ca80601007387 */ /* 0x0005e20000100800 */
[----:B------:R-:W-:Y:S01]  /*76f0*/  IABS R216, R10 ;  /* 0x0000000a00d87213 */ /* 0x000fe20000000000 */
[----:B------:R-:W-:Y:S01]  /*7700*/  IMAD R219, R251, R3, R219 ;  /* 0x00000003fbdb7224 */ /* 0x000fe200078e02db */
[----:B---3--:R-:W-:Y:S01]  /*7710*/  IADD3 R8, R229, 0x107, RZ ;  /* 0x00000107e5087810 */ /* 0x008fe20007ffe0ff */
[C---:B------:R-:W-:Y:S01]  /*7720*/  IMAD R218, R251.reuse, R4, R218 ;  /* 0x00000004fbda7224 */ /* 0x040fe200078e02da */
[----:B------:R-:W-:Y:S01]  /*7730*/  IABS R215, R9 ;  /* 0x0000000900d77213 */ /* 0x000fe20000000000 */
[----:B------:R-:W-:Y:S01]  /*7740*/  IMAD R217, R251, R5, R217 ;  /* 0x00000005fbd97224 */ /* 0x000fe200078e02d9 */
[C---:B-1----:R-:W-:Y:S01]  /*7750*/  IADD3 R7, R229.reuse, 0x1ff, RZ ;  /* 0x000001ffe5077810 */ /* 0x042fe20007ffe0ff */
[----:B------:R-:W-:Y:S01]  /*7760*/  STL [R1+0x62d8], R221 ;  /* 0x0062d8dd01007387 */ /* 0x000fe20000100800 */
[----:B------:R-:W-:Y:S01]  /*7770*/  IABS R214, R8 ;  /* 0x0000000800d67213 */ /* 0x000fe20000000000 */
[C---:B------:R-:W-:Y:S01]  /*7780*/  IMAD.HI.U32 R0, R252.reuse, R216, RZ ;  /* 0x000000d8fc007227 */ /* 0x040fe200078e00ff */
[----:B--2---:R-:W-:Y:S01]  /*7790*/  IADD3 R6, R229, 0x108, RZ ;  /* 0x00000108e5067810 */ /* 0x004fe20007ffe0ff */
[----:B------:R-:W-:Y:S01]  /*77a0*/  STL [R1+0x62dc], R220 ;  /* 0x0062dcdc01007387 */ /* 0x000fe20000100800 */
[----:B------:R-:W-:Y:S01]  /*77b0*/  IABS R213, R7 ;  /* 0x0000000700d57213 */ /* 0x000fe20000000000 */
[C---:B------:R-:W-:Y:S01]  /*77c0*/  IMAD.HI.U32 R2, R252.reuse, R215, RZ ;  /* 0x000000d7fc027227 */ /* 0x040fe200078e00ff */
[----:B------:R-:W-:Y:S01]  /*77d0*/  IABS R212, R6 ;  /* 0x0000000600d47213 */ /* 0x000fe20000000000 */
[----:B------:R-:W-:Y:S02]  /*77e0*/  STL [R1+0x62e8], R219 ;  /* 0x0062e8db01007387 */ /* 0x000fe40000100800 */
[----:B------:R-:W-:-:S02]  /*77f0*/  IMAD.HI.U32 R3, R252, R214, RZ ;  /* 0x000000d6fc037227 */ /* 0x000fc400078e00ff */
[----:B------:R1:W-:Y:S02]  /*7800*/  STL [R1+0x62ec], R218 ;  /* 0x0062ecda01007387 */ /* 0x0003e40000100800 */
[C---:B------:R-:W-:Y:S02]  /*7810*/  IMAD.HI.U32 R5, R252.reuse, R212, RZ ;  /* 0x000000d4fc057227 */ /* 0x040fe400078e00ff */
[----:B------:R-:W-:Y:S02]  /*7820*/  STL [R1+0x62f0], R217 ;  /* 0x0062f0d901007387 */ /* 0x000fe40000100800 */
[----:B------:R-:W-:Y:S01]  /*7830*/  IMAD.HI.U32 R4, R252, R213, RZ ;  /* 0x000000d5fc047227 */ /* 0x000fe200078e00ff */
[----:B------:R-:W-:Y:S01]  /*7840*/  IADD3 R5, -R5, RZ, RZ ;  /* 0x000000ff05057210 */ /* 0x000fe20007ffe1ff */
[----:B------:R2:W-:Y:S02]  /*7850*/  STL [R1+0x5c9c], R10 ;  /* 0x005c9c0a01007387 */ /* 0x0005e40000100800 */
[----:B------:R-:W-:Y:S01]  /*7860*/  IMAD.MOV R0, RZ, RZ, -R0 ;  /* 0x000000ffff007224 */ /* 0x000fe200078e0a00 */
[----:B-1----:R-:W-:Y:S01]  /*7870*/  IADD3 R218, R229, 0x1dc, RZ ;  /* 0x000001dce5da7810 */ /* 0x002fe20007ffe0ff */
[----:B------:R1:W-:Y:S01]  /*7880*/  STL [R1+0x5c98], R9 ;  /* 0x005c980901007387 */ /* 0x0003e20000100800 */
[----:B------:R-:W-:-:S02]  /*7890*/  IMAD.MOV R2, RZ, RZ, -R2 ;  /* 0x000000ffff027224 */ /* 0x000fc400078e0a02 */
[----:B------:R-:W-:Y:S01]  /*78a0*/  IMAD.MOV R3, RZ, RZ, -R3 ;  /* 0x000000ffff037224 */ /* 0x000fe200078e0a03 */
[----:B------:R3:W-:Y:S01]  /*78b0*/  STL [R1+0x5ca0], R8 ;  /* 0x005ca00801007387 */ /* 0x0007e20000100800 */
[----:B------:R-:W-:Y:S01]  /*78c0*/  IMAD.MOV R4, RZ, RZ, -R4 ;  /* 0x000000ffff047224 */ /* 0x000fe200078e0a04 */
[----:B--2---:R-:W-:Y:S01]  /*78d0*/  IADD3 R10, R229, 0x109, RZ ;  /* 0x00000109e50a7810 */ /* 0x004fe20007ffe0ff */
[C---:B------:R-:W-:Y:S01]  /*78e0*/  IMAD R216, R251.reuse, R0, R216 ;  /* 0x00000000fbd87224 */ /* 0x040fe200078e02d8 */
[----:B------:R2:W-:Y:S01]  /*78f0*/  STL [R1+0x5cb8], R6 ;  /* 0x005cb80601007387 */ /* 0x0005e20000100800 */
[----:B------:R-:W-:Y:S01]  /*7900*/  IMAD R215, R251, R2, R215 ;  /* 0x00000002fbd77224 */ /* 0x000fe200078e02d7 */
[----:B-1----:R-:W-:Y:S01]  /*7910*/  IADD3 R9, R229, 0x10a, RZ ;  /* 0x0000010ae5097810 */ /* 0x002fe20007ffe0ff */
[C---:B------:R-:W-:Y:S01]  /*7920*/  IMAD R214, R251.reuse, R3, R214 ;  /* 0x00000003fbd67224 */ /* 0x040fe200078e02d6 */
[----:B------:R-:W-:Y:S01]  /*7930*/  IABS R211, R10 ;  /* 0x0000000a00d37213 */ /* 0x000fe20000000000 */
[C---:B------:R-:W-:Y:S01]  /*7940*/  IMAD R213, R251.reuse, R4, R213 ;  /* 0x00000004fbd57224 */ /* 0x040fe200078e02d5 */
[----:B------:R-:W-:Y:S01]  /*7950*/  IABS R210, R9 ;  /* 0x0000000900d27213 */ /* 0x000fe20000000000 */
[----:B------:R1:W-:Y:S01]  /*7960*/  STL [R1+0x6084], R7 ;  /* 0x0060840701007387 */ /* 0x0003e20000100800 */
[----:B------:R-:W-:Y:S01]  /*7970*/  IMAD R212, R251, R5, R212 ;  /* 0x00000005fbd47224 */ /* 0x000fe200078e02d4 */
[C---:B---3--:R-:W-:Y:S01]  /*7980*/  IADD3 R8, R229.reuse, 0x10b, RZ ;  /* 0x0000010be5087810 */ /* 0x048fe20007ffe0ff */
[C---:B------:R-:W-:Y:S01]  /*7990*/  IMAD.HI.U32 R0, R252.reuse, R211, RZ ;  /* 0x000000d3fc007227 */ /* 0x040fe200078e00ff */
[C---:B--2---:R-:W-:Y:S01]  /*79a0*/  IADD3 R6, R229.reuse, 0x10d, RZ ;  /* 0x0000010de5067810 */ /* 0x044fe20007ffe0ff */
[----:B------:R2:W-:Y:S01]  /*79b0*/  STL [R1+0x62d4], R216 ;  /* 0x0062d4d801007387 */ /* 0x0005e20000100800 */
[----:B------:R-:W-:Y:S01]  /*79c0*/  IABS R209, R8 ;  /* 0x0000000800d17213 */ /* 0x000fe20000000000 */
[----:B------:R-:W-:Y:S01]  /*79d0*/  IMAD.HI.U32 R2, R252, R210, RZ ;  /* 0x000000d2fc027227 */ /* 0x000fe200078e00ff */
[----:B------:R-:W-:Y:S01]  /*79e0*/  IABS R207, R6 ;  /* 0x0000000600cf7213 */ /* 0x000fe20000000000 */
[----:B------:R-:W-:Y:S01]  /*79f0*/  STL [R1+0x630c], R215 ;  /* 0x00630cd701007387 */ /* 0x000fe20000100800 */
[----:B-1----:R-:W-:Y:S01]  /*7a00*/  IADD3 R7, R229, 0x10c, RZ ;  /* 0x0000010ce5077810 */ /* 0x002fe20007ffe0ff */
[----:B------:R-:W-:-:S02]  /*7a10*/  IMAD.MOV R0, RZ, RZ, -R0 ;  /* 0x000000ffff007224 */ /* 0x000fc400078e0a00 */
[----:B------:R-:W-:Y:S01]  /*7a20*/  STL [R1+0x6310], R214 ;  /* 0x006310d601007387 */ /* 0x000fe20000100800 */
[----:B------:R-:W-:Y:S01]  /*7a30*/  IMAD.MOV R2, RZ, RZ, -R2 ;  /* 0x000000ffff027224 */ /* 0x000fe200078e0a02 */
[----:B------:R-:W-:Y:S01]  /*7a40*/  IABS R208, R7 ;  /* 0x0000000700d07213 */ /* 0x000fe20000000000 */
[C---:B------:R-:W-:Y:S01]  /*7a50*/  IMAD.HI.U32 R5, R252.reuse, R207, RZ ;  /* 0x000000cffc057227 */ /* 0x040fe200078e00ff */
[----:B------:R-:W-:Y:S01]  /*7a60*/  STL [R1+0x6314], R213 ;  /* 0x006314d501007387 */ /* 0x000fe20000100800 */
[----:B--2---:R-:W-:Y:S02]  /*7a70*/  IADD3 R216, R229, 0x1dd, RZ ;  /* 0x000001dde5d87810 */ /* 0x004fe40007ffe0ff */
[C---:B------:R-:W-:Y:S01]  /*7a80*/  IMAD R211, R251.reuse, R0, R211 ;  /* 0x00000000fbd37224 */ /* 0x040fe200078e02d3 */
[----:B------:R1:W-:Y:S01]  /*7a90*/  STL [R1+0x6318], R212 ;  /* 0x006318d401007387 */ /* 0x0003e20000100800 */
[----:B------:R-:W-:Y:S01]  /*7aa0*/  IMAD R210, R251, R2, R210 ;  /* 0x00000002fbd27224 */ /* 0x000fe200078e02d2 */
[----:B------:R-:W-:Y:S01]  /*7ab0*/  IADD3 R5, -R5, RZ, RZ ;  /* 0x000000ff05057210 */ /* 0x000fe20007ffe1ff */
[C---:B------:R-:W-:Y:S01]  /*7ac0*/  IMAD.HI.U32 R3, R252.reuse, R209, RZ ;  /* 0x000000d1fc037227 */ /* 0x040fe200078e00ff */
[----:B------:R2:W-:Y:S03]  /*7ad0*/  STL [R1+0x5cac], R10 ;  /* 0x005cac0a01007387 */ /* 0x0005e60000100800 */
[----:B------:R-:W-:Y:S01]  /*7ae0*/  IMAD R207, R251, R5, R207 ;  /* 0x00000005fbcf7224 */ /* 0x000fe200078e02cf */
[----:B------:R3:W-:Y:S01]  /*7af0*/  STL [R1+0x5ca4], R9 ;  /* 0x005ca40901007387 */ /* 0x0007e20000100800 */
[----:B------:R-:W-:Y:S01]  /*7b00*/  IMAD.MOV R3, RZ, RZ, -R3 ;  /* 0x000000ffff037224 */ /* 0x000fe200078e0a03 */
[C---:B-1----:R-:W-:Y:S01]  /*7b10*/  IADD3 R212, R229.reuse, 0x1de, RZ ;  /* 0x000001dee5d47810 */ /* 0x042fe20007ffe0ff */
[----:B------:R-:W-:Y:S01]  /*7b20*/  IMAD.HI.U32 R4, R252, R208, RZ ;  /* 0x000000d0fc047227 */ /* 0x000fe200078e00ff */
[----:B------:R1:W-:Y:S01]  /*7b30*/  STL [R1+0x5cb0], R8 ;  /* 0x005cb00801007387 */ /* 0x0003e20000100800 */
[----:B--2---:R-:W-:-:S02]  /*7b40*/  IADD3 R10, R229, 0x10e, RZ ;  /* 0x0000010ee50a7810 */ /* 0x004fc40007ffe0ff */
[----:B------:R-:W-:Y:S01]  /*7b50*/  IMAD R209, R251, R3, R209 ;  /* 0x00000003fbd17224 */ /* 0x000fe200078e02d1 */
[----:B------:R2:W-:Y:S01]  /*7b60*/  STL [R1+0x5cc0], R7 ;  /* 0x005cc00701007387 */ /* 0x0005e20000100800 */
[----:B------:R-:W-:Y:S01]  /*7b70*/  IMAD.MOV R4, RZ, RZ, -R4 ;  /* 0x000000ffff047224 */ /* 0x000fe200078e0a04 */
[----:B---3--:R-:W-:Y:S02]  /*7b80*/  IADD3 R9, R229, 0x10f, RZ ;  /* 0x0000010fe5097810 */ /* 0x008fe40007ffe0ff */
[----:B------:R3:W-:Y:S01]  /*7b90*/  STL [R1+0x5cc4], R6 ;  /* 0x005cc40601007387 */ /* 0x0007e20000100800 */
[----:B------:R-:W-:Y:S01]  /*7ba0*/  IABS R206, R10 ;  /* 0x0000000a00ce7213 */ /* 0x000fe20000000000 */
[----:B------:R-:W-:Y:S01]  /*7bb0*/  IMAD R208, R251, R4, R208 ;  /* 0x00000004fbd07224 */ /* 0x000fe200078e02d0 */
[C---:B-1----:R-:W-:Y:S01]  /*7bc0*/  IADD3 R8, R229.reuse, 0x110, RZ ;  /* 0x00000110e5087810 */ /* 0x042fe20007ffe0ff */
[----:B------:R1:W-:Y:S01]  /*7bd0*/  STL [R1+0x631c], R211 ;  /* 0x00631cd301007387 */ /* 0x0003e20000100800 */
[----:B------:R-:W-:Y:S01]  /*7be0*/  IABS R205, R9 ;  /* 0x0000000900cd7213 */ /* 0x000fe20000000000 */
[C---:B------:R-:W-:Y:S01]  /*7bf0*/  IMAD.HI.U32 R0, R252.reuse, R206, RZ ;  /* 0x000000cefc007227 */ /* 0x040fe200078e00ff */
[C---:B--2---:R-:W-:Y:S01]  /*7c00*/  IADD3 R7, R229.reuse, 0x111, RZ ;  /* 0x00000111e5077810 */ /* 0x044fe20007ffe0ff */
[----:B------:R-:W-:Y:S01]  /*7c10*/  STL [R1+0x6320], R210 ;  /* 0x006320d201007387 */ /* 0x000fe20000100800 */
[----:B------:R-:W-:Y:S01]  /*7c20*/  IABS R204, R8 ;  /* 0x0000000800cc7213 */ /* 0x000fe20000000000 */
[----:B------:R-:W-:Y:S01]  /*7c30*/  IMAD.MOV R0, RZ, RZ, -R0 ;  /* 0x000000ffff007224 */ /* 0x000fe200078e0a00 */
[C---:B---3--:R-:W-:Y:S01]  /*7c40*/  IADD3 R6, R229.reuse, 0x112, RZ ;  /* 0x00000112e5067810 */ /* 0x048fe20007ffe0ff */
[----:B------:R2:W-:Y:S01]  /*7c50*/  STL [R1+0x5cb4], R10 ;  /* 0x005cb40a01007387 */ /* 0x0005e20000100800 */
[----:B------:R-:W-:Y:S01]  /*7c60*/  IABS R203, R7 ;  /* 0x0000000700cb7213 */ /* 0x000fe20000000000 */
[C---:B------:R-:W-:Y:S01]  /*7c70*/  IMAD.HI.U32 R2, R252.reuse, R205, RZ ;  /* 0x000000cdfc027227 */ /* 0x040fe200078e00ff */
[----:B------:R-:W-:Y:S01]  /*7c80*/  IABS R202, R6 ;  /* 0x0000000600ca7213 */ /* 0x000fe20000000000 */
[----:B------:R3:W-:Y:S01]  /*7c90*/  STL [R1+0x5cbc], R9 ;  /* 0x005cbc0901007387 */ /* 0x0007e20000100800 */
[----:B-1----:R-:W-:Y:S01]  /*7ca0*/  IADD3 R211, R229, 0x1da, RZ ;  /* 0x000001dae5d37810 */ /* 0x002fe20007ffe0ff */
[----:B------:R-:W-:-:S02]  /*7cb0*/  IMAD.HI.U32 R3, R252, R204, RZ ;  /* 0x000000ccfc037227 */ /* 0x000fc400078e00ff */
[----:B------:R1:W-:Y:S01]  /*7cc0*/  STL [R1+0x5ccc], R8 ;  /* 0x005ccc0801007387 */ /* 0x0003e20000100800 */
[----:B------:R-:W-:Y:S01]  /*7cd0*/  IABS R244, R211 ;  /* 0x000000d300f47213 */ /* 0x000fe20000000000 */
[C---:B------:R-:W-:Y:S01]  /*7ce0*/  IMAD.HI.U32 R5, R252.reuse, R202, RZ ;  /* 0x000000cafc057227 */ /* 0x040fe200078e00ff */
[C---:B--2---:R-:W-:Y:S01]  /*7cf0*/  IADD3 R10, R229.reuse, 0x113, RZ ;  /* 0x00000113e50a7810 */ /* 0x044fe20007ffe0ff */
[----:B------:R2:W-:Y:S01]  /*7d00*/  STL [R1+0x5cd4], R7 ;  /* 0x005cd40701007387 */ /* 0x0005e20000100800 */
[----:B---3--:R-:W-:Y:S01]  /*7d10*/  IADD3 R9, R229, 0x114, RZ ;  /* 0x00000114e5097810 */ /* 0x008fe20007ffe0ff */
[----:B------:R-:W-:Y:S02]  /*7d20*/  IMAD R206, R251, R0, R206 ;  /* 0x00000000fbce7224 */ /* 0x000fe400078e02ce */
[----:B------:R3:W-:Y:S01]  /*7d30*/  STL [R1+0x5cd0], R6 ;  /* 0x005cd00601007387 */ /* 0x0007e20000100800 */
[----:B------:R-:W-:Y:S01]  /*7d40*/  IADD3 R5, -R5, RZ, RZ ;  /* 0x000000ff05057210 */ /* 0x000fe20007ffe1ff */
[----:B------:R-:W-:Y:S01]  /*7d50*/  IMAD.MOV R2, RZ, RZ, -R2 ;  /* 0x000000ffff027224 */ /* 0x000fe200078e0a02 */
[----:B-1----:R-:W-:Y:S01]  /*7d60*/  IADD3 R8, R229, 0x115, RZ ;  /* 0x00000115e5087810 */ /* 0x002fe20007ffe0ff */
[----:B------:R1:W-:Y:S01]  /*7d70*/  STL [R1+0x5cc8], R10 ;  /* 0x005cc80a01007387 */ /* 0x0003e20000100800 */
[----:B------:R-:W-:Y:S01]  /*7d80*/  IABS R201, R10 ;  /* 0x0000000a00c97213 */ /* 0x000fe20000000000 */
[----:B------:R-:W-:Y:S01]  /*7d90*/  IMAD R202, R251, R5, R202 ;  /* 0x00000005fbca7224 */ /* 0x000fe200078e02ca */
[C---:B--2---:R-:W-:Y:S01]  /*7da0*/  IADD3 R7, R229.reuse, 0x116, RZ ;  /* 0x00000116e5077810 */ /* 0x044fe20007ffe0ff */
[----:B------:R2:W-:Y:S01]  /*7db0*/  STL [R1+0x5cd8], R9 ;  /* 0x005cd80901007387 */ /* 0x0005e20000100800 */
[----:B------:R-:W-:Y:S01]  /*7dc0*/  IABS R200, R9 ;  /* 0x0000000900c87213 */ /* 0x000fe20000000000 */
[C---:B------:R-:W-:Y:S01]  /*7dd0*/  IMAD.HI.U32 R0, R252.reuse, R201, RZ ;  /* 0x000000c9fc007227 */ /* 0x040fe200078e00ff */
[C---:B---3--:R-:W-:Y:S01]  /*7de0*/  IADD3 R6, R229.reuse, 0x117, RZ ;  /* 0x00000117e5067810 */ /* 0x048fe20007ffe0ff */
[----:B------:R3:W-:Y:S01]  /*7df0*/  STL [R1+0x5ce0], R8 ;  /* 0x005ce00801007387 */ /* 0x0007e20000100800 */
[----:B------:R-:W-:Y:S01]  /*7e00*/  IABS R199, R8 ;  /* 0x0000000800c77213 */ /* 0x000fe20000000000 */
[----:B------:R-:W-:Y:S01]  /*7e10*/  IMAD.MOV R3, RZ, RZ, -R3 ;  /* 0x000000ffff037224 */ /* 0x000fe200078e0a03 */
[----:B------:R-:W-:Y:S01]  /*7e20*/  IABS R197, R6 ;  /* 0x0000000600c57213 */ /* 0x000fe20000000000 */
[----:B------:R4:W-:Y:S01]  /*7e30*/  STL [R1+0x5cdc], R7 ;  /* 0x005cdc0701007387 */ /* 0x0009e20000100800 */
[C---:B-1----:R-:W-:Y:S01]  /*7e40*/  IADD3 R10, R229.reuse, 0x118, RZ ;  /* 0x00000118e50a7810 */ /* 0x042fe20007ffe0ff */
[----:B------:R-:W-:Y:S01]  /*7e50*/  IMAD.MOV R0, RZ, RZ, -R0 ;  /* 0x000000ffff007224 */ /* 0x000fe200078e0a00 */
[----:B--2---:R-:W-:Y:S01]  /*7e60*/  IADD3 R9, R229, 0x119, RZ ;  /* 0x00000119e5097810 */ /* 0x004fe20007ffe0ff */
[----:B------:R-:W-:Y:S01]  /*7e70*/  IMAD.HI.U32 R5, R252, R197, RZ ;  /* 0x000000c5fc057227 */ /* 0x000fe200078e00ff */
[----:B------:R1:W-:Y:S01]  /*7e80*/  STL [R1+0x5ce8], R6 ;  /* 0x005ce80601007387 */ /* 0x0003e20000100800 */
[----:B------:R-:W-:-:S02]  /*7e90*/  IABS R198, R7 ;  /* 0x0000000700c67213 */ /* 0x000fc40000000000 */
[----:B---3--:R-:W-:Y:S01]  /*7ea0*/  IADD3 R8, R229, 0x11a, RZ ;  /* 0x0000011ae5087810 */ /* 0x008fe20007ffe0ff */
[----:B------:R2:W-:Y:S01]  /*7eb0*/  STL [R1+0x5ce4], R10 ;  /* 0x005ce40a01007387 */ /* 0x0005e20000100800 */
[----:B------:R-:W-:Y:S01]  /*7ec0*/  IADD3 R5, -R5, RZ, RZ ;  /* 0x000000ff05057210 */ /* 0x000fe20007ffe1ff */
[----:B------:R-:W-:Y:S01]  /*7ed0*/  IMAD R205, R251, R2, R205 ;  /* 0x00000002fbcd7224 */ /* 0x000fe200078e02cd */
[----:B----4-:R-:W-:Y:S01]  /*7ee0*/  IADD3 R7, R229, 0x11b, RZ ;  /* 0x0000011be5077810 */ /* 0x010fe20007ffe0ff */
[----:B------:R3:W-:Y:S01]  /*7ef0*/  STL [R1+0x5cf0], R9 ;  /* 0x005cf00901007387 */ /* 0x0007e20000100800 */
[----:B------:R-:W-:Y:S01]  /*7f00*/  IABS R196, R10 ;  /* 0x0000000a00c47213 */ /* 0x000fe20000000000 */
[----:B------:R-:W-:Y:S01]  /*7f10*/  IMAD R197, R251, R5, R197 ;  /* 0x00000005fbc57224 */ /* 0x000fe200078e02c5 */
[----:B-1----:R-:W-:Y:S01]  /*7f20*/  IADD3 R6, R229, 0x11c, RZ ;  /* 0x0000011ce5067810 */ /* 0x002fe20007ffe0ff */
[----:B------:R1:W-:Y:S01]  /*7f30*/  STL [R1+0x5cec], R8 ;  /* 0x005cec0801007387 */ /* 0x0003e20000100800 */
[----:B------:R-:W-:Y:S01]  /*7f40*/  IABS R195, R9 ;  /* 0x0000000900c37213 */ /* 0x000fe20000000000 */
[----:B------:R-:W-:Y:S01]  /*7f50*/  IMAD R204, R251, R3, R204 ;  /* 0x00000003fbcc7224 */ /* 0x000fe200078e02cc */
[----:B------:R-:W-:Y:S01]  /*7f60*/  IABS R192, R6 ;  /* 0x0000000600c07213 */ /* 0x000fe20000000000 */
[----:B------:R4:W-:Y:S01]  /*7f70*/  STL [R1+0x5cf4], R7 ;  /* 0x005cf40701007387 */ /* 0x0009e20000100800 */
[C---:B--2---:R-:W-:Y:S01]  /*7f80*/  IADD3 R10, R229.reuse, 0x11d, RZ ;  /* 0x0000011de50a7810 */ /* 0x044fe20007ffe0ff */
[C---:B------:R-:W-:Y:S01]  /*7f90*/  IMAD.HI.U32 R2, R252.reuse, R200, RZ ;  /* 0x000000c8fc027227 */ /* 0x040fe200078e00ff */
[----:B------:R-:W-:Y:S01]  /*7fa0*/  IABS R194, R8 ;  /* 0x0000000800c27213 */ /* 0x000fe20000000000 */
[----:B------:R2:W-:Y:S01]  /*7fb0*/  STL [R1+0x5d08], R6 ;  /* 0x005d080601007387 */ /* 0x0005e20000100800 */
[C---:B---3--:R-:W-:Y:S01]  /*7fc0*/  IADD3 R9, R229.reuse, 0x11e, RZ ;  /* 0x0000011ee5097810 */ /* 0x048fe20007ffe0ff */
[C---:B------:R-:W-:Y:S01]  /*7fd0*/  IMAD.HI.U32 R5, R252.reuse, R192, RZ ;  /* 0x000000c0fc057227 */ /* 0x040fe200078e00ff */
[----:B------:R-:W-:Y:S01]  /*7fe0*/  IABS R193, R7 ;  /* 0x0000000700c17213 */ /* 0x000fe20000000000 */
[----:B------:R3:W-:Y:S01]  /*7ff0*/  STL [R1+0x5cfc], R10 ;  /* 0x005cfc0a01007387 */ /* 0x0007e20000100800 */
[----:B-1----:R-:W-:Y:S01]  /*8000*/  IADD3 R8, R229, 0x11f, RZ ;  /* 0x0000011fe5087810 */ /* 0x002fe20007ffe0ff */
[C---:B------:R-:W-:Y:S01]  /*8010*/  IMAD.HI.U32 R3, R252.reuse, R199, RZ ;  /* 0x000000c7fc037227 */ /* 0x040fe200078e00ff */
[----:B------:R-:W-:Y:S01]  /*8020*/  IADD3 R5, -R5, RZ, RZ ;  /* 0x000000ff05057210 */ /* 0x000fe20007ffe1ff */
[----:B------:R1:W-:Y:S01]  /*8030*/  STL [R1+0x5cf8], R9 ;  /* 0x005cf80901007387 */ /* 0x0003e20000100800 */
[C---:B----4-:R-:W-:Y:S01]  /*8040*/  IADD3 R7, R229.reuse, 0x120, RZ ;  /* 0x00000120e5077810 */ /* 0x050fe20007ffe0ff */
[C---:B------:R-:W-:Y:S01]  /*8050*/  IMAD.HI.U32 R4, R252.reuse, R203, RZ ;  /* 0x000000cbfc047227 */ /* 0x040fe200078e00ff */
[----:B--2---:R-:W-:Y:S01]  /*8060*/  IADD3 R6, R229, 0x121, RZ ;  /* 0x00000121e5067810 */ /* 0x004fe20007ffe0ff */
[----:B------:R2:W-:Y:S01]  /*8070*/  STL [R1+0x5d00], R8 ;  /* 0x005d000801007387 */ /* 0x0005e20000100800 */
[----:B------:R-:W-:Y:S01]  /*8080*/  IABS R191, R10 ;  /* 0x0000000a00bf7213 */ /* 0x000fe20000000000 */
[C---:B------:R-:W-:Y:S01]  /*8090*/  IMAD R192, R251.reuse, R5, R192 ;  /* 0x00000005fbc07224 */ /* 0x040fe200078e02c0 */
[----:B------:R-:W-:Y:S01]  /*80a0*/  IABS R187, R6 ;  /* 0x0000000600bb7213 */ /* 0x000fe20000000000 */
[----:B------:R-:W-:Y:S01]  /*80b0*/  STL [R1+0x5d10], R7 ;  /* 0x005d100701007387 */ /* 0x000fe20000100800 */
[----:B------:R-:W-:Y:S01]  /*80c0*/  IABS R190, R9 ;  /* 0x0000000900be7213 */ /* 0x000fe20000000000 */
[----:B------:R-:W-:Y:S01]  /*80d0*/  IMAD R201, R251, R0, R201 ;  /* 0x00000000fbc97224 */ /* 0x000fe200078e02c9 */
[----:B---3--:R-:W-:Y:S01]  /*80e0*/  IADD3 R10, R229, 0x122, RZ ;  /* 0x00000122e50a7810 */ /* 0x008fe20007ffe0ff */
[----:B------:R-:W-:Y:S01]  /*80f0*/  IMAD.HI.U32 R5, R252, R187, RZ ;  /* 0x000000bbfc057227 */ /* 0x000fe200078e00ff */
[----:B------:R3:W-:Y:S01]  /*8100*/  STL [R1+0x5d14], R6 ;  /* 0x005d140601007387 */ /* 0x0007e20000100800 */
[----:B------:R-:W-:-:S02]  /*8110*/  IABS R189, R8 ;  /* 0x0000000800bd7213 */ /* 0x000fc40000000000 */
[----:B-1----:R-:W-:Y:S01]  /*8120*/  IADD3 R9, R229, 0x123, RZ ;  /* 0x00000123e5097810 */ /* 0x002fe20007ffe0ff */
[----:B------:R1:W-:Y:S01]  /*8130*/  STL [R1+0x5d04], R10 ;  /* 0x005d040a01007387 */ /* 0x0003e20000100800 */
[----:B------:R-:W-:Y:S01]  /*8140*/  IABS R188, R7 ;  /* 0x0000000700bc7213 */ /* 0x000fe20000000000 */
[C---:B------:R-:W-:Y:S01]  /*8150*/  IMAD.HI.U32 R0, R252.reuse, R196, RZ ;  /* 0x000000c4fc007227 */ /* 0x040fe200078e00ff */
[----:B------:R-:W-:Y:S01]  /*8160*/  IADD3 R5, -R5, RZ, RZ ;  /* 0x000000ff05057210 */ /* 0x000fe20007ffe1ff */
[----:B------:R4:W-:Y:S01]  /*8170*/  STL [R1+0x5d0c], R9 ;  /* 0x005d0c0901007387 */ /* 0x0009e20000100800 */
[C---:B--2---:R-:W-:Y:S01]  /*8180*/  IADD3 R8, R229.reuse, 0x124, RZ ;  /* 0x00000124e5087810 */ /* 0x044fe20007ffe0ff */
[----:B------:R-:W-:Y:S01]  /*8190*/  IMAD.MOV R2, RZ, RZ, -R2 ;  /* 0x000000ffff027224 */ /* 0x000fe200078e0a02 */
[----:B---3--:R-:W-:Y:S01]  /*81a0*/  IADD3 R6, R229, 0x126, RZ ;  /* 0x00000126e5067810 */ /* 0x008fe20007ffe0ff */
[----:B------:R-:W-:Y:S01]  /*81b0*/  IMAD R187, R251, R5, R187 ;  /* 0x00000005fbbb7224 */ /* 0x000fe200078e02bb */
[C---:B------:R-:W-:Y:S01]  /*81c0*/  IADD3 R7, R229.reuse, 0x125, RZ ;  /* 0x00000125e5077810 */ /* 0x040fe20007ffe0ff */
[----:B------:R2:W-:Y:S01]  /*81d0*/  STL [R1+0x5d1c], R8 ;  /* 0x005d1c0801007387 */ /* 0x0005e20000100800 */
[----:B------:R-:W-:Y:S01]  /*81e0*/  IABS R182, R6 ;  /* 0x0000000600b67213 */ /* 0x000fe20000000000 */
[----:B------:R-:W-:Y:S01]  /*81f0*/  IMAD.MOV R3, RZ, RZ, -R3 ;  /* 0x000000ffff037224 */ /* 0x000fe200078e0a03 */
[----:B------:R-:W-:Y:S01]  /*8200*/  IABS R186, R10 ;  /* 0x0000000a00ba7213 */ /* 0x000fe20000000000 */
[----:B------:R-:W-:Y:S01]  /*8210*/  STL [R1+0x5d24], R7 ;  /* 0x005d240701007387 */ /* 0x000fe20000100800 */
[----:B------:R-:W-:Y:S01]  /*8220*/  IABS R185, R9 ;  /* 0x0000000900b97213 */ /* 0x000fe20000000000 */
[C---:B------:R-:W-:Y:S01]  /*8230*/  IMAD.HI.U32 R5, R252.reuse, R182, RZ ;  /* 0x000000b6fc057227 */ /* 0x040fe200078e00ff */
[C---:B-1----:R-:W-:Y:S01]  /*8240*/  IADD3 R10, R229.reuse, 0x127, RZ ;  /* 0x00000127e50a7810 */ /* 0x042fe20007ffe0ff */
[----:B------:R1:W-:Y:S01]  /*8250*/  STL [R1+0x5d20], R6 ;  /* 0x005d200601007387 */ /* 0x0003e20000100800 */
[----:B------:R-:W-:Y:S01]  /*8260*/  IABS R184, R8 ;  /* 0x0000000800b87213 */ /* 0x000fe20000000000 */
[----:B------:R-:W-:Y:S01]  /*8270*/  IMAD.MOV R4, RZ, RZ, -R4 ;  /* 0x000000ffff047224 */ /* 0x000fe200078e0a04 */
[----:B----4-:R-:W-:Y:S01]  /*8280*/  IADD3 R9, R229, 0x128, RZ ;  /* 0x00000128e5097810 */ /* 0x010fe20007ffe0ff */
[----:B------:R3:W-:Y:S01]  /*8290*/  STL [R1+0x5d18], R10 ;  /* 0x005d180a01007387 */ /* 0x0007e20000100800 */
[----:B------:R-:W-:Y:S01]  /*82a0*/  IABS R183, R7 ;  /* 0x0000000700b77213 */ /* 0x000fe20000000000 */
[----:B------:R-:W-:Y:S01]  /*82b0*/  IMAD.MOV R0, RZ, RZ, -R0 ;  /* 0x000000ffff007224 */ /* 0x000fe200078e0a00 */
[----:B------:R-:W-:Y:S01]  /*82c0*/  IADD3 R5, -R5, RZ, RZ ;  /* 0x000000ff05057210 */ /* 0x000fe20007ffe1ff */
[----:B------:R4:W-:Y:S01]  /*82d0*/  STL [R1+0x5d28], R9 ;  /* 0x005d280901007387 */ /* 0x0009e20000100800 */
[----:B--2---:R-:W-:Y:S01]  /*82e0*/  IADD3 R8, R229, 0x129, RZ ;  /* 0x00000129e5087810 */ /* 0x004fe20007ffe0ff */
[----:B------:R-:W-:Y:S01]  /*82f0*/  IMAD R200, R251, R2, R200 ;  /* 0x00000002fbc87224 */ /* 0x000fe200078e02c8 */
[----:B-1----:R-:W-:Y:S01]  /*8300*/  IADD3 R6, R229, 0x12b, RZ ;  /* 0x0000012be5067810 */ /* 0x002fe20007ffe0ff */
[----:B------:R-:W-:Y:S01]  /*8310*/  IMAD R182, R251, R5, R182 ;  /* 0x00000005fbb67224 */ /* 0x000fe200078e02b6 */
[----:B------:R-:W-:Y:S01]  /*8320*/  IADD3 R7, R229, 0x12a, RZ ;  /* 0x0000012ae5077810 */ /* 0x000fe20007ffe0ff */
[----:B------:R1:W-:Y:S01]  /*8330*/  STL [R1+0x5d30], R8 ;  /* 0x005d300801007387 */ /* 0x0003e20000100800 */
[----:B------:R-:W-:Y:S01]  /*8340*/  IABS R177, R6 ;  /* 0x0000000600b17213 */ /* 0x000fe20000000000 */
[----:B------:R-:W-:Y:S01]  /*8350*/  IMAD R199, R251, R3, R199 ;  /* 0x00000003fbc77224 */ /* 0x000fe200078e02c7 */
[----:B------:R-:W-:Y:S01]  /*8360*/  IABS R181, R10 ;  /* 0x0000000a00b57213 */ /* 0x000fe20000000000 */
[----:B------:R-:W-:Y:S01]  /*8370*/  STL [R1+0x5d2c], R7 ;  /* 0x005d2c0701007387 */ /* 0x000fe20000100800 */
[----:B------:R-:W-:Y:S01]  /*8380*/  IABS R180, R9 ;  /* 0x0000000900b47213 */ /* 0x000fe20000000000 */
[C---:B------:R-:W-:Y:S01]  /*8390*/  IMAD.HI.U32 R5, R252.reuse, R177, RZ ;  /* 0x000000b1fc057227 */ /* 0x040fe200078e00ff */
[C---:B---3--:R-:W-:Y:S01]  /*83a0*/  IADD3 R10, R229.reuse, 0x12c, RZ ;  /* 0x0000012ce50a7810 */ /* 0x048fe20007ffe0ff */
[----:B------:R2:W-:Y:S01]  /*83b0*/  STL [R1+0x5d38], R6 ;  /* 0x005d380601007387 */ /* 0x0005e20000100800 */
[----:B------:R-:W-:Y:S01]  /*83c0*/  IABS R179, R8 ;  /* 0x0000000800b37213 */ /* 0x000fe20000000000 */
[C---:B------:R-:W-:Y:S01]  /*83d0*/  IMAD.HI.U32 R2, R252.reuse, R195, RZ ;  /* 0x000000c3fc027227 */ /* 0x040fe200078e00ff */
[----:B----4-:R-:W-:Y:S01]  /*83e0*/  IADD3 R9, R229, 0x12d, RZ ;  /* 0x0000012de5097810 */ /* 0x010fe20007ffe0ff */
[----:B------:R3:W-:Y:S01]  /*83f0*/  STL [R1+0x5d34], R10 ;  /* 0x005d340a01007387 */ /* 0x0007e20000100800 */
[----:B------:R-:W-:Y:S01]  /*8400*/  IABS R178, R7 ;  /* 0x0000000700b27213 */ /* 0x000fe20000000000 */
[C---:B------:R-:W-:Y:S01]  /*8410*/  IMAD.HI.U32 R3, R252.reuse, R194, RZ ;  /* 0x000000c2fc037227 */ /* 0x040fe200078e00ff */
[----:B------:R-:W-:Y:S01]  /*8420*/  IADD3 R5, -R5, RZ, RZ ;  /* 0x000000ff05057210 */ /* 0x000fe20007ffe1ff */
[----:B------:R4:W-:Y:S01]  /*8430*/  STL [R1+0x5d40], R9 ;  /* 0x005d400901007387 */ /* 0x0009e20000100800 */
[----:B-1----:R-:W-:Y:S01]  /*8440*/  IADD3 R8, R229, 0x12e, RZ ;  /* 0x0000012ee5087810 */ /* 0x002fe20007ffe0ff */
[----:B------:R-:W-:Y:S01]  /*8450*/  IMAD R203, R251, R4, R203 ;  /* 0x00000004fbcb7224 */ /* 0x000fe200078e02cb */
[----:B--2---:R-:W-:Y:S01]  /*8460*/  IADD3 R6, R229, 0x130, RZ ;  /* 0x00000130e5067810 */ /* 0x004fe20007ffe0ff */
[----:B------:R-:W-:Y:S01]  /*8470*/  IMAD R177, R251, R5, R177 ;  /* 0x00000005fbb17224 */ /* 0x000fe200078e02b1 */
[C---:B------:R-:W-:Y:S01]  /*8480*/  IADD3 R7, R229.reuse, 0x12f, RZ ;  /* 0x0000012fe5077810 */ /* 0x040fe20007ffe0ff */
[----:B------:R1:W-:Y:S01]  /*8490*/  STL [R1+0x5d3c], R8 ;  /* 0x005d3c0801007387 */ /* 0x0003e20000100800 */
[----:B------:R-:W-:Y:S01]  /*84a0*/  IABS R172, R6 ;  /* 0x0000000600ac7213 */ /* 0x000fe20000000000 */
[C---:B------:R-:W-:Y:S01]  /*84b0*/  IMAD.HI.U32 R4, R252.reuse, R198, RZ ;  /* 0x000000c6fc047227 */ /* 0x040fe200078e00ff */
[----:B------:R-:W-:Y:S01]  /*84c0*/  IABS R176, R10 ;  /* 0x0000000a00b07213 */ /* 0x000fe20000000000 */
[----:B------:R-:W-:Y:S01]  /*84d0*/  STL [R1+0x5d48], R7 ;  /* 0x005d480701007387 */ /* 0x000fe20000100800 */
[----:B------:R-:W-:Y:S01]  /*84e0*/  IABS R175, R9 ;  /* 0x0000000900af7213 */ /* 0x000fe20000000000 */
[C---:B------:R-:W-:Y:S01]  /*84f0*/  IMAD.HI.U32 R5, R252.reuse, R172, RZ ;  /* 0x000000acfc057227 */ /* 0x040fe200078e00ff */
[----:B---3--:R-:W-:Y:S01]  /*8500*/  IADD3 R10, R229, 0x131, RZ ;  /* 0x00000131e50a7810 */ /* 0x008fe20007ffe0ff */
[----:B------:R2:W-:Y:S01]  /*8510*/  STL [R1+0x5d5c], R6 ;  /* 0x005d5c0601007387 */ /* 0x0005e20000100800 */
[----:B------:R-:W-:Y:S01]  /*8520*/  IABS R174, R8 ;  /* 0x0000000800ae7213 */ /* 0x000fe20000000000 */
[----:B------:R-:W-:Y:S01]  /*8530*/  IMAD R196, R251, R0, R196 ;  /* 0x00000000fbc47224 */ /* 0x000fe200078e02c4 */
[----:B----4-:R-:W-:Y:S01]  /*8540*/  IADD3 R9, R229, 0x132, RZ ;  /* 0x00000132e5097810 */ /* 0x010fe20007ffe0ff */
[----:B------:R3:W-:Y:S01]  /*8550*/  STL [R1+0x5d50], R10 ;  /* 0x005d500a01007387 */ /* 0x0007e20000100800 */
[----:B------:R-:W-:Y:S01]  /*8560*/  IABS R173, R7 ;  /* 0x0000000700ad7213 */ /* 0x000fe20000000000 */
[C---:B------:R-:W-:Y:S01]  /*8570*/  IMAD.HI.U32 R0, R252.reuse, R191, RZ ;  /* 0x000000bffc007227 */ /* 0x040fe200078e00ff */
[----:B------:R-:W-:Y:S01]  /*8580*/  IADD3 R5, -R5, RZ, RZ ;  /* 0x000000ff05057210 */ /* 0x000fe20007ffe1ff */
[----:B------:R4:W-:Y:S01]  /*8590*/  STL [R1+0x5d4c], R9 ;  /* 0x005d4c0901007387 */ /* 0x0009e20000100800 */
[C---:B-1----:R-:W-:Y:S01]  /*85a0*/  IADD3 R8, R229.reuse, 0x133, RZ ;  /* 0x00000133e5087810 */ /* 0x042fe20007ffe0ff */
[----:B------:R-:W-:Y:S01]  /*85b0*/  IMAD.MOV R2, RZ, RZ, -R2 ;  /* 0x000000ffff027224 */ /* 0x000fe200078e0a02 */
[----:B--2---:R-:W-:Y:S01]  /*85c0*/  IADD3 R6, R229, 0x135, RZ ;  /* 0x00000135e5067810 */ /* 0x004fe20007ffe0ff */
        /* <DEDUP_REMOVED lines=9> */
[C---:B---3--:R-:W-:Y:S01]  /*8660*/  IADD3 R10, R229.reuse, 0x136, RZ ;  /* 0x00000136e50a7810 */ /* 0x048fe20007ffe0ff */
        /* <DEDUP_REMOVED lines=9> */
[----:B-1----:R-:W-:Y:S01]  /*8700*/  IADD3 R8, R229, 0x138, RZ ;  /* 0x00000138e5087810 */ /* 0x002fe20007ffe0ff */
[----:B------:R-:W-:Y:S01]  /*8710*/  IMAD R195, R251, R2, R195 ;  /* 0x00000002fbc37224 */ /* 0x000fe200078e02c3 */
[----:B--2---:R-:W-:Y:S01]  /*8720*/  IADD3 R6, R229, 0x13a, RZ ;  /* 0x0000013ae5067810 */ /* 0x004fe20007ffe0ff */
        /* <DEDUP_REMOVED lines=43> */
[C---:B--2---:R-:W-:Y:S01]  /*89e0*/  IADD3 R6, R229.reuse, 0x144, RZ ;  /* 0x00000144e5067810 */ /* 0x044fe20007ffe0ff */
[----:B------:R-:W-:Y:S01]  /*89f0*/  IMAD.MOV R3, RZ, RZ, -R3 ;  /* 0x000000ffff037224 */ /* 0x000fe200078e0a03 */
[----:B------:R-:W-:Y:S01]  /*8a00*/  IADD3 R7, R229, 0x143, RZ ;  /* 0x00000143e5077810 */ /* 0x000fe20007ffe0ff */
[----:B------:R-:W-:Y:S01]  /*8a10*/  IMAD R157, R251, R5, R157 ;  /* 0x00000005fb9d7224 */ /* 0x000fe200078e029d */
[----:B------:R-:W-:Y:S01]  /*8a20*/  IABS R152, R6 ;  /* 0x0000000600987213 */ /* 0x000fe20000000000 */
[----:B------:R-:W-:Y:S01]  /*8a30*/  STL [R1+0x5d9c], R8 ;  /* 0x005d9c0801007387 */ /* 0x000fe20000100800 */
[----:B------:R-:W-:Y:S01]  /*8a40*/  IMAD.MOV R4, RZ, RZ, -R4 ;  /* 0x000000ffff047224 */ /* 0x000fe200078e0a04 */
[----:B------:R-:W-:Y:S01]  /*8a50*/  IABS R156, R10 ;  /* 0x0000000a009c7213 */ /* 0x000fe20000000000 */
[----:B------:R-:W-:Y:S01]  /*8a60*/  IMAD.MOV R0, RZ, RZ, -R0 ;  /* 0x000000ffff007224 */ /* 0x000fe200078e0a00 */
[----:B------:R-:W-:Y:S01]  /*8a70*/  STL [R1+0x5da4], R7 ;  /* 0x005da40701007387 */ /* 0x000fe20000100800 */
[----:B------:R-:W-:Y:S01]  /*8a80*/  IMAD.HI.U32 R5, R252, R152, RZ ;  /* 0x00000098fc057227 */ /* 0x000fe200078e00ff */
[----:B------:R-:W-:-:S02]  /*8a90*/  IABS R155, R9 ;  /* 0x00000009009b7213 */ /* 0x000fc40000000000 */
[----:B------:R1:W-:Y:S01]  /*8aa0*/  STL [R1+0x5dbc], R6 ;  /* 0x005dbc0601007387 */ /* 0x0003e20000100800 */
[----:B------:R-:W-:Y:S01]  /*8ab0*/  IMAD R190, R251, R2, R190 ;  /* 0x00000002fbbe7224 */ /* 0x000fe200078e02be */
[----:B---3--:R-:W-:Y:S01]  /*8ac0*/  IADD3 R10, R229, 0x145, RZ ;  /* 0x00000145e50a7810 */ /* 0x008fe20007ffe0ff */
[----:B------:R-:W-:Y:S01]  /*8ad0*/  IMAD R189, R251, R3, R189 ;  /* 0x00000003fbbd7224 */ /* 0x000fe200078e02bd */
[----:B------:R-:W-:Y:S01]  /*8ae0*/  IABS R154, R8 ;  /* 0x00000008009a7213 */ /* 0x000fe20000000000 */
[C---:B------:R-:W-:Y:S01]  /*8af0*/  IMAD.HI.U32 R2, R252.reuse, R185, RZ ;  /* 0x000000b9fc027227 */ /* 0x040fe200078e00ff */
[C---:B----4-:R-:W-:Y:S01]  /*8b00*/  IADD3 R9, R229.reuse, 0x146, RZ ;  /* 0x00000146e5097810 */ /* 0x050fe20007ffe0ff */
[----:B------:R2:W-:Y:S01]  /*8b10*/  STL [R1+0x5db0], R10 ;  /* 0x005db00a01007387 */ /* 0x0005e20000100800 */
[----:B------:R-:W-:Y:S01]  /*8b20*/  IABS R153, R7 ;  /* 0x0000000700997213 */ /* 0x000fe20000000000 */
[C---:B------:R-:W-:Y:S01]  /*8b30*/  IMAD.HI.U32 R3, R252.reuse, R184, RZ ;  /* 0x000000b8fc037227 */ /* 0x040fe200078e00ff */
[----:B-1----:R-:W-:Y:S01]  /*8b40*/  IADD3 R6, R229, 0x149, RZ ;  /* 0x00000149e5067810 */ /* 0x002fe20007ffe0ff */
[----:B------:R1:W-:Y:S01]  /*8b50*/  STL [R1+0x5da8], R9 ;  /* 0x005da80901007387 */ /* 0x0003e20000100800 */
[----:B------:R-:W-:Y:S01]  /*8b60*/  IADD3 R5, -R5, RZ, RZ ;  /* 0x000000ff05057210 */ /* 0x000fe20007ffe1ff */
[----:B------:R-:W-:Y:S01]  /*8b70*/  IMAD R193, R251, R4, R193 ;  /* 0x00000004fbc17224 */ /* 0x000fe200078e02c1 */
[C---:B------:R-:W-:Y:S01]  /*8b80*/  IADD3 R8, R229.reuse, 0x147, RZ ;  /* 0x00000147e5087810 */ /* 0x040fe20007ffe0ff */
[C---:B------:R-:W-:Y:S01]  /*8b90*/  IMAD.HI.U32 R4, R252.reuse, R188, RZ ;  /* 0x000000bcfc047227 */ /* 0x040fe200078e00ff */
[----:B------:R-:W-:Y:S01]  /*8ba0*/  IADD3 R7, R229, 0x148, RZ ;  /* 0x00000148e5077810 */ /* 0x000fe20007ffe0ff */
[----:B------:R-:W3:Y:S01]  /*8bb0*/  S2R R210, SR_TID.X ;  /* 0x0000000000d27919 */ /* 0x000ee20000002100 */
[----:B------:R-:W-:Y:S01]  /*8bc0*/  IABS R147, R6 ;  /* 0x0000000600937213 */ /* 0x000fe20000000000 */
[----:B------:R-:W-:Y:S01]  /*8bd0*/  IMAD R186, R251, R0, R186 ;  /* 0x00000000fbba7224 */ /* 0x000fe200078e02ba */
[----:B------:R-:W-:Y:S01]  /*8be0*/  IABS R151, R10 ;  /* 0x0000000a00977213 */ /* 0x000fe20000000000 */
[----:B------:R-:W-:Y:S01]  /*8bf0*/  IMAD.HI.U32 R0, R252, R181, RZ ;  /* 0x000000b5fc007227 */ /* 0x000fe200078e00ff */
[----:B------:R4:W-:Y:S01]  /*8c00*/  STL [R1+0x5db4], R8 ;  /* 0x005db40801007387 */ /* 0x0009e20000100800 */
[----:B------:R-:W-:-:S02]  /*8c10*/  IABS R150, R9 ;  /* 0x0000000900967213 */ /* 0x000fc40000000000 */
[----:B------:R-:W-:Y:S01]  /*8c20*/  IMAD.MOV R2, RZ, RZ, -R2 ;  /* 0x000000ffff027224 */ /* 0x000fe200078e0a02 */
[----:B------:R-:W-:Y:S01]  /*8c30*/  STL [R1+0x5dc8], R7 ;  /* 0x005dc80701007387 */ /* 0x000fe20000100800 */
[----:B------:R-:W-:Y:S01]  /*8c40*/  IMAD.MOV R3, RZ, RZ, -R3 ;  /* 0x000000ffff037224 */ /* 0x000fe200078e0a03 */
[----:B--2---:R-:W-:Y:S01]  /*8c50*/  IADD3 R10, R229, 0x14a, RZ ;  /* 0x0000014ae50a7810 */ /* 0x004fe20007ffe0ff */
[----:B------:R-:W-:Y:S01]  /*8c60*/  IMAD.MOV R4, RZ, RZ, -R4 ;  /* 0x000000ffff047224 */ /* 0x000fe200078e0a04 */
[----:B------:R2:W-:Y:S01]  /*8c70*/  STL [R1+0x5dcc], R6 ;  /* 0x005dcc0601007387 */ /* 0x0005e20000100800 */
[----:B------:R-:W-:Y:S01]  /*8c80*/  IMAD R152, R251, R5, R152 ;  /* 0x00000005fb987224 */ /* 0x000fe200078e0298 */
[----:B------:R-:W-:Y:S01]  /*8c90*/  IABS R149, R8 ;  /* 0x0000000800957213 */ /* 0x000fe20000000000 */
[----:B------:R-:W-:Y:S01]  /*8ca0*/  IMAD.MOV R0, RZ, RZ, -R0 ;  /* 0x000000ffff007224 */ /* 0x000fe200078e0a00 */
[C---:B-1----:R-:W-:Y:S01]  /*8cb0*/  IADD3 R9, R229.reuse, 0x14b, RZ ;  /* 0x0000014be5097810 */ /* 0x042fe20007ffe0ff */
[C---:B------:R-:W-:Y:S01]  /*8cc0*/  IMAD.HI.U32 R5, R252.reuse, R147, RZ ;  /* 0x00000093fc057227 */ /* 0x040fe200078e00ff */
[----:B------:R-:W-:Y:S01]  /*8cd0*/  IABS R148, R7 ;  /* 0x0000000700947213 */ /* 0x000fe20000000000 */
[----:B------:R1:W-:Y:S01]  /*8ce0*/  STL [R1+0x5db8], R10 ;  /* 0x005db80a01007387 */ /* 0x0003e20000100800 */
[----:B----4-:R-:W-:Y:S01]  /*8cf0*/  IADD3 R8, R229, 0x14c, RZ ;  /* 0x0000014ce5087810 */ /* 0x010fe20007ffe0ff */
[----:B------:R-:W-:Y:S01]  /*8d00*/  IMAD R185, R251, R2, R185 ;  /* 0x00000002fbb97224 */ /* 0x000fe200078e02b9 */
[----:B--2---:R-:W-:Y:S01]  /*8d10*/  IADD3 R6, R229, 0x14e, RZ ;  /* 0x0000014ee5067810 */ /* 0x004fe20007ffe0ff */
[----:B------:R-:W-:Y:S01]  /*8d20*/  IMAD R184, R251, R3, R184 ;  /* 0x00000003fbb87224 */ /* 0x000fe200078e02b8 */
[----:B------:R-:W-:Y:S01]  /*8d30*/  IADD3 R5, -R5, RZ, RZ ;  /* 0x000000ff05057210 */ /* 0x000fe20007ffe1ff */
[C---:B------:R-:W-:Y:S01]  /*8d40*/  IMAD.HI.U32 R2, R252.reuse, R180, RZ ;  /* 0x000000b4fc027227 */ /* 0x040fe200078e00ff */
[----:B------:R-:W-:Y:S01]  /*8d50*/  IADD3 R7, R229, 0x14d, RZ ;  /* 0x0000014de5077810 */ /* 0x000fe20007ffe0ff */
[----:B------:R2:W-:Y:S01]  /*8d60*/  STL [R1+0x5dc0], R9 ;  /* 0x005dc00901007387 */ /* 0x0005e20000100800 */
[----:B------:R-:W-:Y:S01]  /*8d70*/  IABS R142, R6 ;  /* 0x00000006008e7213 */ /* 0x000fe20000000000 */
[C---:B------:R-:W-:Y:S01]  /*8d80*/  IMAD.HI.U32 R3, R252.reuse, R179, RZ ;  /* 0x000000b3fc037227 */ /* 0x040fe200078e00ff */
[----:B------:R-:W-:Y:S01]  /*8d90*/  IABS R146, R10 ;  /* 0x0000000a00927213 */ /* 0x000fe20000000000 */
[----:B------:R4:W-:Y:S01]  /*8da0*/  STL [R1+0x5dd4], R8 ;  /* 0x005dd40801007387 */ /* 0x0009e20000100800 */
[----:B------:R-:W-:Y:S01]  /*8db0*/  IABS R145, R9 ;  /* 0x0000000900917213 */ /* 0x000fe20000000000 */
[----:B------:R-:W-:Y:S01]  /*8dc0*/  IMAD R188, R251, R4, R188 ;  /* 0x00000004fbbc7224 */ /* 0x000fe200078e02bc */
[----:B-1----:R-:W-:Y:S01]  /*8dd0*/  IADD3 R10, R229, 0x14f, RZ ;  /* 0x0000014fe50a7810 */ /* 0x002fe20007ffe0ff */
[----:B------:R-:W-:Y:S01]  /*8de0*/  IMAD.HI.U32 R4, R252, R183, RZ ;  /* 0x000000b7fc047227 */ /* 0x000fe200078e00ff */
[----:B------:R1:W-:Y:S01]  /*8df0*/  STL [R1+0x5de0], R7 ;  /* 0x005de00701007387 */ /* 0x0003e20000100800 */
[----:B------:R-:W-:-:S02]  /*8e00*/  IABS R144, R8 ;  /* 0x0000000800907213 */ /* 0x000fc40000000000 */
[----:B------:R-:W-:Y:S01]  /*8e10*/  IMAD R181, R251, R0, R181 ;  /* 0x00000000fbb57224 */ /* 0x000fe200078e02b5 */
[----:B------:R5:W-:Y:S01]  /*8e20*/  STL [R1+0x5dd8], R6 ;  /* 0x005dd80601007387 */ /* 0x000be20000100800 */
[C---:B------:R-:W-:Y:S01]  /*8e30*/  IMAD.HI.U32 R0, R252.reuse, R176, RZ ;  /* 0x000000b0fc007227 */ /* 0x040fe200078e00ff */
[C---:B--2---:R-:W-:Y:S02]  /*8e40*/  IADD3 R9, R229.reuse, 0x150, RZ ;  /* 0x00000150e5097810 */ /* 0x044fe40007ffe0ff */
[----:B------:R-:W-:Y:S01]  /*8e50*/  IABS R143, R7 ;  /* 0x00000007008f7213 */ /* 0x000fe20000000000 */
[----:B------:R-:W-:Y:S01]  /*8e60*/  IMAD.MOV R2, RZ, RZ, -R2 ;  /* 0x000000ffff027224 */ /* 0x000fe200078e0a02 */
[C---:B----4-:R-:W-:Y:S01]  /*8e70*/  IADD3 R8, R229.reuse, 0x151, RZ ;  /* 0x00000151e5087810 */ /* 0x050fe20007ffe0ff */
[----:B------:R-:W-:Y:S01]  /*8e80*/  IMAD.MOV R3, RZ, RZ, -R3 ;  /* 0x000000ffff037224 */ /* 0x000fe200078e0a03 */
[C---:B-1----:R-:W-:Y:S01]  /*8e90*/  IADD3 R7, R229.reuse, 0x152, RZ ;  /* 0x00000152e5077810 */ /* 0x042fe20007ffe0ff */
[----:B------:R-:W-:Y:S01]  /*8ea0*/  IMAD.MOV R4, RZ, RZ, -R4 ;  /* 0x000000ffff047224 */ /* 0x000fe200078e0a04 */
[----:B-----5:R-:W-:Y:S01]  /*8eb0*/  IADD3 R6, R229, 0x153, RZ ;  /* 0x00000153e5067810 */ /* 0x020fe20007ffe0ff */
[----:B------:R-:W-:Y:S01]  /*8ec0*/  IMAD.MOV R0, RZ, RZ, -R0 ;  /* 0x000000ffff007224 */ /* 0x000fe200078e0a00 */
[----:B------:R1:W-:Y:S01]  /*8ed0*/  STL [R1+0x5dd0], R10 ;  /* 0x005dd00a01007387 */ /* 0x0003e20000100800 */
[C---:B------:R-:W-:Y:S01]  /*8ee0*/  IMAD R180, R251.reuse, R2, R180 ;  /* 0x00000002fbb47224 */ /* 0x040fe200078e02b4 */
[----:B------:R-:W-:Y:S01]  /*8ef0*/  IABS R137, R6 ;  /* 0x0000000600897213 */ /* 0x000fe20000000000 */
[C---:B------:R-:W-:Y:S01]  /*8f00*/  IMAD R179, R251.reuse, R3, R179 ;  /* 0x00000003fbb37224 */ /* 0x040fe200078e02b3 */
[----:B------:R2:W-:Y:S01]  /*8f10*/  STL [R1+0x5de4], R9 ;  /* 0x005de40901007387 */ /* 0x0005e20000100800 */
[----:B------:R-:W-:Y:S01]  /*8f20*/  IMAD R147, R251, R5, R147 ;  /* 0x00000005fb937224 */ /* 0x000fe200078e0293 */
[----:B------:R-:W-:Y:S01]  /*8f30*/  IABS R141, R10 ;  /* 0x0000000a008d7213 */ /* 0x000fe20000000000 */
[----:B------:R-:W-:Y:S01]  /*8f40*/  IMAD.HI.U32 R2, R252, R175, RZ ;  /* 0x000000affc027227 */ /* 0x000fe200078e00ff */
[----:B------:R-:W-:Y:S01]  /*8f50*/  STL [R1+0x5dec], R8 ;  /* 0x005dec0801007387 */ /* 0x000fe20000100800 */
[----:B------:R-:W-:-:S02]  /*8f60*/  IABS R140, R9 ;  /* 0x00000009008c7213 */ /* 0x000fc40000000000 */
[C---:B------:R-:W-:Y:S01]  /*8f70*/  IMAD.HI.U32 R3, R252.reuse, R174, RZ ;  /* 0x000000aefc037227 */ /* 0x040fe200078e00ff */
[----:B------:R-:W-:Y:S01]  /*8f80*/  STL [R1+0x5de8], R7 ;  /* 0x005de80701007387 */ /* 0x000fe20000100800 */
[----:B-1----:R-:W-:Y:S02]  /*8f90*/  IADD3 R10, R229, 0x154, RZ ;  /* 0x00000154e50a7810 */ /* 0x002fe40007ffe0ff */
[C---:B------:R-:W-:Y:S01]  /*8fa0*/  IMAD.HI.U32 R5, R252.reuse, R142, RZ ;  /* 0x0000008efc057227 */ /* 0x040fe200078e00ff */
[----:B------:R1:W-:Y:S01]  /*8fb0*/  STL [R1+0x5df4], R6 ;  /* 0x005df40601007387 */ /* 0x0003e20000100800 */
[----:B------:R-:W-:Y:S02]  /*8fc0*/  IABS R139, R8 ;  /* 0x00000008008b7213 */ /* 0x000fe40000000000 */
[----:B------:R-:W-:Y:S01]  /*8fd0*/  IMAD R183, R251, R4, R183 ;  /* 0x00000004fbb77224 */ /* 0x000fe200078e02b7 */
[----:B------:R-:W-:Y:S01]  /*8fe0*/  IADD3 R5, -R5, RZ, RZ ;  /* 0x000000ff05057210 */ /* 0x000fe20007ffe1ff */
[C---:B------:R-:W-:Y:S01]  /*8ff0*/  IMAD.HI.U32 R4, R252.reuse, R178, RZ ;  /* 0x000000b2fc047227 */ /* 0x040fe200078e00ff */
[----:B--2---:R-:W-:Y:S01]  /*9000*/  IADD3 R9, R229, 0x155, RZ ;  /* 0x00000155e5097810 */ /* 0x004fe20007ffe0ff */
[----:B------:R2:W-:Y:S01]  /*9010*/  STL [R1+0x5df0], R10 ;  /* 0x005df00a01007387 */ /* 0x0005e20000100800 */
[----:B------:R-:W-:Y:S01]  /*9020*/  IABS R138, R7 ;  /* 0x00000007008a7213 */ /* 0x000fe20000000000 */
[----:B------:R-:W-:Y:S01]  /*9030*/  IMAD R176, R251, R0, R176 ;  /* 0x00000000fbb07224 */ /* 0x000fe200078e02b0 */
[C---:B-1----:R-:W-:Y:S01]  /*9040*/  IADD3 R6, R229.reuse, 0x158, RZ ;  /* 0x00000158e5067810 */ /* 0x042fe20007ffe0ff */
[C---:B------:R-:W-:Y:S01]  /*9050*/  IMAD.HI.U32 R0, R252.reuse, R171, RZ ;  /* 0x000000abfc007227 */ /* 0x040fe200078e00ff */
[C---:B------:R-:W-:Y:S01]  /*9060*/  IADD3 R8, R229.reuse, 0x156, RZ ;  /* 0x00000156e5087810 */ /* 0x040fe20007ffe0ff */
[----:B------:R1:W-:Y:S01]  /*9070*/  STL [R1+0x5e00], R9 ;  /* 0x005e000901007387 */ /* 0x0003e20000100800 */
[----:B------:R-:W-:Y:S01]  /*9080*/  IADD3 R7, R229, 0x157, RZ ;  /* 0x00000157e5077810 */ /* 0x000fe20007ffe0ff */
[----:B------:R-:W-:Y:S01]  /*9090*/  IMAD.MOV R2, RZ, RZ, -R2 ;  /* 0x000000ffff027224 */ /* 0x000fe200078e0a02 */
[----:B------:R-:W-:Y:S01]  /*90a0*/  IABS R132, R6 ;  /* 0x0000000600847213 */ /* 0x000fe20000000000 */
[----:B------:R-:W-:Y:S01]  /*90b0*/  IMAD.MOV R3, RZ, RZ, -R3 ;  /* 0x000000ffff037224 */ /* 0x000fe200078e0a03 */
[----:B------:R-:W-:Y:S01]  /*90c0*/  STL [R1+0x5dfc], R8 ;  /* 0x005dfc0801007387 */ /* 0x000fe20000100800 */
[----:B------:R-:W-:Y:S01]  /*90d0*/  IMAD.MOV R4, RZ, RZ, -R4 ;  /* 0x000000ffff047224 */ /* 0x000fe200078e0a04 */
[----:B------:R-:W-:Y:S01]  /*90e0*/  IABS R136, R10 ;  /* 0x0000000a00887213 */ /* 0x000fe20000000000 */
[----:B------:R-:W-:Y:S01]  /*90f0*/  IMAD.MOV R0, RZ, RZ, -R0 ;  /* 0x000000ffff007224 */ /* 0x000fe200078e0a00 */
[----:B------:R-:W-:Y:S01]  /*9100*/  STL [R1+0x5e04], R7 ;  /* 0x005e040701007387 */ /* 0x000fe20000100800 */
[C---:B------:R-:W-:Y:S01]  /*9110*/  IMAD R175, R251.reuse, R2, R175 ;  /* 0x00000002fbaf7224 */ /* 0x040fe200078e02af */
[----:B------:R-:W-:Y:S01]  /*9120*/  IABS R135, R9 ;  /* 0x0000000900877213 */ /* 0x000fe20000000000 */
[----:B------:R-:W-:Y:S01]  /*9130*/  IMAD R174, R251, R3, R174 ;  /* 0x00000003fbae7224 */ /* 0x000fe200078e02ae */
[----:B------:R4:W-:Y:S01]  /*9140*/  STL [R1+0x5e1c], R6 ;  /* 0x005e1c0601007387 */ /* 0x0009e20000100800 */
[----:B------:R-:W-:Y:S01]  /*9150*/  IMAD.HI.U32 R2, R252, R170, RZ ;  /* 0x000000aafc027227 */ /* 0x000fe200078e00ff */
[----:B--2---:R-:W-:-:S02]  /*9160*/  IADD3 R10, R229, 0x159, RZ ;  /* 0x00000159e50a7810 */ /* 0x004fc40007ffe0ff */
[----:B------:R-:W-:Y:S01]  /*9170*/  IABS R134, R8 ;  /* 0x0000000800867213 */ /* 0x000fe20000000000 */
[C---:B------:R-:W-:Y:S01]  /*9180*/  IMAD.HI.U32 R3, R252.reuse, R169, RZ ;  /* 0x000000a9fc037227 */ /* 0x040fe200078e00ff */
[----:B-1----:R-:W-:Y:S01]  /*9190*/  IADD3 R9, R229, 0x15a, RZ ;  /* 0x0000015ae5097810 */ /* 0x002fe20007ffe0ff */
[----:B------:R1:W-:Y:S01]  /*91a0*/  STL [R1+0x5e10], R10 ;  /* 0x005e100a01007387 */ /* 0x0003e20000100800 */
[----:B------:R-:W-:Y:S01]  /*91b0*/  IABS R133, R7 ;  /* 0x0000000700857213 */ /* 0x000fe20000000000 */
[----:B------:R-:W-:Y:S01]  /*91c0*/  IMAD R178, R251, R4, R178 ;  /* 0x00000004fbb27224 */ /* 0x000fe200078e02b2 */
[----:B----4-:R-:W-:Y:S01]  /*91d0*/  IADD3 R6, R229, 0x15d, RZ ;  /* 0x0000015de5067810 */ /* 0x010fe20007ffe0ff */
[----:B------:R-:W-:Y:S01]  /*91e0*/  IMAD R142, R251, R5, R142 ;  /* 0x00000005fb8e7224 */ /* 0x000fe200078e028e */
[C---:B------:R-:W-:Y:S01]  /*91f0*/  IADD3 R8, R229.reuse, 0x15b, RZ ;  /* 0x0000015be5087810 */ /* 0x040fe20007ffe0ff */
[C---:B------:R-:W-:Y:S01]  /*9200*/  IMAD.HI.U32 R4, R252.reuse, R173, RZ ;  /* 0x000000adfc047227 */ /* 0x040fe200078e00ff */
[----:B------:R-:W-:Y:S01]  /*9210*/  IADD3 R7, R229, 0x15c, RZ ;  /* 0x0000015ce5077810 */ /* 0x000fe20007ffe0ff */
[----:B------:R2:W-:Y:S01]  /*9220*/  STL [R1+0x5e08], R9 ;  /* 0x005e080901007387 */ /* 0x0005e20000100800 */
[----:B------:R-:W-:Y:S01]  /*9230*/  IABS R127, R6 ;  /* 0x00000006007f7213 */ /* 0x000fe20000000000 */
[----:B------:R-:W-:Y:S01]  /*9240*/  IMAD R171, R251, R0, R171 ;  /* 0x00000000fbab7224 */ /* 0x000fe200078e02ab */
[----:B------:R-:W-:Y:S01]  /*9250*/  IABS R131, R10 ;  /* 0x0000000a00837213 */ /* 0x000fe20000000000 */
[----:B------:R-:W-:Y:S01]  /*9260*/  IMAD.HI.U32 R5, R252, R137, RZ ;  /* 0x00000089fc057227 */ /* 0x000fe200078e00ff */
[----:B------:R4:W-:Y:S01]  /*9270*/  STL [R1+0x5e14], R8 ;  /* 0x005e140801007387 */ /* 0x0009e20000100800 */
[----:B------:R-:W-:-:S02]  /*9280*/  IABS R130, R9 ;  /* 0x0000000900827213 */ /* 0x000fc40000000000 */
[C---:B------:R-:W-:Y:S01]  /*9290*/  IMAD.HI.U32 R0, R252.reuse, R166, RZ ;  /* 0x000000a6fc007227 */ /* 0x040fe200078e00ff */
[----:B------:R-:W-:Y:S01]  /*92a0*/  IADD3 R5, -R5, RZ, RZ ;  /* 0x000000ff05057210 */ /* 0x000fe20007ffe1ff */
[----:B------:R5:W-:Y:S01]  /*92b0*/  STL [R1+0x5e24], R7 ;  /* 0x005e240701007387 */ /* 0x000be20000100800 */
[C---:B-1----:R-:W-:Y:S01]  /*92c0*/  IADD3 R10, R229.reuse, 0x15e, RZ ;  /* 0x0000015ee50a7810 */ /* 0x042fe20007ffe0ff */
[----:B------:R-:W-:Y:S01]  /*92d0*/  IMAD.MOV R2, RZ, RZ, -R2 ;  /* 0x000000ffff027224 */ /* 0x000fe200078e0a02 */
[----:B------:R-:W-:Y:S01]  /*92e0*/  IABS R129, R8 ;  /* 0x0000000800817213 */ /* 0x000fe20000000000 */
[----:B------:R-:W-:Y:S01]  /*92f0*/  IMAD.MOV R3, RZ, RZ, -R3 ;  /* 0x000000ffff037224 */ /* 0x000fe200078e0a03 */
[----:B------:R1:W-:Y:S01]  /*9300*/  STL [R1+0x5e2c], R6 ;  /* 0x005e2c0601007387 */ /* 0x0003e20000100800 */
[----:B------:R-:W-:Y:S01]  /*9310*/  IMAD.MOV R4, RZ, RZ, -R4 ;  /* 0x000000ffff047224 */ /* 0x000fe200078e0a04 */
[----:B--2---:R-:W-:Y:S01]  /*9320*/  IADD3 R9, R229, 0x15f, RZ ;  /* 0x0000015fe5097810 */ /* 0x004fe20007ffe0ff */
[----:B------:R-:W-:Y:S01]  /*9330*/  IMAD.MOV R0, RZ, RZ, -R0 ;  /* 0x000000ffff007224 */ /* 0x000fe200078e0a00 */
[----:B------:R-:W-:Y:S01]  /*9340*/  IABS R128, R7 ;  /* 0x0000000700807213 */ /* 0x000fe20000000000 */
[----:B------:R-:W-:Y:S01]  /*9350*/  IMAD R170, R251, R2, R170 ;  /* 0x00000002fbaa7224 */ /* 0x000fe200078e02aa */
[----:B----4-:R-:W-:Y:S01]  /*9360*/  IADD3 R8, R229, 0x160, RZ ;  /* 0x00000160e5087810 */ /* 0x010fe20007ffe0ff */
[----:B------:R-:W-:Y:S01]  /*9370*/  IMAD R169, R251, R3, R169 ;  /* 0x00000003fba97224 */ /* 0x000fe200078e02a9 */
[C---:B-----5:R-:W-:Y:S01]  /*9380*/  IADD3 R7, R229.reuse, 0x161, RZ ;  /* 0x00000161e5077810 */ /* 0x060fe20007ffe0ff */
[C---:B------:R-:W-:Y:S01]  /*9390*/  IMAD.HI.U32 R2, R252.reuse, R165, RZ ;  /* 0x000000a5fc027227 */ /* 0x040fe200078e00ff */
[----:B-1----:R-:W-:Y:S01]  /*93a0*/  IADD3 R6, R229, 0x162, RZ ;  /* 0x00000162e5067810 */ /* 0x002fe20007ffe0ff */
[----:B------:R1:W-:Y:S01]  /*93b0*/  STL [R1+0x5e18], R10 ;  /* 0x005e180a01007387 */ /* 0x0003e20000100800 */
[----:B------:R-:W-:Y:S01]  /*93c0*/  IABS R126, R10 ;  /* 0x0000000a007e7213 */ /* 0x000fe20000000000 */
[C---:B------:R-:W-:Y:S01]  /*93d0*/  IMAD.HI.U32 R3, R252.reuse, R164, RZ ;  /* 0x000000a4fc037227 */ /* 0x040fe200078e00ff */
[----:B------:R-:W-:Y:S01]  /*93e0*/  IABS R122, R6 ;  /* 0x00000006007a7213 */ /* 0x000fe20000000000 */
[----:B------:R2:W-:Y:S01]  /*93f0*/  STL [R1+0x5e20], R9 ;  /* 0x005e200901007387 */ /* 0x0005e20000100800 */
[----:B------:R-:W-:Y:S01]  /*9400*/  IABS R125, R9 ;  /* 0x00000009007d7213 */ /* 0x000fe20000000000 */
[----:B------:R-:W-:Y:S01]  /*9410*/  IMAD R173, R251, R4, R173 ;  /* 0x00000004fbad7224 */ /* 0x000fe200078e02ad */
[----:B------:R-:W-:Y:S01]  /*9420*/  IABS R124, R8 ;  /* 0x00000008007c7213 */ /* 0x000fe20000000000 */
[----:B------:R-:W-:Y:S01]  /*9430*/  IMAD.HI.U32 R4, R252, R168, RZ ;  /* 0x000000a8fc047227 */ /* 0x000fe200078e00ff */
[----:B------:R4:W-:Y:S01]  /*9440*/  STL [R1+0x5e34], R8 ;  /* 0x005e340801007387 */ /* 0x0009e20000100800 */
[----:B-1----:R-:W-:-:S02]  /*9450*/  IADD3 R10, R229, 0x163, RZ ;  /* 0x00000163e50a7810 */ /* 0x002fc40007ffe0ff */
[----:B------:R-:W-:Y:S01]  /*9460*/  IMAD R166, R251, R0, R166 ;  /* 0x00000000fba67224 */ /* 0x000fe200078e02a6 */
[----:B------:R1:W-:Y:S01]  /*9470*/  STL [R1+0x5e3c], R7 ;  /* 0x005e3c0701007387 */ /* 0x0003e20000100800 */
[C---:B------:R-:W-:Y:S01]  /*9480*/  IMAD.HI.U32 R0, R252.reuse, R161, RZ ;  /* 0x000000a1fc007227 */ /* 0x040fe200078e00ff */
[----:B--2---:R-:W-:Y:S02]  /*9490*/  IADD3 R9, R229, 0x164, RZ ;  /* 0x00000164e5097810 */ /* 0x004fe40007ffe0ff */
[----:B------:R2:W-:Y:S01]  /*94a0*/  STL [R1+0x5e38], R6 ;  /* 0x005e380601007387 */ /* 0x0005e20000100800 */
[----:B------:R-:W-:Y:S01]  /*94b0*/  IMAD R137, R251, R5, R137 ;  /* 0x00000005fb897224 */ /* 0x000fe200078e0289 */
[----:B------:R-:W-:Y:S01]  /*94c0*/  IABS R123, R7 ;  /* 0x00000007007b7213 */ /* 0x000fe20000000000 */
[----:B------:R-:W-:Y:S01]  /*94d0*/  IMAD.MOV R2, RZ, RZ, -R2 ;  /* 0x000000ffff027224 */ /* 0x000fe200078e0a02 */
[C---:B----4-:R-:W-:Y:S01]  /*94e0*/  IADD3 R8, R229.reuse, 0x165, RZ ;  /* 0x00000165e5087810 */ /* 0x050fe20007ffe0ff */
[----:B------:R-:W-:Y:S01]  /*94f0*/  IMAD.MOV R3, RZ, RZ, -R3 ;  /* 0x000000ffff037224 */ /* 0x000fe200078e0a03 */
[----:B-1----:R-:W-:Y:S01]  /*9500*/  IADD3 R7, R229, 0x166, RZ ;  /* 0x00000166e5077810 */ /* 0x002fe20007ffe0ff */
[----:B------:R-:W-:Y:S01]  /*9510*/  IMAD.HI.U32 R5, R252, R132, RZ ;  /* 0x00000084fc057227 */ /* 0x000fe200078e00ff */
[----:B------:R1:W-:Y:S01]  /*9520*/  STL [R1+0x5e30], R10 ;  /* 0x005e300a01007387 */ /* 0x0003e20000100800 */
[----:B------:R-:W-:-:S02]  /*9530*/  IABS R121, R10 ;  /* 0x0000000a00797213 */ /* 0x000fc40000000000 */
[----:B------:R-:W-:Y:S01]  /*9540*/  IMAD.MOV R4, RZ, RZ, -R4 ;  /* 0x000000ffff047224 */ /* 0x000fe200078e0a04 */
[----:B------:R-:W-:Y:S01]  /*9550*/  IADD3 R5, -R5, RZ, RZ ;  /* 0x000000ff05057210 */ /* 0x000fe20007ffe1ff */
[----:B------:R-:W-:Y:S01]  /*9560*/  IMAD.MOV R0, RZ, RZ, -R0 ;  /* 0x000000ffff007224 */ /* 0x000fe200078e0a00 */
[----:B--2---:R-:W-:Y:S01]  /*9570*/  IADD3 R6, R229, 0x167, RZ ;  /* 0x00000167e5067810 */ /* 0x004fe20007ffe0ff */
[C---:B------:R-:W-:Y:S01]  /*9580*/  IMAD R165, R251.reuse, R2, R165 ;  /* 0x00000002fba57224 */ /* 0x040fe200078e02a5 */
[----:B------:R2:W-:Y:S01]  /*9590*/  STL [R1+0x5e44], R9 ;  /* 0x005e440901007387 */ /* 0x0005e20000100800 */
[----:B------:R-:W-:Y:S01]  /*95a0*/  IMAD R164, R251, R3, R164 ;  /* 0x00000003fba47224 */ /* 0x000fe200078e02a4 */
[----:B------:R-:W-:Y:S01]  /*95b0*/  IABS R117, R6 ;  /* 0x0000000600757213 */ /* 0x000fe20000000000 */
[----:B------:R-:W-:Y:S01]  /*95c0*/  IMAD.HI.U32 R2, R252, R160, RZ ;  /* 0x000000a0fc027227 */ /* 0x000fe200078e00ff */
[----:B------:R4:W-:Y:S01]  /*95d0*/  STL [R1+0x5e4c], R8 ;  /* 0x005e4c0801007387 */ /* 0x0009e20000100800 */
[----:B------:R-:W-:-:S02]  /*95e0*/  IABS R120, R9 ;  /* 0x0000000900787213 */ /* 0x000fc40000000000 */
[C---:B------:R-:W-:Y:S01]  /*95f0*/  IMAD.HI.U32 R3, R252.reuse, R159, RZ ;  /* 0x0000009ffc037227 */ /* 0x040fe200078e00ff */
[----:B------:R-:W-:Y:S01]  /*9600*/  STL [R1+0x5e48], R7 ;  /* 0x005e480701007387 */ /* 0x000fe20000100800 */
[----:B-1----:R-:W-:Y:S02]  /*9610*/  IADD3 R10, R229, 0x168, RZ ;  /* 0x00000168e50a7810 */ /* 0x002fe40007ffe0ff */
[----:B------:R-:W-:Y:S01]  /*9620*/  IMAD R168, R251, R4, R168 ;  /* 0x00000004fba87224 */ /* 0x000fe200078e02a8 */
[----:B------:R1:W-:Y:S01]  /*9630*/  STL [R1+0x5e54], R6 ;  /* 0x005e540601007387 */ /* 0x0003e20000100800 */
[C---:B------:R-:W-:Y:S01]  /*9640*/  IMAD.HI.U32 R4, R252.reuse, R163, RZ ;  /* 0x000000a3fc047227 */ /* 0x040fe200078e00ff */
[----:B------:R-:W-:Y:S02]  /*9650*/  IABS R119, R8 ;  /* 0x0000000800777213 */ /* 0x000fe40000000000 */
[----:B--2---:R-:W-:Y:S01]  /*9660*/  IADD3 R9, R229, 0x169, RZ ;  /* 0x00000169e5097810 */ /* 0x004fe20007ffe0ff */
[----:B------:R-:W-:Y:S01]  /*9670*/  IMAD R161, R251, R0, R161 ;  /* 0x00000000fba17224 */ /* 0x000fe200078e02a1 */
[----:B------:R-:W-:Y:S01]  /*9680*/  IABS R118, R7 ;  /* 0x0000000700767213 */ /* 0x000fe20000000000 */
[C---:B------:R-:W-:Y:S01]  /*9690*/  IMAD.HI.U32 R0, R252.reuse, R156, RZ ;  /* 0x0000009cfc007227 */ /* 0x040fe200078e00ff */
[C---:B----4-:R-:W-:Y:S01]  /*96a0*/  IADD3 R8, R229.reuse, 0x16a, RZ ;  /* 0x0000016ae5087810 */ /* 0x050fe20007ffe0ff */
[----:B------:R2:W-:Y:S01]  /*96b0*/  STL [R1+0x5e50], R10 ;  /* 0x005e500a01007387 */ /* 0x0005e20000100800 */
[C---:B-1----:R-:W-:Y:S01]  /*96c0*/  IADD3 R6, R229.reuse, 0x16c, RZ ;  /* 0x0000016ce5067810 */ /* 0x042fe20007ffe0ff */
[----:B------:R-:W-:Y:S01]  /*96d0*/  IMAD.MOV R2, RZ, RZ, -R2 ;  /* 0x000000ffff027224 */ /* 0x000fe200078e0a02 */
[----:B------:R-:W-:Y:S01]  /*96e0*/  IADD3 R7, R229, 0x16b, RZ ;  /* 0x0000016be5077810 */ /* 0x000fe20007ffe0ff */
[----:B------:R-:W-:Y:S01]  /*96f0*/  IMAD.MOV R3, RZ, RZ, -R3 ;  /* 0x000000ffff037224 */ /* 0x000fe200078e0a03 */
[----:B------:R-:W-:Y:S01]  /*9700*/  IABS R112, R6 ;  /* 0x0000000600707213 */ /* 0x000fe20000000000 */
[----:B------:R-:W-:Y:S01]  /*9710*/  IMAD R132, R251, R5, R132 ;  /* 0x00000005fb847224 */ /* 0x000fe200078e0284 */
[----:B------:R1:W-:Y:S01]  /*9720*/  STL [R1+0x5e60], R9 ;  /* 0x005e600901007387 */ /* 0x0003e20000100800 */
[----:B------:R-:W-:Y:S01]  /*9730*/  IMAD.MOV R4, RZ, RZ, -R4 ;  /* 0x000000ffff047224 */ /* 0x000fe200078e0a04 */
[----:B------:R-:W-:Y:S01]  /*9740*/  IABS R116, R10 ;  /* 0x0000000a00747213 */ /* 0x000fe20000000000 */
[----:B------:R-:W-:Y:S01]  /*9750*/  IMAD.HI.U32 R5, R252, R127, RZ ;  /* 0x0000007ffc057227 */ /* 0x000fe200078e00ff */
[----:B------:R4:W-:Y:S01]  /*9760*/  STL [R1+0x5e58], R8 ;  /* 0x005e580801007387 */ /* 0x0009e20000100800 */
[----:B------:R-:W-:-:S02]  /*9770*/  IABS R115, R9 ;  /* 0x0000000900737213 */ /* 0x000fc40000000000 */
[----:B------:R-:W-:Y:S01]  /*9780*/  IMAD.MOV R0, RZ, RZ, -R0 ;  /* 0x000000ffff007224 */ /* 0x000fe200078e0a00 */
[----:B------:R-:W-:Y:S01]  /*9790*/  IADD3 R5, -R5, RZ, RZ ;  /* 0x000000ff05057210 */ /* 0x000fe20007ffe1ff */
[C---:B------:R-:W-:Y:S01]  /*97a0*/  IMAD R160, R251.reuse, R2, R160 ;  /* 0x00000002fba07224 */ /* 0x040fe200078e02a0 */
[----:B------:R-:W-:Y:S01]  /*97b0*/  STL [R1+0x5e64], R7 ;  /* 0x005e640701007387 */ /* 0x000fe20000100800 */
[----:B------:R-:W-:Y:S01]  /*97c0*/  IMAD R159, R251, R3, R159 ;  /* 0x00000003fb9f7224 */ /* 0x000fe200078e029f */
[C---:B--2---:R-:W-:Y:S01]  /*97d0*/  IADD3 R10, R229.reuse, 0x16d, RZ ;  /* 0x0000016de50a7810 */ /* 0x044fe20007ffe0ff */
[C---:B------:R-:W-:Y:S01]  /*97e0*/  IMAD.HI.U32 R2, R252.reuse, R155, RZ ;  /* 0x0000009bfc027227 */ /* 0x040fe200078e00ff */
[----:B------:R2:W-:Y:S01]  /*97f0*/  STL [R1+0x5e7c], R6 ;  /* 0x005e7c0601007387 */ /* 0x0005e20000100800 */
[----:B------:R-:W-:Y:S02]  /*9800*/  IABS R114, R8 ;  /* 0x0000000800727213 */ /* 0x000fe40000000000 */
[C---:B------:R-:W-:Y:S01]  /*9810*/  IMAD.HI.U32 R3, R252.reuse, R154, RZ ;  /* 0x0000009afc037227 */ /* 0x040fe200078e00ff */
[----:B-1----:R-:W-:Y:S01]  /*9820*/  IADD3 R9, R229, 0x16e, RZ ;  /* 0x0000016ee5097810 */ /* 0x002fe20007ffe0ff */
[----:B------:R1:W-:Y:S01]  /*9830*/  STL [R1+0x5e6c], R10 ;  /* 0x005e6c0a01007387 */ /* 0x0003e20000100800 */
[----:B------:R-:W-:Y:S01]  /*9840*/  IABS R113, R7 ;  /* 0x0000000700717213 */ /* 0x000fe20000000000 */
[----:B------:R-:W-:Y:S01]  /*9850*/  IMAD R163, R251, R4, R163 ;  /* 0x00000004fba37224 */ /* 0x000fe200078e02a3 */
[C---:B----4-:R-:W-:Y:S01]  /*9860*/  IADD3 R8, R229.reuse, 0x16f, RZ ;  /* 0x0000016fe5087810 */ /* 0x050fe20007ffe0ff */
[C---:B------:R-:W-:Y:S01]  /*9870*/  IMAD.HI.U32 R4, R252.reuse, R158, RZ ;  /* 0x0000009efc047227 */ /* 0x040fe200078e00ff */
[C---:B--2---:R-:W-:Y:S01]  /*9880*/  IADD3 R6, R229.reuse, 0x171, RZ ;  /* 0x00000171e5067810 */ /* 0x044fe20007ffe0ff */
[----:B------:R2:W-:Y:S01]  /*9890*/  STL [R1+0x5e68], R9 ;  /* 0x005e680901007387 */ /* 0x0005e20000100800 */
[----:B------:R-:W-:Y:S01]  /*98a0*/  IADD3 R7, R229, 0x170, RZ ;  /* 0x00000170e5077810 */ /* 0x000fe20007ffe0ff */
[----:B------:R-:W-:Y:S01]  /*98b0*/  IMAD R156, R251, R0, R156 ;  /* 0x00000000fb9c7224 */ /* 0x000fe200078e029c */
[----:B------:R-:W-:Y:S01]  /*98c0*/  IABS R107, R6 ;  /* 0x00000006006b7213 */ /* 0x000fe20000000000 */
[----:B------:R-:W-:Y:S01]  /*98d0*/  IMAD.HI.U32 R0, R252, R151, RZ ;  /* 0x00000097fc007227 */ /* 0x000fe200078e00ff */
[----:B------:R-:W-:Y:S01]  /*98e0*/  STL [R1+0x5e74], R8 ;  /* 0x005e740801007387 */ /* 0x000fe20000100800 */
[----:B------:R-:W-:-:S02]  /*98f0*/  IABS R111, R10 ;  /* 0x0000000a006f7213 */ /* 0x000fc40000000000 */
[----:B------:R-:W-:Y:S01]  /*9900*/  IMAD.MOV R2, RZ, RZ, -R2 ;  /* 0x000000ffff027224 */ /* 0x000fe200078e0a02 */
[----:B------:R-:W-:Y:S01]  /*9910*/  STL [R1+0x5e84], R7 ;  /* 0x005e840701007387 */ /* 0x000fe20000100800 */
[----:B------:R-:W-:Y:S01]  /*9920*/  IMAD.MOV R3, RZ, RZ, -R3 ;  /* 0x000000ffff037224 */ /* 0x000fe200078e0a03 */
[----:B------:R-:W-:Y:S01]  /*9930*/  IABS R110, R9 ;  /* 0x00000009006e7213 */ /* 0x000fe20000000000 */
[----:B------:R-:W-:Y:S01]  /*9940*/  IMAD.MOV R4, RZ, RZ, -R4 ;  /* 0x000000ffff047224 */ /* 0x000fe200078e0a04 */
[----:B------:R4:W-:Y:S01]  /*9950*/  STL [R1+0x5e8c], R6 ;  /* 0x005e8c0601007387 */ /* 0x0009e20000100800 */
[----:B------:R-:W-:Y:S01]  /*9960*/  IMAD.MOV R0, RZ, RZ, -R0 ;  /* 0x000000ffff007224 */ /* 0x000fe200078e0a00 */
[----:B-1----:R-:W-:Y:S01]  /*9970*/  IADD3 R10, R229, 0x172, RZ ;  /* 0x00000172e50a7810 */ /* 0x002fe20007ffe0ff */
[C---:B------:R-:W-:Y:S01]  /*9980*/  IMAD R127, R251.reuse, R5, R127 ;  /* 0x00000005fb7f7224 */ /* 0x040fe200078e027f */
[----:B------:R-:W-:Y:S01]  /*9990*/  IABS R109, R8 ;  /* 0x00000008006d7213 */ /* 0x000fe20000000000 */
[----:B------:R-:W-:Y:S01]  /*99a0*/  IMAD R155, R251, R2, R155 ;  /* 0x00000002fb9b7224 */ /* 0x000fe200078e029b */
[----:B--2---:R-:W-:Y:S01]  /*99b0*/  IADD3 R9, R229, 0x173, RZ ;  /* 0x00000173e5097810 */ /* 0x004fe20007ffe0ff */
[----:B------:R-:W-:Y:S01]  /*99c0*/  IMAD R154, R251, R3, R154 ;  /* 0x00000003fb9a7224 */ /* 0x000fe200078e029a */
[----:B------:R-:W-:Y:S01]  /*99d0*/  IABS R108, R7 ;  /* 0x00000007006c7213 */ /* 0x000fe20000000000 */
[C---:B------:R-:W-:Y:S01]  /*99e0*/  IMAD.HI.U32 R5, R252.reuse, R122, RZ ;  /* 0x0000007afc057227 */ /* 0x040fe200078e00ff */
[C---:B----4-:R-:W-:Y:S01]  /*99f0*/  IADD3 R6, R229.reuse, 0x176, RZ ;  /* 0x00000176e5067810 */ /* 0x050fe20007ffe0ff */
[----:B------:R1:W-:Y:S01]  /*9a00*/  STL [R1+0x5e78], R10 ;  /* 0x005e780a01007387 */ /* 0x0003e20000100800 */
[----:B------:R-:W-:Y:S01]  /*9a10*/  IADD3 R8, R229, 0x174, RZ ;  /* 0x00000174e5087810 */ /* 0x000fe20007ffe0ff */
[C---:B------:R-:W-:Y:S01]  /*9a20*/  IMAD.HI.U32 R2, R252.reuse, R150, RZ ;  /* 0x00000096fc027227 */ /* 0x040fe200078e00ff */
[----:B------:R-:W-:Y:S01]  /*9a30*/  IADD3 R5, -R5, RZ, RZ ;  /* 0x000000ff05057210 */ /* 0x000fe20007ffe1ff */
[----:B------:R2:W-:Y:S01]  /*9a40*/  STL [R1+0x5e80], R9 ;  /* 0x005e800901007387 */ /* 0x0005e20000100800 */
[----:B------:R-:W-:Y:S01]  /*9a50*/  IADD3 R7, R229, 0x175, RZ ;  /* 0x00000175e5077810 */ /* 0x000fe20007ffe0ff */
[C---:B------:R-:W-:Y:S01]  /*9a60*/  IMAD.HI.U32 R3, R252.reuse, R149, RZ ;  /* 0x00000095fc037227 */ /* 0x040fe200078e00ff */
[----:B------:R-:W-:Y:S01]  /*9a70*/  IABS R102, R6 ;  /* 0x0000000600667213 */ /* 0x000fe20000000000 */
[----:B------:R4:W-:Y:S01]  /*9a80*/  STL [R1+0x5e94], R8 ;  /* 0x005e940801007387 */ /* 0x0009e20000100800 */
[----:B------:R-:W-:Y:S01]  /*9a90*/  IABS R106, R10 ;  /* 0x0000000a006a7213 */ /* 0x000fe20000000000 */
[----:B------:R-:W-:Y:S01]  /*9aa0*/  IMAD R158, R251, R4, R158 ;  /* 0x00000004fb9e7224 */ /* 0x000fe200078e029e */
[----:B------:R-:W-:Y:S01]  /*9ab0*/  IABS R105, R9 ;  /* 0x0000000900697213 */ /* 0x000fe20000000000 */
[----:B------:R-:W-:Y:S01]  /*9ac0*/  IMAD.HI.U32 R4, R252, R153, RZ ;  /* 0x00000099fc047227 */ /* 0x000fe200078e00ff */
[----:B------:R-:W-:Y:S01]  /*9ad0*/  STL [R1+0x5e9c], R7 ;  /* 0x005e9c0701007387 */ /* 0x000fe20000100800 */
[----:B-1----:R-:W-:-:S02]  /*9ae0*/  IADD3 R10, R229, 0x177, RZ ;  /* 0x00000177e50a7810 */ /* 0x002fc40007ffe0ff */
[----:B------:R-:W-:Y:S01]  /*9af0*/  IMAD R151, R251, R0, R151 ;  /* 0x00000000fb977224 */ /* 0x000fe200078e0297 */
[----:B------:R1:W-:Y:S01]  /*9b00*/  STL [R1+0x5e98], R6 ;  /* 0x005e980601007387 */ /* 0x0003e20000100800 */
[C---:B------:R-:W-:Y:S01]  /*9b10*/  IMAD.HI.U32 R0, R252.reuse, R146, RZ ;  /* 0x00000092fc007227 */ /* 0x040fe200078e00ff */
[----:B------:R-:W-:Y:S02]  /*9b20*/  IABS R104, R8 ;  /* 0x0000000800687213 */ /* 0x000fe40000000000 */
[C---:B--2---:R-:W-:Y:S01]  /*9b30*/  IADD3 R9, R229.reuse, 0x178, RZ ;  /* 0x00000178e5097810 */ /* 0x044fe20007ffe0ff */
[----:B------:R-:W-:Y:S01]  /*9b40*/  IMAD.MOV R2, RZ, RZ, -R2 ;  /* 0x000000ffff027224 */ /* 0x000fe200078e0a02 */
[----:B------:R-:W-:Y:S01]  /*9b50*/  IABS R103, R7 ;  /* 0x0000000700677213 */ /* 0x000fe20000000000 */
[----:B------:R-:W-:Y:S01]  /*9b60*/  IMAD.MOV R3, RZ, RZ, -R3 ;  /* 0x000000ffff037224 */ /* 0x000fe200078e0a03 */
[C---:B----4-:R-:W-:Y:S01]  /*9b70*/  IADD3 R8, R229.reuse, 0x179, RZ ;  /* 0x00000179e5087810 */ /* 0x050fe20007ffe0ff */
[----:B------:R-:W-:Y:S01]  /*9b80*/  IMAD.MOV R4, RZ, RZ, -R4 ;  /* 0x000000ffff047224 */ /* 0x000fe200078e0a04 */
[C---:B-1----:R-:W-:Y:S01]  /*9b90*/  IADD3 R6, R229.reuse, 0x17b, RZ ;  /* 0x0000017be5067810 */ /* 0x042fe20007ffe0ff */
[----:B------:R-:W-:Y:S01]  /*9ba0*/  IMAD.MOV R0, RZ, RZ, -R0 ;  /* 0x000000ffff007224 */ /* 0x000fe200078e0a00 */
[----:B------:R-:W-:Y:S01]  /*9bb0*/  IADD3 R7, R229, 0x17a, RZ ;  /* 0x0000017ae5077810 */ /* 0x000fe20007ffe0ff */
[C---:B------:R-:W-:Y:S01]  /*9bc0*/  IMAD R150, R251.reuse, R2, R150 ;  /* 0x00000002fb967224 */ /* 0x040fe200078e0296 */
[----:B------:R-:W-:Y:S01]  /*9bd0*/  IABS R97, R6 ;  /* 0x0000000600617213 */ /* 0x000fe20000000000 */
[----:B------:R-:W-:Y:S01]  /*9be0*/  IMAD R149, R251, R3, R149 ;  /* 0x00000003fb957224 */ /* 0x000fe200078e0295 */
[----:B------:R1:W-:Y:S01]  /*9bf0*/  STL [R1+0x5e90], R10 ;  /* 0x005e900a01007387 */ /* 0x0003e20000100800 */
[----:B------:R-:W-:Y:S01]  /*9c00*/  IMAD.HI.U32 R2, R252, R145, RZ ;  /* 0x00000091fc027227 */ /* 0x000fe200078e00ff */
[----:B------:R-:W-:-:S02]  /*9c10*/  IABS R101, R10 ;  /* 0x0000000a00657213 */ /* 0x000fc40000000000 */
[----:B------:R2:W-:Y:S01]  /*9c20*/  STL [R1+0x5ea0], R9 ;  /* 0x005ea00901007387 */ /* 0x0005e20000100800 */
[C---:B------:R-:W-:Y:S01]  /*9c30*/  IMAD.HI.U32 R3, R252.reuse, R144, RZ ;  /* 0x00000090fc037227 */ /* 0x040fe200078e00ff */
[----:B------:R-:W-:Y:S02]  /*9c40*/  IABS R100, R9 ;  /* 0x0000000900647213 */ /* 0x000fe40000000000 */
[----:B------:R4:W-:Y:S01]  /*9c50*/  STL [R1+0x5eac], R8 ;  /* 0x005eac0801007387 */ /* 0x0009e20000100800 */
[----:B------:R-:W-:Y:S01]  /*9c60*/  IMAD R122, R251, R5, R122 ;  /* 0x00000005fb7a7224 */ /* 0x000fe200078e027a */
[----:B-1----:R-:W-:Y:S01]  /*9c70*/  IADD3 R10, R229, 0x17c, RZ ;  /* 0x0000017ce50a7810 */ /* 0x002fe20007ffe0ff */
[----:B------:R-:W-:Y:S01]  /*9c80*/  IMAD R153, R251, R4, R153 ;  /* 0x00000004fb997224 */ /* 0x000fe200078e0299 */
[----:B------:R-:W-:Y:S01]  /*9c90*/  STL [R1+0x5ea8], R7 ;  /* 0x005ea80701007387 */ /* 0x000fe20000100800 */
[----:B------:R-:W-:Y:S01]  /*9ca0*/  IMAD.HI.U32 R5, R252, R117, RZ ;  /* 0x00000075fc057227 */ /* 0x000fe200078e00ff */
[----:B------:R-:W-:-:S02]  /*9cb0*/  IABS R99, R8 ;  /* 0x0000000800637213 */ /* 0x000fc40000000000 */
[----:B------:R1:W-:Y:S01]  /*9cc0*/  STL [R1+0x5eb4], R6 ;  /* 0x005eb40601007387 */ /* 0x0003e20000100800 */
[C---:B------:R-:W-:Y:S01]  /*9cd0*/  IMAD.HI.U32 R4, R252.reuse, R148, RZ ;  /* 0x00000094fc047227 */ /* 0x040fe200078e00ff */
[----:B------:R-:W-:Y:S02]  /*9ce0*/  IADD3 R5, -R5, RZ, RZ ;  /* 0x000000ff05057210 */ /* 0x000fe40007ffe1ff */
        /* <DEDUP_REMOVED lines=11> */
[----:B------:R-:W-:Y:S01]  /*9da0*/  IMAD.MOV R4, RZ, RZ, -R4 ;  /* 0x000000ffff047224 */ /* 0x000fe200078e0a04 */
[----:B------:R1:W-:Y:S01]  /*9db0*/  STL [R1+0x5ebc], R9 ;  /* 0x005ebc0901007387 */ /* 0x0003e20000100800 */
[----:B------:R-:W-:Y:S01]  /*9dc0*/  IMAD.MOV R0, RZ, RZ, -R0 ;  /* 0x000000ffff007224 */ /* 0x000fe200078e0a00 */
[----:B------:R-:W-:Y:S01]  /*9dd0*/  IABS R96, R10 ;  /* 0x0000000a00607213 */ /* 0x000fe20000000000 */
[C---:B------:R-:W-:Y:S01]  /*9de0*/  IMAD R145, R251.reuse, R2, R145 ;  /* 0x00000002fb917224 */ /* 0x040fe200078e0291 */
[----:B------:R4:W-:Y:S01]  /*9df0*/  STL [R1+0x5eb8], R8 ;  /* 0x005eb80801007387 */ /* 0x0009e20000100800 */
[----:B------:R-:W-:Y:S01]  /*9e00*/  IMAD R144, R251, R3, R144 ;  /* 0x00000003fb907224 */ /* 0x000fe200078e0290 */
[----:B------:R-:W-:Y:S01]  /*9e10*/  IABS R95, R9 ;  /* 0x00000009005f7213 */ /* 0x000fe20000000000 */
[----:B------:R-:W-:Y:S01]  /*9e20*/  IMAD.HI.U32 R2, R252, R140, RZ ;  /* 0x0000008cfc027227 */ /* 0x000fe200078e00ff */
[----:B------:R-:W-:Y:S01]  /*9e30*/  STL [R1+0x5ec4], R7 ;  /* 0x005ec40701007387 */ /* 0x000fe20000100800 */
[----:B--2---:R-:W-:-:S02]  /*9e40*/  IADD3 R10, R229, 0x181, RZ ;  /* 0x00000181e50a7810 */ /* 0x004fc40007ffe0ff */
[C---:B------:R-:W-:Y:S01]  /*9e50*/  IMAD.HI.U32 R3, R252.reuse, R139, RZ ;  /* 0x0000008bfc037227 */ /* 0x040fe200078e00ff */
[----:B------:R2:W-:Y:S01]  /*9e60*/  STL [R1+0x5ed8], R6 ;  /* 0x005ed80601007387 */ /* 0x0005e20000100800 */
[----:B------:R-:W-:Y:S02]  /*9e70*/  IABS R94, R8 ;  /* 0x00000008005e7213 */ /* 0x000fe40000000000 */
[----:B------:R-:W-:Y:S01]  /*9e80*/  IMAD R148, R251, R4, R148 ;  /* 0x00000004fb947224 */ /* 0x000fe200078e0294 */
        /* <DEDUP_REMOVED lines=8> */
[C---:B------:R-:W-:Y:S01]  /*9f10*/  IADD3 R7, R229.reuse, 0x184, RZ ;  /* 0x00000184e5077810 */ /* 0x040fe20007ffe0ff */
[C---:B------:R-:W-:Y:S01]  /*9f20*/  IMAD.HI.U32 R0, R252.reuse, R136, RZ ;  /* 0x00000088fc007227 */ /* 0x040fe200078e00ff */
[----:B------:R-:W-:Y:S01]  /*9f30*/  IABS R87, R6 ;  /* 0x0000000600577213 */ /* 0x000fe20000000000 */
[----:B------:R2:W-:Y:S01]  /*9f40*/  STL [R1+0x5ec8], R9 ;  /* 0x005ec80901007387 */ /* 0x0005e20000100800 */
[----:B------:R-:W-:Y:S01]  /*9f50*/  IABS R91, R10 ;  /* 0x0000000a005b7213 */ /* 0x000fe20000000000 */
[C---:B------:R-:W-:Y:S01]  /*9f60*/  IMAD.HI.U32 R5, R252.reuse, R112, RZ ;  /* 0x00000070fc057227 */ /* 0x040fe200078e00ff */
[----:B------:R-:W-:Y:S01]  /*9f70*/  IABS R90, R9 ;  /* 0x00000009005a7213 */ /* 0x000fe20000000000 */
[----:B------:R4:W-:Y:S01]  /*9f80*/  STL [R1+0x5ed0], R8 ;  /* 0x005ed00801007387 */ /* 0x0009e20000100800 */
[----:B-1----:R-:W-:Y:S01]  /*9f90*/  IADD3 R10, R229, 0x186, RZ ;  /* 0x00000186e50a7810 */ /* 0x002fe20007ffe0ff */
[----:B------:R-:W-:Y:S01]  /*9fa0*/  IMAD.MOV R2, RZ, RZ, -R2 ;  /* 0x000000ffff027224 */ /* 0x000fe200078e0a02 */
[----:B------:R-:W-:Y:S01]  /*9fb0*/  IADD3 R5, -R5, RZ, RZ ;  /* 0x000000ff05057210 */ /* 0x000fe20007ffe1ff */
[----:B------:R-:W-:Y:S01]  /*9fc0*/  IMAD.MOV R3, RZ, RZ, -R3 ;  /* 0x000000ffff037224 */ /* 0x000fe200078e0a03 */
[----:B------:R1:W-:Y:S01]  /*9fd0*/  STL [R1+0x5ee4], R7 ;  /* 0x005ee40701007387 */ /* 0x0003e20000100800 */
[----:B------:R-:W-:Y:S01]  /*9fe0*/  IMAD.MOV R4, RZ, RZ, -R4 ;  /* 0x000000ffff047224 */ /* 0x000fe200078e0a04 */
[----:B------:R-:W-:Y:S01]  /*9ff0*/  IABS R89, R8 ;  /* 0x0000000800597213 */ /* 0x000fe20000000000 */
[----:B------:R-:W-:Y:S01]  /*a000*/  IMAD.MOV R0, RZ, RZ, -R0 ;  /* 0x000000ffff007224 */ /* 0x000fe200078e0a00 */
[----:B------:R5:W-:Y:S01]  /*a010*/  STL [R1+0x5ee8], R6 ;  /* 0x005ee80601007387 */ /* 0x000be20000100800 */
[----:B------:R-:W-:Y:S01]  /*a020*/  IMAD R140, R251, R2, R140 ;  /* 0x00000002fb8c7224 */ /* 0x000fe200078e028c */
[----:B--2---:R-:W-:Y:S01]  /*a030*/  IADD3 R9, R229, 0x187, RZ ;  /* 0x00000187e5097810 */ /* 0x004fe20007ffe0ff */
[----:B------:R-:W-:Y:S01]  /*a040*/  IMAD R139, R251, R3, R139 ;  /* 0x00000003fb8b7224 */ /* 0x000fe200078e028b */
[----:B------:R-:W-:Y:S01]  /*a050*/  IABS R88, R7 ;  /* 0x0000000700587213 */ /* 0x000fe20000000000 */
[C---:B------:R-:W-:Y:S01]  /*a060*/  IMAD.HI.U32 R2, R252.reuse, R135, RZ ;  /* 0x00000087fc027227 */ /* 0x040fe200078e00ff */
[C---:B----4-:R-:W-:Y:S01]  /*a070*/  IADD3 R8, R229.reuse, 0x188, RZ ;  /* 0x00000188e5087810 */ /* 0x050fe20007ffe0ff */
[----:B------:R2:W-:Y:S01]  /*a080*/  STL [R1+0x5edc], R10 ;  /* 0x005edc0a01007387 */ /* 0x0005e20000100800 */
[C---:B-1----:R-:W-:Y:S01]  /*a090*/  IADD3 R7, R229.reuse, 0x189, RZ ;  /* 0x00000189e5077810 */ /* 0x042fe20007ffe0ff */
[C---:B------:R-:W-:Y:S01]  /*a0a0*/  IMAD.HI.U32 R3, R252.reuse, R134, RZ ;  /* 0x00000086fc037227 */ /* 0x040fe200078e00ff */
[----:B-----5:R-:W-:Y:S01]  /*a0b0*/  IADD3 R6, R229, 0x18a, RZ ;  /* 0x0000018ae5067810 */ /* 0x020fe20007ffe0ff */
[----:B------:R1:W-:Y:S01]  /*a0c0*/  STL [R1+0x5ee0], R9 ;  /* 0x005ee00901007387 */ /* 0x0003e20000100800 */
[----:B------:R-:W-:Y:S01]  /*a0d0*/  IABS R86, R10 ;  /* 0x0000000a00567213 */ /* 0x000fe20000000000 */
[----:B------:R-:W-:Y:S01]  /*a0e0*/  IMAD R143, R251, R4, R143 ;  /* 0x00000004fb8f7224 */ /* 0x000fe200078e028f */
[----:B------:R-:W-:Y:S01]  /*a0f0*/  IABS R82, R6 ;  /* 0x0000000600527213 */ /* 0x000fe20000000000 */
[----:B------:R-:W-:Y:S01]  /*a100*/  IMAD.HI.U32 R4, R252, R138, RZ ;  /* 0x0000008afc047227 */ /* 0x000fe200078e00ff */
[----:B------:R4:W-:Y:S01]  /*a110*/  STL [R1+0x5ef4], R8 ;  /* 0x005ef40801007387 */ /* 0x0009e20000100800 */
[----:B------:R-:W-:-:S02]  /*a120*/  IABS R85, R9 ;  /* 0x0000000900557213 */ /* 0x000fc40000000000 */
[----:B------:R-:W-:Y:S01]  /*a130*/  IMAD R136, R251, R0, R136 ;  /* 0x00000000fb887224 */ /* 0x000fe200078e0288 */
[----:B------:R-:W-:Y:S01]  /*a140*/  STL [R1+0x5ef8], R7 ;  /* 0x005ef80701007387 */ /* 0x000fe20000100800 */
[C---:B------:R-:W-:Y:S01]  /*a150*/  IMAD.HI.U32 R0, R252.reuse, R131, RZ ;  /* 0x00000083fc007227 */ /* 0x040fe200078e00ff */
[C---:B--2---:R-:W-:Y:S02]  /*a160*/  IADD3 R10, R229.reuse, 0x18b, RZ ;  /* 0x0000018be50a7810 */ /* 0x044fe40007ffe0ff */
[----:B------:R2:W-:Y:S01]  /*a170*/  STL [R1+0x5efc], R6 ;  /* 0x005efc0601007387 */ /* 0x0005e20000100800 */
[----:B------:R-:W-:Y:S01]  /*a180*/  IMAD.MOV R2, RZ, RZ, -R2 ;  /* 0x000000ffff027224 */ /* 0x000fe200078e0a02 */
[----:B------:R-:W-:Y:S01]  /*a190*/  IABS R84, R8 ;  /* 0x0000000800547213 */ /* 0x000fe20000000000 */
[----:B------:R-:W-:Y:S01]  /*a1a0*/  IMAD.MOV R3, RZ, RZ, -R3 ;  /* 0x000000ffff037224 */ /* 0x000fe200078e0a03 */
[----:B-1----:R-:W-:Y:S01]  /*a1b0*/  IADD3 R9, R229, 0x18c, RZ ;  /* 0x0000018ce5097810 */ /* 0x002fe20007ffe0ff */
[----:B------:R-:W-:Y:S01]  /*a1c0*/  IMAD R112, R251, R5, R112 ;  /* 0x00000005fb707224 */ /* 0x000fe200078e0270 */
[----:B------:R-:W-:Y:S01]  /*a1d0*/  IABS R83, R7 ;  /* 0x0000000700537213 */ /* 0x000fe20000000000 */
[C---:B------:R-:W-:Y:S01]  /*a1e0*/  IMAD.HI.U32 R5, R252.reuse, R107, RZ ;  /* 0x0000006bfc057227 */ /* 0x040fe200078e00ff */
[C---:B----4-:R-:W-:Y:S01]  /*a1f0*/  IADD3 R8, R229.reuse, 0x18d, RZ ;  /* 0x0000018de5087810 */ /* 0x050fe20007ffe0ff */
[----:B------:R1:W-:Y:S01]  /*a200*/  STL [R1+0x5ef0], R10 ;  /* 0x005ef00a01007387 */ /* 0x0003e20000100800 */
[----:B--2---:R-:W-:Y:S01]  /*a210*/  IADD3 R6, R229, 0x18f, RZ ;  /* 0x0000018fe5067810 */ /* 0x004fe20007ffe0ff */
[----:B------:R-:W-:Y:S01]  /*a220*/  IMAD.MOV R4, RZ, RZ, -R4 ;  /* 0x000000ffff047224 */ /* 0x000fe200078e0a04 */
[----:B------:R-:W-:Y:S01]  /*a230*/  IADD3 R5, -R5, RZ, RZ ;  /* 0x000000ff05057210 */ /* 0x000fe20007ffe1ff */
        /* <DEDUP_REMOVED lines=11> */
[----:B------:R-:W-:Y:S01]  /*a2f0*/  STL [R1+0x5f0c], R7 ;  /* 0x005f0c0701007387 */ /* 0x000fe20000100800 */
[----:B------:R-:W-:Y:S01]  /*a300*/  IMAD R138, R251, R4, R138 ;  /* 0x00000004fb8a7224 */ /* 0x000fe200078e028a */
[----:B-1----:R-:W-:Y:S01]  /*a310*/  IADD3 R10, R229, 0x190, RZ ;  /* 0x00000190e50a7810 */ /* 0x002fe20007ffe0ff */
[C---:B------:R-:W-:Y:S01]  /*a320*/  IMAD.HI.U32 R4, R252.reuse, R133, RZ ;  /* 0x00000085fc047227 */ /* 0x040fe200078e00ff */
[----:B------:R1:W-:Y:S01]  /*a330*/  STL [R1+0x5f14], R6 ;  /* 0x005f140601007387 */ /* 0x0003e20000100800 */
[----:B------:R-:W-:Y:S02]  /*a340*/  IABS R79, R8 ;  /* 0x00000008004f7213 */ /* 0x000fe40000000000 */
[----:B------:R-:W-:Y:S01]  /*a350*/  IMAD R131, R251, R0, R131 ;  /* 0x00000000fb837224 */ /* 0x000fe200078e0283 */
[C---:B--2---:R-:W-:Y:S01]  /*a360*/  IADD3 R9, R229.reuse, 0x191, RZ ;  /* 0x00000191e5097810 */ /* 0x044fe20007ffe0ff */
[C---:B------:R-:W-:Y:S01]  /*a370*/  IMAD.HI.U32 R0, R252.reuse, R126, RZ ;  /* 0x0000007efc007227 */ /* 0x040fe200078e00ff */
[----:B------:R-:W-:Y:S01]  /*a380*/  IABS R78, R7 ;  /* 0x00000007004e7213 */ /* 0x000fe20000000000 */
[----:B------:R2:W-:Y:S01]  /*a390*/  STL [R1+0x5f10], R10 ;  /* 0x005f100a01007387 */ /* 0x0005e20000100800 */
[C---:B----4-:R-:W-:Y:S01]  /*a3a0*/  IADD3 R8, R229.reuse, 0x192, RZ ;  /* 0x00000192e5087810 */ /* 0x050fe20007ffe0ff */
[----:B------:R-:W-:Y:S01]  /*a3b0*/  IMAD.MOV R2, RZ, RZ, -R2 ;  /* 0x000000ffff027224 */ /* 0x000fe200078e0a02 */
        /* <DEDUP_REMOVED lines=12> */
[----:B------:R-:W-:Y:S01]  /*a480*/  IMAD R130, R251, R2, R130 ;  /* 0x00000002fb827224 */ /* 0x000fe200078e0282 */
[----:B------:R-:W-:Y:S01]  /*a490*/  IADD3 R5, -R5, RZ, RZ ;  /* 0x000000ff05057210 */ /* 0x000fe20007ffe1ff */
[----:B------:R-:W-:Y:S01]  /*a4a0*/  IMAD R129, R251, R3, R129 ;  /* 0x00000003fb817224 */ /* 0x000fe200078e0281 */
[----:B------:R-:W-:Y:S01]  /*a4b0*/  STL [R1+0x5f24], R7 ;  /* 0x005f240701007387 */ /* 0x000fe20000100800 */
[C---:B------:R-:W-:Y:S01]  /*a4c0*/  IMAD.HI.U32 R2, R252.reuse, R125, RZ ;  /* 0x0000007dfc027227 */ /* 0x040fe200078e00ff */
[C---:B--2---:R-:W-:Y:S02]  /*a4d0*/  IADD3 R10, R229.reuse, 0x195, RZ ;  /* 0x00000195e50a7810 */ /* 0x044fe40007ffe0ff */
[----:B------:R2:W-:Y:S01]  /*a4e0*/  STL [R1+0x5f34], R6 ;  /* 0x005f340601007387 */ /* 0x0005e20000100800 */
[C---:B------:R-:W-:Y:S01]  /*a4f0*/  IMAD.HI.U32 R3, R252.reuse, R124, RZ ;  /* 0x0000007cfc037227 */ /* 0x040fe200078e00ff */
[----:B------:R-:W-:Y:S02]  /*a500*/  IABS R74, R8 ;  /* 0x00000008004a7213 */ /* 0x000fe40000000000 */
[----:B-1----:R-:W-:Y:S01]  /*a510*/  IADD3 R9, R229, 0x196, RZ ;  /* 0x00000196e5097810 */ /* 0x002fe20007ffe0ff */
[----:B------:R-:W-:Y:S01]  /*a520*/  IMAD R133, R251, R4, R133 ;  /* 0x00000004fb857224 */ /* 0x000fe200078e0285 */
[----:B------:R-:W-:Y:S01]  /*a530*/  IABS R73, R7 ;  /* 0x0000000700497213 */ /* 0x000fe20000000000 */
[C---:B------:R-:W-:Y:S01]  /*a540*/  IMAD.HI.U32 R4, R252.reuse, R128, RZ ;  /* 0x00000080fc047227 */ /* 0x040fe200078e00ff */
[C---:B----4-:R-:W-:Y:S01]  /*a550*/  IADD3 R8, R229.reuse, 0x197, RZ ;  /* 0x00000197e5087810 */ /* 0x050fe20007ffe0ff */
[----:B------:R1:W-:Y:S01]  /*a560*/  STL [R1+0x5f28], R10 ;  /* 0x005f280a01007387 */ /* 0x0003e20000100800 */
[----:B--2---:R-:W-:Y:S01]  /*a570*/  IADD3 R6, R229, 0x199, RZ ;  /* 0x00000199e5067810 */ /* 0x004fe20007ffe0ff */
[----:B------:R-:W-:Y:S01]  /*a580*/  IMAD R126, R251, R0, R126 ;  /* 0x00000000fb7e7224 */ /* 0x000fe200078e027e */
[C---:B------:R-:W-:Y:S01]  /*a590*/  IADD3 R7, R229.reuse, 0x198, RZ ;  /* 0x00000198e5077810 */ /* 0x040fe20007ffe0ff */
[C---:B------:R-:W-:Y:S01]  /*a5a0*/  IMAD.HI.U32 R0, R252.reuse, R121, RZ ;  /* 0x00000079fc007227 */ /* 0x040fe200078e00ff */
[----:B------:R-:W-:Y:S01]  /*a5b0*/  IABS R67, R6 ;  /* 0x0000000600437213 */ /* 0x000fe20000000000 */
[----:B------:R2:W-:Y:S01]  /*a5c0*/  STL [R1+0x5f2c], R9 ;  /* 0x005f2c0901007387 */ /* 0x0005e20000100800 */
[----:B------:R-:W-:Y:S01]  /*a5d0*/  IABS R71, R10 ;  /* 0x0000000a00477213 */ /* 0x000fe20000000000 */
[----:B------:R-:W-:Y:S01]  /*a5e0*/  IMAD.MOV R2, RZ, RZ, -R2 ;  /* 0x000000ffff027224 */ /* 0x000fe200078e0a02 */
[----:B------:R-:W-:Y:S01]  /*a5f0*/  IABS R70, R9 ;  /* 0x0000000900467213 */ /* 0x000fe20000000000 */
[----:B------:R-:W-:Y:S01]  /*a600*/  IMAD.MOV R3, RZ, RZ, -R3 ;  /* 0x000000ffff037224 */ /* 0x000fe200078e0a03 */
[----:B------:R4:W-:Y:S01]  /*a610*/  STL [R1+0x5f30], R8 ;  /* 0x005f300801007387 */ /* 0x0009e20000100800 */
[----:B------:R-:W-:Y:S01]  /*a620*/  IMAD.MOV R4, RZ, RZ, -R4 ;  /* 0x000000ffff047224 */ /* 0x000fe200078e0a04 */
[----:B-1----:R-:W-:Y:S01]  /*a630*/  IADD3 R10, R229, 0x19a, RZ ;  /* 0x0000019ae50a7810 */ /* 0x002fe20007ffe0ff */
[----:B------:R-:W-:Y:S01]  /*a640*/  IMAD.MOV R0, RZ, RZ, -R0 ;  /* 0x000000ffff007224 */ /* 0x000fe200078e0a00 */
[----:B------:R1:W-:Y:S01]  /*a650*/  STL [R1+0x5f44], R7 ;  /* 0x005f440701007387 */ /* 0x0003e20000100800 */
[C---:B------:R-:W-:Y:S01]  /*a660*/  IMAD R125, R251.reuse, R2, R125 ;  /* 0x00000002fb7d7224 */ /* 0x040fe200078e027d */
[----:B------:R-:W-:Y:S01]  /*a670*/  IABS R69, R8 ;  /* 0x0000000800457213 */ /* 0x000fe20000000000 */
[C---:B------:R-:W-:Y:S01]  /*a680*/  IMAD R124, R251.reuse, R3, R124 ;  /* 0x00000003fb7c7224 */ /* 0x040fe200078e027c */
[----:B------:R5:W-:Y:S01]  /*a690*/  STL [R1+0x5f48], R6 ;  /* 0x005f480601007387 */ /* 0x000be20000100800 */
[----:B------:R-:W-:Y:S01]  /*a6a0*/  IMAD R102, R251, R5, R102 ;  /* 0x00000005fb667224 */ /* 0x000fe200078e0266 */
[C---:B--2---:R-:W-:Y:S01]  /*a6b0*/  IADD3 R9, R229.reuse, 0x19b, RZ ;  /* 0x0000019be5097810 */ /* 0x044fe20007ffe0ff */
[C---:B------:R-:W-:Y:S01]  /*a6c0*/  IMAD.HI.U32 R2, R252.reuse, R120, RZ ;  /* 0x00000078fc027227 */ /* 0x040fe200078e00ff */
[----:B------:R-:W-:Y:S01]  /*a6d0*/  IABS R68, R7 ;  /* 0x0000000700447213 */ /* 0x000fe20000000000 */
[----:B------:R2:W-:Y:S01]  /*a6e0*/  STL [R1+0x5f3c], R10 ;  /* 0x005f3c0a01007387 */ /* 0x0005e20000100800 */
[C---:B----4-:R-:W-:Y:S01]  /*a6f0*/  IADD3 R8, R229.reuse, 0x19c, RZ ;  /* 0x0000019ce5087810 */ /* 0x050fe20007ffe0ff */
[C---:B------:R-:W-:Y:S01]  /*a700*/  IMAD.HI.U32 R3, R252.reuse, R119, RZ ;  /* 0x00000077fc037227 */ /* 0x040fe200078e00ff */
[C---:B-1----:R-:W-:Y:S01]  /*a710*/  IADD3 R7, R229.reuse, 0x19d, RZ ;  /* 0x0000019de5077810 */ /* 0x042fe20007ffe0ff */
[----:B------:R1:W-:Y:S01]  /*a720*/  STL [R1+0x5f40], R9 ;  /* 0x005f400901007387 */ /* 0x0003e20000100800 */
[----:B-----5:R-:W-:Y:S01]  /*a730*/  IADD3 R6, R229, 0x19e, RZ ;  /* 0x0000019ee5067810 */ /* 0x020fe20007ffe0ff */
[C---:B------:R-:W-:Y:S01]  /*a740*/  IMAD.HI.U32 R5, R252.reuse, R97, RZ ;  /* 0x00000061fc057227 */ /* 0x040fe200078e00ff */
[----:B------:R-:W-:Y:S01]  /*a750*/  IABS R66, R10 ;  /* 0x0000000a00427213 */ /* 0x000fe20000000000 */
[----:B------:R-:W-:Y:S01]  /*a760*/  STL [R1+0x5f50], R8 ;  /* 0x005f500801007387 */ /* 0x000fe20000100800 */
[----:B------:R-:W-:Y:S01]  /*a770*/  IABS R62, R6 ;  /* 0x00000006003e7213 */ /* 0x000fe20000000000 */
[----:B------:R-:W-:Y:S01]  /*a780*/  IMAD R128, R251, R4, R128 ;  /* 0x00000004fb807224 */ /* 0x000fe200078e0280 */
[----:B------:R-:W-:Y:S01]  /*a790*/  IADD3 R5, -R5, RZ, RZ ;  /* 0x000000ff05057210 */ /* 0x000fe20007ffe1ff */
[----:B------:R-:W-:Y:S01]  /*a7a0*/  IMAD.HI.U32 R4, R252, R123, RZ ;  /* 0x0000007bfc047227 */ /* 0x000fe200078e00ff */
[----:B------:R-:W-:Y:S01]  /*a7b0*/  STL [R1+0x5f54], R7 ;  /* 0x005f540701007387 */ /* 0x000fe20000100800 */
[----:B------:R-:W-:-:S02]  /*a7c0*/  IABS R65, R9 ;  /* 0x0000000900417213 */ /* 0x000fc40000000000 */
[----:B------:R-:W-:Y:S01]  /*a7d0*/  IMAD R121, R251, R0, R121 ;  /* 0x00000000fb797224 */ /* 0x000fe200078e0279 */
[----:B------:R4:W-:Y:S01]  /*a7e0*/  STL [R1+0x5f5c], R6 ;  /* 0x005f5c0601007387 */ /* 0x0009e20000100800 */
[C---:B------:R-:W-:Y:S01]  /*a7f0*/  IMAD.HI.U32 R0, R252.reuse, R116, RZ ;  /* 0x00000074fc007227 */ /* 0x040fe200078e00ff */
[C---:B--2---:R-:W-:Y:S02]  /*a800*/  IADD3 R10, R229.reuse, 0x19f, RZ ;  /* 0x0000019fe50a7810 */ /* 0x044fe40007ffe0ff */
[----:B------:R-:W-:Y:S01]  /*a810*/  IABS R64, R8 ;  /* 0x0000000800407213 */ /* 0x000fe20000000000 */
[----:B------:R-:W-:Y:S01]  /*a820*/  IMAD.MOV R2, RZ, RZ, -R2 ;  /* 0x000000ffff027224 */ /* 0x000fe200078e0a02 */
[C---:B-1----:R-:W-:Y:S01]  /*a830*/  IADD3 R9, R229.reuse, 0x1a0, RZ ;  /* 0x000001a0e5097810 */ /* 0x042fe20007ffe0ff */
[----:B------:R-:W-:Y:S01]  /*a840*/  IMAD.MOV R3, RZ, RZ, -R3 ;  /* 0x000000ffff037224 */ /* 0x000fe200078e0a03 */
[----:B------:R-:W-:Y:S01]  /*a850*/  IABS R63, R7 ;  /* 0x00000007003f7213 */ /* 0x000fe20000000000 */
[----:B------:R-:W-:Y:S01]  /*a860*/  IMAD.MOV R4, RZ, RZ, -R4 ;  /* 0x000000ffff047224 */ /* 0x000fe200078e0a04 */
[C---:B----4-:R-:W-:Y:S01]  /*a870*/  IADD3 R6, R229.reuse, 0x1a3, RZ ;  /* 0x000001a3e5067810 */ /* 0x050fe20007ffe0ff */
[----:B------:R-:W-:Y:S01]  /*a880*/  IMAD.MOV R0, RZ, RZ, -R0 ;  /* 0x000000ffff007224 */ /* 0x000fe200078e0a00 */
[----:B------:R-:W-:Y:S01]  /*a890*/  IADD3 R8, R229, 0x1a1, RZ ;  /* 0x000001a1e5087810 */ /* 0x000fe20007ffe0ff */
[----:B------:R-:W-:Y:S01]  /*a8a0*/  IMAD R120, R251, R2, R120 ;  /* 0x00000002fb787224 */ /* 0x000fe200078e0278 */
[----:B------:R-:W-:Y:S01]  /*a8b0*/  IADD3 R7, R229, 0x1a2, RZ ;  /* 0x000001a2e5077810 */ /* 0x000fe20007ffe0ff */
[----:B------:R-:W-:Y:S01]  /*a8c0*/  IMAD R119, R251, R3, R119 ;  /* 0x00000003fb777224 */ /* 0x000fe200078e0277 */
[----:B------:R-:W-:Y:S01]  /*a8d0*/  IABS R57, R6 ;  /* 0x0000000600397213 */ /* 0x000fe20000000000 */
[----:B------:R-:W-:Y:S01]  /*a8e0*/  IMAD.HI.U32 R2, R252, R115, RZ ;  /* 0x00000073fc027227 */ /* 0x000fe200078e00ff */
[----:B------:R1:W-:Y:S01]  /*a8f0*/  STL [R1+0x5f4c], R10 ;  /* 0x005f4c0a01007387 */ /* 0x0003e20000100800 */
[----:B------:R-:W-:-:S02]  /*a900*/  IABS R61, R10 ;  /* 0x0000000a003d7213 */ /* 0x000fc40000000000 */
[C---:B------:R-:W-:Y:S01]  /*a910*/  IMAD.HI.U32 R3, R252.reuse, R114, RZ ;  /* 0x00000072fc037227 */ /* 0x040fe200078e00ff */
[----:B------:R2:W-:Y:S01]  /*a920*/  STL [R1+0x5f60], R9 ;  /* 0x005f600901007387 */ /* 0x0005e20000100800 */
[----:B------:R-:W-:Y:S02]  /*a930*/  IABS R60, R9 ;  /* 0x00000009003c7213 */ /* 0x000fe40000000000 */
[C---:B------:R-:W-:Y:S01]  /*a940*/  IMAD R123, R251.reuse, R4, R123 ;  /* 0x00000004fb7b7224 */ /* 0x040fe200078e027b */
[----:B------:R4:W-:Y:S01]  /*a950*/  STL [R1+0x5f64], R8 ;  /* 0x005f640801007387 */ /* 0x0009e20000100800 */
[----:B------:R-:W-:Y:S01]  /*a960*/  IMAD R97, R251, R5, R97 ;  /* 0x00000005fb617224 */ /* 0x000fe200078e0261 */
[----:B-1----:R-:W-:Y:S01]  /*a970*/  IADD3 R10, R229, 0x1a4, RZ ;  /* 0x000001a4e50a7810 */ /* 0x002fe20007ffe0ff */
[----:B------:R-:W-:Y:S01]  /*a980*/  IMAD.HI.U32 R4, R252, R118, RZ ;  /* 0x00000076fc047227 */ /* 0x000fe200078e00ff */
[----:B------:R-:W-:Y:S01]  /*a990*/  STL [R1+0x5f68], R7 ;  /* 0x005f680701007387 */ /* 0x000fe20000100800 */
[----:B------:R-:W-:-:S02]  /*a9a0*/  IABS R59, R8 ;  /* 0x00000008003b7213 */ /* 0x000fc40000000000 */
[----:B------:R-:W-:Y:S01]  /*a9b0*/  IMAD R116, R251, R0, R116 ;  /* 0x00000000fb747224 */ /* 0x000fe200078e0274 */
[----:B------:R1:W-:Y:S01]  /*a9c0*/  STL [R1+0x5f70], R6 ;  /* 0x005f700601007387 */ /* 0x0003e20000100800 */
[C---:B------:R-:W-:Y:S01]  /*a9d0*/  IMAD.HI.U32 R5, R252.reuse, R92, RZ ;  /* 0x0000005cfc057227 */ /* 0x040fe200078e00ff */
[----:B--2---:R-:W-:Y:S02]  /*a9e0*/  IADD3 R9, R229, 0x1a5, RZ ;  /* 0x000001a5e5097810 */ /* 0x004fe40007ffe0ff */
[----:B------:R-:W-:Y:S01]  /*a9f0*/  IABS R58, R7 ;  /* 0x00000007003a7213 */ /* 0x000fe20000000000 */
[C---:B------:R-:W-:Y:S01]  /*aa00*/  IMAD.HI.U32 R0, R252.reuse, R111, RZ ;  /* 0x0000006ffc007227 */ /* 0x040fe200078e00ff */
[----:B------:R-:W-:Y:S01]  /*aa10*/  IADD3 R5, -R5, RZ, RZ ;  /* 0x000000ff05057210 */ /* 0x000fe20007ffe1ff */
        /* <DEDUP_REMOVED lines=8> */
[----:B------:R-:W-:Y:S01]  /*aaa0*/  IMAD.MOV R0, RZ, RZ, -R0 ;  /* 0x000000ffff007224 */ /* 0x000fe200078e0a00 */
[----:B------:R1:W-:Y:S01]  /*aab0*/  STL [R1+0x5f74], R9 ;  /* 0x005f740901007387 */ /* 0x0003e20000100800 */
[C---:B------:R-:W-:Y:S01]  /*aac0*/  IMAD R115, R251.reuse, R2, R115 ;  /* 0x00000002fb737224 */ /* 0x040fe200078e0273 */
[----:B------:R-:W-:Y:S01]  /*aad0*/  IABS R56, R10 ;  /* 0x0000000a00387213 */ /* 0x000fe20000000000 */
[----:B------:R-:W-:Y:S01]  /*aae0*/  IMAD R114, R251, R3, R114 ;  /* 0x00000003fb727224 */ /* 0x000fe200078e0272 */
[----:B------:R4:W-:Y:S01]  /*aaf0*/  STL [R1+0x5f78], R8 ;  /* 0x005f780801007387 */ /* 0x0009e20000100800 */
[----:B------:R-:W-:Y:S01]  /*ab00*/  IMAD.HI.U32 R2, R252, R110, RZ ;  /* 0x0000006efc027227 */ /* 0x000fe200078e00ff */
[----:B------:R-:W-:-:S02]  /*ab10*/  IABS R55, R9 ;  /* 0x0000000900377213 */ /* 0x000fc40000000000 */
[----:B------:R-:W-:Y:S01]  /*ab20*/  STL [R1+0x5f80], R7 ;  /* 0x005f800701007387 */ /* 0x000fe20000100800 */
[C---:B------:R-:W-:Y:S01]  /*ab30*/  IMAD.HI.U32 R3, R252.reuse, R109, RZ ;  /* 0x0000006dfc037227 */ /* 0x040fe200078e00ff */
[----:B--2---:R-:W-:Y:S02]  /*ab40*/  IADD3 R10, R229, 0x1a9, RZ ;  /* 0x000001a9e50a7810 */ /* 0x004fe40007ffe0ff */
[----:B------:R2:W-:Y:S01]  /*ab50*/  STL [R1+0x5f90], R6 ;  /* 0x005f900601007387 */ /* 0x0005e20000100800 */
[----:B------:R-:W-:Y:S01]  /*ab60*/  IMAD R118, R251, R4, R118 ;  /* 0x00000004fb767224 */ /* 0x000fe200078e0276 */
[----:B------:R-:W-:Y:S01]  /*ab70*/  IABS R54, R8 ;  /* 0x0000000800367213 */ /* 0x000fe20000000000 */
        /* <DEDUP_REMOVED lines=12> */
[----:B------:R-:W-:Y:S01]  /*ac40*/  IMAD.MOV R2, RZ, RZ, -R2 ;  /* 0x000000ffff027224 */ /* 0x000fe200078e0a02 */
[----:B------:R-:W-:Y:S01]  /*ac50*/  STL [R1+0x5f8c], R8 ;  /* 0x005f8c0801007387 */ /* 0x000fe20000100800 */
[----:B------:R-:W-:Y:S01]  /*ac60*/  IMAD.MOV R3, RZ, RZ, -R3 ;  /* 0x000000ffff037224 */ /* 0x000fe200078e0a03 */
[----:B------:R-:W-:Y:S01]  /*ac70*/  IABS R51, R10 ;  /* 0x0000000a00337213 */ /* 0x000fe20000000000 */
[----:B------:R-:W-:Y:S01]  /*ac80*/  IMAD.HI.U32 R5, R252, R87, RZ ;  /* 0x00000057fc057227 */ /* 0x000fe200078e00ff */
[----:B------:R-:W-:Y:S01]  /*ac90*/  STL [R1+0x5fa0], R7 ;  /* 0x005fa00701007387 */ /* 0x000fe20000100800 */
[----:B------:R-:W-:-:S02]  /*aca0*/  IABS R50, R9 ;  /* 0x0000000900327213 */ /* 0x000fc40000000000 */
[----:B------:R-:W-:Y:S01]  /*acb0*/  IMAD.MOV R4, RZ, RZ, -R4 ;  /* 0x000000ffff047224 */ /* 0x000fe200078e0a04 */
[----:B------:R-:W-:Y:S01]  /*acc0*/  IADD3 R5, -R5, RZ, RZ ;  /* 0x000000ff05057210 */ /* 0x000fe20007ffe1ff */
[----:B------:R-:W-:Y:S01]  /*acd0*/  IMAD.MOV R0, RZ, RZ, -R0 ;  /* 0x000000ffff007224 */ /* 0x000fe200078e0a00 */
[----:B------:R4:W-:Y:S01]  /*ace0*/  STL [R1+0x5fa4], R6 ;  /* 0x005fa40601007387 */ /* 0x0009e20000100800 */
[----:B------:R-:W-:Y:S01]  /*acf0*/  IMAD R110, R251, R2, R110 ;  /* 0x00000002fb6e7224 */ /* 0x000fe200078e026e */
[----:B-1----:R-:W-:Y:S01]  /*ad00*/  IADD3 R10, R229, 0x1ae, RZ ;  /* 0x000001aee50a7810 */ /* 0x002fe20007ffe0ff */
[----:B------:R-:W-:Y:S01]  /*ad10*/  IMAD R109, R251, R3, R109 ;  /* 0x00000003fb6d7224 */ /* 0x000fe200078e026d */
[----:B------:R-:W-:Y:S01]  /*ad20*/  IABS R49, R8 ;  /* 0x0000000800317213 */ /* 0x000fe20000000000 */
[C---:B------:R-:W-:Y:S01]  /*ad30*/  IMAD.HI.U32 R2, R252.reuse, R105, RZ ;  /* 0x00000069fc027227 */ /* 0x040fe200078e00ff */
[C---:B--2---:R-:W-:Y:S01]  /*ad40*/  IADD3 R9, R229.reuse, 0x1af, RZ ;  /* 0x000001afe5097810 */ /* 0x044fe20007ffe0ff */
[----:B------:R1:W-:Y:S01]  /*ad50*/  STL [R1+0x5f98], R10 ;  /* 0x005f980a01007387 */ /* 0x0003e20000100800 */
[----:B------:R-:W-:Y:S01]  /*ad60*/  IABS R48, R7 ;  /* 0x0000000700307213 */ /* 0x000fe20000000000 */
[C---:B------:R-:W-:Y:S01]  /*ad70*/  IMAD.HI.U32 R3, R252.reuse, R104, RZ ;  /* 0x00000068fc037227 */ /* 0x040fe200078e00ff */
[C---:B----4-:R-:W-:Y:S01]  /*ad80*/  IADD3 R6, R229.reuse, 0x1b2, RZ ;  /* 0x000001b2e5067810 */ /* 0x050fe20007ffe0ff */
[----:B------:R2:W-:Y:S01]  /*ad90*/  STL [R1+0x5f9c], R9 ;  /* 0x005f9c0901007387 */ /* 0x0005e20000100800 */
[----:B------:R-:W-:Y:S01]  /*ada0*/  IADD3 R8, R229, 0x1b0, RZ ;  /* 0x000001b0e5087810 */ /* 0x000fe20007ffe0ff */
[----:B------:R-:W-:Y:S01]  /*adb0*/  IMAD R113, R251, R4, R113 ;  /* 0x00000004fb717224 */ /* 0x000fe200078e0271 */
        /* <DEDUP_REMOVED lines=10> */
[----:B------:R-:W-:Y:S01]  /*ae60*/  IMAD.MOV R2, RZ, RZ, -R2 ;  /* 0x000000ffff027224 */ /* 0x000fe200078e0a02 */
[----:B------:R1:W-:Y:S01]  /*ae70*/  STL [R1+0x5fb8], R6 ;  /* 0x005fb80601007387 */ /* 0x0003e20000100800 */
[----:B------:R-:W-:Y:S01]  /*ae80*/  IMAD.MOV R3, RZ, RZ, -R3 ;  /* 0x000000ffff037224 */ /* 0x000fe200078e0a03 */
[----:B------:R-:W-:Y:S01]  /*ae90*/  IABS R44, R8 ;  /* 0x00000008002c7213 */ /* 0x000fe20000000000 */
[----:B------:R-:W-:Y:S01]  /*aea0*/  IMAD R87, R251, R5, R87 ;  /* 0x00000005fb577224 */ /* 0x000fe200078e0257 */
[C---:B--2---:R-:W-:Y:S01]  /*aeb0*/  IADD3 R9, R229.reuse, 0x1b4, RZ ;  /* 0x000001b4e5097810 */ /* 0x044fe20007ffe0ff */
[----:B------:R-:W-:Y:S01]  /*aec0*/  IMAD.MOV R4, RZ, RZ, -R4 ;  /* 0x000000ffff047224 */ /* 0x000fe200078e0a04 */
[----:B------:R-:W-:Y:S01]  /*aed0*/  IABS R43, R7 ;  /* 0x00000007002b7213 */ /* 0x000fe20000000000 */
[C---:B------:R-:W-:Y:S01]  /*aee0*/  IMAD.HI.U32 R5, R252.reuse, R82, RZ ;  /* 0x00000052fc057227 */ /* 0x040fe200078e00ff */
[C---:B----4-:R-:W-:Y:S01]  /*aef0*/  IADD3 R8, R229.reuse, 0x1b5, RZ ;  /* 0x000001b5e5087810 */ /* 0x050fe20007ffe0ff */
[----:B------:R2:W-:Y:S01]  /*af00*/  STL [R1+0x5fac], R10 ;  /* 0x005fac0a01007387 */ /* 0x0005e20000100800 */
[----:B-1----:R-:W-:Y:S01]  /*af10*/  IADD3 R6, R229, 0x1b7, RZ ;  /* 0x000001b7e5067810 */ /* 0x002fe20007ffe0ff */
[----:B------:R-:W-:Y:S01]  /*af20*/  IMAD.MOV R0, RZ, RZ, -R0 ;  /* 0x000000ffff007224 */ /* 0x000fe200078e0a00 */
[----:B------:R-:W-:Y:S01]  /*af30*/  IADD3 R5, -R5, RZ, RZ ;  /* 0x000000ff05057210 */ /* 0x000fe20007ffe1ff */
        /* <DEDUP_REMOVED lines=10> */
[----:B------:R-:W-:Y:S01]  /*afe0*/  IMAD R108, R251, R4, R108 ;  /* 0x00000004fb6c7224 */ /* 0x000fe200078e026c */
[----:B------:R-:W-:Y:S01]  /*aff0*/  STL [R1+0x5fc8], R7 ;  /* 0x005fc80701007387 */ /* 0x000fe20000100800 */
[C---:B------:R-:W-:Y:S01]  /*b000*/  IMAD.HI.U32 R4, R252.reuse, R103, RZ ;  /* 0x00000067fc047227 */ /* 0x040fe200078e00ff */
[----:B--2---:R-:W-:Y:S02]  /*b010*/  IADD3 R10, R229, 0x1b8, RZ ;  /* 0x000001b8e50a7810 */ /* 0x004fe40007ffe0ff */
[----:B------:R2:W-:Y:S01]  /*b020*/  STL [R1+0x5fd0], R6 ;  /* 0x005fd00601007387 */ /* 0x0005e20000100800 */
[----:B------:R-:W-:Y:S01]  /*b030*/  IMAD R101, R251, R0, R101 ;  /* 0x00000000fb657224 */ /* 0x000fe200078e0265 */
[----:B------:R-:W-:Y:S01]  /*b040*/  IABS R39, R8 ;  /* 0x0000000800277213 */ /* 0x000fe20000000000 */
[C---:B------:R-:W-:Y:S01]  /*b050*/  IMAD.HI.U32 R0, R252.reuse, R96, RZ ;  /* 0x00000060fc007227 */ /* 0x040fe200078e00ff */
[C---:B-1----:R-:W-:Y:S01]  /*b060*/  IADD3 R9, R229.reuse, 0x1b9, RZ ;  /* 0x000001b9e5097810 */ /* 0x042fe20007ffe0ff */
[----:B------:R1:W-:Y:S01]  /*b070*/  STL [R1+0x5fcc], R10 ;  /* 0x005fcc0a01007387 */ /* 0x0003e20000100800 */
[----:B------:R-:W-:Y:S01]  /*b080*/  IABS R38, R7 ;  /* 0x0000000700267213 */ /* 0x000fe20000000000 */
[----:B------:R-:W-:Y:S01]  /*b090*/  IMAD.MOV R2, RZ, RZ, -R2 ;  /* 0x000000ffff027224 */ /* 0x000fe200078e0a02 */
[C---:B----4-:R-:W-:Y:S01]  /*b0a0*/  IADD3 R8, R229.reuse, 0x1ba, RZ ;  /* 0x000001bae5087810 */ /* 0x050fe20007ffe0ff */
[----:B------:R-:W-:Y:S01]  /*b0b0*/  IMAD.MOV R3, RZ, RZ, -R3 ;  /* 0x000000ffff037224 */ /* 0x000fe200078e0a03 */
[C---:B--2---:R-:W-:Y:S01]  /*b0c0*/  IADD3 R6, R229.reuse, 0x1bc, RZ ;  /* 0x000001bce5067810 */ /* 0x044fe20007ffe0ff */
[----:B------:R-:W-:Y:S01]  /*b0d0*/  IMAD.MOV R4, RZ, RZ, -R4 ;  /* 0x000000ffff047224 */ /* 0x000fe200078e0a04 */
[----:B------:R-:W-:Y:S01]  /*b0e0*/  IADD3 R7, R229, 0x1bb, RZ ;  /* 0x000001bbe5077810 */ /* 0x000fe20007ffe0ff */
[----:B------:R-:W-:Y:S01]  /*b0f0*/  IMAD.MOV R0, RZ, RZ, -R0 ;  /* 0x000000ffff007224 */ /* 0x000fe200078e0a00 */
[----:B------:R-:W-:Y:S01]  /*b100*/  IABS R32, R6 ;  /* 0x0000000600207213 */ /* 0x000fe20000000000 */
[C---:B------:R-:W-:Y:S01]  /*b110*/  IMAD R82, R251.reuse, R5, R82 ;  /* 0x00000005fb527224 */ /* 0x040fe200078e0252 */
[----:B------:R2:W-:Y:S01]  /*b120*/  STL [R1+0x5fd4], R9 ;  /* 0x005fd40901007387 */ /* 0x0005e20000100800 */
[C---:B------:R-:W-:Y:S01]  /*b130*/  IMAD R100, R251.reuse, R2, R100 ;  /* 0x00000002fb647224 */ /* 0x040fe200078e0264 */
[----:B------:R-:W-:Y:S01]  /*b140*/  IABS R36, R10 ;  /* 0x0000000a00247213 */ /* 0x000fe20000000000 */
[----:B------:R-:W-:Y:S01]  /*b150*/  IMAD R99, R251, R3, R99 ;  /* 0x00000003fb637224 */ /* 0x000fe200078e0263 */
[----:B------:R-:W-:Y:S01]  /*b160*/  STL [R1+0x5fd8], R8 ;  /* 0x005fd80801007387 */ /* 0x000fe20000100800 */
[----:B------:R-:W-:Y:S01]  /*b170*/  IMAD.HI.U32 R5, R252, R77, RZ ;  /* 0x0000004dfc057227 */ /* 0x000fe200078e00ff */
[----:B------:R-:W-:-:S02]  /*b180*/  IABS R35, R9 ;  /* 0x0000000900237213 */ /* 0x000fc40000000000 */
[----:B------:R-:W-:Y:S01]  /*b190*/  STL [R1+0x5fe0], R7 ;  /* 0x005fe00701007387 */ /* 0x000fe20000100800 */
[C---:B------:R-:W-:Y:S01]  /*b1a0*/  IMAD.HI.U32 R2, R252.reuse, R95, RZ ;  /* 0x0000005ffc027227 */ /* 0x040fe200078e00ff */
[----:B------:R-:W-:Y:S02]  /*b1b0*/  IADD3 R5, -R5, RZ, RZ ;  /* 0x000000ff05057210 */ /* 0x000fe40007ffe1ff */
[----:B------:R4:W-:Y:S01]  /*b1c0*/  STL [R1+0x5ff4], R6 ;  /* 0x005ff40601007387 */ /* 0x0009e20000100800 */
[C---:B------:R-:W-:Y:S01]  /*b1d0*/  IMAD.HI.U32 R3, R252.reuse, R94, RZ ;  /* 0x0000005efc037227 */ /* 0x040fe200078e00ff */
[----:B-1----:R-:W-:Y:S02]  /*b1e0*/  IADD3 R10, R229, 0x1bd, RZ ;  /* 0x000001bde50a7810 */ /* 0x002fe40007ffe0ff */
[----:B------:R-:W-:Y:S01]  /*b1f0*/  IABS R34, R8 ;  /* 0x0000000800227213 */ /* 0x000fe20000000000 */
[----:B------:R-:W-:Y:S01]  /*b200*/  IMAD R103, R251, R4, R103 ;  /* 0x00000004fb677224 */ /* 0x000fe200078e0267 */
[C---:B--2---:R-:W-:Y:S01]  /*b210*/  IADD3 R9, R229.reuse, 0x1be, RZ ;  /* 0x000001bee5097810 */ /* 0x044fe20007ffe0ff */
[C---:B------:R-:W-:Y:S01]  /*b220*/  IMAD.HI.U32 R4, R252.reuse, R98, RZ ;  /* 0x00000062fc047227 */ /* 0x040fe200078e00ff */
[----:B------:R-:W-:Y:S01]  /*b230*/  IABS R33, R7 ;  /* 0x0000000700217213 */ /* 0x000fe20000000000 */
[----:B------:R1:W-:Y:S01]  /*b240*/  STL [R1+0x5fe4], R10 ;  /* 0x005fe40a01007387 */ /* 0x0003e20000100800 */
[----:B----4-:R-:W-:Y:S01]  /*b250*/  IADD3 R6, R229, 0x1c1, RZ ;  /* 0x000001c1e5067810 */ /* 0x010fe20007ffe0ff */
[----:B------:R-:W-:Y:S01]  /*b260*/  IMAD R96, R251, R0, R96 ;  /* 0x00000000fb607224 */ /* 0x000fe200078e0260 */
[C---:B------:R-:W-:Y:S01]  /*b270*/  IADD3 R8, R229.reuse, 0x1bf, RZ ;  /* 0x000001bfe5087810 */ /* 0x040fe20007ffe0ff */
[C---:B------:R-:W-:Y:S01]  /*b280*/  IMAD.HI.U32 R0, R252.reuse, R91, RZ ;  /* 0x0000005bfc007227 */ /* 0x040fe200078e00ff */
[C---:B------:R-:W-:Y:S01]  /*b290*/  IADD3 R7, R229.reuse, 0x1c0, RZ ;  /* 0x000001c0e5077810 */ /* 0x040fe20007ffe0ff */
        /* <DEDUP_REMOVED lines=9> */
[----:B------:R-:W-:Y:S01]  /*b330*/  STL [R1+0x6008], R7 ;  /* 0x0060080701007387 */ /* 0x000fe20000100800 */
[C---:B------:R-:W-:Y:S01]  /*b340*/  IMAD R95, R251.reuse, R2, R95 ;  /* 0x00000002fb5f7224 */ /* 0x040fe200078e025f */
[----:B------:R-:W-:Y:S01]  /*b350*/  IABS R30, R9 ;  /* 0x00000009001e7213 */ /* 0x000fe20000000000 */
[----:B------:R-:W-:Y:S01]  /*b360*/  IMAD R94, R251, R3, R94 ;  /* 0x00000003fb5e7224 */ /* 0x000fe200078e025e */
[----:B------:R1:W-:Y:S01]  /*b370*/  STL [R1+0x600c], R6 ;  /* 0x00600c0601007387 */ /* 0x0003e20000100800 */
[----:B------:R-:W-:Y:S01]  /*b380*/  IMAD.HI.U32 R2, R252, R90, RZ ;  /* 0x0000005afc027227 */ /* 0x000fe200078e00ff */
[----:B------:R-:W-:-:S02]  /*b390*/  IABS R29, R8 ;  /* 0x00000008001d7213 */ /* 0x000fc40000000000 */
[C---:B--2---:R-:W-:Y:S01]  /*b3a0*/  IADD3 R9, R229.reuse, 0x1c3, RZ ;  /* 0x000001c3e5097810 */ /* 0x044fe20007ffe0ff */
[C---:B------:R-:W-:Y:S01]  /*b3b0*/  IMAD.HI.U32 R3, R252.reuse, R89, RZ ;  /* 0x00000059fc037227 */ /* 0x040fe200078e00ff */
[----:B------:R-:W-:Y:S01]  /*b3c0*/  IABS R28, R7 ;  /* 0x00000007001c7213 */ /* 0x000fe20000000000 */
[----:B------:R2:W-:Y:S01]  /*b3d0*/  STL [R1+0x5ffc], R10 ;  /* 0x005ffc0a01007387 */ /* 0x0005e20000100800 */
[----:B----4-:R-:W-:Y:S01]  /*b3e0*/  IADD3 R8, R229, 0x1c4, RZ ;  /* 0x000001c4e5087810 */ /* 0x010fe20007ffe0ff */
[----:B------:R-:W-:Y:S01]  /*b3f0*/  IMAD R77, R251, R5, R77 ;  /* 0x00000005fb4d7224 */ /* 0x000fe200078e024d */
[----:B-1----:R-:W-:Y:S01]  /*b400*/  IADD3 R6, R229, 0x1c6, RZ ;  /* 0x000001c6e5067810 */ /* 0x002fe20007ffe0ff */
[----:B------:R-:W-:Y:S01]  /*b410*/  IMAD R98, R251, R4, R98 ;  /* 0x00000004fb627224 */ /* 0x000fe200078e0262 */
[----:B------:R-:W-:Y:S01]  /*b420*/  IADD3 R7, R229, 0x1c5, RZ ;  /* 0x000001c5e5077810 */ /* 0x000fe20007ffe0ff */
[C---:B------:R-:W-:Y:S01]  /*b430*/  IMAD.HI.U32 R5, R252.reuse, R72, RZ ;  /* 0x00000048fc057227 */ /* 0x040fe200078e00ff */
[----:B------:R-:W-:Y:S01]  /*b440*/  IABS R26, R10 ;  /* 0x0000000a001a7213 */ /* 0x000fe20000000000 */
[----:B------:R1:W-:Y:S01]  /*b450*/  STL [R1+0x6004], R9 ;  /* 0x0060040901007387 */ /* 0x0003e20000100800 */
[----:B------:R-:W-:Y:S01]  /*b460*/  IABS R22, R6 ;  /* 0x0000000600167213 */ /* 0x000fe20000000000 */
[C---:B------:R-:W-:Y:S01]  /*b470*/  IMAD.HI.U32 R4, R252.reuse, R93, RZ ;  /* 0x0000005dfc047227 */ /* 0x040fe200078e00ff */
[----:B------:R-:W-:Y:S01]  /*b480*/  IADD3 R5, -R5, RZ, RZ ;  /* 0x000000ff05057210 */ /* 0x000fe20007ffe1ff */
[----:B------:R4:W-:Y:S01]  /*b490*/  STL [R1+0x6020], R8 ;  /* 0x0060200801007387 */ /* 0x0009e20000100800 */
[----:B--2---:R-:W-:Y:S01]  /*b4a0*/  IADD3 R10, R229, 0x1c7, RZ ;  /* 0x000001c7e50a7810 */ /* 0x004fe20007ffe0ff */
[----:B------:R-:W-:Y:S01]  /*b4b0*/  IMAD R91, R251, R0, R91 ;  /* 0x00000000fb5b7224 */ /* 0x000fe200078e025b */
[----:B------:R-:W-:Y:S01]  /*b4c0*/  IABS R25, R9 ;  /* 0x0000000900197213 */ /* 0x000fe20000000000 */
[----:B------:R-:W-:Y:S01]  /*b4d0*/  IMAD.HI.U32 R0, R252, R86, RZ ;  /* 0x00000056fc007227 */ /* 0x000fe200078e00ff */
[----:B------:R-:W-:Y:S01]  /*b4e0*/  STL [R1+0x6024], R7 ;  /* 0x0060240701007387 */ /* 0x000fe20000100800 */
[----:B------:R-:W-:-:S02]  /*b4f0*/  IABS R24, R8 ;  /* 0x0000000800187213 */ /* 0x000fc40000000000 */
[----:B------:R-:W-:Y:S01]  /*b500*/  IMAD.MOV R2, RZ, RZ, -R2 ;  /* 0x000000ffff027224 */ /* 0x000fe200078e0a02 */
[----:B------:R2:W-:Y:S01]  /*b510*/  STL [R1+0x6030], R6 ;  /* 0x0060300601007387 */ /* 0x0005e20000100800 */
[----:B------:R-:W-:Y:S01]  /*b520*/  IMAD.MOV R3, RZ, RZ, -R3 ;  /* 0x000000ffff037224 */ /* 0x000fe200078e0a03 */
[----:B-1----:R-:W-:Y:S01]  /*b530*/  IADD3 R9, R229, 0x1c8, RZ ;  /* 0x000001c8e5097810 */ /* 0x002fe20007ffe0ff */
[----:B------:R-:W-:Y:S01]  /*b540*/  IMAD.MOV R4, RZ, RZ, -R4 ;  /* 0x000000ffff047224 */ /* 0x000fe200078e0a04 */
[----:B------:R-:W-:Y:S01]  /*b550*/  IABS R21, R10 ;  /* 0x0000000a00157213 */ /* 0x000fe20000000000 */
[----:B------:R-:W-:Y:S01]  /*b560*/  IMAD.MOV R0, RZ, RZ, -R0 ;  /* 0x000000ffff007224 */ /* 0x000fe200078e0a00 */
[----:B------:R-:W-:Y:S01]  /*b570*/  IABS R23, R7 ;  /* 0x0000000700177213 */ /* 0x000fe20000000000 */
[----:B------:R-:W-:Y:S01]  /*b580*/  IMAD R90, R251, R2, R90 ;  /* 0x00000002fb5a7224 */ /* 0x000fe200078e025a */
[----:B----4-:R-:W-:Y:S01]  /*b590*/  IADD3 R8, R229, 0x1c9, RZ ;  /* 0x000001c9e5087810 */ /* 0x010fe20007ffe0ff */
[----:B------:R-:W-:Y:S01]  /*b5a0*/  IMAD R89, R251, R3, R89 ;  /* 0x00000003fb597224 */ /* 0x000fe200078e0259 */
[C---:B--2---:R-:W-:Y:S01]  /*b5b0*/  IADD3 R6, R229.reuse, 0x1cb, RZ ;  /* 0x000001cbe5067810 */ /* 0x044fe20007ffe0ff */
        /* <DEDUP_REMOVED lines=13> */
[C---:B------:R-:W-:Y:S01]  /*b690*/  IMAD R86, R251.reuse, R0, R86 ;  /* 0x00000000fb567224 */ /* 0x040fe200078e0256 */
[----:B------:R1:W-:Y:S01]  /*b6a0*/  STL [R1+0x603c], R7 ;  /* 0x00603c0701007387 */ /* 0x0003e20000100800 */
[----:B------:R-:W-:Y:S01]  /*b6b0*/  IMAD R72, R251, R5, R72 ;  /* 0x00000005fb487224 */ /* 0x000fe200078e0248 */
[----:B------:R-:W-:Y:S01]  /*b6c0*/  IABS R16, R10 ;  /* 0x0000000a00107213 */ /* 0x000fe20000000000 */
[C---:B------:R-:W-:Y:S01]  /*b6d0*/  IMAD.HI.U32 R0, R252.reuse, R81, RZ ;  /* 0x00000051fc007227 */ /* 0x040fe200078e00ff */
[----:B------:R5:W-:Y:S01]  /*b6e0*/  STL [R1+0x6044], R6 ;  /* 0x0060440601007387 */ /* 0x000be20000100800 */
[C---:B--2---:R-:W-:Y:S02]  /*b6f0*/  IADD3 R9, R229.reuse, 0x1cd, RZ ;  /* 0x000001cde5097810 */ /* 0x044fe40007ffe0ff */
[C---:B------:R-:W-:Y:S01]  /*b700*/  IMAD.HI.U32 R5, R252.reuse, R67, RZ ;  /* 0x00000043fc057227 */ /* 0x040fe200078e00ff */
[C---:B----4-:R-:W-:Y:S01]  /*b710*/  IADD3 R8, R229.reuse, 0x1ce, RZ ;  /* 0x000001cee5087810 */ /* 0x050fe20007ffe0ff */
[----:B------:R-:W-:Y:S01]  /*b720*/  STL [R1+0x6040], R10 ;  /* 0x0060400a01007387 */ /* 0x000fe20000100800 */
[----:B-1----:R-:W-:Y:S01]  /*b730*/  IADD3 R7, R229, 0x1cf, RZ ;  /* 0x000001cfe5077810 */ /* 0x002fe20007ffe0ff */
[----:B------:R-:W-:Y:S01]  /*b740*/  IMAD.MOV R2, RZ, RZ, -R2 ;  /* 0x000000ffff027224 */ /* 0x000fe200078e0a02 */
[----:B------:R-:W-:Y:S01]  /*b750*/  IADD3 R5, -R5, RZ, RZ ;  /* 0x000000ff05057210 */ /* 0x000fe20007ffe1ff */
[----:B------:R-:W-:Y:S01]  /*b760*/  IMAD.MOV R3, RZ, RZ, -R3 ;  /* 0x000000ffff037224 */ /* 0x000fe200078e0a03 */
[----:B-----5:R-:W-:Y:S01]  /*b770*/  IADD3 R6, R229, 0x1d0, RZ ;  /* 0x000001d0e5067810 */ /* 0x020fe20007ffe0ff */
[----:B------:R-:W-:Y:S01]  /*b780*/  IMAD.MOV R4, RZ, RZ, -R4 ;  /* 0x000000ffff047224 */ /* 0x000fe200078e0a04 */
[----:B------:R-:W-:Y:S01]  /*b790*/  IABS R15, R9 ;  /* 0x00000009000f7213 */ /* 0x000fe20000000000 */
[----:B------:R-:W-:Y:S01]  /*b7a0*/  IMAD.MOV R0, RZ, RZ, -R0 ;  /* 0x000000ffff007224 */ /* 0x000fe200078e0a00 */
[----:B------:R-:W-:Y:S01]  /*b7b0*/  IABS R12, R6 ;  /* 0x00000006000c7213 */ /* 0x000fe20000000000 */
[C---:B------:R-:W-:Y:S01]  /*b7c0*/  IMAD R85, R251.reuse, R2, R85 ;  /* 0x00000002fb557224 */ /* 0x040fe200078e0255 */
[----:B------:R-:W-:Y:S01]  /*b7d0*/  IABS R13, R7 ;  /* 0x00000007000d7213 */ /* 0x000fe20000000000 */
[----:B------:R-:W-:Y:S01]  /*b7e0*/  IMAD R84, R251, R3, R84 ;  /* 0x00000003fb547224 */ /* 0x000fe200078e0254 */
[----:B------:R-:W-:Y:S01]  /*b7f0*/  STL [R1+0x6048], R9 ;  /* 0x0060480901007387 */ /* 0x000fe20000100800 */
[----:B------:R-:W-:Y:S01]  /*b800*/  IMAD.HI.U32 R2, R252, R80, RZ ;  /* 0x00000050fc027227 */ /* 0x000fe200078e00ff */
[----:B------:R-:W-:-:S02]  /*b810*/  IABS R14, R8 ;  /* 0x00000008000e7213 */ /* 0x000fc40000000000 */
[----:B------:R1:W-:Y:S01]  /*b820*/  STL [R1+0x604c], R8 ;  /* 0x00604c0801007387 */ /* 0x0003e20000100800 */
[----:B------:R-:W-:Y:S01]  /*b830*/  IMAD.HI.U32 R3, R252, R79, RZ ;  /* 0x0000004ffc037227 */ /* 0x000fe200078e00ff */
[----:B---3--:R-:W-:Y:S02]  /*b840*/  LOP3.LUT R210, R210, 0x7f, RZ, 0xc0, !PT ;  /* 0x0000007fd2d27812 */ /* 0x008fe400078ec0ff */
[----:B------:R2:W-:Y:S01]  /*b850*/  STL [R1+0x6054], R7 ;  /* 0x0060540701007387 */ /* 0x0005e20000100800 */
[----:B------:R-:W-:Y:S02]  /*b860*/  IMAD R88, R251, R4, R88 ;  /* 0x00000004fb587224 */ /* 0x000fe400078e0258 */
[----:B------:R-:W-:Y:S01]  /*b870*/  IMAD.HI.U32 R4, R252, R83, RZ ;  /* 0x00000053fc047227 */ /* 0x000fe200078e00ff */
[----:B------:R3:W-:Y:S01]  /*b880*/  STL [R1+0x606c], R6 ;  /* 0x00606c0601007387 */ /* 0x0007e20000100800 */
[----:B-1----:R-:W-:Y:S02]  /*b890*/  IADD3 R8, R229, 0x1d1, RZ ;  /* 0x000001d1e5087810 */ /* 0x002fe40007ffe0ff */
[----:B------:R-:W-:-:S02]  /*b8a0*/  IMAD R81, R251, R0, R81 ;  /* 0x00000000fb517224 */ /* 0x000fc400078e0251 */
[C---:B------:R-:W-:Y:S01]  /*b8b0*/  IMAD.HI.U32 R0, R252.reuse, R76, RZ ;  /* 0x0000004cfc007227 */ /* 0x040fe200078e00ff */
[C---:B--2---:R-:W-:Y:S01]  /*b8c0*/  IADD3 R7, R229.reuse, 0x1d2, RZ ;  /* 0x000001d2e5077810 */ /* 0x044fe20007ffe0ff */
[----:B------:R-:W-:Y:S01]  /*b8d0*/  STL [R1+0x6058], R8 ;  /* 0x0060580801007387 */ /* 0x000fe20000100800 */
[----:B------:R-:W-:Y:S01]  /*b8e0*/  IABS R11, R8 ;  /* 0x00000008000b7213 */ /* 0x000fe20000000000 */
[----:B------:R-:W-:Y:S01]  /*b8f0*/  IMAD.MOV R2, RZ, RZ, -R2 ;  /* 0x000000ffff027224 */ /* 0x000fe200078e0a02 */
[----:B------:R-:W-:Y:S01]  /*b900*/  IABS R10, R7 ;  /* 0x00000007000a7213 */ /* 0x000fe20000000000 */
[----:B------:R-:W-:Y:S01]  /*b910*/  IMAD.MOV R3, RZ, RZ, -R3 ;  /* 0x000000ffff037224 */ /* 0x000fe200078e0a03 */
[----:B---3--:R-:W-:Y:S01]  /*b920*/  IADD3 R6, R229, 0x1d3, RZ ;  /* 0x000001d3e5067810 */ /* 0x008fe20007ffe0ff */
[----:B------:R-:W-:Y:S01]  /*b930*/  IMAD R67, R251, R5, R67 ;  /* 0x00000005fb437224 */ /* 0x000fe200078e0243 */
[----:B------:R-:W-:Y:S01]  /*b940*/  STL [R1+0x605c], R7 ;  /* 0x00605c0701007387 */ /* 0x000fe20000100800 */
[----:B------:R-:W-:Y:S01]  /*b950*/  IMAD.HI.U32 R5, R252, R62, RZ ;  /* 0x0000003efc057227 */ /* 0x000fe200078e00ff */
[----:B------:R-:W-:-:S02]  /*b960*/  IABS R9, R6 ;  /* 0x0000000600097213 */ /* 0x000fc40000000000 */
[----:B------:R1:W-:Y:S01]  /*b970*/  STL [R1+0x6064], R6 ;  /* 0x0060640601007387 */ /* 0x0003e20000100800 */
[----:B------:R-:W-:Y:S01]  /*b980*/  IMAD.MOV R4, RZ, RZ, -R4 ;  /* 0x000000ffff047224 */ /* 0x000fe200078e0a04 */
[----:B------:R-:W-:Y:S01]  /*b990*/  IADD3 R5, -R5, RZ, RZ ;  /* 0x000000ff05057210 */ /* 0x000fe20007ffe1ff */
[----:B------:R-:W-:Y:S02]  /*b9a0*/  IMAD.MOV R0, RZ, RZ, -R0 ;  /* 0x000000ffff007224 */ /* 0x000fe400078e0a00 */
[C---:B------:R-:W-:Y:S02]  /*b9b0*/  IMAD R80, R251.reuse, R2, R80 ;  /* 0x00000002fb507224 */ /* 0x040fe400078e0250 */
[----:B------:R-:W-:Y:S02]  /*b9c0*/  IMAD R79, R251, R3, R79 ;  /* 0x00000003fb4f7224 */ /* 0x000fe400078e024f */
[----:B------:R-:W-:Y:S01]  /*b9d0*/  IMAD.HI.U32 R2, R252, R75, RZ ;  /* 0x0000004bfc027227 */ /* 0x000fe200078e00ff */
[----:B-1----:R-:W-:-:S03]  /*b9e0*/  IADD3 R6, R229, 0x1d6, RZ ;  /* 0x000001d6e5067810 */ /* 0x002fc60007ffe0ff */
[----:B------:R-:W-:-:S04]  /*b9f0*/  IMAD.HI.U32 R3, R252, R74, RZ ;  /* 0x0000004afc037227 */ /* 0x000fc800078e00ff */
[----:B------:R-:W-:Y:S02]  /*ba00*/  IMAD R83, R251, R4, R83 ;  /* 0x00000004fb537224 */ /* 0x000fe400078e0253 */
[----:B------:R-:W-:-:S04]  /*ba10*/  IMAD.HI.U32 R4, R252, R78, RZ ;  /* 0x0000004efc047227 */ /* 0x000fc800078e00ff */
[----:B------:R-:W-:Y:S02]  /*ba20*/  IMAD R76, R251, R0, R76 ;  /* 0x00000000fb4c7224 */ /* 0x000fe400078e024c */
[----:B------:R-:W-:-:S04]  /*ba30*/  IMAD.HI.U32 R0, R252, R71, RZ ;  /* 0x00000047fc007227 */ /* 0x000fc800078e00ff */
[----:B------:R-:W-:Y:S02]  /*ba40*/  IMAD.MOV R2, RZ, RZ, -R2 ;  /* 0x000000ffff027224 */ /* 0x000fe400078e0a02 */
[----:B------:R-:W-:Y:S02]  /*ba50*/  IMAD.MOV R3, RZ, RZ, -R3 ;  /* 0x000000ffff037224 */ /* 0x000fe400078e0a03 */
[----:B------:R-:W-:Y:S02]  /*ba60*/  IMAD.MOV R4, RZ, RZ, -R4 ;  /* 0x000000ffff047224 */ /* 0x000fe400078e0a04 */
[----:B------:R-:W-:Y:S02]  /*ba70*/  IMAD R62, R251, R5, R62 ;  /* 0x00000005fb3e7224 */ /* 0x000fe400078e023e */
[----:B------:R-:W-:Y:S02]  /*ba80*/  IMAD.MOV R0, RZ, RZ, -R0 ;  /* 0x000000ffff007224 */ /* 0x000fe400078e0a00 */
[----:B------:R-:W-:-:S04]  /*ba90*/  IMAD.HI.U32 R5, R252, R57, RZ ;  /* 0x00000039fc057227 */ /* 0x000fc800078e00ff */
[----:B------:R-:W-:Y:S01]  /*baa0*/  IMAD R75, R251, R2, R75 ;  /* 0x00000002fb4b7224 */ /* 0x000fe200078e024b */
[----:B------:R-:W-:Y:S01]  /*bab0*/  IADD3 R5, -R5, RZ, RZ ;  /* 0x000000ff05057210 */ /* 0x000fe20007ffe1ff */
[----:B------:R-:W-:Y:S02]  /*bac0*/  IMAD R74, R251, R3, R74 ;  /* 0x00000003fb4a7224 */ /* 0x000fe400078e024a */
[----:B------:R-:W-:-:S04]  /*bad0*/  IMAD.HI.U32 R2, R252, R70, RZ ;  /* 0x00000046fc027227 */ /* 0x000fc800078e00ff */
        /* <DEDUP_REMOVED lines=8> */
[----:B------:R-:W-:Y:S02]  /*bb60*/  IMAD.MOV R0, RZ, RZ, -R0 ;  /* 0x000000ffff007224 */ /* 0x000fe400078e0a00 */
[C---:B------:R-:W-:Y:S02]  /*bb70*/  IMAD R70, R251.reuse, R2, R70 ;  /* 0x00000002fb467224 */ /* 0x040fe400078e0246 */
[----:B------:R-:W-:-:S02]  /*bb80*/  IMAD R69, R251, R3, R69 ;  /* 0x00000003fb457224 */ /* 0x000fc400078e0245 */
[----:B------:R-:W-:Y:S02]  /*bb90*/  IMAD R57, R251, R5, R57 ;  /* 0x00000005fb397224 */ /* 0x000fe400078e0239 */
[----:B------:R-:W-:-:S04]  /*bba0*/  IMAD.HI.U32 R2, R252, R65, RZ ;  /* 0x00000041fc027227 */ /* 0x000fc800078e00ff */
[----:B------:R-:W-:-:S04]  /*bbb0*/  IMAD.HI.U32 R3, R252, R64, RZ ;  /* 0x00000040fc037227 */ /* 0x000fc800078e00ff */
[----:B------:R-:W-:-:S04]  /*bbc0*/  IMAD.HI.U32 R5, R252, R52, RZ ;  /* 0x00000034fc057227 */ /* 0x000fc800078e00ff */
[----:B------:R-:W-:Y:S01]  /*bbd0*/  IMAD R73, R251, R4, R73 ;  /* 0x00000004fb497224 */ /* 0x000fe200078e0249 */
[----:B------:R-:W-:Y:S01]  /*bbe0*/  IADD3 R5, -R5, RZ, RZ ;  /* 0x000000ff05057210 */ /* 0x000fe20007ffe1ff */
        /* <DEDUP_REMOVED lines=9> */
[----:B------:R-:W-:-:S04]  /*bc80*/  IMAD.HI.U32 R2, R252, R60, RZ ;  /* 0x0000003cfc027227 */ /* 0x000fc800078e00ff */
[----:B------:R-:W-:-:S04]  /*bc90*/  IMAD.HI.U32 R3, R252, R59, RZ ;  /* 0x0000003bfc037227 */ /* 0x000fc800078e00ff */
[C---:B------:R-:W-:Y:S02]  /*bca0*/  IMAD R68, R251.reuse, R4, R68 ;  /* 0x00000004fb447224 */ /* 0x040fe400078e0244 */
[----:B------:R-:W-:Y:S02]  /*bcb0*/  IMAD R52, R251, R5, R52 ;  /* 0x00000005fb347224 */ /* 0x000fe400078e0234 */
[----:B------:R-:W-:-:S04]  /*bcc0*/  IMAD.HI.U32 R4, R252, R63, RZ ;  /* 0x0000003ffc047227 */ /* 0x000fc800078e00ff */
[----:B------:R-:W-:Y:S02]  /*bcd0*/  IMAD R61, R251, R0, R61 ;  /* 0x00000000fb3d7224 */ /* 0x000fe400078e023d */
[----:B------:R-:W-:-:S04]  /*bce0*/  IMAD.HI.U32 R5, R252, R47, RZ ;  /* 0x0000002ffc057227 */ /* 0x000fc800078e00ff */
[----:B------:R-:W-:Y:S01]  /*bcf0*/  IMAD.HI.U32 R0, R252, R56, RZ ;  /* 0x00000038fc007227 */ /* 0x000fe200078e00ff */
[----:B------:R-:W-:-:S03]  /*bd00*/  IADD3 R5, -R5, RZ, RZ ;  /* 0x000000ff05057210 */ /* 0x000fc60007ffe1ff */
        /* <DEDUP_REMOVED lines=8> */
[----:B------:R-:W-:Y:S02]  /*bd90*/  IMAD R63, R251, R4, R63 ;  /* 0x00000004fb3f7224 */ /* 0x000fe400078e023f */
[----:B------:R-:W-:-:S04]  /*bda0*/  IMAD.HI.U32 R4, R252, R58, RZ ;  /* 0x0000003afc047227 */ /* 0x000fc800078e00ff */
[----:B------:R-:W-:Y:S02]  /*bdb0*/  IMAD R56, R251, R0, R56 ;  /* 0x00000000fb387224 */ /* 0x000fe400078e0238 */
[----:B------:R-:W-:-:S04]  /*bdc0*/  IMAD.HI.U32 R0, R252, R51, RZ ;  /* 0x00000033fc007227 */ /* 0x000fc800078e00ff */
[----:B------:R-:W-:Y:S02]  /*bdd0*/  IMAD R47, R251, R5, R47 ;  /* 0x00000005fb2f7224 */ /* 0x000fe400078e022f */
[----:B------:R-:W-:Y:S02]  /*bde0*/  IMAD.MOV R2, RZ, RZ, -R2 ;  /* 0x000000ffff027224 */ /* 0x000fe400078e0a02 */
[----:B------:R-:W-:Y:S02]  /*bdf0*/  IMAD.MOV R3, RZ, RZ, -R3 ;  /* 0x000000ffff037224 */ /* 0x000fe400078e0a03 */
[----:B------:R-:W-:-:S04]  /*be00*/  IMAD.HI.U32 R5, R252, R42, RZ ;  /* 0x0000002afc057227 */ /* 0x000fc800078e00ff */
[----:B------:R-:W-:Y:S01]  /*be10*/  IMAD.MOV R4, RZ, RZ, -R4 ;  /* 0x000000ffff047224 */ /* 0x000fe200078e0a04 */
[----:B------:R-:W-:Y:S01]  /*be20*/  IADD3 R5, -R5, RZ, RZ ;  /* 0x000000ff05057210 */ /* 0x000fe20007ffe1ff */
[----:B------:R-:W-:Y:S02]  /*be30*/  IMAD.MOV R0, RZ, RZ, -R0 ;  /* 0x000000ffff007224 */ /* 0x000fe400078e0a00 */
[C---:B------:R-:W-:Y:S02]  /*be40*/  IMAD R55, R251.reuse, R2, R55 ;  /* 0x00000002fb377224 */ /* 0x040fe400078e0237 */
        /* <DEDUP_REMOVED lines=9> */
[----:B------:R-:W-:Y:S02]  /*bee0*/  IMAD R42, R251, R5, R42 ;  /* 0x00000005fb2a7224 */ /* 0x000fe400078e022a */
[----:B------:R-:W-:Y:S02]  /*bef0*/  IMAD.MOV R4, RZ, RZ, -R4 ;  /* 0x000000ffff047224 */ /* 0x000fe400078e0a04 */
[----:B------:R-:W-:-:S04]  /*bf00*/  IMAD.HI.U32 R5, R252, R37, RZ ;  /* 0x00000025fc057227 */ /* 0x000fc800078e00ff */
[----:B------:R-:W-:Y:S01]  /*bf10*/  IMAD.MOV R0, RZ, RZ, -R0 ;  /* 0x000000ffff007224 */ /* 0x000fe200078e0a00 */
[----:B------:R-:W-:Y:S01]  /*bf20*/  IADD3 R5, -R5, RZ, RZ ;  /* 0x000000ff05057210 */ /* 0x000fe20007ffe1ff */
        /* <DEDUP_REMOVED lines=16> */
[----:B------:R-:W-:Y:S01]  /*c030*/  IMAD.HI.U32 R2, R252, R40, RZ ;  /* 0x00000028fc027227 */ /* 0x000fe200078e00ff */
[----:B------:R-:W-:-:S03]  /*c040*/  IADD3 R5, -R5, RZ, RZ ;  /* 0x000000ff05057210 */ /* 0x000fc60007ffe1ff */
        /* <DEDUP_REMOVED lines=16> */
[----:B------:R-:W-:Y:S01]  /*c150*/  IMAD.HI.U32 R4, R252, R38, RZ ;  /* 0x00000026fc047227 */ /* 0x000fe200078e00ff */
[----:B------:R-:W-:-:S03]  /*c160*/  IADD3 R5, -R5, RZ, RZ ;  /* 0x000000ff05057210 */ /* 0x000fc60007ffe1ff */
        /* <DEDUP_REMOVED lines=12> */
[C---:B------:R-:W-:Y:S02]  /*c230*/  IMAD R31, R251.reuse, R0, R31 ;  /* 0x00000000fb1f7224 */ /* 0x040fe400078e021f */
[----:B------:R-:W-:Y:S02]  /*c240*/  IMAD R27, R251, R5, R27 ;  /* 0x00000005fb1b7224 */ /* 0x000fe400078e021b */
[----:B------:R-:W-:-:S04]  /*c250*/  IMAD.HI.U32 R0, R252, R26, RZ ;  /* 0x0000001afc007227 */ /* 0x000fc800078e00ff */
[----:B------:R-:W-:-:S04]  /*c260*/  IMAD.HI.U32 R5, R252, R22, RZ ;  /* 0x00000016fc057227 */ /* 0x000fc800078e00ff */
[----:B------:R-:W-:Y:S01]  /*c270*/  IMAD.MOV R2, RZ, RZ, -R2 ;  /* 0x000000ffff027224 */ /* 0x000fe200078e0a02 */
[----:B------:R-:W-:Y:S01]  /*c280*/  IADD3 R5, -R5, RZ, RZ ;  /* 0x000000ff05057210 */ /* 0x000fe20007ffe1ff */
        /* <DEDUP_REMOVED lines=32> */
[C---:B------:R-:W-:Y:S02]  /*c490*/  IMAD R20, R251.reuse, R2, R20 ;  /* 0x00000002fb147224 */ /* 0x040fe400078e0214 */
[----:B------:R-:W-:Y:S02]  /*c4a0*/  IMAD R19, R251, R3, R19 ;  /* 0x00000003fb137224 */ /* 0x000fe400078e0213 */
[----:B------:R-:W-:-:S04]  /*c4b0*/  IMAD.HI.U32 R2, R252, R15, RZ ;  /* 0x0000000ffc027227 */ /* 0x000fc800078e00ff */
[----:B------:R-:W-:-:S04]  /*c4c0*/  IMAD.HI.U32 R3, R252, R13, RZ ;  /* 0x0000000dfc037227 */ /* 0x000fc800078e00ff */
[----:B------:R-:W-:Y:S02]  /*c4d0*/  IMAD R23, R251, R4, R23 ;  /* 0x00000004fb177224 */ /* 0x000fe400078e0217 */
[----:B------:R-:W-:-:S04]  /*c4e0*/  IMAD.HI.U32 R4, R252, R18, RZ ;  /* 0x00000012fc047227 */ /* 0x000fc800078e00ff */
[----:B------:R-:W-:Y:S01]  /*c4f0*/  IMAD R16, R251, R0, R16 ;  /* 0x00000000fb107224 */ /* 0x000fe200078e0210 */
[----:B------:R-:W-:Y:S01]  /*c500*/  IADD3 R0, -R5, RZ, RZ ;  /* 0x000000ff05007210 */ /* 0x000fe20007ffe1ff */
[----:B------:R-:W-:Y:S01]  /*c510*/  IMAD.MOV R2, RZ, RZ, -R2 ;  /* 0x000000ffff027224 */ /* 0x000fe200078e0a02 */
[----:B------:R-:W-:Y:S01]  /*c520*/  IADD3 R5, R229, 0x1d7, RZ ;  /* 0x000001d7e5057810 */ /* 0x000fe20007ffe0ff */
[----:B------:R-:W-:Y:S02]  /*c530*/  IMAD.MOV R3, RZ, RZ, -R3 ;  /* 0x000000ffff037224 */ /* 0x000fe400078e0a03 */
[----:B------:R-:W-:Y:S02]  /*c540*/  IMAD.MOV R4, RZ, RZ, -R4 ;  /* 0x000000ffff047224 */ /* 0x000fe400078e0a04 */
[C---:B------:R-:W-:Y:S02]  /*c550*/  IMAD R15, R251.reuse, R2, R15 ;  /* 0x00000002fb0f7224 */ /* 0x040fe400078e020f */
[----:B------:R-:W-:Y:S01]  /*c560*/  IMAD R13, R251, R3, R13 ;  /* 0x00000003fb0d7224 */ /* 0x000fe200078e020d */
[----:B------:R-:W-:Y:S01]  /*c570*/  IADD3 R3, R229, 0x1d5, RZ ;  /* 0x000001d5e5037810 */ /* 0x000fe20007ffe0ff */
[----:B------:R-:W-:Y:S01]  /*c580*/  IMAD R12, R251, R0, R12 ;  /* 0x00000000fb0c7224 */ /* 0x000fe200078e020c */
[----:B------:R-:W-:Y:S01]  /*c590*/  IADD3 R0, R229, 0x1d4, RZ ;  /* 0x000001d4e5007810 */ /* 0x000fe20007ffe0ff */
[----:B------:R-:W-:Y:S01]  /*c5a0*/  IMAD.HI.U32 R2, R252, R10, RZ ;  /* 0x0000000afc027227 */ /* 0x000fe200078e00ff */
[----:B------:R-:W-:-:S02]  /*c5b0*/  IABS R7, R3 ;  /* 0x0000000300077213 */ /* 0x000fc40000000000 */
[----:B------:R-:W-:Y:S01]  /*c5c0*/  IABS R8, R0 ;  /* 0x0000000000087213 */ /* 0x000fe20000000000 */
[----:B------:R-:W-:Y:S01]  /*c5d0*/  IMAD R18, R251, R4, R18 ;  /* 0x00000004fb127224 */ /* 0x000fe200078e0212 */
[----:B------:R1:W-:Y:S01]  /*c5e0*/  STL [R1+0x607c], R0 ;  /* 0x00607c0001007387 */ /* 0x0003e20000100800 */
[----:B------:R-:W-:-:S03]  /*c5f0*/  IMAD.HI.U32 R4, R252, R14, RZ ;  /* 0x0000000efc047227 */ /* 0x000fc600078e00ff */
[----:B------:R-:W-:Y:S01]  /*c600*/  STL [R1+0x6080], R3 ;  /* 0x0060800301007387 */ /* 0x000fe20000100800 */
[----:B------:R-:W-:Y:S02]  /*c610*/  IMAD.MOV R2, RZ, RZ, -R2 ;  /* 0x000000ffff027224 */ /* 0x000fe400078e0a02 */
[----:B------:R-:W-:Y:S01]  /*c620*/  IMAD.MOV R4, RZ, RZ, -R4 ;  /* 0x000000ffff047224 */ /* 0x000fe200078e0a04 */
[----:B------:R2:W-:Y:S01]  /*c630*/  STL [R1+0x6074], R6 ;  /* 0x0060740601007387 */ /* 0x0005e20000100800 */
[----:B------:R-:W-:Y:S02]  /*c640*/  IMAD R10, R251, R2, R10 ;  /* 0x00000002fb0a7224 */ /* 0x000fe400078e020a */
[C---:B-1----:R-:W-:Y:S01]  /*c650*/  IMAD.HI.U32 R0, R252.reuse, R11, RZ ;  /* 0x0000000bfc007227 */ /* 0x042fe200078e00ff */
[----:B------:R1:W-:Y:S03]  /*c660*/  STL [R1+0x6070], R5 ;  /* 0x0060700501007387 */ /* 0x0003e60000100800 */
[----:B------:R-:W-:Y:S01]  /*c670*/  IMAD.HI.U32 R2, R252, R7, RZ ;  /* 0x00000007fc027227 */ /* 0x000fe200078e00ff */
[----:B--2---:R-:W-:-:S03]  /*c680*/  IABS R6, R6 ;  /* 0x0000000600067213 */ /* 0x004fc60000000000 */
[----:B------:R-:W-:Y:S01]  /*c690*/  IMAD R14, R251, R4, R14 ;  /* 0x00000004fb0e7224 */ /* 0x000fe200078e020e */
[----:B------:R-:W-:Y:S01]  /*c6a0*/  IADD3 R2, -R2, RZ, RZ ;  /* 0x000000ff02027210 */ /* 0x000fe20007ffe1ff */
[----:B------:R-:W-:Y:S01]  /*c6b0*/  IMAD.MOV R0, RZ, RZ, -R0 ;  /* 0x000000ffff007224 */ /* 0x000fe200078e0a00 */
[----:B-1----:R-:W-:Y:S01]  /*c6c0*/  IABS R5, R5 ;  /* 0x0000000500057213 */ /* 0x002fe20000000000 */
[----:B------:R-:W-:-:S04]  /*c6d0*/  IMAD.HI.U32 R4, R252, R8, RZ ;  /* 0x00000008fc047227 */ /* 0x000fc800078e00ff */
[----:B------:R-:W-:-:S04]  /*c6e0*/  IMAD.HI.U32 R3, R252, R9, RZ ;  /* 0x00000009fc037227 */ /* 0x000fc800078e00ff */
[C---:B------:R-:W-:Y:S02]  /*c6f0*/  IMAD R11, R251.reuse, R0, R11 ;  /* 0x00000000fb0b7224 */ /* 0x040fe400078e020b */
[----:B------:R-:W-:Y:S02]  /*c700*/  IMAD.MOV R0, RZ, RZ, -R4 ;  /* 0x000000ffff007224 */ /* 0x000fe400078e0a04 */
[----:B------:R-:W-:Y:S02]  /*c710*/  IMAD.MOV R3, RZ, RZ, -R3 ;  /* 0x000000ffff037224 */ /* 0x000fe400078e0a03 */
[----:B------:R-:W-:Y:S01]  /*c720*/  IMAD R8, R251, R0, R8 ;  /* 0x00000000fb087224 */ /* 0x000fe200078e0208 */
[----:B------:R-:W-:Y:S01]  /*c730*/  IADD3 R0, R229, 0x1d8, RZ ;  /* 0x000001d8e5007810 */ /* 0x000fe20007ffe0ff */
[C---:B------:R-:W-:Y:S02]  /*c740*/  IMAD R7, R251.reuse, R2, R7 ;  /* 0x00000002fb077224 */ /* 0x040fe400078e0207 */
[----:B------:R-:W-:Y:S01]  /*c750*/  IMAD R9, R251, R3, R9 ;  /* 0x00000003fb097224 */ /* 0x000fe200078e0209 */
[----:B------:R-:W-:Y:S01]  /*c760*/  IADD3 R3, R229, 0x1d9, RZ ;  /* 0x000001d9e5037810 */ /* 0x000fe20007ffe0ff */
[----:B------:R-:W-:Y:S01]  /*c770*/  IMAD.HI.U32 R2, R252, R6, RZ ;  /* 0x00000006fc027227 */ /* 0x000fe200078e00ff */
[----:B------:R1:W-:Y:S01]  /*c780*/  STL [R1+0x6078], R0 ;  /* 0x0060780001007387 */ /* 0x0003e20000100800 */
[----:B------:R-:W-:-:S02]  /*c790*/  IABS R4, R0 ;  /* 0x0000000000047213 */ /* 0x000fc40000000000 */
[----:B------:R-:W-:Y:S01]  /*c7a0*/  IMAD.MOV R243, RZ, RZ, -R2 ;  /* 0x000000fffff37224 */ /* 0x000fe200078e0a02 */
[----:B------:R2:W-:Y:S01]  /*c7b0*/  STL [R1+0x6068], R3 ;  /* 0x0060680301007387 */ /* 0x0005e20000100800 */
[----:B------:R-:W-:Y:S02]  /*c7c0*/  IMAD.MOV.U32 R2, RZ, RZ, R244 ;  /* 0x000000ffff027224 */ /* 0x000fe400078e00f4 */
[----:B------:R-:W-:Y:S01]  /*c7d0*/  IMAD R6, R251, R243, R6 ;  /* 0x000000f3fb067224 */ /* 0x000fe200078e0206 */
[----:B------:R3:W-:Y:S01]  /*c7e0*/  STL [R1+0x6060], R211 ;  /* 0x006060d301007387 */ /* 0x0007e20000100800 */
[----:B------:R-:W-:-:S04]  /*c7f0*/  IMAD.HI.U32 R243, R252, R2, RZ ;  /* 0x00000002fcf37227 */ /* 0x000fc800078e00ff */
[----:B-1----:R-:W-:Y:S01]  /*c800*/  IMAD.HI.U32 R0, R252, R5, RZ ;  /* 0x00000005fc007227 */ /* 0x002fe200078e00ff */
[----:B--2---:R-:W-:-:S03]  /*c810*/  IABS R3, R3 ;  /* 0x0000000300037213 */ /* 0x004fc60000000000 */
[----:B------:R-:W-:Y:S01]  /*c820*/  IMAD R221, R246, 0x200, R210 ;  /* 0x00000200f6dd7824 */ /* 0x000fe200078e02d2 */
[----:B---3--:R-:W-:Y:S01]  /*c830*/  IADD3 R211, R229, 0x1db, RZ ;  /* 0x000001dbe5d37810 */ /* 0x008fe20007ffe0ff */
[----:B------:R-:W-:-:S03]  /*c840*/  IMAD.HI.U32 R244, R252, R3, RZ ;  /* 0x00000003fcf47227 */ /* 0x000fc600078e00ff */
[C---:B------:R-:W-:Y:S01]  /*c850*/  IADD3 R215, R221.reuse, 0x80, RZ ;  /* 0x00000080ddd77810 */ /* 0x040fe20007ffe0ff */
[----:B------:R-:W-:Y:S01]  /*c860*/  IMAD.MOV R243, RZ, RZ, -R243 ;  /* 0x000000fffff37224 */ /* 0x000fe200078e0af3 */
[C---:B------:R-:W-:Y:S01]  /*c870*/  IADD3 R214, R221.reuse, 0x100, RZ ;  /* 0x00000100ddd67810 */ /* 0x040fe20007ffe0ff */
[----:B------:R-:W-:Y:S01]  /*c880*/  IMAD.MOV R0, RZ, RZ, -R0 ;  /* 0x000000ffff007224 */ /* 0x000fe200078e0a00 */
[----:B------:R-:W-:Y:S01]  /*c890*/  IADD3 R213, R221, 0x180, RZ ;  /* 0x00000180ddd57810 */ /* 0x000fe20007ffe0ff */
[----:B------:R-:W-:Y:S01]  /*c8a0*/  IMAD.HI.U32 R245, R252, R4, RZ ;  /* 0x00000004fcf57227 */ /* 0x000fe200078e00ff */
[----:B------:R1:W-:Y:S02]  /*c8b0*/  STL [R1+0x6050], R211 ;  /* 0x006050d301007387 */ /* 0x0003e40000100800 */
[----:B------:R-:W-:Y:S01]  /*c8c0*/  IABS R246, R213 ;  /* 0x000000d500f67213 */ /* 0x000fe20000000000 */
[----:B------:R-:W-:Y:S01]  /*c8d0*/  IMAD.MOV R244, RZ, RZ, -R244 ;  /* 0x000000fffff47224 */ /* 0x000fe200078e0af4 */
[----:B------:R-:W-:Y:S01]  /*c8e0*/  STL [R1+0x2378], R221 ;  /* 0x002378dd01007387 */ /* 0x000fe20000100800 */
[C---:B------:R-:W-:Y:S01]  /*c8f0*/  IMAD R2, R251.reuse, R243, R2 ;  /* 0x000000f3fb027224 */ /* 0x040fe200078e0202 */
[----:B------:R-:W-:Y:S01]  /*c900*/  IABS R243, R221 ;  /* 0x000000dd00f37213 */ /* 0x000fe20000000000 */
[----:B------:R-:W-:Y:S01]  /*c910*/  IMAD R5, R251, R0, R5 ;  /* 0x00000000fb057224 */ /* 0x000fe200078e0205 */
[----:B------:R-:W-:Y:S01]  /*c920*/  IADD3 R0, -R245, RZ, RZ ;  /* 0x000000fff5007210 */ /* 0x000fe20007ffe1ff */
[----:B------:R-:W-:Y:S01]  /*c930*/  IMAD R3, R251, R244, R3 ;  /* 0x000000f4fb037224 */ /* 0x000fe200078e0203 */
[----:B------:R-:W-:Y:S01]  /*c940*/  IABS R244, R215 ;  /* 0x000000d700f47213 */ /* 0x000fe20000000000 */
[C---:B------:R-:W-:Y:S01]  /*c950*/  IMAD.HI.U32 R248, R230.reuse, R243, RZ ;  /* 0x000000f3e6f87227 */ /* 0x040fe200078e00ff */
[----:B------:R-:W-:Y:S01]  /*c960*/  IABS R245, R214 ;  /* 0x000000d600f57213 */ /* 0x000fe20000000000 */
[----:B------:R-:W-:Y:S02]  /*c970*/  STL [R1+0x36e0], R215 ;  /* 0x0036e0d701007387 */ /* 0x000fe40000100800 */
[----:B------:R-:W-:Y:S01]  /*c980*/  IMAD.HI.U32 R249, R230, R244, RZ ;  /* 0x000000f4e6f97227 */ /* 0x000fe200078e00ff */
[----:B------:R-:W-:Y:S01]  /*c990*/  IADD3 R248, -R248, RZ, RZ ;  /* 0x000000fff8f87210 */ /* 0x000fe20007ffe1ff */
[----:B------:R-:W-:Y:S02]  /*c9a0*/  STL [R1+0x36e8], R214 ;  /* 0x0036e8d601007387 */ /* 0x000fe40000100800 */
[----:B------:R-:W-:-:S02]  /*c9b0*/  IMAD.HI.U32 R250, R230, R245, RZ ;  /* 0x000000f5e6fa7227 */ /* 0x000fc400078e00ff */
[----:B------:R-:W-:Y:S02]  /*c9c0*/  STL [R1+0x36e4], R213 ;  /* 0x0036e4d501007387 */ /* 0x000fe40000100800 */
[----:B------:R-:W-:Y:S01]  /*c9d0*/  IMAD.HI.U32 R210, R230, R246, RZ ;  /* 0x000000f6e6d27227 */ /* 0x000fe200078e00ff */
[----:B------:R-:W-:Y:S01]  /*c9e0*/  IABS R230, c[0x0][0x178] ;  /* 0x00005e0000e67a13 */ /* 0x000fe20000000000 */
[----:B------:R2:W-:Y:S02]  /*c9f0*/  STL [R1+0x602c], R218 ;  /* 0x00602cda01007387 */ /* 0x0005e40000100800 */
[----:B------:R-:W-:Y:S01]  /*ca00*/  IMAD R4, R251, R0, R4 ;  /* 0x00000000fb047224 */ /* 0x000fe200078e0204 */
[----:B------:R-:W-:Y:S01]  /*ca10*/  IABS R0, R211 ;  /* 0x000000d300007213 */ /* 0x000fe20000000000 */
[----:B------:R-:W-:Y:S01]  /*ca20*/  IMAD.MOV R249, RZ, RZ, -R249 ;  /* 0x000000fffff97224 */ /* 0x000fe200078e0af9 */
[----:B-1----:R-:W-:Y:S01]  /*ca30*/  IADD3 R211, R229, 0x1df, RZ ;  /* 0x000001dfe5d37810 */ /* 0x002fe20007ffe0ff */
[----:B------:R-:W-:Y:S01]  /*ca40*/  IMAD.MOV R250, RZ, RZ, -R250 ;  /* 0x000000fffffa7224 */ /* 0x000fe200078e0afa */
[----:B------:R-:W-:Y:S01]  /*ca50*/  STL [R1+0x6028], R216 ;  /* 0x006028d801007387 */ /* 0x000fe20000100800 */
[----:B------:R-:W-:-:S02]  /*ca60*/  IMAD.MOV R210, RZ, RZ, -R210 ;  /* 0x000000ffffd27224 */ /* 0x000fc400078e0ad2 */
[C---:B------:R-:W-:Y:S01]  /*ca70*/  IMAD R217, R230.reuse, R248, R243 ;  /* 0x000000f8e6d97224 */ /* 0x040fe200078e02f3 */
[----:B------:R-:W-:Y:S01]  /*ca80*/  STL [R1+0x601c], R212 ;  /* 0x00601cd401007387 */ /* 0x000fe20000100800 */
[C---:B------:R-:W-:Y:S01]  /*ca90*/  IMAD R243, R230.reuse, R249, R244 ;  /* 0x000000f9e6f37224 */ /* 0x040fe200078e02f4 */
[----:B------:R-:W-:Y:S01]  /*caa0*/  IABS R249, R211 ;  /* 0x000000d300f97213 */ /* 0x000fe20000000000 */
[C---:B------:R-:W-:Y:S01]  /*cab0*/  IMAD R244, R230.reuse, R250, R245 ;  /* 0x000000fae6f47224 */ /* 0x040fe200078e02f5 */
[----:B------:R1:W-:Y:S01]  /*cac0*/  STL [R1+0x6018], R211 ;  /* 0x006018d301007387 */ /* 0x0003e20000100800 */
[----:B------:R-:W-:Y:S01]  /*cad0*/  IMAD R245, R230, R210, R246 ;  /* 0x000000d2e6f57224 */ /* 0x000fe200078e02f6 */
[----:B------:R-:W-:Y:S01]  /*cae0*/  IABS R246, R218 ;  /* 0x000000da00f67213 */ /* 0x000fe20000000000 */
[C---:B------:R-:W-:Y:S01]  /*caf0*/  IMAD.HI.U32 R247, R252.reuse, R0, RZ ;  /* 0x00000000fcf77227 */ /* 0x040fe200078e00ff */
[----:B------:R-:W-:Y:S02]  /*cb00*/  IADD3 R210, R229, 0x1e0, RZ ;  /* 0x000001e0e5d27810 */ /* 0x000fe40007ffe0ff */
[----:B------:R-:W-:Y:S01]  /*cb10*/  IABS R248, R212 ;  /* 0x000000d400f87213 */ /* 0x000fe20000000000 */
[----:B--2---:R-:W-:Y:S01]  /*cb20*/  IMAD.HI.U32 R218, R252, R246, RZ ;  /* 0x000000f6fcda7227 */ /* 0x004fe200078e00ff */
[----:B------:R-:W-:Y:S01]  /*cb30*/  IABS R250, R210 ;  /* 0x000000d200fa7213 */ /* 0x000fe20000000000 */
[----:B------:R2:W-:Y:S01]  /*cb40*/  STL [R1+0x6010], R210 ;  /* 0x006010d201007387 */ /* 0x0005e20000100800 */
[----:B------:R-:W-:Y:S01]  /*cb50*/  ISETP.GT.U32.AND P2, PT, R230, R244, PT ;  /* 0x000000f4e600720c */ /* 0x000fe20003f44070 */
[----:B-1----:R-:W-:Y:S01]  /*cb60*/  IMAD.HI.U32 R211, R252, R249, RZ ;  /* 0x000000f9fcd37227 */ /* 0x002fe200078e00ff */
[----:B------:R-:W-:-:S02]  /*cb70*/  ISETP.GT.U32.AND P0, PT, R230, R217, PT ;  /* 0x000000d9e600720c */ /* 0x000fc40003f04070 */
[C---:B------:R-:W-:Y:S01]  /*cb80*/  ISETP.GT.U32.AND P3, PT, R230.reuse, R245, PT ;  /* 0x000000f5e600720c */ /* 0x040fe20003f64070 */
[----:B------:R-:W-:Y:S01]  /*cb90*/  IMAD.MOV R211, RZ, RZ, -R211 ;  /* 0x000000ffffd37224 */ /* 0x000fe200078e0ad3 */
[----:B------:R-:W-:Y:S01]  /*cba0*/  ISETP.GT.U32.AND P1, PT, R230, R243, PT ;  /* 0x000000f3e600720c */ /* 0x000fe20003f24070 */
[----:B------:R-:W-:Y:S02]  /*cbb0*/  IMAD.MOV R218, RZ, RZ, -R218 ;  /* 0x000000ffffda7224 */ /* 0x000fe400078e0ada */
[C---:B------:R-:W-:Y:S02]  /*cbc0*/  IMAD R249, R251.reuse, R211, R249 ;  /* 0x000000d3fbf97224 */ /* 0x040fe400078e02f9 */
[----:B------:R-:W-:Y:S02]  /*cbd0*/  IMAD R246, R251, R218, R246 ;  /* 0x000000dafbf67224 */ /* 0x000fe400078e02f6 */
[----:B------:R-:W3:Y:S01]  /*cbe0*/  LDL.LU R218, [R1+0x34] ;  /* 0x0000340001da7983 */ /* 0x000ee20000300800 */
[----:B------:R-:W-:Y:S01]  /*cbf0*/  IMAD.HI.U32 R212, R252, R248, RZ ;  /* 0x000000f8fcd47227 */ /* 0x000fe200078e00ff */
[----:B------:R-:W-:-:S02]  /*cc00*/  @!P0 IADD3 R217, R217, -R230, RZ ;  /* 0x800000e6d9d98210 */ /* 0x000fc40007ffe0ff */
[----:B------:R-:W4:Y:S01]  /*cc10*/  LDL.LU R220, [R1+0x30] ;  /* 0x0000300001dc7983 */ /* 0x000f220000300800 */
[----:B--2---:R-:W-:Y:S01]  /*cc20*/  IMAD.HI.U32 R210, R252, R250, RZ ;  /* 0x000000fafcd27227 */ /* 0x004fe200078e00ff */
[----:B------:R-:W-:Y:S02]  /*cc30*/  IADD3 R212, -R212, RZ, RZ ;  /* 0x000000ffd4d47210 */ /* 0x000fe40007ffe1ff */
[----:B------:R1:W-:Y:S01]  /*cc40*/  STL [R1+0x62d0], R249 ;  /* 0x0062d0f901007387 */ /* 0x0003e20000100800 */
[----:B------:R-:W-:Y:S01]  /*cc50*/  IMAD.MOV R210, RZ, RZ, -R210 ;  /* 0x000000ffffd27224 */ /* 0x000fe200078e0ad2 */
[----:B------:R-:W-:Y:S01]  /*cc60*/  ISETP.GT.U32.AND P0, PT, R230, R217, PT ;  /* 0x000000d9e600720c */ /* 0x000fe20003f04070 */
[----:B------:R-:W-:Y:S02]  /*cc70*/  IMAD R248, R251, R212, R248 ;  /* 0x000000d4fbf87224 */ /* 0x000fe400078e02f8 */
[--C-:B------:R-:W-:Y:S02]  /*cc80*/  @!P2 IMAD.IADD R244, R244, 0x1, -R230.reuse ;  /* 0x00000001f4f4a824 */ /* 0x100fe400078e0ae6 */
[----:B------:R-:W-:-:S02]  /*cc90*/  @!P3 IMAD.IADD R245, R245, 0x1, -R230 ;  /* 0x00000001f5f5b824 */ /* 0x000fc400078e0ae6 */
[----:B------:R-:W-:Y:S01]  /*cca0*/  @!P1 IMAD.IADD R243, R243, 0x1, -R230 ;  /* 0x00000001f3f39824 */ /* 0x000fe200078e0ae6 */
[----:B-1----:R-:W2:Y:S01]  /*ccb0*/  LDL R249, [R1+0x237c] ;  /* 0x00237c0001f97983 */ /* 0x002ea20000100800 */
[----:B------:R-:W-:Y:S01]  /*ccc0*/  IMAD R250, R251, R210, R250 ;  /* 0x000000d2fbfa7224 */ /* 0x000fe200078e02fa */
[C---:B------:R-:W-:Y:S01]  /*ccd0*/  ISETP.GT.U32.AND P2, PT, R230.reuse, R244, PT ;  /* 0x000000f4e600720c */ /* 0x040fe20003f44070 */
[----:B------:R-:W-:Y:S01]  /*cce0*/  IMAD.MOV R247, RZ, RZ, -R247 ;  /* 0x000000fffff77224 */ /* 0x000fe200078e0af7 */
[C---:B------:R-:W-:Y:S01]  /*ccf0*/  ISETP.GT.U32.AND P3, PT, R230.reuse, R245, PT ;  /* 0x000000f5e600720c */ /* 0x040fe20003f64070 */
[----:B------:R-:W-:Y:S01]  /*cd00*/  @!P0 IMAD.IADD R217, R217, 0x1, -R230 ;  /* 0x00000001d9d98824 */ /* 0x000fe200078e0ae6 */
[----:B------:R-:W-:Y:S01]  /*cd10*/  ISETP.GT.U32.AND P1, PT, R230, R243, PT ;  /* 0x000000f3e600720c */ /* 0x000fe20003f24070 */
[----:B------:R-:W-:Y:S01]  /*cd20*/  IMAD R0, R251, R247, R0 ;  /* 0x000000f7fb007224 */ /* 0x000fe200078e0200 */
[----:B------:R-:W-:-:S07]  /*cd30*/  IABS R247, R216 ;  /* 0x000000d800f77213 */ /* 0x000fce0000000000 */
[----:B------:R-:W-:Y:S01]  /*cd40*/  @!P2 IADD3 R244, R244, -R230, RZ ;  /* 0x800000e6f4f4a210 */ /* 0x000fe20007ffe0ff */
[----:B------:R-:W-:Y:S01]  /*cd50*/  IMAD.MOV.U32 R226, RZ, RZ, R217 ;  /* 0x000000ffffe27224 */ /* 0x000fe200078e00d9 */
[----:B------:R-:W-:Y:S02]  /*cd60*/  ISETP.GE.AND P2, PT, R221, RZ, PT ;  /* 0x000000ffdd00720c */ /* 0x000fe40003f46270 */
[C---:B--2---:R-:W-:Y:S02]  /*cd70*/  IADD3 R212, R249.reuse, 0x1e1, RZ ;  /* 0x000001e1f9d47810 */ /* 0x044fe40007ffe0ff */
[C---:B------:R-:W-:Y:S02]  /*cd80*/  IADD3 R211, R249.reuse, 0x1e2, RZ ;  /* 0x000001e2f9d37810 */ /* 0x040fe40007ffe0ff */
[----:B------:R-:W-:Y:S01]  /*cd90*/  IADD3 R210, R249, 0x1e3, RZ ;  /* 0x000001e3f9d27810 */ /* 0x000fe20007ffe0ff */
[----:B------:R-:W-:Y:S01]  /*cda0*/  STL [R1+0x5fec], R212 ;  /* 0x005fecd401007387 */ /* 0x000fe20000100800 */
[----:B------:R-:W-:Y:S01]  /*cdb0*/  @!P3 IMAD.IADD R245, R245, 0x1, -R230 ;  /* 0x00000001f5f5b824 */ /* 0x000fe200078e0ae6 */
[----:B------:R-:W-:Y:S01]  /*cdc0*/  ISETP.GE.AND P4, PT, R214, RZ, PT ;  /* 0x000000ffd600720c */ /* 0x000fe20003f86270 */
[----:B------:R-:W-:Y:S01]  /*cdd0*/  IMAD.HI.U32 R216, R252, R247, RZ ;  /* 0x000000f7fcd87227 */ /* 0x000fe200078e00ff */
[----:B------:R1:W-:Y:S01]  /*cde0*/  STL [R1+0x6000], R211 ;  /* 0x006000d301007387 */ /* 0x0003e20000100800 */
[----:B------:R-:W-:-:S02]  /*cdf0*/  ISETP.GE.AND P3, PT, R215, RZ, PT ;  /* 0x000000ffd700720c */ /* 0x000fc40003f66270 */
[----:B------:R-:W-:Y:S01]  /*ce00*/  ISETP.GE.AND P5, PT, R213, RZ, PT ;  /* 0x000000ffd500720c */ /* 0x000fe20003fa6270 */
[----:B------:R-:W-:Y:S01]  /*ce10*/  STL [R1+0x5ff8], R210 ;  /* 0x005ff8d201007387 */ /* 0x000fe20000100800 */
[----:B------:R-:W-:-:S03]  /*ce20*/  IMAD.MOV R216, RZ, RZ, -R216 ;  /* 0x000000ffffd87224 */ /* 0x000fc600078e0ad8 */
[----:B------:R-:W2:Y:S01]  /*ce30*/  LDL.LU R219, [R1+0x2c] ;  /* 0x00002c0001db7983 */ /* 0x000ea20000300800 */
[----:B------:R-:W-:Y:S01]  /*ce40*/  @!P1 IMAD.IADD R243, R243, 0x1, -R230 ;  /* 0x00000001f3f39824 */ /* 0x000fe200078e0ae6 */
[----:B------:R-:W-:Y:S01]  /*ce50*/  ISETP.NE.AND P0, PT, RZ, c[0x0][0x178], PT ;  /* 0x00005e00ff007a0c */ /* 0x000fe20003f05270 */
[C---:B------:R-:W-:Y:S01]  /*ce60*/  IMAD R247, R251.reuse, R216, R247 ;  /* 0x000000d8fbf77224 */ /* 0x040fe200078e02f7 */
[----:B------:R-:W5:Y:S04]  /*ce70*/  LDL.LU R221, [R1+0x28] ;  /* 0x0000280001dd7983 */ /* 0x000f680000300800 */
[----:B------:R-:W5:Y:S04]  /*ce80*/  LDL.LU R222, [R1+0x24] ;  /* 0x0000240001de7983 */ /* 0x000f680000300800 */
[----:B------:R-:W5:Y:S04]  /*ce90*/  LDL.LU R223, [R1+0x20] ;  /* 0x0000200001df7983 */ /* 0x000f680000300800 */
[----:B------:R-:W5:Y:S04]  /*cea0*/  LDL.LU R224, [R1+0x1c] ;  /* 0x00001c0001e07983 */ /* 0x000f680000300800 */
[----:B------:R-:W5:Y:S04]  /*ceb0*/  LDL.LU R225, [R1+0x18] ;  /* 0x0000180001e17983 */ /* 0x000f680000300800 */
[----:B------:R-:W5:Y:S01]  /*cec0*/  LDL R217, [R1+0x5890] ;  /* 0x0058900001d97983 */ /* 0x000f620000100800 */
[----:B------:R-:W-:Y:S01]  /*ced0*/  @!P2 IMAD.MOV R226, RZ, RZ, -R226 ;  /* 0x000000ffffe2a224 */ /* 0x000fe200078e0ae2 */
[----:B------:R-:W-:Y:S01]  /*cee0*/  LOP3.LUT R216, RZ, c[0x0][0x178], RZ, 0x33, !PT ;  /* 0x00005e00ffd87a12 */ /* 0x000fe200078e33ff */
[----:B------:R-:W-:Y:S01]  /*cef0*/  @!P3 IMAD.MOV R243, RZ, RZ, -R243 ;  /* 0x000000fffff3b224 */ /* 0x000fe200078e0af3 */
[----:B---3--:R-:W-:Y:S01]  /*cf00*/  ISETP.GT.U32.AND P1, PT, R251, R218, PT ;  /* 0x000000dafb00720c */ /* 0x008fe20003f24070 */
[----:B------:R-:W-:Y:S01]  /*cf10*/  @!P5 IMAD.MOV R245, RZ, RZ, -R245 ;  /* 0x000000fffff5d224 */ /* 0x000fe200078e0af5 */
[----:B------:R-:W-:-:S02]  /*cf20*/  @!P4 IADD3 R244, -R244, RZ, RZ ;  /* 0x000000fff4f4c210 */ /* 0x000fc40007ffe1ff */
[----:B----4-:R-:W-:Y:S02]  /*cf30*/  ISETP.GT.U32.AND P6, PT, R251, R220, PT ;  /* 0x000000dcfb00720c */ /* 0x010fe40003fc4070 */
[C---:B------:R-:W-:Y:S02]  /*cf40*/  SEL R228, R216.reuse, R226, !P0 ;  /* 0x000000e2d8e47207 */ /* 0x040fe40004000000 */
[C---:B------:R-:W-:Y:S02]  /*cf50*/  SEL R227, R216.reuse, R243, !P0 ;  /* 0x000000f3d8e37207 */ /* 0x040fe40004000000 */
[C---:B------:R-:W-:Y:S02]  /*cf60*/  SEL R226, R216.reuse, R244, !P0 ;  /* 0x000000f4d8e27207 */ /* 0x040fe40004000000 */
[----:B------:R-:W-:Y:S01]  /*cf70*/  SEL R216, R216, R245, !P0 ;  /* 0x000000f5d8d87207 */ /* 0x000fe20004000000 */
[----:B------:R-:W-:Y:S04]  /*cf80*/  STL [R1+0x59c], R228 ;  /* 0x00059ce401007387 */ /* 0x000fe80000100800 */
[----:B------:R-:W-:Y:S01]  /*cf90*/  STL [R1+0x5a0], R227 ;  /* 0x0005a0e301007387 */ /* 0x000fe20000100800 */
[----:B-1----:R-:W-:-:S03]  /*cfa0*/  IABS R211, R211 ;  /* 0x000000d300d37213 */ /* 0x002fc60000000000 */
[----:B------:R1:W-:Y:S01]  /*cfb0*/  STL [R1+0x5a4], R226 ;  /* 0x0005a4e201007387 */ /* 0x0003e20000100800 */
[----:B------:R-:W-:-:S03]  /*cfc0*/  @!P1 IADD3 R218, R218, -R251, RZ ;  /* 0x800000fbdada9210 */ /* 0x000fc60007ffe0ff */
[----:B------:R3:W-:Y:S01]  /*cfd0*/  STL [R1+0x5a8], R216 ;  /* 0x0005a8d801007387 */ /* 0x0007e20000100800 */
[----:B------:R-:W-:Y:S01]  /*cfe0*/  IABS R212, R212 ;  /* 0x000000d400d47213 */ /* 0x000fe20000000000 */
[----:B------:R-:W-:Y:S02]  /*cff0*/  @!P6 IMAD.IADD R220, R220, 0x1, -R251 ;  /* 0x00000001dcdce824 */ /* 0x000fe400078e0afb */
[----:B-1----:R-:W4:Y:S01]  /*d000*/  LDL.LU R226, [R1+0x14] ;  /* 0x0000140001e27983 */ /* 0x002f220000300800 */
[----:B------:R-:W-:Y:S01]  /*d010*/  ISETP.GT.U32.AND P5, PT, R251, R218, PT ;  /* 0x000000dafb00720c */ /* 0x000fe20003fa4070 */
[C---:B------:R-:W-:Y:S01]  /*d020*/  IMAD.HI.U32 R214, R252.reuse, R211, RZ ;  /* 0x000000d3fcd67227 */ /* 0x040fe200078e00ff */
[----:B------:R-:W-:Y:S01]  /*d030*/  IABS R210, R210 ;  /* 0x000000d200d27213 */ /* 0x000fe20000000000 */
[----:B------:R-:W4:Y:S02]  /*d040*/  LDL.LU R227, [R1+0x10] ;  /* 0x0000100001e37983 */ /* 0x000f240000300800 */
[----:B------:R-:W-:-:S02]  /*d050*/  IMAD.HI.U32 R215, R252, R212, RZ ;  /* 0x000000d4fcd77227 */ /* 0x000fc400078e00ff */
[----:B------:R-:W4:Y:S02]  /*d060*/  LDL.LU R228, [R1+0xc] ;  /* 0x00000c0001e47983 */ /* 0x000f240000300800 */
[----:B------:R-:W-:Y:S02]  /*d070*/  IMAD.MOV R244, RZ, RZ, -R214 ;  /* 0x000000fffff47224 */ /* 0x000fe400078e0ad6 */
[----:B------:R-:W4:Y:S01]  /*d080*/  LDL.LU R229, [R1+0x8] ;  /* 0x0000080001e57983 */ /* 0x000f220000300800 */
[----:B------:R-:W-:-:S03]  /*d090*/  IMAD.MOV R243, RZ, RZ, -R215 ;  /* 0x000000fffff37224 */ /* 0x000fc600078e0ad7 */
[----:B------:R-:W4:Y:S01]  /*d0a0*/  LDL.LU R230, [R1+0x4] ;  /* 0x0000040001e67983 */ /* 0x000f220000300800 */
[----:B------:R-:W-:-:S03]  /*d0b0*/  IMAD.HI.U32 R213, R252, R210, RZ ;  /* 0x000000d2fcd57227 */ /* 0x000fc600078e00ff */
[----:B------:R-:W4:Y:S04]  /*d0c0*/  LDL R214, [R1+0x588c] ;  /* 0x00588c0001d67983 */ /* 0x000f280000100800 */
[----:B------:R-:W4:Y:S01]  /*d0d0*/  LDL R215, [R1+0x5894] ;  /* 0x0058940001d77983 */ /* 0x000f220000100800 */
[----:B------:R-:W-:Y:S02]  /*d0e0*/  IMAD.MOV R245, RZ, RZ, -R213 ;  /* 0x000000fffff57224 */ /* 0x000fe400078e0ad5 */
[----:B------:R-:W-:Y:S01]  /*d0f0*/  @!P5 IMAD.IADD R218, R218, 0x1, -R251 ;  /* 0x00000001dadad824 */ /* 0x000fe200078e0afb */
[----:B---3--:R-:W3:Y:S01]  /*d100*/  LDL R216, [R1+0x5898] ;  /* 0x0058980001d87983 */ /* 0x008ee20000100800 */
[----:B------:R-:W-:Y:S02]  /*d110*/  IMAD R245, R251, R245, R210 ;  /* 0x000000f5fbf57224 */ /* 0x000fe400078e02d2 */
[----:B------:R-:W-:-:S02]  /*d120*/  IMAD.MOV.U32 R210, RZ, RZ, R218 ;  /* 0x000000ffffd27224 */ /* 0x000fc400078e00da */
[----:B------:R-:W3:Y:S01]  /*d130*/  LDL R218, [R1+0x589c] ;  /* 0x00589c0001da7983 */ /* 0x000ee20000100800 */
[C---:B------:R-:W-:Y:S01]  /*d140*/  IMAD R244, R251.reuse, R244, R211 ;  /* 0x000000f4fbf47224 */ /* 0x040fe200078e02d3 */
[C---:B--2---:R-:W-:Y:S02]  /*d150*/  ISETP.GT.U32.AND P3, PT, R251.reuse, R219, PT ;  /* 0x000000dbfb00720c */ /* 0x044fe40003f64070 */
[----:B-----5:R-:W-:-:S11]  /*d160*/  ISETP.GT.U32.AND P2, PT, R251, R222, PT ;  /* 0x000000defb00720c */ /* 0x020fd60003f44070 */
[--C-:B------:R-:W-:Y:S01]  /*d170*/  @!P3 IMAD.IADD R219, R219, 0x1, -R251.reuse ;  /* 0x00000001dbdbb824 */ /* 0x100fe200078e0afb */
[----:B------:R-:W-:Y:S01]  /*d180*/  ISETP.GT.U32.AND P3, PT, R251, R220, PT ;  /* 0x000000dcfb00720c */ /* 0x000fe20003f64070 */
[----:B------:R-:W-:Y:S01]  /*d190*/  @!P2 IMAD.IADD R222, R222, 0x1, -R251 ;  /* 0x00000001dedea824 */ /* 0x000fe200078e0afb */
[----:B------:R-:W-:Y:S02]  /*d1a0*/  ISETP.GE.AND P2, PT, R217, RZ, PT ;  /* 0x000000ffd900720c */ /* 0x000fe40003f46270 */
[----:B------:R-:W2:Y:S09]  /*d1b0*/  LDL R217, [R1+0x58a0] ;  /* 0x0058a00001d97983 */ /* 0x000eb20000100800 */
[----:B------:R-:W-:-:S05]  /*d1c0*/  @!P3 IADD3 R220, R220, -R251, RZ ;  /* 0x800000fbdcdcb210 */ /* 0x000fca0007ffe0ff */
[----:B------:R-:W-:Y:S02]  /*d1d0*/  IMAD.MOV.U32 R211, RZ, RZ, R220 ;  /* 0x000000ffffd37224 */ /* 0x000fe400078e00dc */
[----:B------:R-:W5:Y:S01]  /*d1e0*/  LDL R220, [R1+0x58a4] ;  /* 0x0058a40001dc7983 */ /* 0x000f620000100800 */
[C---:B------:R-:W-:Y:S02]  /*d1f0*/  ISETP.GT.U32.AND P0, PT, R251.reuse, R221, PT ;  /* 0x000000ddfb00720c */ /* 0x040fe40003f04070 */
[C---:B------:R-:W-:Y:S02]  /*d200*/  ISETP.GT.U32.AND P6, PT, R251.reuse, R225, PT ;  /* 0x000000e1fb00720c */ /* 0x040fe40003fc4070 */
[C---:B------:R-:W-:Y:S02]  /*d210*/  ISETP.GT.U32.AND P1, PT, R251.reuse, R223, PT ;  /* 0x000000dffb00720c */ /* 0x040fe40003f24070 */
[C---:B------:R-:W-:Y:S02]  /*d220*/  ISETP.GT.U32.AND P4, PT, R251.reuse, R224, PT ;  /* 0x000000e0fb00720c */ /* 0x040fe40003f84070 */
[----:B------:R-:W-:-:S05]  /*d230*/  ISETP.GT.U32.AND P3, PT, R251, R222, PT ;  /* 0x000000defb00720c */ /* 0x000fca0003f64070 */
[--C-:B------:R-:W-:Y:S02]  /*d240*/  @!P0 IMAD.IADD R221, R221, 0x1, -R251.reuse ;  /* 0x00000001dddd8824 */ /* 0x100fe400078e0afb */
[--C-:B------:R-:W-:Y:S02]  /*d250*/  @!P6 IMAD.IADD R225, R225, 0x1, -R251.reuse ;  /* 0x00000001e1e1e824 */ /* 0x100fe400078e0afb */
[----:B------:R-:W-:Y:S02]  /*d260*/  @!P1 IADD3 R223, R223, -R251, RZ ;  /* 0x800000fbdfdf9210 */ /* 0x000fe40007ffe0ff */
[----:B------:R-:W-:Y:S01]  /*d270*/  @!P4 IMAD.IADD R224, R224, 0x1, -R251 ;  /* 0x00000001e0e0c824 */ /* 0x000fe200078e0afb */
[----:B------:R-:W-:Y:S02]  /*d280*/  ISETP.GT.U32.AND P1, PT, R251, R219, PT ;  /* 0x000000dbfb00720c */ /* 0x000fe40003f24070 */
[----:B------:R-:W-:Y:S02]  /*d290*/  ISETP.GE.AND P0, PT, R249, RZ, PT ;  /* 0x000000fff900720c */ /* 0x000fe40003f06270 */
[C---:B------:R-:W-:Y:S01]  /*d2a0*/  ISETP.GT.U32.AND P4, PT, R251.reuse, R221, PT ;  /* 0x000000ddfb00720c */ /* 0x040fe20003f84070 */
[----:B------:R-:W-:Y:S01]  /*d2b0*/  @!P2 IMAD.MOV R211, RZ, RZ, -R211 ;  /* 0x000000ffffd3a224 */ /* 0x000fe200078e0ad3 */
[----:B------:R-:W-:-:S02]  /*d2c0*/  ISETP.GT.U32.AND P5, PT, R251, R225, PT ;  /* 0x000000e1fb00720c */ /* 0x000fc40003fa4070 */
[C---:B------:R-:W-:Y:S02]  /*d2d0*/  ISETP.GT.U32.AND P6, PT, R251.reuse, R223, PT ;  /* 0x000000dffb00720c */ /* 0x040fe40003fc4070 */
[----:B----4-:R-:W-:Y:S01]  /*d2e0*/  ISETP.GT.U32.AND P2, PT, R251, R226, PT ;  /* 0x000000e2fb00720c */ /* 0x010fe20003f44070 */
[--C-:B------:R-:W-:Y:S02]  /*d2f0*/  @!P3 IMAD.IADD R222, R222, 0x1, -R251.reuse ;  /* 0x00000001dedeb824 */ /* 0x100fe400078e0afb */
[--C-:B------:R-:W-:Y:S01]  /*d300*/  @!P1 IMAD.IADD R219, R219, 0x1, -R251.reuse ;  /* 0x00000001dbdb9824 */ /* 0x100fe200078e0afb */
[C---:B------:R-:W-:Y:S01]  /*d310*/  ISETP.GT.U32.AND P1, PT, R251.reuse, R227, PT ;  /* 0x000000e3fb00720c */ /* 0x040fe20003f24070 */
[----:B------:R-:W-:Y:S01]  /*d320*/  @!P0 IMAD.MOV R210, RZ, RZ, -R210 ;  /* 0x000000ffffd28224 */ /* 0x000fe200078e0ad2 */
[----:B------:R-:W-:Y:S02]  /*d330*/  ISETP.GT.U32.AND P3, PT, R251, R229, PT ;  /* 0x000000e5fb00720c */ /* 0x000fe40003f64070 */
[-C--:B------:R-:W-:Y:S01]  /*d340*/  @!P4 IADD3 R221, R221, -R251.reuse, RZ ;  /* 0x800000fbddddc210 */ /* 0x080fe20007ffe0ff */
[--C-:B------:R-:W-:Y:S01]  /*d350*/  @!P5 IMAD.IADD R225, R225, 0x1, -R251.reuse ;  /* 0x00000001e1e1d824 */ /* 0x100fe200078e0afb */
[----:B------:R-:W-:Y:S01]  /*d360*/  ISETP.GT.U32.AND P4, PT, R251, R228, PT ;  /* 0x000000e4fb00720c */ /* 0x000fe20003f84070 */
[----:B------:R-:W-:Y:S01]  /*d370*/  @!P6 IMAD.IADD R223, R223, 0x1, -R251 ;  /* 0x00000001dfdfe824 */ /* 0x000fe200078e0afb */
[----:B------:R1:W-:Y:S01]  /*d380*/  STL [R1+0x598], R210 ;  /* 0x000598d201007387 */ /* 0x0003e20000100800 */
[----:B------:R-:W-:-:S02]  /*d390*/  @!P2 IADD3 R226, R226, -R251, RZ ;  /* 0x800000fbe2e2a210 */ /* 0x000fc40007ffe0ff */
[----:B------:R-:W-:Y:S02]  /*d3a0*/  ISETP.GE.AND P5, PT, R214, RZ, PT ;  /* 0x000000ffd600720c */ /* 0x000fe40003fa6270 */
[----:B------:R-:W-:Y:S02]  /*d3b0*/  ISETP.GT.U32.AND P6, PT, R251, R230, PT ;  /* 0x000000e6fb00720c */ /* 0x000fe40003fc4070 */
[----:B------:R-:W-:Y:S02]  /*d3c0*/  ISETP.GE.AND P2, PT, R215, RZ, PT ;  /* 0x000000ffd700720c */ /* 0x000fe40003f46270 */
[----:B-1----:R-:W-:Y:S01]  /*d3d0*/  IADD3 R210, R249, 0x1e4, RZ ;  /* 0x000001e4f9d27810 */ /* 0x002fe20007ffe0ff */
[----:B------:R-:W-:Y:S01]  /*d3e0*/  IMAD R243, R251, R243, R212 ;  /* 0x000000f3fbf37224 */ /* 0x000fe200078e02d4 */
[----:B------:R-:W-:Y:S01]  /*d3f0*/  MOV R212, R219 ;  /* 0x000000db00d47202 */ /* 0x000fe20000000f00 */
[--C-:B------:R-:W-:Y:S02]  /*d400*/  @!P1 IMAD.IADD R227, R227, 0x1, -R251.reuse ;  /* 0x00000001e3e39824 */ /* 0x100fe400078e0afb */
[----:B------:R-:W-:Y:S01]  /*d410*/  STL [R1+0x5fdc], R210 ;  /* 0x005fdcd201007387 */ /* 0x000fe20000100800 */
[----:B---3--:R-:W-:Y:S01]  /*d420*/  ISETP.GE.AND P1, PT, R216, RZ, PT ;  /* 0x000000ffd800720c */ /* 0x008fe20003f26270 */
[----:B------:R-:W-:-:S02]  /*d430*/  @!P4 IMAD.IADD R228, R228, 0x1, -R251 ;  /* 0x00000001e4e4c824 */ /* 0x000fc400078e0afb */
[----:B------:R1:W-:Y:S01]  /*d440*/  STL [R1+0x594], R211 ;  /* 0x000594d301007387 */ /* 0x0003e20000100800 */
[----:B------:R-:W-:Y:S01]  /*d450*/  @!P3 IMAD.IADD R229, R229, 0x1, -R251 ;  /* 0x00000001e5e5b824 */ /* 0x000fe200078e0afb */
[----:B------:R-:W-:Y:S02]  /*d460*/  ISETP.GT.U32.AND P0, PT, R251, R224, PT ;  /* 0x000000e0fb00720c */ /* 0x000fe40003f04070 */
[----:B------:R-:W3:Y:S01]  /*d470*/  LDL.LU R213, [R1+0x78] ;  /* 0x0000780001d57983 */ /* 0x000ee20000300800 */
[----:B------:R-:W-:Y:S01]  /*d480*/  ISETP.GE.AND P3, PT, R218, RZ, PT ;  /* 0x000000ffda00720c */ /* 0x000fe20003f66270 */
[----:B------:R-:W-:Y:S02]  /*d490*/  @!P5 IMAD.MOV R212, RZ, RZ, -R212 ;  /* 0x000000ffffd4d224 */ /* 0x000fe400078e0ad4 */
[----:B------:R-:W4:Y:S01]  /*d4a0*/  LDL.LU R215, [R1+0x74] ;  /* 0x0000740001d77983 */ /* 0x000f220000300800 */
[----:B-1----:R-:W-:-:S03]  /*d4b0*/  IMAD.MOV.U32 R211, RZ, RZ, R221 ;  /* 0x000000ffffd37224 */ /* 0x002fc600078e00dd */
[----:B------:R-:W3:Y:S01]  /*d4c0*/  LDL R218, [R1+0x58a8] ;  /* 0x0058a80001da7983 */ /* 0x000ee20000100800 */
[--C-:B------:R-:W-:Y:S01]  /*d4d0*/  @!P6 IMAD.IADD R230, R230, 0x1, -R251.reuse ;  /* 0x00000001e6e6e824 */ /* 0x100fe200078e0afb */
[----:B------:R-:W-:Y:S02]  /*d4e0*/  @!P2 IADD3 R211, -R211, RZ, RZ ;  /* 0x000000ffd3d3a210 */ /* 0x000fe40007ffe1ff */
[----:B------:R-:W3:Y:S01]  /*d4f0*/  LDL.LU R216, [R1+0x70] ;  /* 0x0000700001d87983 */ /* 0x000ee20000300800 */
[----:B------:R-:W-:Y:S01]  /*d500*/  @!P0 IMAD.IADD R224, R224, 0x1, -R251 ;  /* 0x00000001e0e08824 */ /* 0x000fe200078e0afb */
[----:B--2---:R-:W-:Y:S02]  /*d510*/  ISETP.GE.AND P4, PT, R217, RZ, PT ;  /* 0x000000ffd900720c */ /* 0x004fe40003f86270 */
[----:B------:R-:W2:Y:S04]  /*d520*/  LDL.LU R217, [R1+0x6c] ;  /* 0x00006c0001d97983 */ /* 0x000ea80000300800 */
[----:B------:R-:W2:Y:S01]  /*d530*/  LDL.LU R219, [R1+0x68] ;  /* 0x0000680001db7983 */ /* 0x000ea20000300800 */
[----:B-----5:R-:W-:-:S03]  /*d540*/  ISETP.GE.AND P6, PT, R220, RZ, PT ;  /* 0x000000ffdc00720c */ /* 0x020fc60003fc6270 */
[----:B------:R-:W5:Y:S04]  /*d550*/  LDL.LU R220, [R1+0x64] ;  /* 0x0000640001dc7983 */ /* 0x000f680000300800 */
[----:B------:R1:W-:Y:S04]  /*d560*/  STL [R1+0x590], R212 ;  /* 0x000590d401007387 */ /* 0x0003e80000100800 */
[----:B------:R-:W5:Y:S04]  /*d570*/  LDL R221, [R1+0x58b0] ;  /* 0x0058b00001dd7983 */ /* 0x000f680000100800 */
[----:B------:R1:W-:Y:S02]  /*d580*/  STL [R1+0x58c], R211 ;  /* 0x00058cd301007387 */ /* 0x0003e40000100800 */
[----:B-1----:R-:W-:-:S02]  /*d590*/  IMAD.MOV.U32 R212, RZ, RZ, R222 ;  /* 0x000000ffffd47224 */ /* 0x002fc400078e00de */
[----:B------:R-:W5:Y:S02]  /*d5a0*/  LDL R222, [R1+0x58ac] ;  /* 0x0058ac0001de7983 */ /* 0x000f640000100800 */
[----:B------:R-:W-:Y:S02]  /*d5b0*/  @!P1 IMAD.MOV R212, RZ, RZ, -R212 ;  /* 0x000000ffffd49224 */ /* 0x000fe400078e0ad4 */
[----:B------:R-:W-:Y:S02]  /*d5c0*/  IMAD.MOV.U32 R211, RZ, RZ, R223 ;  /* 0x000000ffffd37224 */ /* 0x000fe400078e00df */
[----:B------:R-:W5:Y:S02]  /*d5d0*/  LDL R223, [R1+0x58b4] ;  /* 0x0058b40001df7983 */ /* 0x000f640000100800 */
[----:B------:R-:W-:Y:S02]  /*d5e0*/  @!P4 IMAD.MOV R211, RZ, RZ, -R211 ;  /* 0x000000ffffd3c224 */ /* 0x000fe400078e0ad3 */
[----:B------:R1:W-:Y:S04]  /*d5f0*/  STL [R1+0x588], R212 ;  /* 0x000588d401007387 */ /* 0x0003e80000100800 */
[----:B------:R1:W-:Y:S02]  /*d600*/  STL [R1+0x584], R211 ;  /* 0x000584d301007387 */ /* 0x0003e40000100800 */
[----:B-1----:R-:W-:-:S02]  /*d610*/  IMAD.MOV.U32 R212, RZ, RZ, R224 ;  /* 0x000000ffffd47224 */ /* 0x002fc400078e00e0 */
[----:B------:R-:W5:Y:S01]  /*d620*/  LDL R224, [R1+0x58b8] ;  /* 0x0058b80001e07983 */ /* 0x000f620000100800 */
[----:B------:R-:W-:-:S03]  /*d630*/  MOV R211, R225 ;  /* 0x000000e100d37202 */ /* 0x000fc60000000f00 */
[----:B------:R-:W5:Y:S01]  /*d640*/  LDL R225, [R1+0x58c0] ;  /* 0x0058c00001e17983 */ /* 0x000f620000100800 */
[C---:B------:R-:W-:Y:S02]  /*d650*/  ISETP.GT.U32.AND P0, PT, R251.reuse, R242, PT ;  /* 0x000000f2fb00720c */ /* 0x040fe40003f04070 */
[C---:B------:R-:W-:Y:S01]  /*d660*/  ISETP.GT.U32.AND P2, PT, R251.reuse, R227, PT ;  /* 0x000000e3fb00720c */ /* 0x040fe20003f44070 */
[----:B------:R-:W-:Y:S01]  /*d670*/  @!P3 IMAD.MOV R212, RZ, RZ, -R212 ;  /* 0x000000ffffd4b224 */ /* 0x000fe200078e0ad4 */
[C---:B------:R-:W-:Y:S02]  /*d680*/  ISETP.GT.U32.AND P1, PT, R251.reuse, R228, PT ;  /* 0x000000e4fb00720c */ /* 0x040fe40003f24070 */
[C---:B------:R-:W-:Y:S02]  /*d690*/  ISETP.GT.U32.AND P4, PT, R251.reuse, R229, PT ;  /* 0x000000e5fb00720c */ /* 0x040fe40003f84070 */
[----:B------:R-:W-:-:S05]  /*d6a0*/  ISETP.GT.U32.AND P3, PT, R251, R230, PT ;  /* 0x000000e6fb00720c */ /* 0x000fca0003f64070 */
[--C-:B------:R-:W-:Y:S01]  /*d6b0*/  @!P0 IMAD.IADD R242, R242, 0x1, -R251.reuse ;  /* 0x00000001f2f28824 */ /* 0x100fe200078e0afb */
[----:B------:R-:W-:Y:S01]  /*d6c0*/  ISETP.GT.U32.AND P0, PT, R251, R226, PT ;  /* 0x000000e2fb00720c */ /* 0x000fe20003f04070 */
[----:B------:R-:W-:-:S03]  /*d6d0*/  @!P2 IMAD.IADD R227, R227, 0x1, -R251 ;  /* 0x00000001e3e3a824 */ /* 0x000fc600078e0afb */
[----:B------:R-:W-:Y:S01]  /*d6e0*/  ISETP.GT.U32.AND P5, PT, R251, R242, PT ;  /* 0x000000f2fb00720c */ /* 0x000fe20003fa4070 */
[--C-:B------:R-:W-:Y:S01]  /*d6f0*/  @!P4 IMAD.IADD R229, R229, 0x1, -R251.reuse ;  /* 0x00000001e5e5c824 */ /* 0x100fe200078e0afb */
[----:B------:R-:W-:Y:S02]  /*d700*/  @!P1 IADD3 R228, R228, -R251, RZ ;  /* 0x800000fbe4e49210 */ /* 0x000fe40007ffe0ff */
[----:B----4-:R-:W-:Y:S01]  /*d710*/  ISETP.GT.U32.AND P2, PT, R251, R215, PT ;  /* 0x000000d7fb00720c */ /* 0x010fe20003f44070 */
[----:B------:R-:W-:-:S04]  /*d720*/  @!P3 IMAD.IADD R230, R230, 0x1, -R251 ;  /* 0x00000001e6e6b824 */ /* 0x000fc800078e0afb */
[----:B------:R-:W-:Y:S01]  /*d730*/  @!P0 IMAD.IADD R226, R226, 0x1, -R251 ;  /* 0x00000001e2e28824 */ /* 0x000fe200078e0afb */
[----:B---3--:R-:W-:Y:S02]  /*d740*/  ISETP.GE.AND P0, PT, R218, RZ, PT ;  /* 0x000000ffda00720c */ /* 0x008fe40003f06270 */
[----:B------:R-:W-:Y:S01]  /*d750*/  ISETP.GT.U32.AND P1, PT, R251, R216, PT ;  /* 0x000000d8fb00720c */ /* 0x000fe20003f24070 */
[----:B------:R-:W-:Y:S01]  /*d760*/  @!P6 IMAD.MOV R211, RZ, RZ, -R211 ;  /* 0x000000ffffd3e224 */ /* 0x000fe200078e0ad3 */
[----:B------:R-:W-:Y:S01]  /*d770*/  IABS R210, R210 ;  /* 0x000000d200d27213 */ /* 0x000fe20000000000 */
[----:B------:R1:W-:Y:S01]  /*d780*/  STL [R1+0x580], R212 ;  /* 0x000580d401007387 */ /* 0x0003e20000100800 */
[--C-:B------:R-:W-:Y:S01]  /*d790*/  @!P5 IMAD.IADD R242, R242, 0x1, -R251.reuse ;  /* 0x00000001f2f2d824 */ /* 0x100fe200078e0afb */
[----:B------:R-:W-:Y:S01]  /*d7a0*/  MOV R214, R226 ;  /* 0x000000e200d67202 */ /* 0x000fe20000000f00 */
[--C-:B------:R-:W-:Y:S01]  /*d7b0*/  @!P2 IMAD.IADD R215, R215, 0x1, -R251.reuse ;  /* 0x00000001d7d7a824 */ /* 0x100fe200078e0afb */
[----:B------:R3:W-:Y:S04]  /*d7c0*/  STL [R1+0x57c], R211 ;  /* 0x00057cd301007387 */ /* 0x0007e80000100800 */
[----:B------:R-:W4:Y:S01]  /*d7d0*/  LDL.LU R218, [R1+0x60] ;  /* 0x0000600001da7983 */ /* 0x000f220000300800 */
[----:B-1----:R-:W-:Y:S01]  /*d7e0*/  MOV R212, R210 ;  /* 0x000000d200d47202 */ /* 0x002fe20000000f00 */
[----:B------:R-:W-:-:S02]  /*d7f0*/  @!P1 IMAD.IADD R216, R216, 0x1, -R251 ;  /* 0x00000001d8d89824 */ /* 0x000fc400078e0afb */
[----:B------:R-:W-:Y:S02]  /*d800*/  @!P0 IMAD.MOV R214, RZ, RZ, -R214 ;  /* 0x000000ffffd68224 */ /* 0x000fe400078e0ad6 */
[----:B------:R-:W-:-:S04]  /*d810*/  IMAD.HI.U32 R210, R252, R212, RZ ;  /* 0x000000d4fcd27227 */ /* 0x000fc800078e00ff */
[----:B---3--:R-:W-:Y:S02]  /*d820*/  IMAD.MOV R211, RZ, RZ, -R210 ;  /* 0x000000ffffd37224 */ /* 0x008fe400078e0ad2 */
[----:B------:R-:W-:Y:S01]  /*d830*/  IMAD.MOV.U32 R210, RZ, RZ, R227 ;  /* 0x000000ffffd27224 */ /* 0x000fe200078e00e3 */
[C---:B--2---:R-:W-:Y:S02]  /*d840*/  ISETP.GT.U32.AND P4, PT, R251.reuse, R217, PT ;  /* 0x000000d9fb00720c */ /* 0x044fe40003f84070 */
[----:B------:R-:W-:Y:S02]  /*d850*/  ISETP.GT.U32.AND P3, PT, R251, R219, PT ;  /* 0x000000dbfb00720c */ /* 0x000fe40003f64070 */
[----:B-----5:R-:W-:-:S09]  /*d860*/  ISETP.GE.AND P5, PT, R221, RZ, PT ;  /* 0x000000ffdd00720c */ /* 0x020fd20003fa6270 */
[--C-:B------:R-:W-:Y:S01]  /*d870*/  @!P4 IMAD.IADD R217, R217, 0x1, -R251.reuse ;  /* 0x00000001d9d9c824 */ /* 0x100fe200078e0afb */
[----:B------:R-:W2:Y:S01]  /*d880*/  LDL.LU R221, [R1+0x5c] ;  /* 0x00005c0001dd7983 */ /* 0x000ea20000300800 */
[----:B------:R-:W-:Y:S01]  /*d890*/  @!P3 IMAD.IADD R219, R219, 0x1, -R251 ;  /* 0x00000001dbdbb824 */ /* 0x000fe200078e0afb */
[----:B------:R-:W-:Y:S02]  /*d8a0*/  ISETP.GE.AND P2, PT, R222, RZ, PT ;  /* 0x000000ffde00720c */ /* 0x000fe40003f46270 */
[----:B------:R-:W3:Y:S01]  /*d8b0*/  LDL.LU R222, [R1+0x58] ;  /* 0x0000580001de7983 */ /* 0x000ee20000300800 */
[----:B------:R-:W-:-:S03]  /*d8c0*/  ISETP.GE.AND P1, PT, R223, RZ, PT ;  /* 0x000000ffdf00720c */ /* 0x000fc60003f26270 */
[----:B------:R-:W5:Y:S01]  /*d8d0*/  LDL.LU R223, [R1+0x54] ;  /* 0x0000540001df7983 */ /* 0x000f620000300800 */
[----:B------:R-:W-:Y:S01]  /*d8e0*/  @!P5 IMAD.MOV R210, RZ, RZ, -R210 ;  /* 0x000000ffffd2d224 */ /* 0x000fe200078e0ad2 */
[----:B------:R-:W-:Y:S02]  /*d8f0*/  ISETP.GE.AND P4, PT, R224, RZ, PT ;  /* 0x000000ffe000720c */ /* 0x000fe40003f86270 */
[----:B------:R-:W5:Y:S01]  /*d900*/  LDL.LU R224, [R1+0x50] ;  /* 0x0000500001e07983 */ /* 0x000f620000300800 */
[----:B------:R-:W-:-:S03]  /*d910*/  ISETP.GE.AND P3, PT, R225, RZ, PT ;  /* 0x000000ffe100720c */ /* 0x000fc60003f66270 */
[----:B------:R-:W5:Y:S04]  /*d920*/  LDL.LU R225, [R1+0x4c] ;  /* 0x00004c0001e17983 */ /* 0x000f680000300800 */
[----:B------:R1:W-:Y:S04]  /*d930*/  STL [R1+0x578], R214 ;  /* 0x000578d601007387 */ /* 0x0003e80000100800 */
[----:B------:R-:W5:Y:S04]  /*d940*/  LDL R226, [R1+0x58bc] ;  /* 0x0058bc0001e27983 */ /* 0x000f680000100800 */
[----:B------:R-:W5:Y:S01]  /*d950*/  LDL R227, [R1+0x58c4] ;  /* 0x0058c40001e37983 */ /* 0x000f620000100800 */
[----:B-1----:R-:W-:-:S03]  /*d960*/  MOV R214, R228 ;  /* 0x000000e400d67202 */ /* 0x002fc60000000f00 */
[----:B------:R1:W-:Y:S02]  /*d970*/  STL [R1+0x574], R210 ;  /* 0x000574d201007387 */ /* 0x0003e40000100800 */
[----:B------:R-:W-:Y:S02]  /*d980*/  @!P2 IMAD.MOV R214, RZ, RZ, -R214 ;  /* 0x000000ffffd6a224 */ /* 0x000fe400078e0ad6 */
[----:B------:R-:W5:Y:S04]  /*d990*/  LDL R228, [R1+0x58c8] ;  /* 0x0058c80001e47983 */ /* 0x000f680000100800 */
[----:B------:R4:W-:Y:S01]  /*d9a0*/  STL [R1+0x570], R214 ;  /* 0x000570d601007387 */ /* 0x0009e20000100800 */
[----:B-1----:R-:W-:-:S03]  /*d9b0*/  IMAD.MOV.U32 R210, RZ, RZ, R229 ;  /* 0x000000ffffd27224 */ /* 0x002fc600078e00e5 */
[----:B------:R-:W5:Y:S02]  /*d9c0*/  LDL R229, [R1+0x58d0] ;  /* 0x0058d00001e57983 */ /* 0x000f640000100800 */
[----:B------:R-:W-:Y:S01]  /*d9d0*/  @!P1 IADD3 R210, -R210, RZ, RZ ;  /* 0x000000ffd2d29210 */ /* 0x000fe20007ffe1ff */
[----:B----4-:R-:W-:Y:S02]  /*d9e0*/  IMAD.MOV.U32 R214, RZ, RZ, R230 ;  /* 0x000000ffffd67224 */ /* 0x010fe400078e00e6 */
[----:B------:R-:W4:Y:S02]  /*d9f0*/  LDL R230, [R1+0x58cc] ;  /* 0x0058cc0001e67983 */ /* 0x000f240000100800 */
[----:B------:R-:W-:Y:S02]  /*da00*/  @!P4 IMAD.MOV R214, RZ, RZ, -R214 ;  /* 0x000000ffffd6c224 */ /* 0x000fe400078e0ad6 */
[----:B------:R-:W-:Y:S04]  /*da10*/  STL [R1+0x56c], R210 ;  /* 0x00056cd201007387 */ /* 0x000fe80000100800 */
[----:B------:R1:W-:Y:S04]  /*da20*/  STL [R1+0x568], R214 ;  /* 0x000568d601007387 */ /* 0x0003e80000100800 */
[----:B-1----:R-:W4:Y:S01]  /*da30*/  LDL R214, [R1+0x58d4] ;  /* 0x0058d40001d67983 */ /* 0x002f220000100800 */
[----:B------:R-:W-:-:S13]  /*da40*/  ISETP.GT.U32.AND P6, PT, R251, R213, PT ;  /* 0x000000d5fb00720c */ /* 0x000fda0003fc4070 */
[----:B------:R-:W-:Y:S01]  /*da50*/  @!P6 IMAD.IADD R213, R213, 0x1, -R251 ;  /* 0x00000001d5d5e824 */ /* 0x000fe200078e0afb */
[----:B------:R-:W-:Y:S01]  /*da60*/  ISETP.GT.U32.AND P6, PT, R251, R220, PT ;  /* 0x000000dcfb00720c */ /* 0x000fe20003fc4070 */
[----:B------:R-:W-:-:S03]  /*da70*/  IMAD.MOV.U32 R210, RZ, RZ, R242 ;  /* 0x000000ffffd27224 */ /* 0x000fc600078e00f2 */
[C---:B------:R-:W-:Y:S01]  /*da80*/  ISETP.GT.U32.AND P0, PT, R251.reuse, R213, PT ;  /* 0x000000d5fb00720c */ /* 0x040fe20003f04070 */
[----:B------:R-:W-:Y:S01]  /*da90*/  @!P3 IMAD.MOV R210, RZ, RZ, -R210 ;  /* 0x000000ffffd2b224 */ /* 0x000fe200078e0ad2 */
[----:B------:R-:W-:-:S07]  /*daa0*/  ISETP.GT.U32.AND P5, PT, R251, R215, PT ;  /* 0x000000d7fb00720c */ /* 0x000fce0003fa4070 */
[--C-:B------:R-:W-:Y:S01]  /*dab0*/  @!P6 IMAD.IADD R220, R220, 0x1, -R251.reuse ;  /* 0x00000001dcdce824 */ /* 0x100fe200078e0afb */
[C---:B------:R-:W-:Y:S02]  /*dac0*/  ISETP.GT.U32.AND P2, PT, R251.reuse, R216, PT ;  /* 0x000000d8fb00720c */ /* 0x040fe40003f44070 */
[C---:B------:R-:W-:Y:S02]  /*dad0*/  ISETP.GT.U32.AND P3, PT, R251.reuse, R218, PT ;  /* 0x000000dafb00720c */ /* 0x040fe40003f64070 */
[C---:B------:R-:W-:Y:S02]  /*dae0*/  ISETP.GT.U32.AND P6, PT, R251.reuse, R220, PT ;  /* 0x000000dcfb00720c */ /* 0x040fe40003fc4070 */
[----:B------:R-:W-:Y:S01]  /*daf0*/  ISETP.GT.U32.AND P1, PT, R251, R217, PT ;  /* 0x000000d9fb00720c */ /* 0x000fe20003f24070 */
[----:B------:R-:W-:Y:S01]  /*db00*/  @!P0 IMAD.IADD R213, R213, 0x1, -R251 ;  /* 0x00000001d5d58824 */ /* 0x000fe200078e0afb */
[----:B------:R-:W-:-:S05]  /*db10*/  @!P5 IADD3 R215, R215, -R251, RZ ;  /* 0x800000fbd7d7d210 */ /* 0x000fca0007ffe0ff */
[--C-:B------:R-:W-:Y:S02]  /*db20*/  @!P2 IMAD.IADD R216, R216, 0x1, -R251.reuse ;  /* 0x00000001d8d8a824 */ /* 0x100fe400078e0afb */
[----:B------:R-:W-:Y:S02]  /*db30*/  @!P3 IADD3 R218, R218, -R251, RZ ;  /* 0x800000fbdadab210 */ /* 0x000fe40007ffe0ff */
[--C-:B------:R-:W-:Y:S02]  /*db40*/  @!P6 IMAD.IADD R220, R220, 0x1, -R251.reuse ;  /* 0x00000001dcdce824 */ /* 0x100fe400078e0afb */
[----:B------:R-:W-:Y:S01]  /*db50*/  @!P1 IMAD.IADD R217, R217, 0x1, -R251 ;  /* 0x00000001d9d99824 */ /* 0x000fe200078e0afb */
[----:B------:R1:W-:Y:S01]  /*db60*/  STL [R1+0x564], R210 ;  /* 0x000564d201007387 */ /* 0x0003e20000100800 */
[C---:B------:R-:W-:Y:S02]  /*db70*/  IMAD R242, R251.reuse, R211, R212 ;  /* 0x000000d3fbf27224 */ /* 0x040fe400078e02d4 */
[----:B------:R-:W-:Y:S01]  /*db80*/  IMAD.MOV.U32 R211, RZ, RZ, R215 ;  /* 0x000000ffffd37224 */ /* 0x000fe200078e00d7 */
[----:B------:R-:W-:-:S02]  /*db90*/  ISETP.GT.U32.AND P4, PT, R251, R219, PT ;  /* 0x000000dbfb00720c */ /* 0x000fc40003f84070 */
[----:B-1----:R-:W-:-:S11]  /*dba0*/  MOV R210, R213 ;  /* 0x000000d500d27202 */ /* 0x002fd60000000f00 */
[----:B------:R-:W-:Y:S01]  /*dbb0*/  @!P4 IMAD.IADD R219, R219, 0x1, -R251 ;  /* 0x00000001dbdbc824 */ /* 0x000fe200078e0afb */
[C---:B--2---:R-:W-:Y:S02]  /*dbc0*/  ISETP.GT.U32.AND P0, PT, R251.reuse, R221, PT ;  /* 0x000000ddfb00720c */ /* 0x044fe40003f04070 */
[C---:B---3--:R-:W-:Y:S02]  /*dbd0*/  ISETP.GT.U32.AND P5, PT, R251.reuse, R222, PT ;  /* 0x000000defb00720c */ /* 0x048fe40003fa4070 */
[----:B-----5:R-:W-:-:S09]  /*dbe0*/  ISETP.GT.U32.AND P2, PT, R251, R223, PT ;  /* 0x000000dffb00720c */ /* 0x020fd20003f44070 */
[--C-:B------:R-:W-:Y:S02]  /*dbf0*/  @!P0 IMAD.IADD R221, R221, 0x1, -R251.reuse ;  /* 0x00000001dddd8824 */ /* 0x100fe400078e0afb */
[--C-:B------:R-:W-:Y:S01]  /*dc00*/  @!P5 IMAD.IADD R222, R222, 0x1, -R251.reuse ;  /* 0x00000001deded824 */ /* 0x100fe200078e0afb */
[----:B------:R-:W-:Y:S02]  /*dc10*/  ISETP.GT.U32.AND P1, PT, R251, R224, PT ;  /* 0x000000e0fb00720c */ /* 0x000fe40003f24070 */
[----:B------:R-:W-:Y:S02]  /*dc20*/  ISETP.GE.AND P6, PT, R226, RZ, PT ;  /* 0x000000ffe200720c */ /* 0x000fe40003fc6270 */
[----:B------:R-:W2:Y:S01]  /*dc30*/  LDL.LU R226, [R1+0x48] ;  /* 0x0000480001e27983 */ /* 0x000ea20000300800 */
[----:B------:R-:W-:Y:S01]  /*dc40*/  ISETP.GE.AND P3, PT, R227, RZ, PT ;  /* 0x000000ffe300720c */ /* 0x000fe20003f66270 */
[----:B------:R-:W-:Y:S02]  /*dc50*/  @!P2 IMAD.IADD R223, R223, 0x1, -R251 ;  /* 0x00000001dfdfa824 */ /* 0x000fe400078e0afb */
[----:B------:R-:W3:Y:S01]  /*dc60*/  LDL.LU R227, [R1+0x44] ;  /* 0x0000440001e37983 */ /* 0x000ee20000300800 */
[----:B------:R-:W-:-:S06]  /*dc70*/  ISETP.GE.AND P0, PT, R228, RZ, PT ;  /* 0x000000ffe400720c */ /* 0x000fcc0003f06270 */
[----:B------:R-:W-:Y:S01]  /*dc80*/  @!P6 IMAD.MOV R210, RZ, RZ, -R210 ;  /* 0x000000ffffd2e224 */ /* 0x000fe200078e0ad2 */
[----:B------:R-:W5:Y:S01]  /*dc90*/  LDL.LU R228, [R1+0x40] ;  /* 0x0000400001e47983 */ /* 0x000f620000300800 */
[----:B------:R-:W-:Y:S01]  /*dca0*/  @!P1 IMAD.IADD R224, R224, 0x1, -R251 ;  /* 0x00000001e0e09824 */ /* 0x000fe200078e0afb */
[----:B------:R-:W-:Y:S02]  /*dcb0*/  @!P3 IADD3 R211, -R211, RZ, RZ ;  /* 0x000000ffd3d3b210 */ /* 0x000fe40007ffe1ff */
[----:B------:R-:W-:Y:S02]  /*dcc0*/  ISETP.GE.AND P5, PT, R229, RZ, PT ;  /* 0x000000ffe500720c */ /* 0x000fe40003fa6270 */
[----:B------:R-:W5:Y:S01]  /*dcd0*/  LDL.LU R229, [R1+0x3c] ;  /* 0x00003c0001e57983 */ /* 0x000f620000300800 */
[----:B----4-:R-:W-:-:S03]  /*dce0*/  ISETP.GE.AND P2, PT, R230, RZ, PT ;  /* 0x000000ffe600720c */ /* 0x010fc60003f46270 */
[----:B------:R-:W4:Y:S04]  /*dcf0*/  LDL.LU R230, [R1+0x38] ;  /* 0x0000380001e67983 */ /* 0x000f280000300800 */
[----:B------:R1:W-:Y:S02]  /*dd00*/  STL [R1+0x560], R210 ;  /* 0x000560d201007387 */ /* 0x0003e40000100800 */
[----:B-1----:R-:W-:Y:S01]  /*dd10*/  IMAD.MOV.U32 R210, RZ, RZ, R216 ;  /* 0x000000ffffd27224 */ /* 0x002fe200078e00d8 */
[----:B------:R-:W-:Y:S02]  /*dd20*/  ISETP.GE.AND P1, PT, R214, RZ, PT ;  /* 0x000000ffd600720c */ /* 0x000fe40003f26270 */
[----:B------:R-:W4:Y:S04]  /*dd30*/  LDL R214, [R1+0x58d8] ;  /* 0x0058d80001d67983 */ /* 0x000f280000100800 */
[----:B------:R1:W-:Y:S01]  /*dd40*/  STL [R1+0x55c], R211 ;  /* 0x00055cd301007387 */ /* 0x0003e20000100800 */
[----:B------:R-:W-:-:S03]  /*dd50*/  @!P0 IMAD.MOV R210, RZ, RZ, -R210 ;  /* 0x000000ffffd28224 */ /* 0x000fc600078e0ad2 */
[----:B------:R-:W4:Y:S04]  /*dd60*/  LDL R215, [R1+0x58e0] ;  /* 0x0058e00001d77983 */ /* 0x000f280000100800 */
[----:B------:R-:W4:Y:S01]  /*dd70*/  LDL R216, [R1+0x58dc] ;  /* 0x0058dc0001d87983 */ /* 0x000f220000100800 */
[----:B-1----:R-:W-:-:S03]  /*dd80*/  IMAD.MOV.U32 R211, RZ, RZ, R217 ;  /* 0x000000ffffd37224 */ /* 0x002fc600078e00d9 */
[----:B------:R1:W-:Y:S01]  /*dd90*/  STL [R1+0x558], R210 ;  /* 0x000558d201007387 */ /* 0x0003e20000100800 */
[----:B------:R-:W-:-:S03]  /*dda0*/  @!P5 IMAD.MOV R211, RZ, RZ, -R211 ;  /* 0x000000ffffd3d224 */ /* 0x000fc600078e0ad3 */
[----:B------:R-:W4:Y:S01]  /*ddb0*/  LDL R217, [R1+0x58e4] ;  /* 0x0058e40001d97983 */ /* 0x000f220000100800 */
[----:B-1----:R-:W-:-:S03]  /*ddc0*/  IMAD.MOV.U32 R210, RZ, RZ, R219 ;  /* 0x000000ffffd27224 */ /* 0x002fc600078e00db */
[----:B------:R-:W4:Y:S04]  /*ddd0*/  LDL R219, [R1+0x58e8] ;  /* 0x0058e80001db7983 */ /* 0x000f280000100800 */
[----:B------:R1:W-:Y:S02]  /*dde0*/  STL [R1+0x554], R211 ;  /* 0x000554d301007387 */ /* 0x0003e40000100800 */
[----:B-1----:R-:W-:Y:S02]  /*ddf0*/  MOV R211, R220 ;  /* 0x000000dc00d37202 */ /* 0x002fe40000000f00 */
[----:B------:R-:W4:Y:S01]  /*de00*/  LDL R220, [R1+0x58f0] ;  /* 0x0058f00001dc7983 */ /* 0x000f220000100800 */
[C---:B------:R-:W-:Y:S02]  /*de10*/  ISETP.GT.U32.AND P4, PT, R251.reuse, R225, PT ;  /* 0x000000e1fb00720c */ /* 0x040fe40003f84070 */
[----:B------:R-:W-:-:S02]  /*de20*/  ISETP.GT.U32.AND P0, PT, R251, R222, PT ;  /* 0x000000defb00720c */ /* 0x000fc40003f04070 */
[C---:B------:R-:W-:Y:S01]  /*de30*/  ISETP.GT.U32.AND P3, PT, R251.reuse, R221, PT ;  /* 0x000000ddfb00720c */ /* 0x040fe20003f64070 */
[----:B------:R-:W-:Y:S01]  /*de40*/  @!P1 IMAD.MOV R211, RZ, RZ, -R211 ;  /* 0x000000ffffd39224 */ /* 0x000fe200078e0ad3 */
[----:B------:R-:W-:-:S07]  /*de50*/  ISETP.GT.U32.AND P6, PT, R251, R223, PT ;  /* 0x000000dffb00720c */ /* 0x000fce0003fc4070 */
[----:B------:R-:W-:Y:S01]  /*de60*/  @!P4 IMAD.IADD R225, R225, 0x1, -R251 ;  /* 0x00000001e1e1c824 */ /* 0x000fe200078e0afb */
[----:B------:R-:W-:-:S04]  /*de70*/  ISETP.GT.U32.AND P4, PT, R251, R218, PT ;  /* 0x000000dafb00720c */ /* 0x000fc80003f84070 */
[----:B------:R-:W-:Y:S01]  /*de80*/  ISETP.GT.U32.AND P5, PT, R251, R225, PT ;  /* 0x000000e1fb00720c */ /* 0x000fe20003fa4070 */
[----:B------:R-:W-:Y:S01]  /*de90*/  @!P2 IMAD.MOV R210, RZ, RZ, -R210 ;  /* 0x000000ffffd2a224 */ /* 0x000fe200078e0ad2 */
[----:B------:R-:W-:Y:S01]  /*dea0*/  @!P0 IADD3 R222, R222, -R251, RZ ;  /* 0x800000fbdede8210 */ /* 0x000fe20007ffe0ff */
[--C-:B------:R-:W-:Y:S02]  /*deb0*/  @!P3 IMAD.IADD R221, R221, 0x1, -R251.reuse ;  /* 0x00000001ddddb824 */ /* 0x100fe400078e0afb */
[----:B------:R-:W-:-:S04]  /*dec0*/  @!P6 IMAD.IADD R223, R223, 0x1, -R251 ;  /* 0x00000001dfdfe824 */ /* 0x000fc800078e0afb */
[----:B------:R-:W-:-:S04]  /*ded0*/  @!P4 IMAD.IADD R218, R218, 0x1, -R251 ;  /* 0x00000001dadac824 */ /* 0x000fc800078e0afb */
[----:B------:R-:W-:Y:S01]  /*dee0*/  @!P5 IMAD.IADD R225, R225, 0x1, -R251 ;  /* 0x00000001e1e1d824 */ /* 0x000fe200078e0afb */
[----:B------:R1:W-:Y:S01]  /*def0*/  STL [R1+0x550], R210 ;  /* 0x000550d201007387 */ /* 0x0003e20000100800 */
[----:B------:R-:W-:Y:S01]  /*df00*/  IMAD.MOV.U32 R212, RZ, RZ, R218 ;  /* 0x000000ffffd47224 */ /* 0x000fe200078e00da */
[----:B-1----:R-:W-:-:S05]  /*df10*/  IADD3 R210, R249, 0x1e5, RZ ;  /* 0x000001e5f9d27810 */ /* 0x002fca0007ffe0ff */
[----:B------:R-:W-:Y:S01]  /*df20*/  STL [R1+0x5fc0], R210 ;  /* 0x005fc0d201007387 */ /* 0x000fe20000100800 */
[----:B------:R-:W-:-:S03]  /*df30*/  ISETP.GT.U32.AND P2, PT, R251, R224, PT ;  /* 0x000000e0fb00720c */ /* 0x000fc60003f44070 */
[----:B------:R1:W-:Y:S04]  /*df40*/  STL [R1+0x54c], R211 ;  /* 0x00054cd301007387 */ /* 0x0003e80000100800 */
[----:B------:R-:W4:Y:S01]  /*df50*/  LDL.LU R213, [R1+0xbc] ;  /* 0x0000bc0001d57983 */ /* 0x000f220000300800 */
[----:B-1----:R-:W-:-:S05]  /*df60*/  IMAD.MOV.U32 R211, RZ, RZ, R221 ;  /* 0x000000ffffd37224 */ /* 0x002fca00078e00dd */
[----:B------:R-:W-:Y:S01]  /*df70*/  @!P2 IMAD.IADD R224, R224, 0x1, -R251 ;  /* 0x00000001e0e0a824 */ /* 0x000fe200078e0afb */
[C---:B--2---:R-:W-:Y:S02]  /*df80*/  ISETP.GT.U32.AND P1, PT, R251.reuse, R226, PT ;  /* 0x000000e2fb00720c */ /* 0x044fe40003f24070 */
[C---:B---3--:R-:W-:Y:S02]  /*df90*/  ISETP.GT.U32.AND P4, PT, R251.reuse, R227, PT ;  /* 0x000000e3fb00720c */ /* 0x048fe40003f84070 */
[----:B-----5:R-:W-:-:S09]  /*dfa0*/  ISETP.GT.U32.AND P3, PT, R251, R228, PT ;  /* 0x000000e4fb00720c */ /* 0x020fd20003f64070 */
[--C-:B------:R-:W-:Y:S01]  /*dfb0*/  @!P1 IMAD.IADD R226, R226, 0x1, -R251.reuse ;  /* 0x00000001e2e29824 */ /* 0x100fe200078e0afb */
[C---:B------:R-:W-:Y:S02]  /*dfc0*/  ISETP.GT.U32.AND P0, PT, R251.reuse, R229, PT ;  /* 0x000000e5fb00720c */ /* 0x040fe40003f04070 */
[----:B----4-:R-:W-:Y:S01]  /*dfd0*/  ISETP.GT.U32.AND P6, PT, R251, R230, PT ;  /* 0x000000e6fb00720c */ /* 0x010fe20003fc4070 */
[----:B------:R-:W-:Y:S01]  /*dfe0*/  @!P3 IMAD.IADD R228, R228, 0x1, -R251 ;  /* 0x00000001e4e4b824 */ /* 0x000fe200078e0afb */
[----:B------:R-:W-:-:S09]  /*dff0*/  @!P4 IADD3 R227, R227, -R251, RZ ;  /* 0x800000fbe3e3c210 */ /* 0x000fd20007ffe0ff */
[----:B------:R-:W-:Y:S01]  /*e000*/  @!P0 IMAD.IADD R229, R229, 0x1, -R251 ;  /* 0x00000001e5e58824 */ /* 0x000fe200078e0afb */
[----:B------:R-:W-:Y:S02]  /*e010*/  ISETP.GE.AND P5, PT, R214, RZ, PT ;  /* 0x000000ffd600720c */ /* 0x000fe40003fa6270 */
[----:B------:R-:W-:Y:S02]  /*e020*/  ISETP.GE.AND P1, PT, R215, RZ, PT ;  /* 0x000000ffd700720c */ /* 0x000fe40003f26270 */
[----:B------:R-:W2:Y:S01]  /*e030*/  LDL.LU R215, [R1+0xb8] ;  /* 0x0000b80001d77983 */ /* 0x000ea20000300800 */
[----:B------:R-:W-:-:S08]  /*e040*/  ISETP.GE.AND P4, PT, R216, RZ, PT ;  /* 0x000000ffd800720c */ /* 0x000fd00003f86270 */
[----:B------:R-:W-:Y:S02]  /*e050*/  @!P5 IMAD.MOV R212, RZ, RZ, -R212 ;  /* 0x000000ffffd4d224 */ /* 0x000fe400078e0ad4 */
[----:B------:R-:W-:Y:S01]  /*e060*/  @!P6 IMAD.IADD R230, R230, 0x1, -R251 ;  /* 0x00000001e6e6e824 */ /* 0x000fe200078e0afb */
[----:B------:R-:W-:Y:S01]  /*e070*/  ISETP.GE.AND P3, PT, R217, RZ, PT ;  /* 0x000000ffd900720c */ /* 0x000fe20003f66270 */
[----:B------:R-:W-:Y:S01]  /*e080*/  @!P1 IMAD.MOV R211, RZ, RZ, -R211 ;  /* 0x000000ffffd39224 */ /* 0x000fe200078e0ad3 */
[----:B------:R-:W-:Y:S02]  /*e090*/  ISETP.GE.AND P0, PT, R219, RZ, PT ;  /* 0x000000ffdb00720c */ /* 0x000fe40003f06270 */
[----:B------:R-:W3:Y:S04]  /*e0a0*/  LDL R219, [R1+0x58ec] ;  /* 0x0058ec0001db7983 */ /* 0x000ee80000100800 */
[----:B------:R-:W4:Y:S04]  /*e0b0*/  LDL.LU R216, [R1+0xb4] ;  /* 0x0000b40001d87983 */ /* 0x000f280000300800 */
[----:B------:R-:W5:Y:S04]  /*e0c0*/  LDL.LU R217, [R1+0xb0] ;  /* 0x0000b00001d97983 */ /* 0x000f680000300800 */
[----:B------:R-:W5:Y:S01]  /*e0d0*/  LDL.LU R218, [R1+0xac] ;  /* 0x0000ac0001da7983 */ /* 0x000f620000300800 */
[----:B------:R-:W-:-:S03]  /*e0e0*/  ISETP.GE.AND P6, PT, R220, RZ, PT ;  /* 0x000000ffdc00720c */ /* 0x000fc60003fc6270 */
[----:B------:R-:W5:Y:S04]  /*e0f0*/  LDL.LU R220, [R1+0xa8] ;  /* 0x0000a80001dc7983 */ /* 0x000f680000300800 */
[----:B------:R1:W-:Y:S04]  /*e100*/  STL [R1+0x548], R212 ;  /* 0x000548d401007387 */ /* 0x0003e80000100800 */
[----:B------:R-:W5:Y:S04]  /*e110*/  LDL R221, [R1+0x58f4] ;  /* 0x0058f40001dd7983 */ /* 0x000f680000100800 */
[----:B------:R1:W-:Y:S02]  /*e120*/  STL [R1+0x544], R211 ;  /* 0x000544d301007387 */ /* 0x0003e40000100800 */
[----:B-1----:R-:W-:-:S02]  /*e130*/  IMAD.MOV.U32 R212, RZ, RZ, R222 ;  /* 0x000000ffffd47224 */ /* 0x002fc400078e00de */
[----:B------:R-:W5:Y:S02]  /*e140*/  LDL R222, [R1+0x58f8] ;  /* 0x0058f80001de7983 */ /* 0x000f640000100800 */
[----:B------:R-:W-:Y:S01]  /*e150*/  @!P4 IMAD.MOV R212, RZ, RZ, -R212 ;  /* 0x000000ffffd4c224 */ /* 0x000fe200078e0ad4 */
[----:B------:R-:W-:Y:S02]  /*e160*/  MOV R211, R223 ;  /* 0x000000df00d37202 */ /* 0x000fe40000000f00 */
[----:B------:R-:W5:Y:S03]  /*e170*/  LDL R223, [R1+0x5900] ;  /* 0x0059000001df7983 */ /* 0x000f660000100800 */
[----:B------:R-:W-:Y:S01]  /*e180*/  @!P3 IMAD.MOV R211, RZ, RZ, -R211 ;  /* 0x000000ffffd3b224 */ /* 0x000fe200078e0ad3 */
[----:B------:R1:W-:Y:S04]  /*e190*/  STL [R1+0x540], R212 ;  /* 0x000540d401007387 */ /* 0x0003e80000100800 */
[----:B------:R1:W-:Y:S02]  /*e1a0*/  STL [R1+0x53c], R211 ;  /* 0x00053cd301007387 */ /* 0x0003e40000100800 */
[----:B-1----:R-:W-:-:S02]  /*e1b0*/  IMAD.MOV.U32 R212, RZ, RZ, R224 ;  /* 0x000000ffffd47224 */ /* 0x002fc400078e00e0 */
[----:B------:R-:W5:Y:S01]  /*e1c0*/  LDL R224, [R1+0x58fc] ;  /* 0x0058fc0001e07983 */ /* 0x000f620000100800 */
[----:B------:R-:W-:-:S03]  /*e1d0*/  IMAD.MOV.U32 R211, RZ, RZ, R225 ;  /* 0x000000ffffd37224 */ /* 0x000fc600078e00e1 */
[----:B------:R-:W5:Y:S01]  /*e1e0*/  LDL R225, [R1+0x5904] ;  /* 0x0059040001e17983 */ /* 0x000f620000100800 */
[C---:B------:R-:W-:Y:S02]  /*e1f0*/  ISETP.GT.U32.AND P2, PT, R251.reuse, R241, PT ;  /* 0x000000f1fb00720c */ /* 0x040fe40003f44070 */
[C---:B------:R-:W-:Y:S02]  /*e200*/  ISETP.GT.U32.AND P1, PT, R251.reuse, R227, PT ;  /* 0x000000e3fb00720c */ /* 0x040fe40003f24070 */
[C---:B------:R-:W-:Y:S02]  /*e210*/  ISETP.GT.U32.AND P4, PT, R251.reuse, R228, PT ;  /* 0x000000e4fb00720c */ /* 0x040fe40003f84070 */
[C---:B------:R-:W-:Y:S02]  /*e220*/  ISETP.GT.U32.AND P3, PT, R251.reuse, R229, PT ;  /* 0x000000e5fb00720c */ /* 0x040fe40003f64070 */
[----:B------:R-:W-:Y:S02]  /*e230*/  @!P0 IADD3 R212, -R212, RZ, RZ ;  /* 0x000000ffd4d48210 */ /* 0x000fe40007ffe1ff */
[----:B------:R-:W-:-:S03]  /*e240*/  ISETP.GT.U32.AND P0, PT, R251, R230, PT ;  /* 0x000000e6fb00720c */ /* 0x000fc60003f04070 */
[----:B------:R-:W-:Y:S02]  /*e250*/  @!P2 IADD3 R241, R241, -R251, RZ ;  /* 0x800000fbf1f1a210 */ /* 0x000fe40007ffe0ff */
[----:B------:R-:W-:Y:S01]  /*e260*/  ISETP.GT.U32.AND P2, PT, R251, R226, PT ;  /* 0x000000e2fb00720c */ /* 0x000fe20003f44070 */
[--C-:B------:R-:W-:Y:S01]  /*e270*/  @!P1 IMAD.IADD R227, R227, 0x1, -R251.reuse ;  /* 0x00000001e3e39824 */ /* 0x100fe200078e0afb */
[----:B------:R-:W-:Y:S01]  /*e280*/  ISETP.GT.U32.AND P5, PT, R251, R241, PT ;  /* 0x000000f1fb00720c */ /* 0x000fe20003fa4070 */
[--C-:B------:R-:W-:Y:S01]  /*e290*/  @!P4 IMAD.IADD R228, R228, 0x1, -R251.reuse ;  /* 0x00000001e4e4c824 */ /* 0x100fe200078e0afb */
[----:B------:R-:W-:Y:S02]  /*e2a0*/  @!P3 IADD3 R229, R229, -R251, RZ ;  /* 0x800000fbe5e5b210 */ /* 0x000fe40007ffe0ff */
[----:B------:R-:W-:Y:S02]  /*e2b0*/  IABS R210, R210 ;  /* 0x000000d200d27213 */ /* 0x000fe40000000000 */
[----:B------:R-:W-:-:S05]  /*e2c0*/  @!P0 IMAD.IADD R230, R230, 0x1, -R251 ;  /* 0x00000001e6e68824 */ /* 0x000fca00078e0afb */
[----:B------:R-:W-:Y:S02]  /*e2d0*/  @!P2 IMAD.IADD R226, R226, 0x1, -R251 ;  /* 0x00000001e2e2a824 */ /* 0x000fe400078e0afb */
[----:B------:R-:W-:Y:S01]  /*e2e0*/  @!P6 IMAD.MOV R211, RZ, RZ, -R211 ;  /* 0x000000ffffd3e224 */ /* 0x000fe200078e0ad3 */
[----:B------:R1:W-:Y:S01]  /*e2f0*/  STL [R1+0x538], R212 ;  /* 0x000538d401007387 */ /* 0x0003e20000100800 */
[----:B------:R-:W-:Y:S02]  /*e300*/  @!P5 IMAD.IADD R241, R241, 0x1, -R251 ;  /* 0x00000001f1f1d824 */ /* 0x000fe400078e0afb */
[----:B------:R-:W-:Y:S01]  /*e310*/  IMAD.MOV.U32 R214, RZ, RZ, R226 ;  /* 0x000000ffffd67224 */ /* 0x000fe200078e00e2 */
[----:B------:R1:W-:Y:S02]  /*e320*/  STL [R1+0x534], R211 ;  /* 0x000534d301007387 */ /* 0x0003e40000100800 */
[----:B-1----:R-:W-:-:S04]  /*e330*/  IMAD.MOV.U32 R212, RZ, RZ, R210 ;  /* 0x000000ffffd47224 */ /* 0x002fc800078e00d2 */
[----:B------:R-:W-:-:S05]  /*e340*/  IMAD.HI.U32 R210, R252, R212, RZ ;  /* 0x000000d4fcd27227 */ /* 0x000fca00078e00ff */
[----:B------:R-:W-:Y:S01]  /*e350*/  IADD3 R211, -R210, RZ, RZ ;  /* 0x000000ffd2d37210 */ /* 0x000fe20007ffe1ff */
[----:B------:R-:W-:Y:S01]  /*e360*/  IMAD.MOV.U32 R210, RZ, RZ, R227 ;  /* 0x000000ffffd27224 */ /* 0x000fe200078e00e3 */
[----:B--2---:R-:W-:Y:S02]  /*e370*/  ISETP.GT.U32.AND P1, PT, R251, R215, PT ;  /* 0x000000d7fb00720c */ /* 0x004fe40003f24070 */
[----:B---3--:R-:W-:Y:S02]  /*e380*/  ISETP.GE.AND P2, PT, R219, RZ, PT ;  /* 0x000000ffdb00720c */ /* 0x008fe40003f46270 */
[C---:B----4-:R-:W-:Y:S01]  /*e390*/  ISETP.GT.U32.AND P4, PT, R251.reuse, R216, PT ;  /* 0x000000d8fb00720c */ /* 0x050fe20003f84070 */
[----:B------:R-:W2:Y:S01]  /*e3a0*/  LDL.LU R219, [R1+0xa4] ;  /* 0x0000a40001db7983 */ /* 0x000ea20000300800 */
[C---:B-----5:R-:W-:Y:S02]  /*e3b0*/  ISETP.GT.U32.AND P3, PT, R251.reuse, R217, PT ;  /* 0x000000d9fb00720c */ /* 0x060fe40003f64070 */
[----:B------:R-:W-:-:S05]  /*e3c0*/  ISETP.GT.U32.AND P0, PT, R251, R218, PT ;  /* 0x000000dafb00720c */ /* 0x000fca0003f04070 */
[----:B------:R-:W-:Y:S02]  /*e3d0*/  @!P1 IADD3 R215, R215, -R251, RZ ;  /* 0x800000fbd7d79210 */ /* 0x000fe40007ffe0ff */
[----:B------:R-:W-:Y:S02]  /*e3e0*/  @!P2 IMAD.MOV R214, RZ, RZ, -R214 ;  /* 0x000000ffffd6a224 */ /* 0x000fe400078e0ad6 */
[--C-:B------:R-:W-:Y:S01]  /*e3f0*/  @!P4 IMAD.IADD R216, R216, 0x1, -R251.reuse ;  /* 0x00000001d8d8c824 */ /* 0x100fe200078e0afb */
[----:B------:R-:W-:Y:S01]  /*e400*/  ISETP.GE.AND P5, PT, R221, RZ, PT ;  /* 0x000000ffdd00720c */ /* 0x000fe20003fa6270 */
[--C-:B------:R-:W-:Y:S01]  /*e410*/  @!P3 IMAD.IADD R217, R217, 0x1, -R251.reuse ;  /* 0x00000001d9d9b824 */ /* 0x100fe200078e0afb */
[----:B------:R-:W3:Y:S01]  /*e420*/  LDL.LU R221, [R1+0xa0] ;  /* 0x0000a00001dd7983 */ /* 0x000ee20000300800 */
[----:B------:R-:W-:Y:S01]  /*e430*/  @!P0 IMAD.IADD R218, R218, 0x1, -R251 ;  /* 0x00000001dada8824 */ /* 0x000fe200078e0afb */
[----:B------:R-:W-:Y:S02]  /*e440*/  ISETP.GE.AND P1, PT, R222, RZ, PT ;  /* 0x000000ffde00720c */ /* 0x000fe40003f26270 */
[----:B------:R-:W4:Y:S01]  /*e450*/  LDL.LU R222, [R1+0x9c] ;  /* 0x00009c0001de7983 */ /* 0x000f220000300800 */
[----:B------:R-:W-:-:S03]  /*e460*/  ISETP.GE.AND P4, PT, R223, RZ, PT ;  /* 0x000000ffdf00720c */ /* 0x000fc60003f86270 */
[----:B------:R-:W5:Y:S03]  /*e470*/  LDL.LU R223, [R1+0x98] ;  /* 0x0000980001df7983 */ /* 0x000f660000300800 */
[----:B------:R-:W-:Y:S02]  /*e480*/  @!P5 IADD3 R210, -R210, RZ, RZ ;  /* 0x000000ffd2d2d210 */ /* 0x000fe40007ffe1ff */
[----:B------:R-:W-:Y:S02]  /*e490*/  ISETP.GE.AND P3, PT, R224, RZ, PT ;  /* 0x000000ffe000720c */ /* 0x000fe40003f66270 */
[----:B------:R-:W5:Y:S01]  /*e4a0*/  LDL.LU R224, [R1+0x94] ;  /* 0x0000940001e07983 */ /* 0x000f620000300800 */
[----:B------:R-:W-:-:S03]  /*e4b0*/  ISETP.GE.AND P0, PT, R225, RZ, PT ;  /* 0x000000ffe100720c */ /* 0x000fc60003f06270 */
[----:B------:R-:W5:Y:S04]  /*e4c0*/  LDL.LU R225, [R1+0x90] ;  /* 0x0000900001e17983 */ /* 0x000f680000300800 */
[----:B------:R1:W-:Y:S04]  /*e4d0*/  STL [R1+0x530], R214 ;  /* 0x000530d601007387 */ /* 0x0003e80000100800 */
[----:B------:R-:W5:Y:S04]  /*e4e0*/  LDL R226, [R1+0x5908] ;  /* 0x0059080001e27983 */ /* 0x000f680000100800 */
[----:B------:R-:W5:Y:S01]  /*e4f0*/  LDL R227, [R1+0x5910] ;  /* 0x0059100001e37983 */ /* 0x000f620000100800 */
[----:B-1----:R-:W-:-:S04]  /*e500*/  IMAD.MOV.U32 R214, RZ, RZ, R228 ;  /* 0x000000ffffd67224 */ /* 0x002fc800078e00e4 */
[----:B------:R-:W-:Y:S01]  /*e510*/  @!P1 IMAD.MOV R214, RZ, RZ, -R214 ;  /* 0x000000ffffd69224 */ /* 0x000fe200078e0ad6 */
        /* <DEDUP_REMOVED lines=9> */
[----:B------:R-:W-:Y:S04]  /*e5b0*/  STL [R1+0x524], R210 ;  /* 0x000524d201007387 */ /* 0x000fe80000100800 */
[----:B------:R1:W-:Y:S04]  /*e5c0*/  STL [R1+0x520], R214 ;  /* 0x000520d601007387 */ /* 0x0003e80000100800 */
[----:B-1----:R-:W5:Y:S01]  /*e5d0*/  LDL R214, [R1+0x5920] ;  /* 0x0059200001d67983 */ /* 0x002f620000100800 */
[----:B------:R-:W-:-:S13]  /*e5e0*/  ISETP.GT.U32.AND P6, PT, R251, R213, PT ;  /* 0x000000d5fb00720c */ /* 0x000fda0003fc4070 */
[----:B------:R-:W-:Y:S01]  /*e5f0*/  @!P6 IMAD.IADD R213, R213, 0x1, -R251 ;  /* 0x00000001d5d5e824 */ /* 0x000fe200078e0afb */
[C---:B------:R-:W-:Y:S02]  /*e600*/  ISETP.GT.U32.AND P6, PT, R251.reuse, R220, PT ;  /* 0x000000dcfb00720c */ /* 0x040fe40003fc4070 */
[----:B------:R-:W-:Y:S02]  /*e610*/  MOV R210, R241 ;  /* 0x000000f100d27202 */ /* 0x000fe40000000f00 */
[C---:B------:R-:W-:Y:S02]  /*e620*/  ISETP.GT.U32.AND P2, PT, R251.reuse, R213, PT ;  /* 0x000000d5fb00720c */ /* 0x040fe40003f44070 */
[----:B------:R-:W-:Y:S01]  /*e630*/  ISETP.GT.U32.AND P5, PT, R251, R215, PT ;  /* 0x000000d7fb00720c */ /* 0x000fe20003fa4070 */
[----:B------:R-:W-:-:S06]  /*e640*/  @!P0 IMAD.MOV R210, RZ, RZ, -R210 ;  /* 0x000000ffffd28224 */ /* 0x000fcc00078e0ad2 */
[----:B------:R-:W-:Y:S01]  /*e650*/  @!P6 IMAD.IADD R220, R220, 0x1, -R251 ;  /* 0x00000001dcdce824 */ /* 0x000fe200078e0afb */
[----:B------:R-:W-:-:S04]  /*e660*/  ISETP.GT.U32.AND P1, PT, R251, R216, PT ;  /* 0x000000d8fb00720c */ /* 0x000fc80003f24070 */
[C---:B------:R-:W-:Y:S02]  /*e670*/  ISETP.GT.U32.AND P6, PT, R251.reuse, R220, PT ;  /* 0x000000dcfb00720c */ /* 0x040fe40003fc4070 */
[----:B------:R-:W-:Y:S01]  /*e680*/  ISETP.GT.U32.AND P4, PT, R251, R217, PT ;  /* 0x000000d9fb00720c */ /* 0x000fe20003f84070 */
[--C-:B------:R-:W-:Y:S02]  /*e690*/  @!P2 IMAD.IADD R213, R213, 0x1, -R251.reuse ;  /* 0x00000001d5d5a824 */ /* 0x100fe400078e0afb */
[----:B------:R-:W-:-:S04]  /*e6a0*/  @!P5 IMAD.IADD R215, R215, 0x1, -R251 ;  /* 0x00000001d7d7d824 */ /* 0x000fc800078e0afb */
[----:B------:R-:W-:-:S04]  /*e6b0*/  @!P1 IADD3 R216, R216, -R251, RZ ;  /* 0x800000fbd8d89210 */ /* 0x000fc80007ffe0ff */
[--C-:B------:R-:W-:Y:S02]  /*e6c0*/  @!P6 IMAD.IADD R220, R220, 0x1, -R251.reuse ;  /* 0x00000001dcdce824 */ /* 0x100fe400078e0afb */
[----:B------:R-:W-:Y:S01]  /*e6d0*/  @!P4 IMAD.IADD R217, R217, 0x1, -R251 ;  /* 0x00000001d9d9c824 */ /* 0x000fe200078e0afb */
[----:B------:R1:W-:Y:S01]  /*e6e0*/  STL [R1+0x51c], R210 ;  /* 0x00051cd201007387 */ /* 0x0003e20000100800 */
[C---:B------:R-:W-:Y:S01]  /*e6f0*/  IMAD R241, R251.reuse, R211, R212 ;  /* 0x000000d3fbf17224 */ /* 0x040fe200078e02d4 */
[----:B------:R-:W-:Y:S01]  /*e700*/  ISETP.GT.U32.AND P3, PT, R251, R218, PT ;  /* 0x000000dafb00720c */ /* 0x000fe20003f64070 */
[----:B------:R-:W-:Y:S02]  /*e710*/  IMAD.MOV.U32 R211, RZ, RZ, R215 ;  /* 0x000000ffffd37224 */ /* 0x000fe400078e00d7 */
[----:B-1----:R-:W-:-:S10]  /*e720*/  IMAD.MOV.U32 R210, RZ, RZ, R213 ;  /* 0x000000ffffd27224 */ /* 0x002fd400078e00d5 */
[----:B------:R-:W-:Y:S01]  /*e730*/  @!P3 IMAD.IADD R218, R218, 0x1, -R251 ;  /* 0x00000001dadab824 */ /* 0x000fe200078e0afb */
[----:B--2---:R-:W-:-:S13]  /*e740*/  ISETP.GT.U32.AND P0, PT, R251, R219, PT ;  /* 0x000000dbfb00720c */ /* 0x004fda0003f04070 */
[----:B------:R-:W-:Y:S01]  /*e750*/  @!P0 IMAD.IADD R219, R219, 0x1, -R251 ;  /* 0x00000001dbdb8824 */ /* 0x000fe200078e0afb */
[C---:B---3--:R-:W-:Y:S02]  /*e760*/  ISETP.GT.U32.AND P2, PT, R251.reuse, R221, PT ;  /* 0x000000ddfb00720c */ /* 0x048fe40003f44070 */
[C---:B----4-:R-:W-:Y:S02]  /*e770*/  ISETP.GT.U32.AND P5, PT, R251.reuse, R222, PT ;  /* 0x000000defb00720c */ /* 0x050fe40003fa4070 */
[----:B-----5:R-:W-:-:S09]  /*e780*/  ISETP.GT.U32.AND P1, PT, R251, R223, PT ;  /* 0x000000dffb00720c */ /* 0x020fd20003f24070 */
[----:B------:R-:W-:Y:S02]  /*e790*/  @!P2 IADD3 R221, R221, -R251, RZ ;  /* 0x800000fbdddda210 */ /* 0x000fe40007ffe0ff */
[--C-:B------:R-:W-:Y:S01]  /*e7a0*/  @!P5 IMAD.IADD R222, R222, 0x1, -R251.reuse ;  /* 0x00000001deded824 */ /* 0x100fe200078e0afb */
[----:B------:R-:W-:Y:S02]  /*e7b0*/  ISETP.GT.U32.AND P4, PT, R251, R224, PT ;  /* 0x000000e0fb00720c */ /* 0x000fe40003f84070 */
[----:B------:R-:W-:Y:S02]  /*e7c0*/  ISETP.GE.AND P6, PT, R226, RZ, PT ;  /* 0x000000ffe200720c */ /* 0x000fe40003fc6270 */
[----:B------:R-:W2:Y:S01]  /*e7d0*/  LDL.LU R226, [R1+0x8c] ;  /* 0x00008c0001e27983 */ /* 0x000ea20000300800 */
[----:B------:R-:W-:Y:S01]  /*e7e0*/  ISETP.GE.AND P0, PT, R227, RZ, PT ;  /* 0x000000ffe300720c */ /* 0x000fe20003f06270 */
[--C-:B------:R-:W-:Y:S02]  /*e7f0*/  @!P1 IMAD.IADD R223, R223, 0x1, -R251.reuse ;  /* 0x00000001dfdf9824 */ /* 0x100fe400078e0afb */
[----:B------:R-:W3:Y:S05]  /*e800*/  LDL.LU R227, [R1+0x88] ;  /* 0x0000880001e37983 */ /* 0x000eea0000300800 */
[----:B------:R-:W-:-:S02]  /*e810*/  @!P4 IMAD.IADD R224, R224, 0x1, -R251 ;  /* 0x00000001e0e0c824 */ /* 0x000fc400078e0afb */
[----:B------:R-:W-:Y:S01]  /*e820*/  @!P6 IMAD.MOV R210, RZ, RZ, -R210 ;  /* 0x000000ffffd2e224 */ /* 0x000fe200078e0ad2 */
[----:B------:R-:W-:Y:S02]  /*e830*/  ISETP.GE.AND P2, PT, R228, RZ, PT ;  /* 0x000000ffe400720c */ /* 0x000fe40003f46270 */
[----:B------:R-:W4:Y:S01]  /*e840*/  LDL.LU R228, [R1+0x84] ;  /* 0x0000840001e47983 */ /* 0x000f220000300800 */
[----:B------:R-:W-:Y:S01]  /*e850*/  @!P0 IMAD.MOV R211, RZ, RZ, -R211 ;  /* 0x000000ffffd38224 */ /* 0x000fe200078e0ad3 */
[----:B------:R-:W-:Y:S02]  /*e860*/  ISETP.GE.AND P5, PT, R229, RZ, PT ;  /* 0x000000ffe500720c */ /* 0x000fe40003fa6270 */
[----:B------:R-:W5:Y:S01]  /*e870*/  LDL.LU R229, [R1+0x80] ;  /* 0x0000800001e57983 */ /* 0x000f620000300800 */
[----:B------:R-:W-:-:S03]  /*e880*/  ISETP.GE.AND P1, PT, R230, RZ, PT ;  /* 0x000000ffe600720c */ /* 0x000fc60003f26270 */
[----:B------:R-:W5:Y:S04]  /*e890*/  LDL.LU R230, [R1+0x7c] ;  /* 0x00007c0001e67983 */ /* 0x000f680000300800 */
[----:B------:R1:W-:Y:S02]  /*e8a0*/  STL [R1+0x518], R210 ;  /* 0x000518d201007387 */ /* 0x0003e40000100800 */
[----:B-1----:R-:W-:Y:S01]  /*e8b0*/  IMAD.MOV.U32 R210, RZ, RZ, R216 ;  /* 0x000000ffffd27224 */ /* 0x002fe200078e00d8 */
[----:B------:R-:W-:Y:S02]  /*e8c0*/  ISETP.GE.AND P4, PT, R214, RZ, PT ;  /* 0x000000ffd600720c */ /* 0x000fe40003f86270 */
[----:B------:R-:W5:Y:S04]  /*e8d0*/  LDL R214, [R1+0x591c] ;  /* 0x00591c0001d67983 */ /* 0x000f680000100800 */
[----:B------:R1:W-:Y:S01]  /*e8e0*/  STL [R1+0x514], R211 ;  /* 0x000514d301007387 */ /* 0x0003e20000100800 */
[----:B------:R-:W-:-:S03]  /*e8f0*/  @!P2 IMAD.MOV R210, RZ, RZ, -R210 ;  /* 0x000000ffffd2a224 */ /* 0x000fc600078e0ad2 */
[----:B------:R-:W5:Y:S04]  /*e900*/  LDL R215, [R1+0x5924] ;  /* 0x0059240001d77983 */ /* 0x000f680000100800 */
[----:B------:R-:W5:Y:S01]  /*e910*/  LDL R216, [R1+0x5928] ;  /* 0x0059280001d87983 */ /* 0x000f620000100800 */
[----:B-1----:R-:W-:-:S03]  /*e920*/  MOV R211, R217 ;  /* 0x000000d900d37202 */ /* 0x002fc60000000f00 */
[----:B------:R1:W-:Y:S02]  /*e930*/  STL [R1+0x510], R210 ;  /* 0x000510d201007387 */ /* 0x0003e40000100800 */
[----:B------:R-:W-:Y:S02]  /*e940*/  @!P5 IMAD.MOV R211, RZ, RZ, -R211 ;  /* 0x000000ffffd3d224 */ /* 0x000fe400078e0ad3 */
[----:B------:R-:W5:Y:S01]  /*e950*/  LDL R217, [R1+0x5930] ;  /* 0x0059300001d97983 */ /* 0x000f620000100800 */
[----:B-1----:R-:W-:-:S03]  /*e960*/  IMAD.MOV.U32 R210, RZ, RZ, R218 ;  /* 0x000000ffffd27224 */ /* 0x002fc600078e00da */
[----:B------:R-:W5:Y:S04]  /*e970*/  LDL R218, [R1+0x592c] ;  /* 0x00592c0001da7983 */ /* 0x000f680000100800 */
[----:B------:R1:W-:Y:S02]  /*e980*/  STL [R1+0x50c], R211 ;  /* 0x00050cd301007387 */ /* 0x0003e40000100800 */
[----:B-1----:R-:W-:Y:S02]  /*e990*/  IMAD.MOV.U32 R211, RZ, RZ, R220 ;  /* 0x000000ffffd37224 */ /* 0x002fe400078e00dc */
[----:B------:R-:W5:Y:S01]  /*e9a0*/  LDL R220, [R1+0x5934] ;  /* 0x0059340001dc7983 */ /* 0x000f620000100800 */
[C---:B------:R-:W-:Y:S02]  /*e9b0*/  ISETP.GT.U32.AND P3, PT, R251.reuse, R225, PT ;  /* 0x000000e1fb00720c */ /* 0x040fe40003f64070 */
[----:B------:R-:W-:-:S02]  /*e9c0*/  ISETP.GT.U32.AND P0, PT, R251, R221, PT ;  /* 0x000000ddfb00720c */ /* 0x000fc40003f04070 */
[C---:B------:R-:W-:Y:S01]  /*e9d0*/  ISETP.GT.U32.AND P2, PT, R251.reuse, R222, PT ;  /* 0x000000defb00720c */ /* 0x040fe20003f44070 */
[----:B------:R-:W-:Y:S01]  /*e9e0*/  @!P4 IMAD.MOV R211, RZ, RZ, -R211 ;  /* 0x000000ffffd3c224 */ /* 0x000fe200078e0ad3 */
[----:B------:R-:W-:-:S07]  /*e9f0*/  ISETP.GT.U32.AND P6, PT, R251, R223, PT ;  /* 0x000000dffb00720c */ /* 0x000fce0003fc4070 */
[----:B------:R-:W-:Y:S02]  /*ea00*/  @!P3 IADD3 R225, R225, -R251, RZ ;  /* 0x800000fbe1e1b210 */ /* 0x000fe40007ffe0ff */
[C---:B------:R-:W-:Y:S02]  /*ea10*/  ISETP.GT.U32.AND P3, PT, R251.reuse, R219, PT ;  /* 0x000000dbfb00720c */ /* 0x040fe40003f64070 */
[----:B------:R-:W-:Y:S01]  /*ea20*/  ISETP.GT.U32.AND P5, PT, R251, R225, PT ;  /* 0x000000e1fb00720c */ /* 0x000fe20003fa4070 */
[--C-:B------:R-:W-:Y:S01]  /*ea30*/  @!P0 IMAD.IADD R221, R221, 0x1, -R251.reuse ;  /* 0x00000001dddd8824 */ /* 0x100fe200078e0afb */
[----:B------:R-:W-:Y:S01]  /*ea40*/  @!P1 IADD3 R210, -R210, RZ, RZ ;  /* 0x000000ffd2d29210 */ /* 0x000fe20007ffe1ff */
[----:B------:R-:W-:Y:S01]  /*ea50*/  @!P2 IMAD.IADD R222, R222, 0x1, -R251 ;  /* 0x00000001dedea824 */ /* 0x000fe200078e0afb */
[----:B------:R-:W-:-:S07]  /*ea60*/  @!P6 IADD3 R223, R223, -R251, RZ ;  /* 0x800000fbdfdfe210 */ /* 0x000fce0007ffe0ff */
[--C-:B------:R-:W-:Y:S02]  /*ea70*/  @!P3 IMAD.IADD R219, R219, 0x1, -R251.reuse ;  /* 0x00000001dbdbb824 */ /* 0x100fe400078e0afb */
[----:B------:R-:W-:Y:S01]  /*ea80*/  @!P5 IMAD.IADD R225, R225, 0x1, -R251 ;  /* 0x00000001e1e1d824 */ /* 0x000fe200078e0afb */
[----:B------:R1:W-:Y:S01]  /*ea90*/  STL [R1+0x508], R210 ;  /* 0x000508d201007387 */ /* 0x0003e20000100800 */
[----:B------:R-:W-:Y:S01]  /*eaa0*/  IMAD.MOV.U32 R212, RZ, RZ, R219 ;  /* 0x000000ffffd47224 */ /* 0x000fe200078e00db */
[----:B-1----:R-:W-:-:S05]  /*eab0*/  IADD3 R210, R249, 0x1e6, RZ ;  /* 0x000001e6f9d27810 */ /* 0x002fca0007ffe0ff */
[----:B------:R-:W-:Y:S01]  /*eac0*/  STL [R1+0x5fa8], R210 ;  /* 0x005fa8d201007387 */ /* 0x000fe20000100800 */
[----:B------:R-:W-:-:S03]  /*ead0*/  ISETP.GT.U32.AND P1, PT, R251, R224, PT ;  /* 0x000000e0fb00720c */ /* 0x000fc60003f24070 */
[----:B------:R1:W-:Y:S04]  /*eae0*/  STL [R1+0x504], R211 ;  /* 0x000504d301007387 */ /* 0x0003e80000100800 */
[----:B------:R-:W5:Y:S01]  /*eaf0*/  LDL.LU R213, [R1+0x100] ;  /* 0x0001000001d57983 */ /* 0x000f620000300800 */
[----:B-1----:R-:W-:-:S05]  /*eb00*/  MOV R211, R221 ;  /* 0x000000dd00d37202 */ /* 0x002fca0000000f00 */
[----:B------:R-:W-:Y:S01]  /*eb10*/  @!P1 IMAD.IADD R224, R224, 0x1, -R251 ;  /* 0x00000001e0e09824 */ /* 0x000fe200078e0afb */
[C---:B--2---:R-:W-:Y:S02]  /*eb20*/  ISETP.GT.U32.AND P4, PT, R251.reuse, R226, PT ;  /* 0x000000e2fb00720c */ /* 0x044fe40003f84070 */
[C---:B---3--:R-:W-:Y:S02]  /*eb30*/  ISETP.GT.U32.AND P3, PT, R251.reuse, R227, PT ;  /* 0x000000e3fb00720c */ /* 0x048fe40003f64070 */
[----:B----4-:R-:W-:-:S09]  /*eb40*/  ISETP.GT.U32.AND P0, PT, R251, R228, PT ;  /* 0x000000e4fb00720c */ /* 0x010fd20003f04070 */
[--C-:B------:R-:W-:Y:S01]  /*eb50*/  @!P4 IMAD.IADD R226, R226, 0x1, -R251.reuse ;  /* 0x00000001e2e2c824 */ /* 0x100fe200078e0afb */
[C---:B-----5:R-:W-:Y:S02]  /*eb60*/  ISETP.GT.U32.AND P2, PT, R251.reuse, R229, PT ;  /* 0x000000e5fb00720c */ /* 0x060fe40003f44070 */
[----:B------:R-:W-:Y:S01]  /*eb70*/  ISETP.GT.U32.AND P6, PT, R251, R230, PT ;  /* 0x000000e6fb00720c */ /* 0x000fe20003fc4070 */
        /* <DEDUP_REMOVED lines=22> */
[----:B------:R-:W5:Y:S03]  /*ece0*/  LDL R222, [R1+0x593c] ;  /* 0x00593c0001de7983 */ /* 0x000f660000100800 */
[----:B------:R-:W-:Y:S01]  /*ecf0*/  @!P3 IADD3 R212, -R212, RZ, RZ ;  /* 0x000000ffd4d4b210 */ /* 0x000fe20007ffe1ff */
[----:B------:R-:W-:Y:S02]  /*ed00*/  IMAD.MOV.U32 R211, RZ, RZ, R223 ;  /* 0x000000ffffd37224 */ /* 0x000fe400078e00df */
[----:B------:R-:W5:Y:S02]  /*ed10*/  LDL R223, [R1+0x5944] ;  /* 0x0059440001df7983 */ /* 0x000f640000100800 */
[----:B------:R-:W-:Y:S02]  /*ed20*/  @!P0 IMAD.MOV R211, RZ, RZ, -R211 ;  /* 0x000000ffffd38224 */ /* 0x000fe400078e0ad3 */
[----:B------:R1:W-:Y:S04]  /*ed30*/  STL [R1+0x4f8], R212 ;  /* 0x0004f8d401007387 */ /* 0x0003e80000100800 */
[----:B------:R1:W-:Y:S02]  /*ed40*/  STL [R1+0x4f4], R211 ;  /* 0x0004f4d301007387 */ /* 0x0003e40000100800 */
[----:B-1----:R-:W-:-:S02]  /*ed50*/  IMAD.MOV.U32 R212, RZ, RZ, R224 ;  /* 0x000000ffffd47224 */ /* 0x002fc400078e00e0 */
[----:B------:R-:W5:Y:S01]  /*ed60*/  LDL R224, [R1+0x5948] ;  /* 0x0059480001e07983 */ /* 0x000f620000100800 */
[----:B------:R-:W-:-:S03]  /*ed70*/  IMAD.MOV.U32 R211, RZ, RZ, R225 ;  /* 0x000000ffffd37224 */ /* 0x000fc600078e00e1 */
        /* <DEDUP_REMOVED lines=11> */
[--C-:B------:R-:W-:Y:S02]  /*ee30*/  @!P3 IMAD.IADD R228, R228, 0x1, -R251.reuse ;  /* 0x00000001e4e4b824 */ /* 0x100fe400078e0afb */
[----:B------:R-:W-:Y:S01]  /*ee40*/  @!P0 IMAD.IADD R229, R229, 0x1, -R251 ;  /* 0x00000001e5e58824 */ /* 0x000fe200078e0afb */
[----:B------:R-:W-:-:S05]  /*ee50*/  @!P2 IADD3 R230, R230, -R251, RZ ;  /* 0x800000fbe6e6a210 */ /* 0x000fca0007ffe0ff */
[--C-:B------:R-:W-:Y:S01]  /*ee60*/  @!P1 IMAD.IADD R226, R226, 0x1, -R251.reuse ;  /* 0x00000001e2e29824 */ /* 0x100fe200078e0afb */
[----:B------:R-:W-:Y:S02]  /*ee70*/  IABS R210, R210 ;  /* 0x000000d200d27213 */ /* 0x000fe40000000000 */
[----:B------:R-:W-:Y:S01]  /*ee80*/  @!P6 IADD3 R211, -R211, RZ, RZ ;  /* 0x000000ffd3d3e210 */ /* 0x000fe20007ffe1ff */
[----:B------:R1:W-:Y:S01]  /*ee90*/  STL [R1+0x4f0], R212 ;  /* 0x0004f0d401007387 */ /* 0x0003e20000100800 */
[----:B------:R-:W-:Y:S02]  /*eea0*/  @!P5 IMAD.IADD R240, R240, 0x1, -R251 ;  /* 0x00000001f0f0d824 */ /* 0x000fe400078e0afb */
[----:B------:R-:W-:Y:S01]  /*eeb0*/  IMAD.MOV.U32 R214, RZ, RZ, R226 ;  /* 0x000000ffffd67224 */ /* 0x000fe200078e00e2 */
[----:B------:R1:W-:Y:S02]  /*eec0*/  STL [R1+0x4ec], R211 ;  /* 0x0004ecd301007387 */ /* 0x0003e40000100800 */
[----:B-1----:R-:W-:-:S04]  /*eed0*/  IMAD.MOV.U32 R212, RZ, RZ, R210 ;  /* 0x000000ffffd47224 */ /* 0x002fc800078e00d2 */
[----:B------:R-:W-:-:S04]  /*eee0*/  IMAD.HI.U32 R210, R252, R212, RZ ;  /* 0x000000d4fcd27227 */ /* 0x000fc800078e00ff */
[----:B------:R-:W-:Y:S02]  /*eef0*/  IMAD.MOV R211, RZ, RZ, -R210 ;  /* 0x000000ffffd37224 */ /* 0x000fe400078e0ad2 */
[----:B------:R-:W-:Y:S01]  /*ef00*/  IMAD.MOV.U32 R210, RZ, RZ, R227 ;  /* 0x000000ffffd27224 */ /* 0x000fe200078e00e3 */
[C---:B--2---:R-:W-:Y:S02]  /*ef10*/  ISETP.GT.U32.AND P4, PT, R251.reuse, R215, PT ;  /* 0x000000d7fb00720c */ /* 0x044fe40003f84070 */
[----:B---3--:R-:W-:Y:S02]  /*ef20*/  ISETP.GE.AND P1, PT, R218, RZ, PT ;  /* 0x000000ffda00720c */ /* 0x008fe40003f26270 */
[C---:B----4-:R-:W-:Y:S02]  /*ef30*/  ISETP.GT.U32.AND P3, PT, R251.reuse, R216, PT ;  /* 0x000000d8fb00720c */ /* 0x050fe40003f64070 */
[C---:B-----5:R-:W-:Y:S02]  /*ef40*/  ISETP.GT.U32.AND P0, PT, R251.reuse, R217, PT ;  /* 0x000000d9fb00720c */ /* 0x060fe40003f04070 */
[----:B------:R-:W-:-:S05]  /*ef50*/  ISETP.GT.U32.AND P2, PT, R251, R219, PT ;  /* 0x000000dbfb00720c */ /* 0x000fca0003f44070 */
[--C-:B------:R-:W-:Y:S01]  /*ef60*/  @!P4 IMAD.IADD R215, R215, 0x1, -R251.reuse ;  /* 0x00000001d7d7c824 */ /* 0x100fe200078e0afb */
[----:B------:R-:W2:Y:S01]  /*ef70*/  LDL.LU R218, [R1+0xe8] ;  /* 0x0000e80001da7983 */ /* 0x000ea20000300800 */
[----:B------:R-:W-:Y:S02]  /*ef80*/  @!P1 IMAD.MOV R214, RZ, RZ, -R214 ;  /* 0x000000ffffd69224 */ /* 0x000fe400078e0ad6 */
[----:B------:R-:W-:Y:S02]  /*ef90*/  @!P3 IADD3 R216, R216, -R251, RZ ;  /* 0x800000fbd8d8b210 */ /* 0x000fe40007ffe0ff */
[----:B------:R-:W-:Y:S01]  /*efa0*/  ISETP.GE.AND P5, PT, R221, RZ, PT ;  /* 0x000000ffdd00720c */ /* 0x000fe20003fa6270 */
[--C-:B------:R-:W-:Y:S01]  /*efb0*/  @!P0 IMAD.IADD R217, R217, 0x1, -R251.reuse ;  /* 0x00000001d9d98824 */ /* 0x100fe200078e0afb */
[----:B------:R-:W3:Y:S01]  /*efc0*/  LDL.LU R221, [R1+0xe4] ;  /* 0x0000e40001dd7983 */ /* 0x000ee20000300800 */
[----:B------:R-:W-:Y:S01]  /*efd0*/  @!P2 IMAD.IADD R219, R219, 0x1, -R251 ;  /* 0x00000001dbdba824 */ /* 0x000fe200078e0afb */
[----:B------:R-:W-:-:S02]  /*efe0*/  ISETP.GE.AND P4, PT, R222, RZ, PT ;  /* 0x000000ffde00720c */ /* 0x000fc40003f86270 */
[----:B------:R-:W4:Y:S01]  /*eff0*/  LDL.LU R222, [R1+0xe0] ;  /* 0x0000e00001de7983 */ /* 0x000f220000300800 */
[----:B------:R-:W-:-:S03]  /*f000*/  ISETP.GE.AND P3, PT, R223, RZ, PT ;  /* 0x000000ffdf00720c */ /* 0x000fc60003f66270 */
[----:B------:R-:W5:Y:S03]  /*f010*/  LDL.LU R223, [R1+0xdc] ;  /* 0x0000dc0001df7983 */ /* 0x000f660000300800 */
        /* <DEDUP_REMOVED lines=13> */
[----:B-1----:R-:W-:-:S02]  /*f0f0*/  MOV R210, R229 ;  /* 0x000000e500d27202 */ /* 0x002fc40000000f00 */
[----:B------:R-:W5:Y:S01]  /*f100*/  LDL R229, [R1+0x5960] ;  /* 0x0059600001e57983 */ /* 0x000f620000100800 */
[----:B------:R-:W-:Y:S02]  /*f110*/  IMAD.MOV.U32 R214, RZ, RZ, R230 ;  /* 0x000000ffffd67224 */ /* 0x000fe400078e00e6 */
[----:B------:R-:W-:Y:S01]  /*f120*/  @!P3 IMAD.MOV R210, RZ, RZ, -R210 ;  /* 0x000000ffffd2b224 */ /* 0x000fe200078e0ad2 */
[----:B------:R-:W5:Y:S02]  /*f130*/  LDL R230, [R1+0x595c] ;  /* 0x00595c0001e67983 */ /* 0x000f640000100800 */
[----:B------:R-:W-:Y:S02]  /*f140*/  @!P0 IADD3 R214, -R214, RZ, RZ ;  /* 0x000000ffd6d68210 */ /* 0x000fe40007ffe1ff */
[----:B------:R-:W-:Y:S04]  /*f150*/  STL [R1+0x4dc], R210 ;  /* 0x0004dcd201007387 */ /* 0x000fe80000100800 */
[----:B------:R1:W-:Y:S04]  /*f160*/  STL [R1+0x4d8], R214 ;  /* 0x0004d8d601007387 */ /* 0x0003e80000100800 */
[----:B-1----:R-:W5:Y:S01]  /*f170*/  LDL R214, [R1+0x5964] ;  /* 0x0059640001d67983 */ /* 0x002f620000100800 */
[----:B------:R-:W-:-:S13]  /*f180*/  ISETP.GT.U32.AND P6, PT, R251, R213, PT ;  /* 0x000000d5fb00720c */ /* 0x000fda0003fc4070 */
[----:B------:R-:W-:Y:S01]  /*f190*/  @!P6 IMAD.IADD R213, R213, 0x1, -R251 ;  /* 0x00000001d5d5e824 */ /* 0x000fe200078e0afb */
[----:B------:R-:W-:Y:S01]  /*f1a0*/  ISETP.GT.U32.AND P6, PT, R251, R220, PT ;  /* 0x000000dcfb00720c */ /* 0x000fe20003fc4070 */
[----:B------:R-:W-:-:S03]  /*f1b0*/  IMAD.MOV.U32 R210, RZ, RZ, R240 ;  /* 0x000000ffffd27224 */ /* 0x000fc600078e00f0 */
[C---:B------:R-:W-:Y:S01]  /*f1c0*/  ISETP.GT.U32.AND P1, PT, R251.reuse, R213, PT ;  /* 0x000000d5fb00720c */ /* 0x040fe20003f24070 */
[----:B------:R-:W-:Y:S01]  /*f1d0*/  @!P2 IMAD.MOV R210, RZ, RZ, -R210 ;  /* 0x000000ffffd2a224 */ /* 0x000fe200078e0ad2 */
[----:B------:R-:W-:-:S07]  /*f1e0*/  ISETP.GT.U32.AND P5, PT, R251, R215, PT ;  /* 0x000000d7fb00720c */ /* 0x000fce0003fa4070 */
[----:B------:R-:W-:Y:S02]  /*f1f0*/  @!P6 IADD3 R220, R220, -R251, RZ ;  /* 0x800000fbdcdce210 */ /* 0x000fe40007ffe0ff */
[C---:B------:R-:W-:Y:S02]  /*f200*/  ISETP.GT.U32.AND P4, PT, R251.reuse, R216, PT ;  /* 0x000000d8fb00720c */ /* 0x040fe40003f84070 */
[C---:B------:R-:W-:Y:S02]  /*f210*/  ISETP.GT.U32.AND P6, PT, R251.reuse, R220, PT ;  /* 0x000000dcfb00720c */ /* 0x040fe40003fc4070 */
[----:B------:R-:W-:Y:S01]  /*f220*/  ISETP.GT.U32.AND P3, PT, R251, R217, PT ;  /* 0x000000d9fb00720c */ /* 0x000fe20003f64070 */
[--C-:B------:R-:W-:Y:S02]  /*f230*/  @!P1 IMAD.IADD R213, R213, 0x1, -R251.reuse ;  /* 0x00000001d5d59824 */ /* 0x100fe400078e0afb */
[--C-:B------:R-:W-:Y:S01]  /*f240*/  @!P5 IMAD.IADD R215, R215, 0x1, -R251.reuse ;  /* 0x00000001d7d7d824 */ /* 0x100fe200078e0afb */
[----:B------:R1:W-:Y:S05]  /*f250*/  STL [R1+0x4d4], R210 ;  /* 0x0004d4d201007387 */ /* 0x0003ea0000100800 */
[----:B------:R-:W-:-:S02]  /*f260*/  @!P4 IMAD.IADD R216, R216, 0x1, -R251 ;  /* 0x00000001d8d8c824 */ /* 0x000fc400078e0afb */
[----:B------:R-:W-:Y:S02]  /*f270*/  @!P6 IMAD.IADD R220, R220, 0x1, -R251 ;  /* 0x00000001dcdce824 */ /* 0x000fe400078e0afb */
[----:B------:R-:W-:Y:S01]  /*f280*/  @!P3 IADD3 R217, R217, -R251, RZ ;  /* 0x800000fbd9d9b210 */ /* 0x000fe20007ffe0ff */
[C---:B------:R-:W-:Y:S01]  /*f290*/  IMAD R240, R251.reuse, R211, R212 ;  /* 0x000000d3fbf07224 */ /* 0x040fe200078e02d4 */
[----:B------:R-:W-:Y:S01]  /*f2a0*/  MOV R211, R215 ;  /* 0x000000d700d37202 */ /* 0x000fe20000000f00 */
[----:B-1----:R-:W-:Y:S01]  /*f2b0*/  IMAD.MOV.U32 R210, RZ, RZ, R213 ;  /* 0x000000ffffd27224 */ /* 0x002fe200078e00d5 */
[----:B------:R-:W-:-:S13]  /*f2c0*/  ISETP.GT.U32.AND P0, PT, R251, R219, PT ;  /* 0x000000dbfb00720c */ /* 0x000fda0003f04070 */
[----:B------:R-:W-:Y:S01]  /*f2d0*/  @!P0 IMAD.IADD R219, R219, 0x1, -R251 ;  /* 0x00000001dbdb8824 */ /* 0x000fe200078e0afb */
[C---:B--2---:R-:W-:Y:S02]  /*f2e0*/  ISETP.GT.U32.AND P2, PT, R251.reuse, R218, PT ;  /* 0x000000dafb00720c */ /* 0x044fe40003f44070 */
[----:B---3--:R-:W-:-:S11]  /*f2f0*/  ISETP.GT.U32.AND P1, PT, R251, R221, PT ;  /* 0x000000ddfb00720c */ /* 0x008fd60003f24070 */
[--C-:B------:R-:W-:Y:S01]  /*f300*/  @!P2 IMAD.IADD R218, R218, 0x1, -R251.reuse ;  /* 0x00000001dadaa824 */ /* 0x100fe200078e0afb */
[C---:B----4-:R-:W-:Y:S02]  /*f310*/  ISETP.GT.U32.AND P5, PT, R251.reuse, R222, PT ;  /* 0x000000defb00720c */ /* 0x050fe40003fa4070 */
[----:B-----5:R-:W-:Y:S01]  /*f320*/  ISETP.GT.U32.AND P4, PT, R251, R223, PT ;  /* 0x000000dffb00720c */ /* 0x020fe20003f84070 */
[----:B------:R-:W-:-:S10]  /*f330*/  @!P1 IMAD.IADD R221, R221, 0x1, -R251 ;  /* 0x00000001dddd9824 */ /* 0x000fd400078e0afb */
[----:B------:R-:W-:Y:S02]  /*f340*/  @!P5 IADD3 R222, R222, -R251, RZ ;  /* 0x800000fbdeded210 */ /* 0x000fe40007ffe0ff */
        /* <DEDUP_REMOVED lines=20> */
[----:B------:R-:W-:-:S03]  /*f490*/  @!P1 IADD3 R210, -R210, RZ, RZ ;  /* 0x000000ffd2d29210 */ /* 0x000fc60007ffe1ff */
[----:B------:R-:W5:Y:S04]  /*f4a0*/  LDL R215, [R1+0x5970] ;  /* 0x0059700001d77983 */ /* 0x000f680000100800 */
[----:B------:R-:W5:Y:S01]  /*f4b0*/  LDL R216, [R1+0x596c] ;  /* 0x00596c0001d87983 */ /* 0x000f620000100800 */
[----:B-1----:R-:W-:-:S03]  /*f4c0*/  IMAD.MOV.U32 R211, RZ, RZ, R217 ;  /* 0x000000ffffd37224 */ /* 0x002fc600078e00d9 */
[----:B------:R1:W-:Y:S01]  /*f4d0*/  STL [R1+0x4c8], R210 ;  /* 0x0004c8d201007387 */ /* 0x0003e20000100800 */
[----:B------:R-:W-:-:S03]  /*f4e0*/  @!P5 IMAD.MOV R211, RZ, RZ, -R211 ;  /* 0x000000ffffd3d224 */ /* 0x000fc600078e0ad3 */
        /* <DEDUP_REMOVED lines=8> */
[----:B------:R-:W-:Y:S02]  /*f570*/  ISETP.GT.U32.AND P1, PT, R251, R222, PT ;  /* 0x000000defb00720c */ /* 0x000fe40003f24070 */
[----:B------:R-:W-:-:S07]  /*f580*/  @!P3 IADD3 R211, -R211, RZ, RZ ;  /* 0x000000ffd3d3b210 */ /* 0x000fce0007ffe1ff */
[--C-:B------:R-:W-:Y:S01]  /*f590*/  @!P0 IMAD.IADD R225, R225, 0x1, -R251.reuse ;  /* 0x00000001e1e18824 */ /* 0x100fe200078e0afb */
[C---:B------:R-:W-:Y:S02]  /*f5a0*/  ISETP.GT.U32.AND P0, PT, R251.reuse, R218, PT ;  /* 0x000000dafb00720c */ /* 0x040fe40003f04070 */
[C---:B------:R-:W-:Y:S02]  /*f5b0*/  ISETP.GT.U32.AND P6, PT, R251.reuse, R223, PT ;  /* 0x000000dffb00720c */ /* 0x040fe40003fc4070 */
[----:B------:R-:W-:Y:S01]  /*f5c0*/  ISETP.GT.U32.AND P5, PT, R251, R225, PT ;  /* 0x000000e1fb00720c */ /* 0x000fe20003fa4070 */
[--C-:B------:R-:W-:Y:S02]  /*f5d0*/  @!P2 IMAD.IADD R221, R221, 0x1, -R251.reuse ;  /* 0x00000001dddda824 */ /* 0x100fe400078e0afb */
[----:B------:R-:W-:Y:S02]  /*f5e0*/  @!P1 IMAD.IADD R222, R222, 0x1, -R251 ;  /* 0x00000001dede9824 */ /* 0x000fe400078e0afb */
[----:B------:R-:W-:-:S04]  /*f5f0*/  @!P4 IMAD.MOV R210, RZ, RZ, -R210 ;  /* 0x000000ffffd2c224 */ /* 0x000fc800078e0ad2 */
[--C-:B------:R-:W-:Y:S02]  /*f600*/  @!P0 IMAD.IADD R218, R218, 0x1, -R251.reuse ;  /* 0x00000001dada8824 */ /* 0x100fe400078e0afb */
[--C-:B------:R-:W-:Y:S02]  /*f610*/  @!P6 IMAD.IADD R223, R223, 0x1, -R251.reuse ;  /* 0x00000001dfdfe824 */ /* 0x100fe400078e0afb */
[----:B------:R-:W-:Y:S01]  /*f620*/  @!P5 IMAD.IADD R225, R225, 0x1, -R251 ;  /* 0x00000001e1e1d824 */ /* 0x000fe200078e0afb */
[----:B------:R1:W-:Y:S01]  /*f630*/  STL [R1+0x4c0], R210 ;  /* 0x0004c0d201007387 */ /* 0x0003e20000100800 */
[----:B------:R-:W-:Y:S01]  /*f640*/  IMAD.MOV.U32 R212, RZ, RZ, R218 ;  /* 0x000000ffffd47224 */ /* 0x000fe200078e00da */
[----:B------:R-:W-:Y:S02]  /*f650*/  ISETP.GT.U32.AND P4, PT, R251, R224, PT ;  /* 0x000000e0fb00720c */ /* 0x000fe40003f84070 */
[----:B-1----:R-:W-:-:S05]  /*f660*/  IADD3 R210, R249, 0x1e7, RZ ;  /* 0x000001e7f9d27810 */ /* 0x002fca0007ffe0ff */
[----:B------:R-:W-:Y:S04]  /*f670*/  STL [R1+0x5f94], R210 ;  /* 0x005f94d201007387 */ /* 0x000fe80000100800 */
[----:B------:R1:W-:Y:S04]  /*f680*/  STL [R1+0x4bc], R211 ;  /* 0x0004bcd301007387 */ /* 0x0003e80000100800 */
[----:B------:R-:W5:Y:S01]  /*f690*/  LDL.LU R213, [R1+0x144] ;  /* 0x0001440001d57983 */ /* 0x000f620000300800 */
[----:B-1----:R-:W-:Y:S01]  /*f6a0*/  IMAD.MOV.U32 R211, RZ, RZ, R221 ;  /* 0x000000ffffd37224 */ /* 0x002fe200078e00dd */
[----:B------:R-:W-:-:S02]  /*f6b0*/  @!P4 IADD3 R224, R224, -R251, RZ ;  /* 0x800000fbe0e0c210 */ /* 0x000fc40007ffe0ff */
[C---:B--2---:R-:W-:Y:S02]  /*f6c0*/  ISETP.GT.U32.AND P3, PT, R251.reuse, R226, PT ;  /* 0x000000e2fb00720c */ /* 0x044fe40003f64070 */
[C---:B---3--:R-:W-:Y:S02]  /*f6d0*/  ISETP.GT.U32.AND P0, PT, R251.reuse, R227, PT ;  /* 0x000000e3fb00720c */ /* 0x048fe40003f04070 */
[----:B----4-:R-:W-:-:S09]  /*f6e0*/  ISETP.GT.U32.AND P2, PT, R251, R228, PT ;  /* 0x000000e4fb00720c */ /* 0x010fd20003f44070 */
[--C-:B------:R-:W-:Y:S01]  /*f6f0*/  @!P3 IMAD.IADD R226, R226, 0x1, -R251.reuse ;  /* 0x00000001e2e2b824 */ /* 0x100fe200078e0afb */
[----:B-----5:R-:W-:Y:S01]  /*f700*/  ISETP.GT.U32.AND P1, PT, R251, R229, PT ;  /* 0x000000e5fb00720c */ /* 0x020fe20003f24070 */
[--C-:B------:R-:W-:Y:S01]  /*f710*/  @!P0 IMAD.IADD R227, R227, 0x1, -R251.reuse ;  /* 0x00000001e3e38824 */ /* 0x100fe200078e0afb */
[----:B------:R-:W-:Y:S01]  /*f720*/  ISETP.GT.U32.AND P6, PT, R251, R230, PT ;  /* 0x000000e6fb00720c */ /* 0x000fe20003fc4070 */
[----:B------:R-:W-:-:S10]  /*f730*/  @!P2 IMAD.IADD R228, R228, 0x1, -R251 ;  /* 0x00000001e4e4a824 */ /* 0x000fd400078e0afb */
[----:B------:R-:W-:Y:S02]  /*f740*/  @!P1 IADD3 R229, R229, -R251, RZ ;  /* 0x800000fbe5e59210 */ /* 0x000fe40007ffe0ff */
[----:B------:R-:W-:Y:S02]  /*f750*/  ISETP.GE.AND P5, PT, R214, RZ, PT ;  /* 0x000000ffd600720c */ /* 0x000fe40003fa6270 */
[----:B------:R-:W-:Y:S02]  /*f760*/  ISETP.GE.AND P3, PT, R215, RZ, PT ;  /* 0x000000ffd700720c */ /* 0x000fe40003f66270 */
[----:B------:R-:W2:Y:S01]  /*f770*/  LDL.LU R215, [R1+0x140] ;  /* 0x0001400001d77983 */ /* 0x000ea20000300800 */
[----:B------:R-:W-:-:S08]  /*f780*/  ISETP.GE.AND P0, PT, R216, RZ, PT ;  /* 0x000000ffd800720c */ /* 0x000fd00003f06270 */
[----:B------:R-:W-:Y:S01]  /*f790*/  @!P5 IADD3 R212, -R212, RZ, RZ ;  /* 0x000000ffd4d4d210 */ /* 0x000fe20007ffe1ff */
        /* <DEDUP_REMOVED lines=21> */
[----:B-1----:R-:W-:-:S02]  /*f8f0*/  MOV R212, R224 ;  /* 0x000000e000d47202 */ /* 0x002fc40000000f00 */
        /* <DEDUP_REMOVED lines=14> */
[--C-:B------:R-:W-:Y:S02]  /*f9e0*/  @!P2 IMAD.IADD R229, R229, 0x1, -R251.reuse ;  /* 0x00000001e5e5a824 */ /* 0x100fe400078e0afb */
[----:B------:R-:W-:-:S04]  /*f9f0*/  @!P1 IMAD.IADD R230, R230, 0x1, -R251 ;  /* 0x00000001e6e69824 */ /* 0x000fc800078e0afb */
[-C--:B------:R-:W-:Y:S01]  /*fa00*/  @!P4 IADD3 R226, R226, -R251.reuse, RZ ;  /* 0x800000fbe2e2c210 */ /* 0x080fe20007ffe0ff */
[----:B------:R-:W-:Y:S01]  /*fa10*/  @!P6 IMAD.MOV R211, RZ, RZ, -R211 ;  /* 0x000000ffffd3e224 */ /* 0x000fe200078e0ad3 */
[----:B------:R-:W-:Y:S01]  /*fa20*/  IABS R210, R210 ;  /* 0x000000d200d27213 */ /* 0x000fe20000000000 */
[----:B------:R1:W-:Y:S01]  /*fa30*/  STL [R1+0x4a8], R212 ;  /* 0x0004a8d401007387 */ /* 0x0003e20000100800 */
[----:B------:R-:W-:Y:S01]  /*fa40*/  @!P5 IADD3 R239, R239, -R251, RZ ;  /* 0x800000fbefefd210 */ /* 0x000fe20007ffe0ff */
[----:B------:R-:W-:Y:S02]  /*fa50*/  IMAD.MOV.U32 R214, RZ, RZ, R226 ;  /* 0x000000ffffd67224 */ /* 0x000fe400078e00e2 */
[----:B------:R1:W-:Y:S02]  /*fa60*/  STL [R1+0x4a4], R211 ;  /* 0x0004a4d301007387 */ /* 0x0003e40000100800 */
[----:B-1----:R-:W-:-:S04]  /*fa70*/  IMAD.MOV.U32 R212, RZ, RZ, R210 ;  /* 0x000000ffffd47224 */ /* 0x002fc800078e00d2 */
[----:B------:R-:W-:-:S04]  /*fa80*/  IMAD.HI.U32 R210, R252, R212, RZ ;  /* 0x000000d4fcd27227 */ /* 0x000fc800078e00ff */
[----:B------:R-:W-:Y:S01]  /*fa90*/  IMAD.MOV R211, RZ, RZ, -R210 ;  /* 0x000000ffffd37224 */ /* 0x000fe200078e0ad2 */
[----:B------:R-:W-:Y:S02]  /*faa0*/  MOV R210, R227 ;  /* 0x000000e300d27202 */ /* 0x000fe40000000f00 */
[----:B--2---:R-:W-:Y:S02]  /*fab0*/  ISETP.GT.U32.AND P3, PT, R251, R215, PT ;  /* 0x000000d7fb00720c */ /* 0x004fe40003f64070 */
[----:B---3--:R-:W-:Y:S02]  /*fac0*/  ISETP.GE.AND P4, PT, R219, RZ, PT ;  /* 0x000000ffdb00720c */ /* 0x008fe40003f86270 */
[C---:B----4-:R-:W-:Y:S02]  /*fad0*/  ISETP.GT.U32.AND P0, PT, R251.reuse, R216, PT ;  /* 0x000000d8fb00720c */ /* 0x050fe40003f04070 */
[C---:B-----5:R-:W-:Y:S02]  /*fae0*/  ISETP.GT.U32.AND P2, PT, R251.reuse, R217, PT ;  /* 0x000000d9fb00720c */ /* 0x060fe40003f44070 */
[----:B------:R-:W-:-:S05]  /*faf0*/  ISETP.GT.U32.AND P1, PT, R251, R218, PT ;  /* 0x000000dafb00720c */ /* 0x000fca0003f24070 */
[--C-:B------:R-:W-:Y:S01]  /*fb00*/  @!P3 IMAD.IADD R215, R215, 0x1, -R251.reuse ;  /* 0x00000001d7d7b824 */ /* 0x100fe200078e0afb */
[----:B------:R-:W2:Y:S01]  /*fb10*/  LDL.LU R219, [R1+0x12c] ;  /* 0x00012c0001db7983 */ /* 0x000ea20000300800 */
[----:B------:R-:W-:Y:S02]  /*fb20*/  @!P4 IMAD.MOV R214, RZ, RZ, -R214 ;  /* 0x000000ffffd6c224 */ /* 0x000fe400078e0ad6 */
[--C-:B------:R-:W-:Y:S01]  /*fb30*/  @!P0 IMAD.IADD R216, R216, 0x1, -R251.reuse ;  /* 0x00000001d8d88824 */ /* 0x100fe200078e0afb */
[----:B------:R-:W-:Y:S02]  /*fb40*/  ISETP.GE.AND P5, PT, R221, RZ, PT ;  /* 0x000000ffdd00720c */ /* 0x000fe40003fa6270 */
[----:B------:R-:W3:Y:S01]  /*fb50*/  LDL.LU R221, [R1+0x128] ;  /* 0x0001280001dd7983 */ /* 0x000ee20000300800 */
[----:B------:R-:W-:Y:S01]  /*fb60*/  @!P2 IADD3 R217, R217, -R251, RZ ;  /* 0x800000fbd9d9a210 */ /* 0x000fe20007ffe0ff */
[----:B------:R-:W-:Y:S01]  /*fb70*/  @!P1 IMAD.IADD R218, R218, 0x1, -R251 ;  /* 0x00000001dada9824 */ /* 0x000fe200078e0afb */
[----:B------:R-:W-:-:S02]  /*fb80*/  ISETP.GE.AND P3, PT, R222, RZ, PT ;  /* 0x000000ffde00720c */ /* 0x000fc40003f66270 */
[----:B------:R-:W4:Y:S01]  /*fb90*/  LDL.LU R222, [R1+0x124] ;  /* 0x0001240001de7983 */ /* 0x000f220000300800 */
[----:B------:R-:W-:-:S03]  /*fba0*/  ISETP.GE.AND P0, PT, R223, RZ, PT ;  /* 0x000000ffdf00720c */ /* 0x000fc60003f06270 */
[----:B------:R-:W5:Y:S02]  /*fbb0*/  LDL.LU R223, [R1+0x120] ;  /* 0x0001200001df7983 */ /* 0x000f640000300800 */
        /* <DEDUP_REMOVED lines=8> */
[----:B-1----:R-:W-:-:S03]  /*fc40*/  IMAD.MOV.U32 R214, RZ, RZ, R228 ;  /* 0x000000ffffd67224 */ /* 0x002fc600078e00e4 */
[----:B------:R1:W-:Y:S02]  /*fc50*/  STL [R1+0x49c], R210 ;  /* 0x00049cd201007387 */ /* 0x0003e40000100800 */
[----:B------:R-:W-:Y:S02]  /*fc60*/  @!P3 IADD3 R214, -R214, RZ, RZ ;  /* 0x000000ffd6d6b210 */ /* 0x000fe40007ffe1ff */
        /* <DEDUP_REMOVED lines=13> */
[----:B------:R-:W-:Y:S01]  /*fd40*/  ISETP.GT.U32.AND P6, PT, R251, R220, PT ;  /* 0x000000dcfb00720c */ /* 0x000fe20003fc4070 */
[----:B------:R-:W-:-:S03]  /*fd50*/  IMAD.MOV.U32 R210, RZ, RZ, R239 ;  /* 0x000000ffffd27224 */ /* 0x000fc600078e00ef */
[C---:B------:R-:W-:Y:S02]  /*fd60*/  ISETP.GT.U32.AND P4, PT, R251.reuse, R213, PT ;  /* 0x000000d5fb00720c */ /* 0x040fe40003f84070 */
[----:B------:R-:W-:-:S07]  /*fd70*/  ISETP.GT.U32.AND P5, PT, R251, R215, PT ;  /* 0x000000d7fb00720c */ /* 0x000fce0003fa4070 */
[--C-:B------:R-:W-:Y:S01]  /*fd80*/  @!P6 IMAD.IADD R220, R220, 0x1, -R251.reuse ;  /* 0x00000001dcdce824 */ /* 0x100fe200078e0afb */
[----:B------:R-:W-:Y:S02]  /*fd90*/  @!P1 IADD3 R210, -R210, RZ, RZ ;  /* 0x000000ffd2d29210 */ /* 0x000fe40007ffe1ff */
[C---:B------:R-:W-:Y:S02]  /*fda0*/  ISETP.GT.U32.AND P3, PT, R251.reuse, R216, PT ;  /* 0x000000d8fb00720c */ /* 0x040fe40003f64070 */
[C---:B------:R-:W-:Y:S02]  /*fdb0*/  ISETP.GT.U32.AND P6, PT, R251.reuse, R220, PT ;  /* 0x000000dcfb00720c */ /* 0x040fe40003fc4070 */
[----:B------:R-:W-:Y:S01]  /*fdc0*/  ISETP.GT.U32.AND P0, PT, R251, R217, PT ;  /* 0x000000d9fb00720c */ /* 0x000fe20003f04070 */
[--C-:B------:R-:W-:Y:S02]  /*fdd0*/  @!P4 IMAD.IADD R213, R213, 0x1, -R251.reuse ;  /* 0x00000001d5d5c824 */ /* 0x100fe400078e0afb */
[--C-:B------:R-:W-:Y:S01]  /*fde0*/  @!P5 IMAD.IADD R215, R215, 0x1, -R251.reuse ;  /* 0x00000001d7d7d824 */ /* 0x100fe200078e0afb */
[----:B------:R1:W-:Y:S05]  /*fdf0*/  STL [R1+0x48c], R210 ;  /* 0x00048cd201007387 */ /* 0x0003ea0000100800 */
[----:B------:R-:W-:-:S02]  /*fe00*/  @!P3 IMAD.IADD R216, R216, 0x1, -R251 ;  /* 0x00000001d8d8b824 */ /* 0x000fc400078e0afb */
[--C-:B------:R-:W-:Y:S02]  /*fe10*/  @!P6 IMAD.IADD R220, R220, 0x1, -R251.reuse ;  /* 0x00000001dcdce824 */ /* 0x100fe400078e0afb */
[----:B------:R-:W-:Y:S02]  /*fe20*/  @!P0 IMAD.IADD R217, R217, 0x1, -R251 ;  /* 0x00000001d9d98824 */ /* 0x000fe400078e0afb */
[----:B-1----:R-:W-:Y:S02]  /*fe30*/  IMAD.MOV.U32 R210, RZ, RZ, R213 ;  /* 0x000000ffffd27224 */ /* 0x002fe400078e00d5 */
[C---:B------:R-:W-:Y:S01]  /*fe40*/  IMAD R239, R251.reuse, R211, R212 ;  /* 0x000000d3fbef7224 */ /* 0x040fe200078e02d4 */
[----:B------:R-:W-:Y:S01]  /*fe50*/  ISETP.GT.U32.AND P2, PT, R251, R218, PT ;  /* 0x000000dafb00720c */ /* 0x000fe20003f44070 */
[----:B------:R-:W-:-:S12]  /*fe60*/  IMAD.MOV.U32 R211, RZ, RZ, R215 ;  /* 0x000000ffffd37224 */ /* 0x000fd800078e00d7 */
[----:B------:R-:W-:Y:S02]  /*fe70*/  @!P2 IADD3 R218, R218, -R251, RZ ;  /* 0x800000fbdadaa210 */ /* 0x000fe40007ffe0ff */
[C---:B--2---:R-:W-:Y:S02]  /*fe80*/  ISETP.GT.U32.AND P1, PT, R251.reuse, R219, PT ;  /* 0x000000dbfb00720c */ /* 0x044fe40003f24070 */
[----:B---3--:R-:W-:-:S11]  /*fe90*/  ISETP.GT.U32.AND P4, PT, R251, R221, PT ;  /* 0x000000ddfb00720c */ /* 0x008fd60003f84070 */
[--C-:B------:R-:W-:Y:S01]  /*fea0*/  @!P1 IMAD.IADD R219, R219, 0x1, -R251.reuse ;  /* 0x00000001dbdb9824 */ /* 0x100fe200078e0afb */
[C---:B----4-:R-:W-:Y:S02]  /*feb0*/  ISETP.GT.U32.AND P5, PT, R251.reuse, R222, PT ;  /* 0x000000defb00720c */ /* 0x050fe40003fa4070 */
[----:B-----5:R-:W-:Y:S01]  /*fec0*/  ISETP.GT.U32.AND P3, PT, R251, R223, PT ;  /* 0x000000dffb00720c */ /* 0x020fe20003f64070 */
[----:B------:R-:W-:-:S10]  /*fed0*/  @!P4 IMAD.IADD R221, R221, 0x1, -R251 ;  /* 0x00000001ddddc824 */ /* 0x000fd400078e0afb */
[----:B------:R-:W-:Y:S01]  /*fee0*/  @!P5 IMAD.IADD R222, R222, 0x1, -R251 ;  /* 0x00000001deded824 */ /* 0x000fe200078e0afb */
[----:B------:R-:W-:Y:S02]  /*fef0*/  ISETP.GT.U32.AND P0, PT, R251, R224, PT ;  /* 0x000000e0fb00720c */ /* 0x000fe40003f04070 */
[----:B------:R-:W-:Y:S02]  /*ff00*/  ISETP.GE.AND P6, PT, R226, RZ, PT ;  /* 0x000000ffe200720c */ /* 0x000fe40003fc6270 */
[----:B------:R-:W2:Y:S01]  /*ff10*/  LDL.LU R226, [R1+0x114] ;  /* 0x0001140001e27983 */ /* 0x000ea20000300800 */
[----:B------:R-:W-:-:S03]  /*ff20*/  ISETP.GE.AND P1, PT, R227, RZ, PT ;  /* 0x000000ffe300720c */ /* 0x000fc60003f26270 */
[----:B------:R-:W3:Y:S01]  /*ff30*/  LDL.LU R227, [R1+0x110] ;  /* 0x0001100001e37983 */ /* 0x000ee20000300800 */
[----:B------:R-:W-:Y:S02]  /*ff40*/  @!P3 IADD3 R223, R223, -R251, RZ ;  /* 0x800000fbdfdfb210 */ /* 0x000fe40007ffe0ff */
[----:B------:R-:W-:-:S04]  /*ff50*/  ISETP.GE.AND P4, PT, R228, RZ, PT ;  /* 0x000000ffe400720c */ /* 0x000fc80003f86270 */
[----:B------:R-:W-:Y:S01]  /*ff60*/  @!P6 IADD3 R210, -R210, RZ, RZ ;  /* 0x000000ffd2d2e210 */ /* 0x000fe20007ffe1ff */
[----:B------:R-:W4:Y:S02]  /*ff70*/  LDL.LU R228, [R1+0x10c] ;  /* 0x00010c0001e47983 */ /* 0x000f240000300800 */
[----:B------:R-:W-:Y:S01]  /*ff80*/  @!P1 IMAD.MOV R211, RZ, RZ, -R211 ;  /* 0x000000ffffd39224 */ /* 0x000fe200078e0ad3 */
[----:B------:R-:W-:Y:S01]  /*ff90*/  ISETP.GE.AND P5, PT, R229, RZ, PT ;  /* 0x000000ffe500720c */ /* 0x000fe20003fa6270 */
[----:B------:R-:W-:Y:S01]  /*ffa0*/  @!P0 IMAD.IADD R224, R224, 0x1, -R251 ;  /* 0x00000001e0e08824 */ /* 0x000fe200078e0afb */
        /* <DEDUP_REMOVED lines=11> */
[----:B-1----:R-:W-:-:S03]  /*10060*/  IMAD.MOV.U32 R211, RZ, RZ, R217 ;  /* 0x000000ffffd37224 */ /* 0x002fc600078e00d9 */
[----:B------:R1:W-:Y:S01]  /*10070*/  STL [R1+0x480], R210 ;  /* 0x000480d201007387 */ /* 0x0003e20000100800 */
[----:B------:R-:W-:-:S03]  /*10080*/  @!P5 IMAD.MOV R211, RZ, RZ, -R211 ;  /* 0x000000ffffd3d224 */ /* 0x000fc600078e0ad3 */
[----:B------:R-:W5:Y:S01]  /*10090*/  LDL R217, [R1+0x59c0] ;  /* 0x0059c00001d97983 */ /* 0x000f620000100800 */
[----:B-1----:R-:W-:-:S03]  /*100a0*/  MOV R210, R218 ;  /* 0x000000da00d27202 */ /* 0x002fc60000000f00 */
        /* <DEDUP_REMOVED lines=12> */
[--C-:B------:R-:W-:Y:S02]  /*10170*/  @!P4 IMAD.IADD R222, R222, 0x1, -R251.reuse ;  /* 0x00000001dedec824 */ /* 0x100fe400078e0afb */
[----:B------:R-:W-:Y:S02]  /*10180*/  @!P3 IMAD.MOV R210, RZ, RZ, -R210 ;  /* 0x000000ffffd2b224 */ /* 0x000fe400078e0ad2 */
[----:B------:R-:W-:-:S04]  /*10190*/  @!P1 IMAD.IADD R221, R221, 0x1, -R251 ;  /* 0x00000001dddd9824 */ /* 0x000fc800078e0afb */
[----:B------:R-:W-:Y:S01]  /*101a0*/  @!P2 IADD3 R219, R219, -R251, RZ ;  /* 0x800000fbdbdba210 */ /* 0x000fe20007ffe0ff */
[----:B------:R-:W-:-:S03]  /*101b0*/  @!P6 IMAD.IADD R223, R223, 0x1, -R251 ;  /* 0x00000001dfdfe824 */ /* 0x000fc600078e0afb */
[----:B------:R-:W-:Y:S01]  /*101c0*/  @!P5 IADD3 R225, R225, -R251, RZ ;  /* 0x800000fbe1e1d210 */ /* 0x000fe20007ffe0ff */
[----:B------:R1:W-:Y:S01]  /*101d0*/  STL [R1+0x478], R210 ;  /* 0x000478d201007387 */ /* 0x0003e20000100800 */
[----:B------:R-:W-:Y:S01]  /*101e0*/  IMAD.MOV.U32 R212, RZ, RZ, R219 ;  /* 0x000000ffffd47224 */ /* 0x000fe200078e00db */
[----:B-1----:R-:W-:-:S05]  /*101f0*/  IADD3 R210, R249, 0x1e8, RZ ;  /* 0x000001e8f9d27810 */ /* 0x002fca0007ffe0ff */
[----:B------:R-:W-:Y:S01]  /*10200*/  STL [R1+0x5f7c], R210 ;  /* 0x005f7cd201007387 */ /* 0x000fe20000100800 */
[----:B------:R-:W-:-:S03]  /*10210*/  ISETP.GT.U32.AND P3, PT, R251, R224, PT ;  /* 0x000000e0fb00720c */ /* 0x000fc60003f64070 */
[----:B------:R1:W-:Y:S04]  /*10220*/  STL [R1+0x474], R211 ;  /* 0x000474d301007387 */ /* 0x0003e80000100800 */
[----:B------:R-:W5:Y:S01]  /*10230*/  LDL.LU R213, [R1+0x188] ;  /* 0x0001880001d57983 */ /* 0x000f620000300800 */
[----:B-1----:R-:W-:-:S05]  /*10240*/  IMAD.MOV.U32 R211, RZ, RZ, R221 ;  /* 0x000000ffffd37224 */ /* 0x002fca00078e00dd */
[----:B------:R-:W-:Y:S01]  /*10250*/  @!P3 IMAD.IADD R224, R224, 0x1, -R251 ;  /* 0x00000001e0e0b824 */ /* 0x000fe200078e0afb */
[C---:B--2---:R-:W-:Y:S02]  /*10260*/  ISETP.GT.U32.AND P0, PT, R251.reuse, R226, PT ;  /* 0x000000e2fb00720c */ /* 0x044fe40003f04070 */
[C---:B---3--:R-:W-:Y:S02]  /*10270*/  ISETP.GT.U32.AND P2, PT, R251.reuse, R227, PT ;  /* 0x000000e3fb00720c */ /* 0x048fe40003f44070 */
[----:B----4-:R-:W-:-:S09]  /*10280*/  ISETP.GT.U32.AND P1, PT, R251, R228, PT ;  /* 0x000000e4fb00720c */ /* 0x010fd20003f24070 */
[--C-:B------:R-:W-:Y:S01]  /*10290*/  @!P0 IMAD.IADD R226, R226, 0x1, -R251.reuse ;  /* 0x00000001e2e28824 */ /* 0x100fe200078e0afb */
[C---:B-----5:R-:W-:Y:S02]  /*102a0*/  ISETP.GT.U32.AND P4, PT, R251.reuse, R229, PT ;  /* 0x000000e5fb00720c */ /* 0x060fe40003f84070 */
[----:B------:R-:W-:Y:S01]  /*102b0*/  ISETP.GT.U32.AND P6, PT, R251, R230, PT ;  /* 0x000000e6fb00720c */ /* 0x000fe20003fc4070 */
[--C-:B------:R-:W-:Y:S02]  /*102c0*/  @!P2 IMAD.IADD R227, R227, 0x1, -R251.reuse ;  /* 0x00000001e3e3a824 */ /* 0x100fe400078e0afb */
[----:B------:R-:W-:-:S08]  /*102d0*/  @!P1 IMAD.IADD R228, R228, 0x1, -R251 ;  /* 0x00000001e4e49824 */ /* 0x000fd000078e0afb */
[----:B------:R-:W-:Y:S01]  /*102e0*/  @!P4 IMAD.IADD R229, R229, 0x1, -R251 ;  /* 0x00000001e5e5c824 */ /* 0x000fe200078e0afb */
[----:B------:R-:W-:Y:S02]  /*102f0*/  ISETP.GE.AND P5, PT, R214, RZ, PT ;  /* 0x000000ffd600720c */ /* 0x000fe40003fa6270 */
[----:B------:R-:W-:Y:S02]  /*10300*/  ISETP.GE.AND P0, PT, R215, RZ, PT ;  /* 0x000000ffd700720c */ /* 0x000fe40003f06270 */
[----:B------:R-:W2:Y:S01]  /*10310*/  LDL.LU R215, [R1+0x184] ;  /* 0x0001840001d77983 */ /* 0x000ea20000300800 */
[----:B------:R-:W-:-:S08]  /*10320*/  ISETP.GE.AND P2, PT, R216, RZ, PT ;  /* 0x000000ffd800720c */ /* 0x000fd00003f46270 */
[----:B------:R-:W-:Y:S01]  /*10330*/  @!P5 IMAD.MOV R212, RZ, RZ, -R212 ;  /* 0x000000ffffd4d224 */ /* 0x000fe200078e0ad4 */
[----:B------:R-:W-:Y:S02]  /*10340*/  @!P6 IADD3 R230, R230, -R251, RZ ;  /* 0x800000fbe6e6e210 */ /* 0x000fe40007ffe0ff */
        /* <DEDUP_REMOVED lines=31> */
[----:B------:R-:W-:Y:S02]  /*10540*/  ISETP.GT.U32.AND P3, PT, R251, R226, PT ;  /* 0x000000e2fb00720c */ /* 0x000fe40003f64070 */
[----:B------:R-:W-:Y:S02]  /*10550*/  @!P0 IADD3 R227, R227, -R251, RZ ;  /* 0x800000fbe3e38210 */ /* 0x000fe40007ffe0ff */
[----:B------:R-:W-:Y:S01]  /*10560*/  ISETP.GT.U32.AND P5, PT, R251, R238, PT ;  /* 0x000000eefb00720c */ /* 0x000fe20003fa4070 */
[--C-:B------:R-:W-:Y:S02]  /*10570*/  @!P2 IMAD.IADD R228, R228, 0x1, -R251.reuse ;  /* 0x00000001e4e4a824 */ /* 0x100fe400078e0afb */
[--C-:B------:R-:W-:Y:S02]  /*10580*/  @!P1 IMAD.IADD R229, R229, 0x1, -R251.reuse ;  /* 0x00000001e5e59824 */ /* 0x100fe400078e0afb */
[----:B------:R-:W-:-:S04]  /*10590*/  @!P4 IMAD.IADD R230, R230, 0x1, -R251 ;  /* 0x00000001e6e6c824 */ /* 0x000fc800078e0afb */
[----:B------:R-:W-:Y:S01]  /*105a0*/  @!P3 IMAD.IADD R226, R226, 0x1, -R251 ;  /* 0x00000001e2e2b824 */ /* 0x000fe200078e0afb */
[----:B------:R-:W-:Y:S01]  /*105b0*/  IABS R210, R210 ;  /* 0x000000d200d27213 */ /* 0x000fe20000000000 */
[----:B------:R-:W-:Y:S01]  /*105c0*/  @!P6 IMAD.MOV R211, RZ, RZ, -R211 ;  /* 0x000000ffffd3e224 */ /* 0x000fe200078e0ad3 */
        /* <DEDUP_REMOVED lines=15> */
[----:B------:R-:W-:Y:S02]  /*106c0*/  @!P3 IADD3 R214, -R214, RZ, RZ ;  /* 0x000000ffd6d6b210 */ /* 0x000fe40007ffe1ff */
[--C-:B------:R-:W-:Y:S01]  /*106d0*/  @!P2 IMAD.IADD R216, R216, 0x1, -R251.reuse ;  /* 0x00000001d8d8a824 */ /* 0x100fe200078e0afb */
[----:B------:R-:W-:Y:S01]  /*106e0*/  ISETP.GE.AND P5, PT, R221, RZ, PT ;  /* 0x000000ffdd00720c */ /* 0x000fe20003fa6270 */
[----:B------:R-:W-:Y:S01]  /*106f0*/  @!P1 IMAD.IADD R217, R217, 0x1, -R251 ;  /* 0x00000001d9d99824 */ /* 0x000fe200078e0afb */
[----:B------:R-:W3:Y:S01]  /*10700*/  LDL.LU R221, [R1+0x16c] ;  /* 0x00016c0001dd7983 */ /* 0x000ee20000300800 */
[----:B------:R-:W-:Y:S02]  /*10710*/  @!P4 IADD3 R219, R219, -R251, RZ ;  /* 0x800000fbdbdbc210 */ /* 0x000fe40007ffe0ff */
        /* <DEDUP_REMOVED lines=23> */
[----:B------:R-:W-:Y:S04]  /*10890*/  STL [R1+0x44c], R210 ;  /* 0x00044cd201007387 */ /* 0x000fe80000100800 */
[----:B------:R1:W-:Y:S04]  /*108a0*/  STL [R1+0x448], R214 ;  /* 0x000448d601007387 */ /* 0x0003e80000100800 */
[----:B-1----:R-:W5:Y:S01]  /*108b0*/  LDL R214, [R1+0x59f4] ;  /* 0x0059f40001d67983 */ /* 0x002f620000100800 */
[----:B------:R-:W-:-:S13]  /*108c0*/  ISETP.GT.U32.AND P6, PT, R251, R213, PT ;  /* 0x000000d5fb00720c */ /* 0x000fda0003fc4070 */
[----:B------:R-:W-:Y:S02]  /*108d0*/  @!P6 IADD3 R213, R213, -R251, RZ ;  /* 0x800000fbd5d5e210 */ /* 0x000fe40007ffe0ff */
[C---:B------:R-:W-:Y:S01]  /*108e0*/  ISETP.GT.U32.AND P6, PT, R251.reuse, R220, PT ;  /* 0x000000dcfb00720c */ /* 0x040fe20003fc4070 */
[----:B------:R-:W-:Y:S01]  /*108f0*/  IMAD.MOV.U32 R210, RZ, RZ, R238 ;  /* 0x000000ffffd27224 */ /* 0x000fe200078e00ee */
[C---:B------:R-:W-:Y:S02]  /*10900*/  ISETP.GT.U32.AND P3, PT, R251.reuse, R213, PT ;  /* 0x000000d5fb00720c */ /* 0x040fe40003f64070 */
[C---:B------:R-:W-:Y:S01]  /*10910*/  ISETP.GT.U32.AND P5, PT, R251.reuse, R215, PT ;  /* 0x000000d7fb00720c */ /* 0x040fe20003fa4070 */
[----:B------:R-:W-:Y:S01]  /*10920*/  @!P4 IMAD.MOV R210, RZ, RZ, -R210 ;  /* 0x000000ffffd2c224 */ /* 0x000fe200078e0ad2 */
[----:B------:R-:W-:-:S07]  /*10930*/  ISETP.GT.U32.AND P0, PT, R251, R216, PT ;  /* 0x000000d8fb00720c */ /* 0x000fce0003f04070 */
[----:B------:R-:W-:Y:S01]  /*10940*/  @!P6 IMAD.IADD R220, R220, 0x1, -R251 ;  /* 0x00000001dcdce824 */ /* 0x000fe200078e0afb */
[----:B------:R-:W-:-:S04]  /*10950*/  ISETP.GT.U32.AND P2, PT, R251, R217, PT ;  /* 0x000000d9fb00720c */ /* 0x000fc80003f44070 */
[----:B------:R-:W-:Y:S02]  /*10960*/  ISETP.GT.U32.AND P6, PT, R251, R220, PT ;  /* 0x000000dcfb00720c */ /* 0x000fe40003fc4070 */
[----:B------:R-:W-:Y:S01]  /*10970*/  @!P3 IADD3 R213, R213, -R251, RZ ;  /* 0x800000fbd5d5b210 */ /* 0x000fe20007ffe0ff */
[--C-:B------:R-:W-:Y:S02]  /*10980*/  @!P5 IMAD.IADD R215, R215, 0x1, -R251.reuse ;  /* 0x00000001d7d7d824 */ /* 0x100fe400078e0afb */
[--C-:B------:R-:W-:Y:S01]  /*10990*/  @!P0 IMAD.IADD R216, R216, 0x1, -R251.reuse ;  /* 0x00000001d8d88824 */ /* 0x100fe200078e0afb */
[----:B------:R1:W-:Y:S03]  /*109a0*/  STL [R1+0x444], R210 ;  /* 0x000444d201007387 */ /* 0x0003e60000100800 */
[----:B------:R-:W-:-:S04]  /*109b0*/  @!P2 IMAD.IADD R217, R217, 0x1, -R251 ;  /* 0x00000001d9d9a824 */ /* 0x000fc800078e0afb */
[----:B------:R-:W-:Y:S01]  /*109c0*/  @!P6 IADD3 R220, R220, -R251, RZ ;  /* 0x800000fbdcdce210 */ /* 0x000fe20007ffe0ff */
[C---:B------:R-:W-:Y:S02]  /*109d0*/  IMAD R238, R251.reuse, R211, R212 ;  /* 0x000000d3fbee7224 */ /* 0x040fe400078e02d4 */
[----:B-1----:R-:W-:Y:S01]  /*109e0*/  IMAD.MOV.U32 R210, RZ, RZ, R213 ;  /* 0x000000ffffd27224 */ /* 0x002fe200078e00d5 */
[----:B------:R-:W-:Y:S01]  /*109f0*/  ISETP.GT.U32.AND P1, PT, R251, R219, PT ;  /* 0x000000dbfb00720c */ /* 0x000fe20003f24070 */
[----:B------:R-:W-:-:S12]  /*10a00*/  IMAD.MOV.U32 R211, RZ, RZ, R215 ;  /* 0x000000ffffd37224 */ /* 0x000fd800078e00d7 */
[----:B------:R-:W-:Y:S01]  /*10a10*/  @!P1 IMAD.IADD R219, R219, 0x1, -R251 ;  /* 0x00000001dbdb9824 */ /* 0x000fe200078e0afb */
[C---:B--2---:R-:W-:Y:S02]  /*10a20*/  ISETP.GT.U32.AND P4, PT, R251.reuse, R218, PT ;  /* 0x000000dafb00720c */ /* 0x044fe40003f84070 */
[----:B---3--:R-:W-:-:S11]  /*10a30*/  ISETP.GT.U32.AND P3, PT, R251, R221, PT ;  /* 0x000000ddfb00720c */ /* 0x008fd60003f64070 */
[--C-:B------:R-:W-:Y:S01]  /*10a40*/  @!P4 IMAD.IADD R218, R218, 0x1, -R251.reuse ;  /* 0x00000001dadac824 */ /* 0x100fe200078e0afb */
[C---:B----4-:R-:W-:Y:S02]  /*10a50*/  ISETP.GT.U32.AND P5, PT, R251.reuse, R222, PT ;  /* 0x000000defb00720c */ /* 0x050fe40003fa4070 */
[----:B-----5:R-:W-:Y:S01]  /*10a60*/  ISETP.GT.U32.AND P0, PT, R251, R223, PT ;  /* 0x000000dffb00720c */ /* 0x020fe20003f04070 */
[----:B------:R-:W-:-:S10]  /*10a70*/  @!P3 IMAD.IADD R221, R221, 0x1, -R251 ;  /* 0x00000001ddddb824 */ /* 0x000fd400078e0afb */
[--C-:B------:R-:W-:Y:S01]  /*10a80*/  @!P5 IMAD.IADD R222, R222, 0x1, -R251.reuse ;  /* 0x00000001deded824 */ /* 0x100fe200078e0afb */
[----:B------:R-:W-:Y:S02]  /*10a90*/  ISETP.GT.U32.AND P2, PT, R251, R224, PT ;  /* 0x000000e0fb00720c */ /* 0x000fe40003f44070 */
[----:B------:R-:W-:Y:S02]  /*10aa0*/  ISETP.GE.AND P6, PT, R226, RZ, PT ;  /* 0x000000ffe200720c */ /* 0x000fe40003fc6270 */
[----:B------:R-:W2:Y:S01]  /*10ab0*/  LDL.LU R226, [R1+0x158] ;  /* 0x0001580001e27983 */ /* 0x000ea20000300800 */
[----:B------:R-:W-:Y:S01]  /*10ac0*/  ISETP.GE.AND P4, PT, R227, RZ, PT ;  /* 0x000000ffe300720c */ /* 0x000fe20003f86270 */
[----:B------:R-:W-:Y:S02]  /*10ad0*/  @!P0 IMAD.IADD R223, R223, 0x1, -R251 ;  /* 0x00000001dfdf8824 */ /* 0x000fe400078e0afb */
[----:B------:R-:W3:Y:S05]  /*10ae0*/  LDL.LU R227, [R1+0x154] ;  /* 0x0001540001e37983 */ /* 0x000eea0000300800 */
[----:B------:R-:W-:-:S02]  /*10af0*/  @!P2 IADD3 R224, R224, -R251, RZ ;  /* 0x800000fbe0e0a210 */ /* 0x000fc40007ffe0ff */
        /* <DEDUP_REMOVED lines=9> */
[----:B-1----:R-:W-:Y:S02]  /*10b90*/  MOV R210, R216 ;  /* 0x000000d800d27202 */ /* 0x002fe40000000f00 */
[----:B------:R-:W-:Y:S02]  /*10ba0*/  ISETP.GE.AND P2, PT, R214, RZ, PT ;  /* 0x000000ffd600720c */ /* 0x000fe40003f46270 */
[----:B------:R-:W5:Y:S04]  /*10bb0*/  LDL R214, [R1+0x59f8] ;  /* 0x0059f80001d67983 */ /* 0x000f680000100800 */
[----:B------:R1:W-:Y:S01]  /*10bc0*/  STL [R1+0x43c], R211 ;  /* 0x00043cd301007387 */ /* 0x0003e20000100800 */
[----:B------:R-:W-:-:S03]  /*10bd0*/  @!P3 IMAD.MOV R210, RZ, RZ, -R210 ;  /* 0x000000ffffd2b224 */ /* 0x000fc600078e0ad2 */
[----:B------:R-:W5:Y:S04]  /*10be0*/  LDL R215, [R1+0x5a00] ;  /* 0x005a000001d77983 */ /* 0x000f680000100800 */
[----:B------:R-:W5:Y:S01]  /*10bf0*/  LDL R216, [R1+0x59fc] ;  /* 0x0059fc0001d87983 */ /* 0x000f620000100800 */
[----:B-1----:R-:W-:-:S03]  /*10c00*/  IMAD.MOV.U32 R211, RZ, RZ, R217 ;  /* 0x000000ffffd37224 */ /* 0x002fc600078e00d9 */
[----:B------:R1:W-:Y:S02]  /*10c10*/  STL [R1+0x438], R210 ;  /* 0x000438d201007387 */ /* 0x0003e40000100800 */
[----:B------:R-:W-:Y:S02]  /*10c20*/  @!P5 IADD3 R211, -R211, RZ, RZ ;  /* 0x000000ffd3d3d210 */ /* 0x000fe40007ffe1ff */
        /* <DEDUP_REMOVED lines=16> */
[----:B------:R-:W-:-:S06]  /*10d30*/  @!P3 IMAD.IADD R222, R222, 0x1, -R251 ;  /* 0x00000001dedeb824 */ /* 0x000fcc00078e0afb */
[--C-:B------:R-:W-:Y:S01]  /*10d40*/  @!P1 IMAD.IADD R218, R218, 0x1, -R251.reuse ;  /* 0x00000001dada9824 */ /* 0x100fe200078e0afb */
[----:B------:R1:W-:Y:S01]  /*10d50*/  STL [R1+0x430], R210 ;  /* 0x000430d201007387 */ /* 0x0003e20000100800 */
[--C-:B------:R-:W-:Y:S02]  /*10d60*/  @!P6 IMAD.IADD R223, R223, 0x1, -R251.reuse ;  /* 0x00000001dfdfe824 */ /* 0x100fe400078e0afb */
[----:B------:R-:W-:Y:S01]  /*10d70*/  @!P5 IMAD.IADD R225, R225, 0x1, -R251 ;  /* 0x00000001e1e1d824 */ /* 0x000fe200078e0afb */
[----:B------:R-:W-:Y:S02]  /*10d80*/  MOV R212, R218 ;  /* 0x000000da00d47202 */ /* 0x000fe40000000f00 */
        /* <DEDUP_REMOVED lines=10> */
[----:B------:R-:W-:Y:S02]  /*10e30*/  @!P2 IADD3 R226, R226, -R251, RZ ;  /* 0x800000fbe2e2a210 */ /* 0x000fe40007ffe0ff */
        /* <DEDUP_REMOVED lines=9> */
[----:B------:R-:W-:Y:S02]  /*10ed0*/  @!P5 IMAD.MOV R212, RZ, RZ, -R212 ;  /* 0x000000ffffd4d224 */ /* 0x000fe400078e0ad4 */
[----:B------:R-:W-:Y:S01]  /*10ee0*/  @!P6 IMAD.IADD R230, R230, 0x1, -R251 ;  /* 0x00000001e6e6e824 */ /* 0x000fe200078e0afb */
[----:B------:R-:W-:Y:S02]  /*10ef0*/  ISETP.GE.AND P4, PT, R217, RZ, PT ;  /* 0x000000ffd900720c */ /* 0x000fe40003f86270 */
[----:B------:R-:W-:Y:S02]  /*10f00*/  @!P2 IADD3 R211, -R211, RZ, RZ ;  /* 0x000000ffd3d3a210 */ /* 0x000fe40007ffe1ff */
        /* <DEDUP_REMOVED lines=33> */
[----:B------:R-:W-:Y:S01]  /*11120*/  @!P1 IADD3 R228, R228, -R251, RZ ;  /* 0x800000fbe4e49210 */ /* 0x000fe20007ffe0ff */
[----:B------:R-:W-:Y:S01]  /*11130*/  @!P3 IMAD.IADD R230, R230, 0x1, -R251 ;  /* 0x00000001e6e6b824 */ /* 0x000fe200078e0afb */
[----:B------:R-:W-:-:S05]  /*11140*/  IABS R210, R210 ;  /* 0x000000d200d27213 */ /* 0x000fca0000000000 */
[----:B------:R-:W-:Y:S02]  /*11150*/  @!P0 IMAD.IADD R226, R226, 0x1, -R251 ;  /* 0x00000001e2e28824 */ /* 0x000fe400078e0afb */
[----:B------:R-:W-:Y:S01]  /*11160*/  @!P6 IMAD.MOV R211, RZ, RZ, -R211 ;  /* 0x000000ffffd3e224 */ /* 0x000fe200078e0ad3 */
[----:B------:R1:W-:Y:S01]  /*11170*/  STL [R1+0x418], R212 ;  /* 0x000418d401007387 */ /* 0x0003e20000100800 */
[----:B------:R-:W-:Y:S01]  /*11180*/  @!P5 IMAD.IADD R237, R237, 0x1, -R251 ;  /* 0x00000001ededd824 */ /* 0x000fe200078e0afb */
[----:B------:R-:W-:Y:S02]  /*11190*/  MOV R214, R226 ;  /* 0x000000e200d67202 */ /* 0x000fe40000000f00 */
[----:B------:R1:W-:Y:S02]  /*111a0*/  STL [R1+0x414], R211 ;  /* 0x000414d301007387 */ /* 0x0003e40000100800 */
[----:B-1----:R-:W-:-:S05]  /*111b0*/  MOV R212, R210 ;  /* 0x000000d200d47202 */ /* 0x002fca0000000f00 */
[----:B------:R-:W-:-:S04]  /*111c0*/  IMAD.HI.U32 R210, R252, R212, RZ ;  /* 0x000000d4fcd27227 */ /* 0x000fc800078e00ff */
[----:B------:R-:W-:Y:S02]  /*111d0*/  IMAD.MOV R211, RZ, RZ, -R210 ;  /* 0x000000ffffd37224 */ /* 0x000fe400078e0ad2 */
[----:B------:R-:W-:Y:S01]  /*111e0*/  IMAD.MOV.U32 R210, RZ, RZ, R227 ;  /* 0x000000ffffd27224 */ /* 0x000fe200078e00e3 */
        /* <DEDUP_REMOVED lines=46> */
[----:B------:R-:W-:Y:S01]  /*114d0*/  @!P6 IMAD.IADD R220, R220, 0x1, -R251 ;  /* 0x00000001dcdce824 */ /* 0x000fe200078e0afb */
[----:B------:R-:W-:-:S04]  /*114e0*/  ISETP.GT.U32.AND P2, PT, R251, R216, PT ;  /* 0x000000d8fb00720c */ /* 0x000fc80003f44070 */
[C---:B------:R-:W-:Y:S02]  /*114f0*/  ISETP.GT.U32.AND P6, PT, R251.reuse, R220, PT ;  /* 0x000000dcfb00720c */ /* 0x040fe40003fc4070 */
[----:B------:R-:W-:Y:S01]  /*11500*/  ISETP.GT.U32.AND P1, PT, R251, R217, PT ;  /* 0x000000d9fb00720c */ /* 0x000fe20003f24070 */
[----:B------:R-:W-:Y:S01]  /*11510*/  @!P0 IMAD.IADD R213, R213, 0x1, -R251 ;  /* 0x00000001d5d58824 */ /* 0x000fe200078e0afb */
[----:B------:R-:W-:-:S05]  /*11520*/  @!P5 IADD3 R215, R215, -R251, RZ ;  /* 0x800000fbd7d7d210 */ /* 0x000fca0007ffe0ff */
[----:B------:R-:W-:-:S04]  /*11530*/  @!P2 IMAD.IADD R216, R216, 0x1, -R251 ;  /* 0x00000001d8d8a824 */ /* 0x000fc800078e0afb */
[--C-:B------:R-:W-:Y:S02]  /*11540*/  @!P6 IMAD.IADD R220, R220, 0x1, -R251.reuse ;  /* 0x00000001dcdce824 */ /* 0x100fe400078e0afb */
[----:B------:R-:W-:Y:S01]  /*11550*/  @!P1 IMAD.IADD R217, R217, 0x1, -R251 ;  /* 0x00000001d9d99824 */ /* 0x000fe200078e0afb */
[----:B------:R1:W-:Y:S01]  /*11560*/  STL [R1+0x3fc], R210 ;  /* 0x0003fcd201007387 */ /* 0x0003e20000100800 */
[C---:B------:R-:W-:Y:S02]  /*11570*/  IMAD R237, R251.reuse, R211, R212 ;  /* 0x000000d3fbed7224 */ /* 0x040fe400078e02d4 */
[----:B------:R-:W-:Y:S01]  /*11580*/  IMAD.MOV.U32 R211, RZ, RZ, R215 ;  /* 0x000000ffffd37224 */ /* 0x000fe200078e00d7 */
[----:B------:R-:W-:Y:S02]  /*11590*/  ISETP.GT.U32.AND P4, PT, R251, R218, PT ;  /* 0x000000dafb00720c */ /* 0x000fe40003f84070 */
[----:B-1----:R-:W-:-:S11]  /*115a0*/  MOV R210, R213 ;  /* 0x000000d500d27202 */ /* 0x002fd60000000f00 */
[----:B------:R-:W-:Y:S01]  /*115b0*/  @!P4 IMAD.IADD R218, R218, 0x1, -R251 ;  /* 0x00000001dadac824 */ /* 0x000fe200078e0afb */
[C---:B--2---:R-:W-:Y:S02]  /*115c0*/  ISETP.GT.U32.AND P3, PT, R251.reuse, R219, PT ;  /* 0x000000dbfb00720c */ /* 0x044fe40003f64070 */
[----:B---3--:R-:W-:-:S11]  /*115d0*/  ISETP.GT.U32.AND P0, PT, R251, R221, PT ;  /* 0x000000ddfb00720c */ /* 0x008fd60003f04070 */
[----:B------:R-:W-:Y:S02]  /*115e0*/  @!P3 IADD3 R219, R219, -R251, RZ ;  /* 0x800000fbdbdbb210 */ /* 0x000fe40007ffe0ff */
        /* <DEDUP_REMOVED lines=12> */
[----:B------:R-:W4:Y:S01]  /*116b0*/  LDL.LU R228, [R1+0x194] ;  /* 0x0001940001e47983 */ /* 0x000f220000300800 */
[----:B------:R-:W-:Y:S01]  /*116c0*/  @!P1 IMAD.IADD R224, R224, 0x1, -R251 ;  /* 0x00000001e0e09824 */ /* 0x000fe200078e0afb */
[----:B------:R-:W-:Y:S02]  /*116d0*/  @!P3 IADD3 R211, -R211, RZ, RZ ;  /* 0x000000ffd3d3b210 */ /* 0x000fe40007ffe1ff */
        /* <DEDUP_REMOVED lines=19> */
[----:B-1----:R-:W-:Y:S02]  /*11810*/  MOV R211, R220 ;  /* 0x000000dc00d37202 */ /* 0x002fe40000000f00 */
        /* <DEDUP_REMOVED lines=69> */
[-C--:B------:R-:W-:Y:S02]  /*11c70*/  @!P2 IADD3 R236, R236, -R251.reuse, RZ ;  /* 0x800000fbececa210 */ /* 0x080fe40007ffe0ff */
        /* <DEDUP_REMOVED lines=17> */
[C---:B--2---:R-:W-:Y:S02]  /*11d90*/  ISETP.GT.U32.AND P1, PT, R251.reuse, R215, PT ;  /* 0x000000d7fb00720c */ /* 0x044fe40003f24070 */
        /* <DEDUP_REMOVED lines=358> */
[--C-:B------:R-:W-:Y:S01]  /*13400*/  @!P2 IMAD.IADD R229, R229, 0x1, -R251.reuse ;  /* 0x00000001e5e5a824 */ /* 0x100fe200078e0afb */
[----:B------:R-:W-:Y:S01]  /*13410*/  IABS R210, R210 ;  /* 0x000000d200d27213 */ /* 0x000fe20000000000 */
[----:B------:R-:W-:-:S04]  /*13420*/  @!P1 IMAD.IADD R230, R230, 0x1, -R251 ;  /* 0x00000001e6e69824 */ /* 0x000fc800078e0afb */
[-C--:B------:R-:W-:Y:S01]  /*13430*/  @!P4 IADD3 R226, R226, -R251.reuse, RZ ;  /* 0x800000fbe2e2c210 */ /* 0x080fe20007ffe0ff */
[----:B------:R-:W-:Y:S01]  /*13440*/  @!P6 IMAD.MOV R211, RZ, RZ, -R211 ;  /* 0x000000ffffd3e224 */ /* 0x000fe200078e0ad3 */
[----:B------:R1:W-:Y:S02]  /*13450*/  STL [R1+0x230], R212 ;  /* 0x000230d401007387 */ /* 0x0003e40000100800 */
[----:B------:R-:W-:Y:S01]  /*13460*/  @!P5 IADD3 R234, R234, -R251, RZ ;  /* 0x800000fbeaead210 */ /* 0x000fe20007ffe0ff */
[----:B------:R-:W-:Y:S01]  /*13470*/  IMAD.MOV.U32 R214, RZ, RZ, R226 ;  /* 0x000000ffffd67224 */ /* 0x000fe200078e00e2 */
[----:B------:R1:W-:Y:S02]  /*13480*/  STL [R1+0x22c], R211 ;  /* 0x00022cd301007387 */ /* 0x0003e40000100800 */
[----:B-1----:R-:W-:-:S04]  /*13490*/  IMAD.MOV.U32 R212, RZ, RZ, R210 ;  /* 0x000000ffffd47224 */ /* 0x002fc800078e00d2 */
[----:B------:R-:W-:-:S04]  /*134a0*/  IMAD.HI.U32 R210, R252, R212, RZ ;  /* 0x000000d4fcd27227 */ /* 0x000fc800078e00ff */
[----:B------:R-:W-:Y:S01]  /*134b0*/  IMAD.MOV R211, RZ, RZ, -R210 ;  /* 0x000000ffffd37224 */ /* 0x000fe200078e0ad2 */
[----:B------:R-:W-:Y:S02]  /*134c0*/  MOV R210, R227 ;  /* 0x000000e300d27202 */ /* 0x000fe40000000f00 */
        /* <DEDUP_REMOVED lines=27> */
[----:B------:R-:W-:Y:S01]  /*13680*/  @!P3 IADD3 R214, -R214, RZ, RZ ;  /* 0x000000ffd6d6b210 */ /* 0x000fe20007ffe1ff */
[----:B-1----:R-:W-:Y:S02]  /*13690*/  IMAD.MOV.U32 R210, RZ, RZ, R229 ;  /* 0x000000ffffd27224 */ /* 0x002fe400078e00e5 */
[----:B------:R-:W5:Y:S04]  /*136a0*/  LDL R229, [R1+0x5b18] ;  /* 0x005b180001e57983 */ /* 0x000f680000100800 */
[----:B------:R1:W-:Y:S01]  /*136b0*/  STL [R1+0x220], R214 ;  /* 0x000220d601007387 */ /* 0x0003e20000100800 */
[----:B------:R-:W-:-:S03]  /*136c0*/  @!P0 IMAD.MOV R210, RZ, RZ, -R210 ;  /* 0x000000ffffd28224 */ /* 0x000fc600078e0ad2 */
[----:B------:R-:W5:Y:S01]  /*136d0*/  LDL R228, [R1+0x5b0c] ;  /* 0x005b0c0001e47983 */ /* 0x000f620000100800 */
[----:B-1----:R-:W-:-:S03]  /*136e0*/  IMAD.MOV.U32 R214, RZ, RZ, R230 ;  /* 0x000000ffffd67224 */ /* 0x002fc600078e00e6 */
[----:B------:R-:W5:Y:S01]  /*136f0*/  LDL R230, [R1+0x5b08] ;  /* 0x005b080001e67983 */ /* 0x000f620000100800 */
[----:B------:R-:W-:-:S03]  /*13700*/  @!P2 IMAD.MOV R214, RZ, RZ, -R214 ;  /* 0x000000ffffd6a224 */ /* 0x000fc600078e0ad6 */
[----:B------:R-:W-:Y:S04]  /*13710*/  STL [R1+0x21c], R210 ;  /* 0x00021cd201007387 */ /* 0x000fe80000100800 */
[----:B------:R1:W-:Y:S04]  /*13720*/  STL [R1+0x218], R214 ;  /* 0x000218d601007387 */ /* 0x0003e80000100800 */
[----:B-1----:R-:W5:Y:S01]  /*13730*/  LDL R214, [R1+0x5b10] ;  /* 0x005b100001d67983 */ /* 0x002f620000100800 */
[----:B------:R-:W-:-:S13]  /*13740*/  ISETP.GT.U32.AND P6, PT, R251, R213, PT ;  /* 0x000000d5fb00720c */ /* 0x000fda0003fc4070 */
[----:B------:R-:W-:Y:S01]  /*13750*/  @!P6 IMAD.IADD R213, R213, 0x1, -R251 ;  /* 0x00000001d5d5e824 */ /* 0x000fe200078e0afb */
[----:B------:R-:W-:-:S04]  /*13760*/  ISETP.GT.U32.AND P6, PT, R251, R220, PT ;  /* 0x000000dcfb00720c */ /* 0x000fc80003fc4070 */
[C---:B------:R-:W-:Y:S01]  /*13770*/  ISETP.GT.U32.AND P4, PT, R251.reuse, R213, PT ;  /* 0x000000d5fb00720c */ /* 0x040fe20003f84070 */
[----:B------:R-:W-:Y:S01]  /*13780*/  IMAD.MOV.U32 R210, RZ, RZ, R234 ;  /* 0x000000ffffd27224 */ /* 0x000fe200078e00ea */
[----:B------:R-:W-:-:S07]  /*13790*/  ISETP.GT.U32.AND P5, PT, R251, R215, PT ;  /* 0x000000d7fb00720c */ /* 0x000fce0003fa4070 */
[--C-:B------:R-:W-:Y:S01]  /*137a0*/  @!P6 IMAD.IADD R220, R220, 0x1, -R251.reuse ;  /* 0x00000001dcdce824 */ /* 0x100fe200078e0afb */
[----:B------:R-:W-:Y:S02]  /*137b0*/  @!P1 IADD3 R210, -R210, RZ, RZ ;  /* 0x000000ffd2d29210 */ /* 0x000fe40007ffe1ff */
[C---:B------:R-:W-:Y:S02]  /*137c0*/  ISETP.GT.U32.AND P3, PT, R251.reuse, R216, PT ;  /* 0x000000d8fb00720c */ /* 0x040fe40003f64070 */
[----:B------:R-:W-:Y:S01]  /*137d0*/  ISETP.GT.U32.AND P6, PT, R251, R220, PT ;  /* 0x000000dcfb00720c */ /* 0x000fe20003fc4070 */
[--C-:B------:R-:W-:Y:S01]  /*137e0*/  @!P4 IMAD.IADD R213, R213, 0x1, -R251.reuse ;  /* 0x00000001d5d5c824 */ /* 0x100fe200078e0afb */
[----:B------:R-:W-:Y:S01]  /*137f0*/  ISETP.GT.U32.AND P0, PT, R251, R217, PT ;  /* 0x000000d9fb00720c */ /* 0x000fe20003f04070 */
[--C-:B------:R-:W-:Y:S01]  /*13800*/  @!P5 IMAD.IADD R215, R215, 0x1, -R251.reuse ;  /* 0x00000001d7d7d824 */ /* 0x100fe200078e0afb */
[----:B------:R1:W-:Y:S07]  /*13810*/  STL [R1+0x214], R210 ;  /* 0x000214d201007387 */ /* 0x0003ee0000100800 */
        /* <DEDUP_REMOVED lines=11> */
[----:B----4-:R-:W-:Y:S01]  /*138d0*/  ISETP.GT.U32.AND P5, PT, R251, R222, PT ;  /* 0x000000defb00720c */ /* 0x010fe20003fa4070 */
[----:B------:R-:W-:Y:S01]  /*138e0*/  @!P4 IMAD.IADD R221, R221, 0x1, -R251 ;  /* 0x00000001ddddc824 */ /* 0x000fe200078e0afb */
[----:B-----5:R-:W-:-:S11]  /*138f0*/  ISETP.GT.U32.AND P3, PT, R251, R223, PT ;  /* 0x000000dffb00720c */ /* 0x020fd60003f64070 */
[----:B------:R-:W-:Y:S01]  /*13900*/  @!P5 IMAD.IADD R222, R222, 0x1, -R251 ;  /* 0x00000001deded824 */ /* 0x000fe200078e0afb */
[----:B------:R-:W-:Y:S02]  /*13910*/  ISETP.GT.U32.AND P0, PT, R251, R224, PT ;  /* 0x000000e0fb00720c */ /* 0x000fe40003f04070 */
[----:B------:R-:W-:Y:S02]  /*13920*/  ISETP.GE.AND P6, PT, R226, RZ, PT ;  /* 0x000000ffe200720c */ /* 0x000fe40003fc6270 */
[----:B------:R-:W-:Y:S02]  /*13930*/  ISETP.GE.AND P1, PT, R227, RZ, PT ;  /* 0x000000ffe300720c */ /* 0x000fe40003f26270 */
[----:B------:R-:W-:-:S07]  /*13940*/  @!P3 IADD3 R223, R223, -R251, RZ ;  /* 0x800000fbdfdfb210 */ /* 0x000fce0007ffe0ff */
[----:B------:R-:W-:Y:S02]  /*13950*/  @!P0 IMAD.IADD R224, R224, 0x1, -R251 ;  /* 0x00000001e0e08824 */ /* 0x000fe400078e0afb */
[----:B------:R-:W-:Y:S02]  /*13960*/  @!P6 IADD3 R210, -R210, RZ, RZ ;  /* 0x000000ffd2d2e210 */ /* 0x000fe40007ffe1ff */
[----:B------:R-:W-:Y:S02]  /*13970*/  ISETP.GE.AND P4, PT, R229, RZ, PT ;  /* 0x000000ffe500720c */ /* 0x000fe40003f86270 */
[----:B------:R-:W2:Y:S01]  /*13980*/  LDL.LU R229, [R1+0x268] ;  /* 0x0002680001e57983 */ /* 0x000ea20000300800 */
[----:B------:R-:W-:-:S03]  /*13990*/  @!P1 IMAD.MOV R211, RZ, RZ, -R211 ;  /* 0x000000ffffd39224 */ /* 0x000fc600078e0ad3 */
[----:B------:R-:W3:Y:S01]  /*139a0*/  LDL.LU R226, [R1+0x264] ;  /* 0x0002640001e27983 */ /* 0x000ee20000300800 */
[----:B------:R-:W-:-:S03]  /*139b0*/  ISETP.GE.AND P5, PT, R228, RZ, PT ;  /* 0x000000ffe400720c */ /* 0x000fc60003fa6270 */
[----:B------:R-:W4:Y:S04]  /*139c0*/  LDL.LU R227, [R1+0x260] ;  /* 0x0002600001e37983 */ /* 0x000f280000300800 */
        /* <DEDUP_REMOVED lines=45> */
[C---:B----4-:R-:W-:Y:S02]  /*13ca0*/  ISETP.GT.U32.AND P1, PT, R251.reuse, R227, PT ;  /* 0x000000e3fb00720c */ /* 0x050fe40003f24070 */
[----:B-----5:R-:W-:-:S07]  /*13cb0*/  ISETP.GT.U32.AND P4, PT, R251, R228, PT ;  /* 0x000000e4fb00720c */ /* 0x020fce0003f84070 */
[--C-:B------:R-:W-:Y:S01]  /*13cc0*/  @!P0 IMAD.IADD R229, R229, 0x1, -R251.reuse ;  /* 0x00000001e5e58824 */ /* 0x100fe200078e0afb */
[----:B------:R-:W-:Y:S01]  /*13cd0*/  ISETP.GT.U32.AND P6, PT, R251, R230, PT ;  /* 0x000000e6fb00720c */ /* 0x000fe20003fc4070 */
[--C-:B------:R-:W-:Y:S02]  /*13ce0*/  @!P2 IMAD.IADD R226, R226, 0x1, -R251.reuse ;  /* 0x00000001e2e2a824 */ /* 0x100fe400078e0afb */
[--C-:B------:R-:W-:Y:S01]  /*13cf0*/  @!P1 IMAD.IADD R227, R227, 0x1, -R251.reuse ;  /* 0x00000001e3e39824 */ /* 0x100fe200078e0afb */
[----:B------:R-:W-:Y:S02]  /*13d00*/  ISETP.GE.AND P5, PT, R214, RZ, PT ;  /* 0x000000ffd600720c */ /* 0x000fe40003fa6270 */
[----:B------:R-:W-:Y:S01]  /*13d10*/  ISETP.GE.AND P0, PT, R215, RZ, PT ;  /* 0x000000ffd700720c */ /* 0x000fe20003f06270 */
[----:B------:R-:W-:Y:S01]  /*13d20*/  @!P4 IMAD.IADD R228, R228, 0x1, -R251 ;  /* 0x00000001e4e4c824 */ /* 0x000fe200078e0afb */
        /* <DEDUP_REMOVED lines=10> */
[----:B------:R-:W4:Y:S01]  /*13dd0*/  LDL.LU R218, [R1+0x2cc] ;  /* 0x0002cc0001da7983 */ /* 0x000f220000300800 */
[----:B------:R-:W-:-:S03]  /*13de0*/  ISETP.GE.AND P6, PT, R220, RZ, PT ;  /* 0x000000ffdc00720c */ /* 0x000fc60003fc6270 */
[----:B------:R-:W4:Y:S04]  /*13df0*/  LDL.LU R220, [R1+0x2c8] ;  /* 0x0002c80001dc7983 */ /* 0x000f280000300800 */
[----:B------:R1:W-:Y:S04]  /*13e00*/  STL [R1+0x1f8], R212 ;  /* 0x0001f8d401007387 */ /* 0x0003e80000100800 */
[----:B------:R-:W4:Y:S04]  /*13e10*/  LDL R221, [R1+0x5b28] ;  /* 0x005b280001dd7983 */ /* 0x000f280000100800 */
[----:B------:R1:W-:Y:S02]  /*13e20*/  STL [R1+0x1f4], R211 ;  /* 0x0001f4d301007387 */ /* 0x0003e40000100800 */
[----:B-1----:R-:W-:-:S02]  /*13e30*/  MOV R212, R222 ;  /* 0x000000de00d47202 */ /* 0x002fc40000000f00 */
[----:B------:R-:W4:Y:S01]  /*13e40*/  LDL R222, [R1+0x5b38] ;  /* 0x005b380001de7983 */ /* 0x000f220000100800 */
[----:B------:R-:W-:Y:S02]  /*13e50*/  IMAD.MOV.U32 R211, RZ, RZ, R223 ;  /* 0x000000ffffd37224 */ /* 0x000fe400078e00df */
[----:B------:R-:W-:Y:S01]  /*13e60*/  @!P2 IMAD.MOV R212, RZ, RZ, -R212 ;  /* 0x000000ffffd4a224 */ /* 0x000fe200078e0ad4 */
[----:B------:R-:W4:Y:S02]  /*13e70*/  LDL R223, [R1+0x5b40] ;  /* 0x005b400001df7983 */ /* 0x000f240000100800 */
[----:B------:R-:W-:Y:S02]  /*13e80*/  @!P1 IADD3 R211, -R211, RZ, RZ ;  /* 0x000000ffd3d39210 */ /* 0x000fe40007ffe1ff */
[----:B------:R1:W-:Y:S04]  /*13e90*/  STL [R1+0x1f0], R212 ;  /* 0x0001f0d401007387 */ /* 0x0003e80000100800 */
[----:B------:R1:W-:Y:S02]  /*13ea0*/  STL [R1+0x1ec], R211 ;  /* 0x0001ecd301007387 */ /* 0x0003e40000100800 */
[----:B-1----:R-:W-:-:S02]  /*13eb0*/  IMAD.MOV.U32 R212, RZ, RZ, R224 ;  /* 0x000000ffffd47224 */ /* 0x002fc400078e00e0 */
[----:B------:R-:W4:Y:S01]  /*13ec0*/  LDL R224, [R1+0x5b3c] ;  /* 0x005b3c0001e07983 */ /* 0x000f220000100800 */
[----:B------:R-:W-:-:S03]  /*13ed0*/  IMAD.MOV.U32 R211, RZ, RZ, R225 ;  /* 0x000000ffffd37224 */ /* 0x000fc600078e00e1 */
[----:B------:R-:W4:Y:S01]  /*13ee0*/  LDL R225, [R1+0x5b48] ;  /* 0x005b480001e17983 */ /* 0x000f220000100800 */
[C---:B------:R-:W-:Y:S02]  /*13ef0*/  ISETP.GT.U32.AND P3, PT, R251.reuse, R233, PT ;  /* 0x000000e9fb00720c */ /* 0x040fe40003f64070 */
[C---:B------:R-:W-:Y:S01]  /*13f00*/  ISETP.GT.U32.AND P0, PT, R251.reuse, R226, PT ;  /* 0x000000e2fb00720c */ /* 0x040fe20003f04070 */
[----:B------:R-:W-:Y:S01]  /*13f10*/  @!P4 IMAD.MOV R212, RZ, RZ, -R212 ;  /* 0x000000ffffd4c224 */ /* 0x000fe200078e0ad4 */
[C---:B------:R-:W-:Y:S02]  /*13f20*/  ISETP.GT.U32.AND P1, PT, R251.reuse, R228, PT ;  /* 0x000000e4fb00720c */ /* 0x040fe40003f24070 */
[----:B------:R-:W-:-:S07]  /*13f30*/  ISETP.GT.U32.AND P4, PT, R251, R230, PT ;  /* 0x000000e6fb00720c */ /* 0x000fce0003f84070 */
[--C-:B------:R-:W-:Y:S01]  /*13f40*/  @!P3 IMAD.IADD R233, R233, 0x1, -R251.reuse ;  /* 0x00000001e9e9b824 */ /* 0x100fe200078e0afb */
[C---:B------:R-:W-:Y:S02]  /*13f50*/  ISETP.GT.U32.AND P3, PT, R251.reuse, R229, PT ;  /* 0x000000e5fb00720c */ /* 0x040fe40003f64070 */
[C---:B------:R-:W-:Y:S02]  /*13f60*/  ISETP.GT.U32.AND P2, PT, R251.reuse, R227, PT ;  /* 0x000000e3fb00720c */ /* 0x040fe40003f44070 */
[----:B------:R-:W-:Y:S02]  /*13f70*/  ISETP.GT.U32.AND P5, PT, R251, R233, PT ;  /* 0x000000e9fb00720c */ /* 0x000fe40003fa4070 */
[----:B------:R-:W-:Y:S01]  /*13f80*/  @!P0 IADD3 R226, R226, -R251, RZ ;  /* 0x800000fbe2e28210 */ /* 0x000fe20007ffe0ff */
[--C-:B------:R-:W-:Y:S02]  /*13f90*/  @!P1 IMAD.IADD R228, R228, 0x1, -R251.reuse ;  /* 0x00000001e4e49824 */ /* 0x100fe400078e0afb */
[----:B------:R-:W-:-:S04]  /*13fa0*/  @!P4 IMAD.IADD R230, R230, 0x1, -R251 ;  /* 0x00000001e6e6c824 */ /* 0x000fc800078e0afb */
[----:B------:R-:W-:Y:S01]  /*13fb0*/  @!P3 IMAD.IADD R229, R229, 0x1, -R251 ;  /* 0x00000001e5e5b824 */ /* 0x000fe200078e0afb */
[----:B------:R-:W-:Y:S01]  /*13fc0*/  IABS R210, R210 ;  /* 0x000000d200d27213 */ /* 0x000fe20000000000 */
[----:B------:R-:W-:Y:S02]  /*13fd0*/  @!P6 IMAD.MOV R211, RZ, RZ, -R211 ;  /* 0x000000ffffd3e224 */ /* 0x000fe400078e0ad3 */
[--C-:B------:R-:W-:Y:S01]  /*13fe0*/  @!P2 IMAD.IADD R227, R227, 0x1, -R251.reuse ;  /* 0x00000001e3e3a824 */ /* 0x100fe200078e0afb */
        /* <DEDUP_REMOVED lines=10> */
[C---:B-----5:R-:W-:Y:S02]  /*14090*/  ISETP.GT.U32.AND P1, PT, R251.reuse, R217, PT ;  /* 0x000000d9fb00720c */ /* 0x060fe40003f24070 */
[C---:B----4-:R-:W-:Y:S02]  /*140a0*/  ISETP.GT.U32.AND P4, PT, R251.reuse, R218, PT ;  /* 0x000000dafb00720c */ /* 0x050fe40003f84070 */
[----:B------:R-:W-:-:S05]  /*140b0*/  ISETP.GT.U32.AND P2, PT, R251, R216, PT ;  /* 0x000000d8fb00720c */ /* 0x000fca0003f44070 */
[--C-:B------:R-:W-:Y:S01]  /*140c0*/  @!P0 IMAD.IADD R215, R215, 0x1, -R251.reuse ;  /* 0x00000001d7d78824 */ /* 0x100fe200078e0afb */
[----:B------:R-:W2:Y:S01]  /*140d0*/  LDL.LU R219, [R1+0x2c4] ;  /* 0x0002c40001db7983 */ /* 0x000ea20000300800 */
[----:B------:R-:W-:Y:S02]  /*140e0*/  @!P3 IADD3 R214, -R214, RZ, RZ ;  /* 0x000000ffd6d6b210 */ /* 0x000fe40007ffe1ff */
[----:B------:R-:W-:Y:S01]  /*140f0*/  ISETP.GE.AND P5, PT, R221, RZ, PT ;  /* 0x000000ffdd00720c */ /* 0x000fe20003fa6270 */
[--C-:B------:R-:W-:Y:S01]  /*14100*/  @!P1 IMAD.IADD R217, R217, 0x1, -R251.reuse ;  /* 0x00000001d9d99824 */ /* 0x100fe200078e0afb */
[----:B------:R-:W3:Y:S01]  /*14110*/  LDL.LU R221, [R1+0x2c0] ;  /* 0x0002c00001dd7983 */ /* 0x000ee20000300800 */
[----:B------:R-:W-:Y:S02]  /*14120*/  @!P4 IADD3 R218, R218, -R251, RZ ;  /* 0x800000fbdadac210 */ /* 0x000fe40007ffe0ff */
[----:B------:R-:W-:Y:S02]  /*14130*/  ISETP.GE.AND P0, PT, R222, RZ, PT ;  /* 0x000000ffde00720c */ /* 0x000fe40003f06270 */
[----:B------:R-:W4:Y:S01]  /*14140*/  LDL.LU R222, [R1+0x2bc] ;  /* 0x0002bc0001de7983 */ /* 0x000f220000300800 */
[----:B------:R-:W-:-:S05]  /*14150*/  @!P2 IMAD.IADD R216, R216, 0x1, -R251 ;  /* 0x00000001d8d8a824 */ /* 0x000fca00078e0afb */
[----:B------:R-:W-:Y:S01]  /*14160*/  @!P5 IMAD.MOV R210, RZ, RZ, -R210 ;  /* 0x000000ffffd2d224 */ /* 0x000fe200078e0ad2 */
[----:B------:R-:W-:Y:S02]  /*14170*/  ISETP.GE.AND P2, PT, R223, RZ, PT ;  /* 0x000000ffdf00720c */ /* 0x000fe40003f46270 */
[----:B------:R-:W-:Y:S02]  /*14180*/  ISETP.GE.AND P1, PT, R224, RZ, PT ;  /* 0x000000ffe000720c */ /* 0x000fe40003f26270 */
[----:B------:R-:W5:Y:S01]  /*14190*/  LDL.LU R224, [R1+0x2b8] ;  /* 0x0002b80001e07983 */ /* 0x000f620000300800 */
[----:B------:R-:W-:-:S03]  /*141a0*/  ISETP.GE.AND P4, PT, R225, RZ, PT ;  /* 0x000000ffe100720c */ /* 0x000fc60003f86270 */
[----:B------:R-:W5:Y:S04]  /*141b0*/  LDL.LU R225, [R1+0x2b4] ;  /* 0x0002b40001e17983 */ /* 0x000f680000300800 */
        /* <DEDUP_REMOVED lines=43> */
[----:B----4-:R-:W-:Y:S01]  /*14470*/  ISETP.GT.U32.AND P5, PT, R251, R222, PT ;  /* 0x000000defb00720c */ /* 0x010fe20003fa4070 */
[----:B------:R-:W-:-:S12]  /*14480*/  @!P3 IMAD.IADD R221, R221, 0x1, -R251 ;  /* 0x00000001ddddb824 */ /* 0x000fd800078e0afb */
[--C-:B------:R-:W-:Y:S01]  /*14490*/  @!P5 IMAD.IADD R222, R222, 0x1, -R251.reuse ;  /* 0x00000001deded824 */ /* 0x100fe200078e0afb */
[C---:B-----5:R-:W-:Y:S02]  /*144a0*/  ISETP.GT.U32.AND P0, PT, R251.reuse, R224, PT ;  /* 0x000000e0fb00720c */ /* 0x060fe40003f04070 */
[----:B------:R-:W-:Y:S02]  /*144b0*/  ISETP.GT.U32.AND P2, PT, R251, R225, PT ;  /* 0x000000e1fb00720c */ /* 0x000fe40003f44070 */
[----:B------:R-:W-:Y:S02]  /*144c0*/  ISETP.GE.AND P6, PT, R223, RZ, PT ;  /* 0x000000ffdf00720c */ /* 0x000fe40003fc6270 */
[----:B------:R-:W-:Y:S02]  /*144d0*/  ISETP.GE.AND P4, PT, R226, RZ, PT ;  /* 0x000000ffe200720c */ /* 0x000fe40003f86270 */
[----:B------:R-:W2:Y:S05]  /*144e0*/  LDL.LU R226, [R1+0x2ac] ;  /* 0x0002ac0001e27983 */ /* 0x000eaa0000300800 */
[----:B------:R-:W-:Y:S01]  /*144f0*/  @!P0 IMAD.IADD R224, R224, 0x1, -R251 ;  /* 0x00000001e0e08824 */ /* 0x000fe200078e0afb */
[----:B------:R-:W3:Y:S03]  /*14500*/  LDL.LU R223, [R1+0x2a8] ;  /* 0x0002a80001df7983 */ /* 0x000ee60000300800 */
[----:B------:R-:W-:Y:S01]  /*14510*/  @!P6 IMAD.MOV R210, RZ, RZ, -R210 ;  /* 0x000000ffffd2e224 */ /* 0x000fe200078e0ad2 */
[----:B------:R-:W-:-:S02]  /*14520*/  ISETP.GE.AND P3, PT, R227, RZ, PT ;  /* 0x000000ffe300720c */ /* 0x000fc40003f66270 */
[----:B------:R-:W4:Y:S01]  /*14530*/  LDL.LU R227, [R1+0x2a4] ;  /* 0x0002a40001e37983 */ /* 0x000f220000300800 */
[----:B------:R-:W-:Y:S01]  /*14540*/  @!P4 IMAD.MOV R211, RZ, RZ, -R211 ;  /* 0x000000ffffd3c224 */ /* 0x000fe200078e0ad3 */
[----:B------:R-:W-:Y:S02]  /*14550*/  @!P2 IADD3 R225, R225, -R251, RZ ;  /* 0x800000fbe1e1a210 */ /* 0x000fe40007ffe0ff */
        /* <DEDUP_REMOVED lines=38> */
[----:B------:R-:W-:Y:S04]  /*147c0*/  STL [R1+0x5ed4], R210 ;  /* 0x005ed4d201007387 */ /* 0x000fe80000100800 */
[----:B------:R1:W-:Y:S01]  /*147d0*/  STL [R1+0x1b4], R211 ;  /* 0x0001b4d301007387 */ /* 0x0003e20000100800 */
[----:B------:R-:W-:-:S03]  /*147e0*/  ISETP.GT.U32.AND P0, PT, R251, R225, PT ;  /* 0x000000e1fb00720c */ /* 0x000fc60003f04070 */
[----:B------:R-:W5:Y:S01]  /*147f0*/  LDL.LU R213, [R1+0x320] ;  /* 0x0003200001d57983 */ /* 0x000f620000300800 */
[----:B-1----:R-:W-:-:S09]  /*14800*/  IMAD.MOV.U32 R211, RZ, RZ, R221 ;  /* 0x000000ffffd37224 */ /* 0x002fd200078e00dd */
        /* <DEDUP_REMOVED lines=78> */
[----:B------:R-:W-:-:S02]  /*14cf0*/  ISETP.GE.AND P1, PT, R224, RZ, PT ;  /* 0x000000ffe000720c */ /* 0x000fc40003f26270 */
[----:B------:R-:W4:Y:S05]  /*14d00*/  LDL.LU R224, [R1+0x300] ;  /* 0x0003000001e07983 */ /* 0x000f2a0000300800 */
[----:B------:R-:W-:Y:S01]  /*14d10*/  @!P5 IMAD.MOV R210, RZ, RZ, -R210 ;  /* 0x000000ffffd2d224 */ /* 0x000fe200078e0ad2 */
[----:B------:R-:W-:Y:S02]  /*14d20*/  ISETP.GE.AND P3, PT, R225, RZ, PT ;  /* 0x000000ffe100720c */ /* 0x000fe40003f66270 */
[----:B------:R-:W-:Y:S02]  /*14d30*/  ISETP.GE.AND P4, PT, R229, RZ, PT ;  /* 0x000000ffe500720c */ /* 0x000fe40003f86270 */
[----:B------:R-:W5:Y:S04]  /*14d40*/  LDL.LU R229, [R1+0x2fc] ;  /* 0x0002fc0001e57983 */ /* 0x000f680000300800 */
[----:B------:R-:W5:Y:S04]  /*14d50*/  LDL.LU R225, [R1+0x2f8] ;  /* 0x0002f80001e17983 */ /* 0x000f680000300800 */
        /* <DEDUP_REMOVED lines=24> */
[----:B------:R-:W-:Y:S01]  /*14ee0*/  @!P6 IMAD.IADD R220, R220, 0x1, -R251 ;  /* 0x00000001dcdce824 */ /* 0x000fe200078e0afb */
[----:B------:R-:W-:Y:S01]  /*14ef0*/  ISETP.GT.U32.AND P2, PT, R251, R216, PT ;  /* 0x000000d8fb00720c */ /* 0x000fe20003f44070 */
[----:B------:R-:W-:-:S03]  /*14f00*/  @!P3 IMAD.MOV R210, RZ, RZ, -R210 ;  /* 0x000000ffffd2b224 */ /* 0x000fc600078e0ad2 */
[----:B------:R-:W-:Y:S01]  /*14f10*/  ISETP.GT.U32.AND P6, PT, R251, R220, PT ;  /* 0x000000dcfb00720c */ /* 0x000fe20003fc4070 */
[----:B------:R-:W-:Y:S01]  /*14f20*/  @!P0 IMAD.IADD R213, R213, 0x1, -R251 ;  /* 0x00000001d5d58824 */ /* 0x000fe200078e0afb */
[----:B------:R-:W-:Y:S02]  /*14f30*/  ISETP.GT.U32.AND P1, PT, R251, R217, PT ;  /* 0x000000d9fb00720c */ /* 0x000fe40003f24070 */
[----:B------:R-:W-:-:S05]  /*14f40*/  @!P5 IADD3 R215, R215, -R251, RZ ;  /* 0x800000fbd7d7d210 */ /* 0x000fca0007ffe0ff */
[----:B------:R-:W-:-:S04]  /*14f50*/  @!P2 IMAD.IADD R216, R216, 0x1, -R251 ;  /* 0x00000001d8d8a824 */ /* 0x000fc800078e0afb */
[--C-:B------:R-:W-:Y:S02]  /*14f60*/  @!P6 IMAD.IADD R220, R220, 0x1, -R251.reuse ;  /* 0x00000001dcdce824 */ /* 0x100fe400078e0afb */
[----:B------:R-:W-:Y:S01]  /*14f70*/  @!P1 IMAD.IADD R217, R217, 0x1, -R251 ;  /* 0x00000001d9d99824 */ /* 0x000fe200078e0afb */
[----:B------:R1:W-:Y:S01]  /*14f80*/  STL [R1+0x184], R210 ;  /* 0x000184d201007387 */ /* 0x0003e20000100800 */
[C---:B------:R-:W-:Y:S01]  /*14f90*/  ISETP.GT.U32.AND P4, PT, R251.reuse, R219, PT ;  /* 0x000000dbfb00720c */ /* 0x040fe20003f84070 */
[----:B------:R-:W-:Y:S02]  /*14fa0*/  IMAD R232, R251, R211, R212 ;  /* 0x000000d3fbe87224 */ /* 0x000fe400078e02d4 */
[----:B------:R-:W-:Y:S01]  /*14fb0*/  IMAD.MOV.U32 R211, RZ, RZ, R215 ;  /* 0x000000ffffd37224 */ /* 0x000fe200078e00d7 */
[----:B-1----:R-:W-:-:S09]  /*14fc0*/  MOV R210, R213 ;  /* 0x000000d500d27202 */ /* 0x002fd20000000f00 */
[----:B------:R-:W-:Y:S01]  /*14fd0*/  @!P4 IMAD.IADD R219, R219, 0x1, -R251 ;  /* 0x00000001dbdbc824 */ /* 0x000fe200078e0afb */
[C---:B--2---:R-:W-:Y:S02]  /*14fe0*/  ISETP.GT.U32.AND P3, PT, R251.reuse, R218, PT ;  /* 0x000000dafb00720c */ /* 0x044fe40003f64070 */
[----:B---3--:R-:W-:-:S11]  /*14ff0*/  ISETP.GT.U32.AND P0, PT, R251, R221, PT ;  /* 0x000000ddfb00720c */ /* 0x008fd60003f04070 */
[----:B------:R-:W-:Y:S02]  /*15000*/  @!P3 IADD3 R218, R218, -R251, RZ ;  /* 0x800000fbdadab210 */ /* 0x000fe40007ffe0ff */
[----:B----4-:R-:W-:Y:S01]  /*15010*/  ISETP.GT.U32.AND P5, PT, R251, R224, PT ;  /* 0x000000e0fb00720c */ /* 0x010fe20003fa4070 */
[----:B------:R-:W-:Y:S01]  /*15020*/  @!P0 IMAD.IADD R221, R221, 0x1, -R251 ;  /* 0x00000001dddd8824 */ /* 0x000fe200078e0afb */
[C---:B-----5:R-:W-:Y:S02]  /*15030*/  ISETP.GT.U32.AND P2, PT, R251.reuse, R229, PT ;  /* 0x000000e5fb00720c */ /* 0x060fe40003f44070 */
[----:B------:R-:W-:Y:S02]  /*15040*/  ISETP.GT.U32.AND P1, PT, R251, R225, PT ;  /* 0x000000e1fb00720c */ /* 0x000fe40003f24070 */
[----:B------:R-:W-:Y:S02]  /*15050*/  ISETP.GE.AND P6, PT, R222, RZ, PT ;  /* 0x000000ffde00720c */ /* 0x000fe40003fc6270 */
[----:B------:R-:W-:-:S05]  /*15060*/  ISETP.GE.AND P3, PT, R223, RZ, PT ;  /* 0x000000ffdf00720c */ /* 0x000fca0003f66270 */
[--C-:B------:R-:W-:Y:S01]  /*15070*/  @!P5 IMAD.IADD R224, R224, 0x1, -R251.reuse ;  /* 0x00000001e0e0d824 */ /* 0x100fe200078e0afb */
[----:B------:R-:W-:Y:S02]  /*15080*/  ISETP.GE.AND P0, PT, R227, RZ, PT ;  /* 0x000000ffe300720c */ /* 0x000fe40003f06270 */
[----:B------:R-:W2:Y:S03]  /*15090*/  LDL.LU R227, [R1+0x2f0] ;  /* 0x0002f00001e37983 */ /* 0x000ea60000300800 */
[----:B------:R-:W-:Y:S02]  /*150a0*/  @!P6 IMAD.MOV R210, RZ, RZ, -R210 ;  /* 0x000000ffffd2e224 */ /* 0x000fe400078e0ad2 */
[----:B------:R-:W-:Y:S01]  /*150b0*/  @!P2 IMAD.IADD R229, R229, 0x1, -R251 ;  /* 0x00000001e5e5a824 */ /* 0x000fe200078e0afb */
[----:B------:R-:W3:Y:S01]  /*150c0*/  LDL.LU R222, [R1+0x2ec] ;  /* 0x0002ec0001de7983 */ /* 0x000ee20000300800 */
[----:B------:R-:W-:-:S03]  /*150d0*/  ISETP.GE.AND P5, PT, R228, RZ, PT ;  /* 0x000000ffe400720c */ /* 0x000fc60003fa6270 */
[----:B------:R-:W4:Y:S01]  /*150e0*/  LDL.LU R223, [R1+0x2e8] ;  /* 0x0002e80001df7983 */ /* 0x000f220000300800 */
[----:B------:R-:W-:-:S03]  /*150f0*/  @!P3 IADD3 R211, -R211, RZ, RZ ;  /* 0x000000ffd3d3b210 */ /* 0x000fc60007ffe1ff */
[----:B------:R-:W5:Y:S01]  /*15100*/  LDL.LU R228, [R1+0x2e4] ;  /* 0x0002e40001e47983 */ /* 0x000f620000300800 */
[----:B------:R-:W-:-:S03]  /*15110*/  ISETP.GE.AND P2, PT, R230, RZ, PT ;  /* 0x000000ffe600720c */ /* 0x000fc60003f46270 */
[----:B------:R-:W5:Y:S01]  /*15120*/  LDL.LU R230, [R1+0x2e0] ;  /* 0x0002e00001e67983 */ /* 0x000f620000300800 */
[----:B------:R-:W-:-:S03]  /*15130*/  @!P1 IMAD.IADD R225, R225, 0x1, -R251 ;  /* 0x00000001e1e19824 */ /* 0x000fc600078e0afb */
[----:B------:R1:W-:Y:S02]  /*15140*/  STL [R1+0x180], R210 ;  /* 0x000180d201007387 */ /* 0x0003e40000100800 */
[----:B-1----:R-:W-:Y:S01]  /*15150*/  IMAD.MOV.U32 R210, RZ, RZ, R216 ;  /* 0x000000ffffd27224 */ /* 0x002fe200078e00d8 */
[----:B------:R-:W-:Y:S02]  /*15160*/  ISETP.GE.AND P1, PT, R214, RZ, PT ;  /* 0x000000ffd600720c */ /* 0x000fe40003f26270 */
[----:B------:R-:W5:Y:S01]  /*15170*/  LDL R214, [R1+0x5bb8] ;  /* 0x005bb80001d67983 */ /* 0x000f620000100800 */
[----:B------:R-:W-:-:S03]  /*15180*/  @!P0 IMAD.MOV R210, RZ, RZ, -R210 ;  /* 0x000000ffffd28224 */ /* 0x000fc600078e0ad2 */
[----:B------:R1:W-:Y:S04]  /*15190*/  STL [R1+0x17c], R211 ;  /* 0x00017cd301007387 */ /* 0x0003e80000100800 */
        /* <DEDUP_REMOVED lines=26> */
[----:B-1----:R-:W-:Y:S01]  /*15340*/  IADD3 R210, R249, 0x1ef, RZ ;  /* 0x000001eff9d27810 */ /* 0x002fe20007ffe0ff */
[----:B------:R-:W-:-:S04]  /*15350*/  IMAD.MOV.U32 R212, RZ, RZ, R218 ;  /* 0x000000ffffd47224 */ /* 0x000fc800078e00da */
[----:B------:R-:W-:Y:S04]  /*15360*/  STL [R1+0x5ec0], R210 ;  /* 0x005ec0d201007387 */ /* 0x000fe80000100800 */
[----:B------:R1:W-:Y:S04]  /*15370*/  STL [R1+0x16c], R211 ;  /* 0x00016cd301007387 */ /* 0x0003e80000100800 */
[----:B------:R-:W5:Y:S01]  /*15380*/  LDL.LU R213, [R1+0x364] ;  /* 0x0003640001d57983 */ /* 0x000f620000300800 */
[----:B------:R-:W-:Y:S01]  /*15390*/  ISETP.GT.U32.AND P2, PT, R251, R225, PT ;  /* 0x000000e1fb00720c */ /* 0x000fe20003f44070 */
[----:B-1----:R-:W-:-:S12]  /*153a0*/  IMAD.MOV.U32 R211, RZ, RZ, R221 ;  /* 0x000000ffffd37224 */ /* 0x002fd800078e00dd */
[----:B------:R-:W-:Y:S01]  /*153b0*/  @!P2 IMAD.IADD R225, R225, 0x1, -R251 ;  /* 0x00000001e1e1a824 */ /* 0x000fe200078e0afb */
[C---:B--2---:R-:W-:Y:S02]  /*153c0*/  ISETP.GT.U32.AND P1, PT, R251.reuse, R227, PT ;  /* 0x000000e3fb00720c */ /* 0x044fe40003f24070 */
[C---:B---3--:R-:W-:Y:S02]  /*153d0*/  ISETP.GT.U32.AND P4, PT, R251.reuse, R222, PT ;  /* 0x000000defb00720c */ /* 0x048fe40003f84070 */
[C---:B----4-:R-:W-:Y:S02]  /*153e0*/  ISETP.GT.U32.AND P3, PT, R251.reuse, R223, PT ;  /* 0x000000dffb00720c */ /* 0x050fe40003f64070 */
[----:B-----5:R-:W-:-:S07]  /*153f0*/  ISETP.GT.U32.AND P0, PT, R251, R228, PT ;  /* 0x000000e4fb00720c */ /* 0x020fce0003f04070 */
[--C-:B------:R-:W-:Y:S01]  /*15400*/  @!P1 IMAD.IADD R227, R227, 0x1, -R251.reuse ;  /* 0x00000001e3e39824 */ /* 0x100fe200078e0afb */
[----:B------:R-:W-:Y:S02]  /*15410*/  ISETP.GT.U32.AND P6, PT, R251, R230, PT ;  /* 0x000000e6fb00720c */ /* 0x000fe40003fc4070 */
[----:B------:R-:W-:Y:S01]  /*15420*/  @!P4 IADD3 R222, R222, -R251, RZ ;  /* 0x800000fbdedec210 */ /* 0x000fe20007ffe0ff */
[--C-:B------:R-:W-:Y:S02]  /*15430*/  @!P3 IMAD.IADD R223, R223, 0x1, -R251.reuse ;  /* 0x00000001dfdfb824 */ /* 0x100fe400078e0afb */
        /* <DEDUP_REMOVED lines=42> */
[----:B------:R-:W-:Y:S02]  /*156e0*/  IABS R210, R210 ;  /* 0x000000d200d27213 */ /* 0x000fe40000000000 */
[----:B------:R-:W-:Y:S02]  /*156f0*/  @!P3 IADD3 R228, R228, -R251, RZ ;  /* 0x800000fbe4e4b210 */ /* 0x000fe40007ffe0ff */
[----:B------:R-:W-:-:S02]  /*15700*/  @!P0 IMAD.IADD R230, R230, 0x1, -R251 ;  /* 0x00000001e6e68824 */ /* 0x000fc400078e0afb */
[----:B------:R-:W-:-:S03]  /*15710*/  @!P6 IMAD.MOV R211, RZ, RZ, -R211 ;  /* 0x000000ffffd3e224 */ /* 0x000fc600078e0ad3 */
[--C-:B------:R-:W-:Y:S02]  /*15720*/  @!P2 IMAD.IADD R227, R227, 0x1, -R251.reuse ;  /* 0x00000001e3e3a824 */ /* 0x100fe400078e0afb */
[----:B------:R-:W-:Y:S01]  /*15730*/  IMAD.MOV.U32 R214, RZ, RZ, R210 ;  /* 0x000000ffffd67224 */ /* 0x000fe200078e00d2 */
[----:B------:R1:W-:Y:S01]  /*15740*/  STL [R1+0x158], R212 ;  /* 0x000158d401007387 */ /* 0x0003e20000100800 */
[----:B------:R-:W-:Y:S02]  /*15750*/  @!P5 IMAD.IADD R231, R231, 0x1, -R251 ;  /* 0x00000001e7e7d824 */ /* 0x000fe400078e0afb */
[----:B------:R-:W-:Y:S01]  /*15760*/  IMAD.HI.U32 R210, R252, R214, RZ ;  /* 0x000000d6fcd27227 */ /* 0x000fe200078e00ff */
[----:B------:R1:W-:Y:S03]  /*15770*/  STL [R1+0x154], R211 ;  /* 0x000154d301007387 */ /* 0x0003e60000100800 */
[----:B-1----:R-:W-:Y:S01]  /*15780*/  IMAD.MOV.U32 R212, RZ, RZ, R227 ;  /* 0x000000ffffd47224 */ /* 0x002fe200078e00e3 */
[----:B------:R-:W-:Y:S01]  /*15790*/  IADD3 R211, -R210, RZ, RZ ;  /* 0x000000ffd2d37210 */ /* 0x000fe20007ffe1ff */
[----:B------:R-:W-:Y:S01]  /*157a0*/  IMAD.MOV.U32 R210, RZ, RZ, R222 ;  /* 0x000000ffffd27224 */ /* 0x000fe200078e00de */
[----:B--2---:R-:W-:-:S02]  /*157b0*/  ISETP.GT.U32.AND P1, PT, R251, R215, PT ;  /* 0x000000d7fb00720c */ /* 0x004fc40003f24070 */
[----:B----4-:R-:W-:Y:S02]  /*157c0*/  ISETP.GT.U32.AND P4, PT, R251, R216, PT ;  /* 0x000000d8fb00720c */ /* 0x010fe40003f84070 */
[----:B---3--:R-:W-:Y:S02]  /*157d0*/  ISETP.GE.AND P2, PT, R219, RZ, PT ;  /* 0x000000ffdb00720c */ /* 0x008fe40003f46270 */
[C---:B-----5:R-:W-:Y:S02]  /*157e0*/  ISETP.GT.U32.AND P3, PT, R251.reuse, R217, PT ;  /* 0x000000d9fb00720c */ /* 0x060fe40003f64070 */
[----:B------:R-:W-:-:S05]  /*157f0*/  ISETP.GT.U32.AND P0, PT, R251, R218, PT ;  /* 0x000000dafb00720c */ /* 0x000fca0003f04070 */
[----:B------:R-:W-:Y:S02]  /*15800*/  @!P1 IADD3 R215, R215, -R251, RZ ;  /* 0x800000fbd7d79210 */ /* 0x000fe40007ffe0ff */
[----:B------:R-:W-:Y:S01]  /*15810*/  @!P4 IMAD.IADD R216, R216, 0x1, -R251 ;  /* 0x00000001d8d8c824 */ /* 0x000fe200078e0afb */
[----:B------:R-:W-:-:S03]  /*15820*/  ISETP.GE.AND P5, PT, R221, RZ, PT ;  /* 0x000000ffdd00720c */ /* 0x000fc60003fa6270 */
[--C-:B------:R-:W-:Y:S02]  /*15830*/  @!P3 IMAD.IADD R217, R217, 0x1, -R251.reuse ;  /* 0x00000001d9d9b824 */ /* 0x100fe400078e0afb */
[----:B------:R-:W-:Y:S01]  /*15840*/  @!P2 IMAD.MOV R212, RZ, RZ, -R212 ;  /* 0x000000ffffd4a224 */ /* 0x000fe200078e0ad4 */
[----:B------:R-:W-:Y:S01]  /*15850*/  ISETP.GE.AND P1, PT, R224, RZ, PT ;  /* 0x000000ffe000720c */ /* 0x000fe20003f26270 */
[----:B------:R-:W-:Y:S01]  /*15860*/  @!P0 IMAD.IADD R218, R218, 0x1, -R251 ;  /* 0x00000001dada8824 */ /* 0x000fe200078e0afb */
[----:B------:R-:W-:Y:S02]  /*15870*/  ISETP.GE.AND P4, PT, R229, RZ, PT ;  /* 0x000000ffe500720c */ /* 0x000fe40003f86270 */
[----:B------:R-:W2:Y:S04]  /*15880*/  LDL.LU R229, [R1+0x34c] ;  /* 0x00034c0001e57983 */ /* 0x000ea80000300800 */
[----:B------:R-:W3:Y:S04]  /*15890*/  LDL.LU R221, [R1+0x348] ;  /* 0x0003480001dd7983 */ /* 0x000ee80000300800 */
[----:B------:R-:W4:Y:S01]  /*158a0*/  LDL.LU R224, [R1+0x344] ;  /* 0x0003440001e07983 */ /* 0x000f220000300800 */
[----:B------:R-:W-:-:S02]  /*158b0*/  @!P5 IADD3 R210, -R210, RZ, RZ ;  /* 0x000000ffd2d2d210 */ /* 0x000fc40007ffe1ff */
        /* <DEDUP_REMOVED lines=8> */
[----:B-1----:R-:W-:-:S03]  /*15940*/  IMAD.MOV.U32 R212, RZ, RZ, R223 ;  /* 0x000000ffffd47224 */ /* 0x002fc600078e00df */
[----:B------:R1:W-:Y:S01]  /*15950*/  STL [R1+0x14c], R210 ;  /* 0x00014cd201007387 */ /* 0x0003e20000100800 */
[----:B------:R-:W-:-:S03]  /*15960*/  @!P1 IMAD.MOV R212, RZ, RZ, -R212 ;  /* 0x000000ffffd49224 */ /* 0x000fc600078e0ad4 */
[----:B------:R-:W5:Y:S01]  /*15970*/  LDL R223, [R1+0x5be8] ;  /* 0x005be80001df7983 */ /* 0x000f620000100800 */
[----:B------:R-:W-:Y:S01]  /*15980*/  @!P3 IADD3 R230, -R230, RZ, RZ ;  /* 0x000000ffe6e6b210 */ /* 0x000fe20007ffe1ff */
[----:B-1----:R-:W-:Y:S02]  /*15990*/  IMAD.MOV.U32 R210, RZ, RZ, R228 ;  /* 0x000000ffffd27224 */ /* 0x002fe400078e00e4 */
[----:B------:R-:W5:Y:S02]  /*159a0*/  LDL R228, [R1+0x5bdc] ;  /* 0x005bdc0001e47983 */ /* 0x000f640000100800 */
[----:B------:R-:W-:Y:S02]  /*159b0*/  @!P4 IMAD.MOV R210, RZ, RZ, -R210 ;  /* 0x000000ffffd2c224 */ /* 0x000fe400078e0ad2 */
[----:B------:R1:W-:Y:S04]  /*159c0*/  STL [R1+0x148], R212 ;  /* 0x000148d401007387 */ /* 0x0003e80000100800 */
[----:B-1----:R-:W5:Y:S04]  /*159d0*/  LDL R212, [R1+0x5be4] ;  /* 0x005be40001d47983 */ /* 0x002f680000100800 */
[----:B------:R1:W-:Y:S04]  /*159e0*/  STL [R1+0x144], R210 ;  /* 0x000144d201007387 */ /* 0x0003e80000100800 */
[----:B------:R1:W-:Y:S02]  /*159f0*/  STL [R1+0x140], R230 ;  /* 0x000140e601007387 */ /* 0x0003e40000100800 */
[----:B-1----:R-:W-:-:S02]  /*15a00*/  IMAD.MOV.U32 R210, RZ, RZ, R231 ;  /* 0x000000ffffd27224 */ /* 0x002fc400078e00e7 */
[C---:B------:R-:W-:Y:S01]  /*15a10*/  IMAD R231, R251.reuse, R211, R214 ;  /* 0x000000d3fbe77224 */ /* 0x040fe200078e02d6 */
[----:B------:R-:W5:Y:S04]  /*15a20*/  LDL.LU R230, [R1+0x6324] ;  /* 0x0063240001e67983 */ /* 0x000f680000300800 */
[----:B------:R-:W5:Y:S01]  /*15a30*/  LDL R214, [R1+0x5bf0] ;  /* 0x005bf00001d67983 */ /* 0x000f620000100800 */
[----:B------:R-:W-:-:S13]  /*15a40*/  ISETP.GT.U32.AND P6, PT, R251, R213, PT ;  /* 0x000000d5fb00720c */ /* 0x000fda0003fc4070 */
[----:B------:R-:W-:Y:S01]  /*15a50*/  @!P6 IMAD.IADD R213, R213, 0x1, -R251 ;  /* 0x00000001d5d5e824 */ /* 0x000fe200078e0afb */
[----:B------:R-:W-:-:S04]  /*15a60*/  ISETP.GT.U32.AND P6, PT, R251, R220, PT ;  /* 0x000000dcfb00720c */ /* 0x000fc80003fc4070 */
[C---:B------:R-:W-:Y:S02]  /*15a70*/  ISETP.GT.U32.AND P2, PT, R251.reuse, R213, PT ;  /* 0x000000d5fb00720c */ /* 0x040fe40003f44070 */
[----:B------:R-:W-:-:S07]  /*15a80*/  ISETP.GT.U32.AND P1, PT, R251, R216, PT ;  /* 0x000000d8fb00720c */ /* 0x000fce0003f24070 */
[----:B------:R-:W-:Y:S01]  /*15a90*/  @!P6 IMAD.IADD R220, R220, 0x1, -R251 ;  /* 0x00000001dcdce824 */ /* 0x000fe200078e0afb */
[----:B------:R-:W-:Y:S01]  /*15aa0*/  ISETP.GT.U32.AND P5, PT, R251, R215, PT ;  /* 0x000000d7fb00720c */ /* 0x000fe20003fa4070 */
[----:B------:R-:W-:-:S03]  /*15ab0*/  @!P0 IMAD.MOV R210, RZ, RZ, -R210 ;  /* 0x000000ffffd28224 */ /* 0x000fc600078e0ad2 */
[C---:B------:R-:W-:Y:S02]  /*15ac0*/  ISETP.GT.U32.AND P6, PT, R251.reuse, R220, PT ;  /* 0x000000dcfb00720c */ /* 0x040fe40003fc4070 */
[----:B------:R-:W-:Y:S01]  /*15ad0*/  ISETP.GT.U32.AND P4, PT, R251, R217, PT ;  /* 0x000000d9fb00720c */ /* 0x000fe20003f84070 */
[--C-:B------:R-:W-:Y:S02]  /*15ae0*/  @!P2 IMAD.IADD R213, R213, 0x1, -R251.reuse ;  /* 0x00000001d5d5a824 */ /* 0x100fe400078e0afb */
[----:B------:R-:W-:-:S04]  /*15af0*/  @!P1 IMAD.IADD R216, R216, 0x1, -R251 ;  /* 0x00000001d8d89824 */ /* 0x000fc800078e0afb */
[----:B------:R-:W-:-:S04]  /*15b00*/  @!P5 IMAD.IADD R215, R215, 0x1, -R251 ;  /* 0x00000001d7d7d824 */ /* 0x000fc800078e0afb */
[----:B------:R-:W-:Y:S02]  /*15b10*/  @!P6 IMAD.IADD R220, R220, 0x1, -R251 ;  /* 0x00000001dcdce824 */ /* 0x000fe400078e0afb */
[----:B------:R-:W-:Y:S01]  /*15b20*/  @!P4 IADD3 R217, R217, -R251, RZ ;  /* 0x800000fbd9d9c210 */ /* 0x000fe20007ffe0ff */
[----:B------:R1:W-:Y:S01]  /*15b30*/  STL [R1+0x13c], R210 ;  /* 0x00013cd201007387 */ /* 0x0003e20000100800 */
[----:B------:R-:W-:Y:S01]  /*15b40*/  IMAD.MOV.U32 R211, RZ, RZ, R213 ;  /* 0x000000ffffd37224 */ /* 0x000fe200078e00d5 */
[----:B------:R-:W-:-:S13]  /*15b50*/  ISETP.GT.U32.AND P3, PT, R251, R218, PT ;  /* 0x000000dafb00720c */ /* 0x000fda0003f64070 */
[----:B------:R-:W-:Y:S01]  /*15b60*/  @!P3 IMAD.IADD R218, R218, 0x1, -R251 ;  /* 0x00000001dadab824 */ /* 0x000fe200078e0afb */
[C---:B--2---:R-:W-:Y:S02]  /*15b70*/  ISETP.GT.U32.AND P0, PT, R251.reuse, R229, PT ;  /* 0x000000e5fb00720c */ /* 0x044fe40003f04070 */
[C---:B---3--:R-:W-:Y:S02]  /*15b80*/  ISETP.GT.U32.AND P2, PT, R251.reuse, R221, PT ;  /* 0x000000ddfb00720c */ /* 0x048fe40003f44070 */
[C---:B----4-:R-:W-:Y:S02]  /*15b90*/  ISETP.GT.U32.AND P5, PT, R251.reuse, R224, PT ;  /* 0x000000e0fb00720c */ /* 0x050fe40003fa4070 */
[----:B-----5:R-:W-:-:S07]  /*15ba0*/  ISETP.GT.U32.AND P1, PT, R251, R225, PT ;  /* 0x000000e1fb00720c */ /* 0x020fce0003f24070 */
[--C-:B------:R-:W-:Y:S01]  /*15bb0*/  @!P0 IMAD.IADD R229, R229, 0x1, -R251.reuse ;  /* 0x00000001e5e58824 */ /* 0x100fe200078e0afb */
[----:B------:R-:W-:Y:S01]  /*15bc0*/  ISETP.GT.U32.AND P4, PT, R251, R226, PT ;  /* 0x000000e2fb00720c */ /* 0x000fe20003f84070 */
[--C-:B------:R-:W-:Y:S01]  /*15bd0*/  @!P2 IMAD.IADD R221, R221, 0x1, -R251.reuse ;  /* 0x00000001dddda824 */ /* 0x100fe200078e0afb */
[----:B------:R-:W-:Y:S02]  /*15be0*/  ISETP.GE.AND P6, PT, R219, RZ, PT ;  /* 0x000000ffdb00720c */ /* 0x000fe40003fc6270 */
[----:B------:R-:W-:Y:S01]  /*15bf0*/  ISETP.GE.AND P0, PT, R222, RZ, PT ;  /* 0x000000ffde00720c */ /* 0x000fe20003f06270 */
[----:B------:R-:W-:Y:S01]  /*15c00*/  @!P1 IMAD.IADD R225, R225, 0x1, -R251 ;  /* 0x00000001e1e19824 */ /* 0x000fe200078e0afb */
[----:B------:R-:W-:-:S07]  /*15c10*/  @!P5 IADD3 R224, R224, -R251, RZ ;  /* 0x800000fbe0e0d210 */ /* 0x000fce0007ffe0ff */
[----:B------:R-:W-:Y:S02]  /*15c20*/  @!P4 IMAD.IADD R226, R226, 0x1, -R251 ;  /* 0x00000001e2e2c824 */ /* 0x000fe400078e0afb */
[----:B------:R-:W-:Y:S01]  /*15c30*/  @!P6 IMAD.MOV R211, RZ, RZ, -R211 ;  /* 0x000000ffffd3e224 */ /* 0x000fe200078e0ad3 */
[----:B------:R-:W-:Y:S02]  /*15c40*/  ISETP.GE.AND P2, PT, R228, RZ, PT ;  /* 0x000000ffe400720c */ /* 0x000fe40003f46270 */
[----:B------:R-:W2:Y:S01]  /*15c50*/  LDL.LU R228, [R1+0x334] ;  /* 0x0003340001e47983 */ /* 0x000ea20000300800 */
[----:B------:R-:W-:-:S03]  /*15c60*/  ISETP.GE.AND P5, PT, R223, RZ, PT ;  /* 0x000000ffdf00720c */ /* 0x000fc60003fa6270 */
[----:B------:R-:W3:Y:S04]  /*15c70*/  LDL.LU R219, [R1+0x330] ;  /* 0x0003300001db7983 */ /* 0x000ee80000300800 */
[----:B------:R-:W4:Y:S01]  /*15c80*/  LDL.LU R222, [R1+0x32c] ;  /* 0x00032c0001de7983 */ /* 0x000f220000300800 */
[----:B------:R-:W-:-:S03]  /*15c90*/  ISETP.GE.AND P1, PT, R212, RZ, PT ;  /* 0x000000ffd400720c */ /* 0x000fc60003f26270 */
[----:B------:R-:W5:Y:S01]  /*15ca0*/  LDL.LU R223, [R1+0x328] ;  /* 0x0003280001df7983 */ /* 0x000f620000300800 */
[----:B------:R-:W-:-:S03]  /*15cb0*/  MOV R212, R215 ;  /* 0x000000d700d47202 */ /* 0x000fc60000000f00 */
[----:B-1----:R-:W5:Y:S02]  /*15cc0*/  LDL.LU R210, [R1+0x324] ;  /* 0x0003240001d27983 */ /* 0x002f640000300800 */
[----:B------:R-:W-:Y:S02]  /*15cd0*/  @!P0 IMAD.MOV R212, RZ, RZ, -R212 ;  /* 0x000000ffffd48224 */ /* 0x000fe400078e0ad4 */
        /* <DEDUP_REMOVED lines=19> */
[----:B------:R-:W-:-:S09]  /*15e10*/  ISETP.GT.U32.AND P2, PT, R251, R224, PT ;  /* 0x000000e0fb00720c */ /* 0x000fd20003f44070 */
[--C-:B------:R-:W-:Y:S01]  /*15e20*/  @!P3 IMAD.IADD R227, R227, 0x1, -R251.reuse ;  /* 0x00000001e3e3b824 */ /* 0x100fe200078e0afb */
[C---:B------:R-:W-:Y:S02]  /*15e30*/  ISETP.GT.U32.AND P3, PT, R251.reuse, R229, PT ;  /* 0x000000e5fb00720c */ /* 0x040fe40003f64070 */
[C---:B------:R-:W-:Y:S02]  /*15e40*/  ISETP.GT.U32.AND P6, PT, R251.reuse, R225, PT ;  /* 0x000000e1fb00720c */ /* 0x040fe40003fc4070 */
[----:B------:R-:W-:Y:S02]  /*15e50*/  ISETP.GT.U32.AND P5, PT, R251, R227, PT ;  /* 0x000000e3fb00720c */ /* 0x000fe40003fa4070 */
[----:B------:R-:W-:Y:S01]  /*15e60*/  @!P4 IADD3 R212, -R212, RZ, RZ ;  /* 0x000000ffd4d4c210 */ /* 0x000fe20007ffe1ff */
[----:B------:R-:W-:-:S06]  /*15e70*/  @!P0 IMAD.IADD R221, R221, 0x1, -R251 ;  /* 0x00000001dddd8824 */ /* 0x000fcc00078e0afb */
[--C-:B------:R-:W-:Y:S02]  /*15e80*/  @!P3 IMAD.IADD R229, R229, 0x1, -R251.reuse ;  /* 0x00000001e5e5b824 */ /* 0x100fe400078e0afb */
[----:B------:R-:W-:Y:S02]  /*15e90*/  @!P2 IMAD.IADD R224, R224, 0x1, -R251 ;  /* 0x00000001e0e0a824 */ /* 0x000fe400078e0afb */
[----:B------:R-:W-:Y:S02]  /*15ea0*/  @!P1 IMAD.MOV R211, RZ, RZ, -R211 ;  /* 0x000000ffffd39224 */ /* 0x000fe400078e0ad3 */
[--C-:B------:R-:W-:Y:S02]  /*15eb0*/  @!P5 IMAD.IADD R227, R227, 0x1, -R251.reuse ;  /* 0x00000001e3e3d824 */ /* 0x100fe400078e0afb */
[----:B------:R-:W-:Y:S01]  /*15ec0*/  @!P6 IMAD.IADD R225, R225, 0x1, -R251 ;  /* 0x00000001e1e1e824 */ /* 0x000fe200078e0afb */
[----:B------:R1:W-:Y:S01]  /*15ed0*/  STL [R1+0x128], R211 ;  /* 0x000128d301007387 */ /* 0x0003e20000100800 */
[----:B------:R-:W-:-:S02]  /*15ee0*/  ISETP.GT.U32.AND P1, PT, R251, R226, PT ;  /* 0x000000e2fb00720c */ /* 0x000fc40003f24070 */
        /* <DEDUP_REMOVED lines=8> */
[C---:B----4-:R-:W-:Y:S02]  /*15f70*/  ISETP.GT.U32.AND P0, PT, R251.reuse, R222, PT ;  /* 0x000000defb00720c */ /* 0x050fe40003f04070 */
[----:B-----5:R-:W-:-:S07]  /*15f80*/  ISETP.GT.U32.AND P2, PT, R251, R223, PT ;  /* 0x000000dffb00720c */ /* 0x020fce0003f44070 */
[--C-:B------:R-:W-:Y:S01]  /*15f90*/  @!P4 IMAD.IADD R228, R228, 0x1, -R251.reuse ;  /* 0x00000001e4e4c824 */ /* 0x100fe200078e0afb */
[----:B------:R-:W-:Y:S01]  /*15fa0*/  ISETP.GT.U32.AND P6, PT, R251, R210, PT ;  /* 0x000000d2fb00720c */ /* 0x000fe20003fc4070 */
[--C-:B------:R-:W-:Y:S02]  /*15fb0*/  @!P3 IMAD.IADD R219, R219, 0x1, -R251.reuse ;  /* 0x00000001dbdbb824 */ /* 0x100fe400078e0afb */
[----:B------:R-:W-:Y:S01]  /*15fc0*/  @!P0 IMAD.IADD R222, R222, 0x1, -R251 ;  /* 0x00000001dede8824 */ /* 0x000fe200078e0afb */
[----:B------:R-:W-:Y:S02]  /*15fd0*/  ISETP.GE.AND P5, PT, R214, RZ, PT ;  /* 0x000000ffd600720c */ /* 0x000fe40003fa6270 */
[----:B------:R-:W-:Y:S01]  /*15fe0*/  @!P2 IADD3 R223, R223, -R251, RZ ;  /* 0x800000fbdfdfa210 */ /* 0x000fe20007ffe0ff */
[----:B------:R-:W2:Y:S01]  /*15ff0*/  LDL.LU R214, [R1+0x3a4] ;  /* 0x0003a40001d67983 */ /* 0x000ea20000300800 */
[----:B------:R-:W-:Y:S02]  /*16000*/  ISETP.GE.AND P4, PT, R215, RZ, PT ;  /* 0x000000ffd700720c */ /* 0x000fe40003f86270 */
[----:B------:R-:W-:Y:S01]  /*16010*/  ISETP.GE.AND P3, PT, R216, RZ, PT ;  /* 0x000000ffd800720c */ /* 0x000fe20003f66270 */
[----:B------:R-:W-:-:S02]  /*16020*/  IMAD.MOV.U32 R216, RZ, RZ, R229 ;  /* 0x000000ffffd87224 */ /* 0x000fc400078e00e5 */
[----:B------:R-:W-:-:S04]  /*16030*/  @!P6 IMAD.IADD R210, R210, 0x1, -R251 ;  /* 0x00000001d2d2e824 */ /* 0x000fc800078e0afb */
[----:B------:R-:W-:Y:S02]  /*16040*/  @!P5 IADD3 R216, -R216, RZ, RZ ;  /* 0x000000ffd8d8d210 */ /* 0x000fe40007ffe1ff */
[----:B------:R-:W-:Y:S02]  /*16050*/  ISETP.GE.AND P0, PT, R217, RZ, PT ;  /* 0x000000ffd900720c */ /* 0x000fe40003f06270 */
[----:B------:R-:W-:Y:S01]  /*16060*/  @!P4 IMAD.MOV R212, RZ, RZ, -R212 ;  /* 0x000000ffffd4c224 */ /* 0x000fe200078e0ad4 */
[----:B------:R-:W-:Y:S02]  /*16070*/  ISETP.GE.AND P2, PT, R218, RZ, PT ;  /* 0x000000ffda00720c */ /* 0x000fe40003f46270 */
[----:B------:R-:W3:Y:S04]  /*16080*/  LDL R218, [R1+0x5c10] ;  /* 0x005c100001da7983 */ /* 0x000ee80000100800 */
[----:B------:R-:W4:Y:S04]  /*16090*/  LDL.LU R215, [R1+0x3a0] ;  /* 0x0003a00001d77983 */ /* 0x000f280000300800 */
[----:B------:R-:W5:Y:S01]  /*160a0*/  LDL.LU R229, [R1+0x39c] ;  /* 0x00039c0001e57983 */ /* 0x000f620000300800 */
[----:B------:R-:W-:Y:S01]  /*160b0*/  IMAD.MOV.U32 R217, RZ, RZ, R224 ;  /* 0x000000ffffd97224 */ /* 0x000fe200078e00e0 */
[----:B------:R-:W-:-:S02]  /*160c0*/  ISETP.GE.AND P6, PT, R220, RZ, PT ;  /* 0x000000ffdc00720c */ /* 0x000fc40003fc6270 */
[----:B------:R-:W3:Y:S04]  /*160d0*/  LDL.LU R220, [R1+0x398] ;  /* 0x0003980001dc7983 */ /* 0x000ee80000300800 */
[----:B------:R1:W-:Y:S01]  /*160e0*/  STL [R1+0x120], R216 ;  /* 0x000120d801007387 */ /* 0x0003e20000100800 */
[----:B------:R-:W-:-:S03]  /*160f0*/  @!P3 IMAD.MOV R217, RZ, RZ, -R217 ;  /* 0x000000ffffd9b224 */ /* 0x000fc600078e0ad9 */
[----:B-1----:R-:W3:Y:S04]  /*16100*/  LDL.LU R216, [R1+0x394] ;  /* 0x0003940001d87983 */ /* 0x002ee80000300800 */
[----:B------:R-:W3:Y:S04]  /*16110*/  LDL R221, [R1+0x5c14] ;  /* 0x005c140001dd7983 */ /* 0x000ee80000100800 */
[----:B------:R1:W-:Y:S04]  /*16120*/  STL [R1+0x11c], R212 ;  /* 0x00011cd401007387 */ /* 0x0003e80000100800 */
[----:B------:R-:W3:Y:S01]  /*16130*/  LDL R224, [R1+0x5c04] ;  /* 0x005c040001e07983 */ /* 0x000ee20000100800 */
[----:B-1----:R-:W-:-:S03]  /*16140*/  IMAD.MOV.U32 R212, RZ, RZ, R225 ;  /* 0x000000ffffd47224 */ /* 0x002fc600078e00e1 */
[----:B------:R-:W3:Y:S01]  /*16150*/  LDL R225, [R1+0x5c0c] ;  /* 0x005c0c0001e17983 */ /* 0x000ee20000100800 */
[----:B------:R-:W-:-:S03]  /*16160*/  @!P0 IMAD.MOV R212, RZ, RZ, -R212 ;  /* 0x000000ffffd48224 */ /* 0x000fc600078e0ad4 */
[----:B------:R1:W-:Y:S04]  /*16170*/  STL [R1+0x118], R217 ;  /* 0x000118d901007387 */ /* 0x0003e80000100800 */
[----:B------:R1:W-:Y:S02]  /*16180*/  STL [R1+0x114], R212 ;  /* 0x000114d401007387 */ /* 0x0003e40000100800 */
[----:B-1----:R-:W-:Y:S02]  /*16190*/  MOV R217, R226 ;  /* 0x000000e200d97202 */ /* 0x002fe40000000f00 */
[----:B------:R-:W3:Y:S01]  /*161a0*/  LDL R226, [R1+0x5c1c] ;  /* 0x005c1c0001e27983 */ /* 0x000ee20000100800 */
[----:B------:R-:W-:-:S03]  /*161b0*/  IMAD.MOV.U32 R212, RZ, RZ, R227 ;  /* 0x000000ffffd47224 */ /* 0x000fc600078e00e3 */
[----:B------:R-:W3:Y:S01]  /*161c0*/  LDL R227, [R1+0x5c24] ;  /* 0x005c240001e37983 */ /* 0x000ee20000100800 */
[C---:B------:R-:W-:Y:S02]  /*161d0*/  ISETP.GT.U32.AND P1, PT, R251.reuse, R230, PT ;  /* 0x000000e6fb00720c */ /* 0x040fe40003f24070 */
[C---:B------:R-:W-:Y:S02]  /*161e0*/  ISETP.GT.U32.AND P4, PT, R251.reuse, R219, PT ;  /* 0x000000dbfb00720c */ /* 0x040fe40003f84070 */
[C---:B------:R-:W-:Y:S02]  /*161f0*/  ISETP.GT.U32.AND P3, PT, R251.reuse, R222, PT ;  /* 0x000000defb00720c */ /* 0x040fe40003f64070 */
[C---:B------:R-:W-:Y:S01]  /*16200*/  ISETP.GT.U32.AND P0, PT, R251.reuse, R223, PT ;  /* 0x000000dffb00720c */ /* 0x040fe20003f04070 */
[----:B------:R-:W-:Y:S01]  /*16210*/  @!P2 IMAD.MOV R217, RZ, RZ, -R217 ;  /* 0x000000ffffd9a224 */ /* 0x000fe200078e0ad9 */
[----:B------:R-:W-:-:S05]  /*16220*/  ISETP.GT.U32.AND P2, PT, R251, R210, PT ;  /* 0x000000d2fb00720c */ /* 0x000fca0003f44070 */
[--C-:B------:R-:W-:Y:S01]  /*16230*/  @!P1 IMAD.IADD R230, R230, 0x1, -R251.reuse ;  /* 0x00000001e6e69824 */ /* 0x100fe200078e0afb */
[----:B------:R-:W-:Y:S01]  /*16240*/  ISETP.GT.U32.AND P1, PT, R251, R228, PT ;  /* 0x000000e4fb00720c */ /* 0x000fe20003f24070 */
[----:B------:R-:W-:-:S03]  /*16250*/  @!P4 IMAD.IADD R219, R219, 0x1, -R251 ;  /* 0x00000001dbdbc824 */ /* 0x000fc600078e0afb */
[----:B------:R-:W-:Y:S01]  /*16260*/  ISETP.GT.U32.AND P5, PT, R251, R230, PT ;  /* 0x000000e6fb00720c */ /* 0x000fe20003fa4070 */
[--C-:B------:R-:W-:Y:S02]  /*16270*/  @!P3 IMAD.IADD R222, R222, 0x1, -R251.reuse ;  /* 0x00000001dedeb824 */ /* 0x100fe400078e0afb */
[--C-:B------:R-:W-:Y:S02]  /*16280*/  @!P0 IMAD.IADD R223, R223, 0x1, -R251.reuse ;  /* 0x00000001dfdf8824 */ /* 0x100fe400078e0afb */
[----:B------:R-:W-:Y:S01]  /*16290*/  @!P6 IMAD.MOV R212, RZ, RZ, -R212 ;  /* 0x000000ffffd4e224 */ /* 0x000fe200078e0ad4 */
[----:B------:R-:W-:Y:S01]  /*162a0*/  ISETP.GT.U32.AND P6, PT, R251, R213, PT ;  /* 0x000000d5fb00720c */ /* 0x000fe20003fc4070 */
[----:B------:R-:W-:Y:S02]  /*162b0*/  @!P2 IMAD.IADD R210, R210, 0x1, -R251 ;  /* 0x00000001d2d2a824 */ /* 0x000fe400078e0afb */
[----:B------:R-:W-:-:S04]  /*162c0*/  @!P1 IADD3 R228, R228, -R251, RZ ;  /* 0x800000fbe4e49210 */ /* 0x000fc80007ffe0ff */
[----:B------:R-:W-:Y:S01]  /*162d0*/  @!P5 IADD3 R230, R230, -R251, RZ ;  /* 0x800000fbe6e6d210 */ /* 0x000fe20007ffe0ff */
[----:B------:R1:W-:Y:S04]  /*162e0*/  STL [R1+0x110], R217 ;  /* 0x000110d901007387 */ /* 0x0003e80000100800 */
[----:B------:R1:W-:Y:S01]  /*162f0*/  STL [R1+0x10c], R212 ;  /* 0x00010cd401007387 */ /* 0x0003e20000100800 */
[----:B------:R-:W-:Y:S02]  /*16300*/  @!P6 IMAD.IADD R213, R213, 0x1, -R251 ;  /* 0x00000001d5d5e824 */ /* 0x000fe400078e0afb */
[----:B-1----:R-:W-:Y:S01]  /*16310*/  IMAD.MOV.U32 R217, RZ, RZ, R228 ;  /* 0x000000ffffd97224 */ /* 0x002fe200078e00e4 */
[----:B------:R-:W-:-:S05]  /*16320*/  IABS R211, R211 ;  /* 0x000000d300d37213 */ /* 0x000fca0000000000 */
[----:B------:R-:W-:-:S04]  /*16330*/  IMAD.HI.U32 R212, R252, R211, RZ ;  /* 0x000000d3fcd47227 */ /* 0x000fc800078e00ff */
[----:B------:R-:W-:Y:S01]  /*16340*/  IMAD.MOV R212, RZ, RZ, -R212 ;  /* 0x000000ffffd47224 */ /* 0x000fe200078e0ad4 */
[----:B--2---:R-:W-:-:S13]  /*16350*/  ISETP.GT.U32.AND P4, PT, R251, R214, PT ;  /* 0x000000d6fb00720c */ /* 0x004fda0003f84070 */
[----:B------:R-:W-:Y:S01]  /*16360*/  @!P4 IMAD.IADD R214, R214, 0x1, -R251 ;  /* 0x00000001d6d6c824 */ /* 0x000fe200078e0afb */
[C---:B----4-:R-:W-:Y:S02]  /*16370*/  ISETP.GT.U32.AND P3, PT, R251.reuse, R215, PT ;  /* 0x000000d7fb00720c */ /* 0x050fe40003f64070 */
[C---:B-----5:R-:W-:Y:S02]  /*16380*/  ISETP.GT.U32.AND P0, PT, R251.reuse, R229, PT ;  /* 0x000000e5fb00720c */ /* 0x060fe40003f04070 */
[----:B---3--:R-:W-:Y:S02]  /*16390*/  ISETP.GE.AND P1, PT, R218, RZ, PT ;  /* 0x000000ffda00720c */ /* 0x008fe40003f26270 */
[----:B------:R-:W-:-:S07]  /*163a0*/  ISETP.GT.U32.AND P2, PT, R251, R220, PT ;  /* 0x000000dcfb00720c */ /* 0x000fce0003f44070 */
[--C-:B------:R-:W-:Y:S02]  /*163b0*/  @!P3 IMAD.IADD R215, R215, 0x1, -R251.reuse ;  /* 0x00000001d7d7b824 */ /* 0x100fe400078e0afb */
[----:B------:R-:W-:Y:S02]  /*163c0*/  @!P0 IMAD.IADD R229, R229, 0x1, -R251 ;  /* 0x00000001e5e58824 */ /* 0x000fe400078e0afb */
[----:B------:R-:W-:Y:S01]  /*163d0*/  IMAD.MOV.U32 R218, RZ, RZ, R219 ;  /* 0x000000ffffda7224 */ /* 0x000fe200078e00db */
[----:B------:R-:W-:Y:S02]  /*163e0*/  ISETP.GE.AND P5, PT, R221, RZ, PT ;  /* 0x000000ffdd00720c */ /* 0x000fe40003fa6270 */
[----:B------:R-:W-:Y:S02]  /*163f0*/  ISETP.GE.AND P4, PT, R224, RZ, PT ;  /* 0x000000ffe000720c */ /* 0x000fe40003f86270 */
[----:B------:R-:W-:Y:S01]  /*16400*/  ISETP.GT.U32.AND P6, PT, R251, R216, PT ;  /* 0x000000d8fb00720c */ /* 0x000fe20003fc4070 */
[----:B------:R-:W2:Y:S01]  /*16410*/  LDL.LU R224, [R1+0x390] ;  /* 0x0003900001e07983 */ /* 0x000ea20000300800 */
[----:B------:R-:W-:-:S03]  /*16420*/  ISETP.GE.AND P3, PT, R225, RZ, PT ;  /* 0x000000ffe100720c */ /* 0x000fc60003f66270 */
[----:B------:R-:W3:Y:S01]  /*16430*/  LDL.LU R225, [R1+0x38c] ;  /* 0x00038c0001e17983 */ /* 0x000ee20000300800 */
[----:B------:R-:W-:-:S03]  /*16440*/  @!P1 IADD3 R217, -R217, RZ, RZ ;  /* 0x000000ffd9d99210 */ /* 0x000fc60007ffe1ff */
[----:B------:R-:W-:Y:S01]  /*16450*/  @!P5 IMAD.MOV R218, RZ, RZ, -R218 ;  /* 0x000000ffffdad224 */ /* 0x000fe200078e0ada */
[----:B------:R-:W-:Y:S01]  /*16460*/  @!P2 IADD3 R220, R220, -R251, RZ ;  /* 0x800000fbdcdca210 */ /* 0x000fe20007ffe0ff */
[----:B------:R-:W-:Y:S01]  /*16470*/  @!P4 IMAD.MOV R222, RZ, RZ, -R222 ;  /* 0x000000ffffdec224 */ /* 0x000fe200078e0ade */
[----:B------:R-:W-:Y:S02]  /*16480*/  ISETP.GE.AND P0, PT, R226, RZ, PT ;  /* 0x000000ffe200720c */ /* 0x000fe40003f06270 */
[----:B------:R-:W4:Y:S01]  /*16490*/  LDL.LU R226, [R1+0x388] ;  /* 0x0003880001e27983 */ /* 0x000f220000300800 */
[----:B------:R-:W-:-:S03]  /*164a0*/  ISETP.GE.AND P2, PT, R227, RZ, PT ;  /* 0x000000ffe300720c */ /* 0x000fc60003f46270 */
[----:B------:R-:W5:Y:S01]  /*164b0*/  LDL.LU R221, [R1+0x384] ;  /* 0x0003840001dd7983 */ /* 0x000f620000300800 */
[----:B------:R-:W-:-:S03]  /*164c0*/  @!P3 IMAD.MOV R223, RZ, RZ, -R223 ;  /* 0x000000ffffdfb224 */ /* 0x000fc600078e0adf */
[----:B------:R-:W2:Y:S04]  /*164d0*/  LDL.LU R227, [R1+0x380] ;  /* 0x0003800001e37983 */ /* 0x000ea80000300800 */
[----:B------:R-:W2:Y:S04]  /*164e0*/  LDL.LU R228, [R1+0x37c] ;  /* 0x00037c0001e47983 */ /* 0x000ea80000300800 */
[----:B------:R1:W-:Y:S01]  /*164f0*/  STL [R1+0x108], R217 ;  /* 0x000108d901007387 */ /* 0x0003e20000100800 */
[----:B------:R-:W-:Y:S02]  /*16500*/  @!P0 IMAD.MOV R210, RZ, RZ, -R210 ;  /* 0x000000ffffd28224 */ /* 0x000fe400078e0ad2 */
[----:B------:R-:W-:Y:S01]  /*16510*/  @!P6 IMAD.IADD R216, R216, 0x1, -R251 ;  /* 0x00000001d8d8e824 */ /* 0x000fe200078e0afb */
[----:B-1----:R-:W2:Y:S04]  /*16520*/  LDL R217, [R1+0x5c20] ;  /* 0x005c200001d97983 */ /* 0x002ea80000100800 */
[----:B------:R1:W-:Y:S04]  /*16530*/  STL [R1+0x104], R218 ;  /* 0x000104da01007387 */ /* 0x0003e80000100800 */
[----:B------:R-:W2:Y:S04]  /*16540*/  LDL R219, [R1+0x5c28] ;  /* 0x005c280001db7983 */ /* 0x000ea80000100800 */
[----:B-1----:R-:W2:Y:S04]  /*16550*/  LDL R218, [R1+0x5c18] ;  /* 0x005c180001da7983 */ /* 0x002ea80000100800 */
[----:B------:R1:W-:Y:S01]  /*16560*/  STL [R1+0x100], R222 ;  /* 0x000100de01007387 */ /* 0x0003e20000100800 */
[----:B------:R-:W-:-:S02]  /*16570*/  ISETP.GT.U32.AND P1, PT, R251, R213, PT ;  /* 0x000000d5fb00720c */ /* 0x000fc40003f24070 */
[C---:B------:R-:W-:Y:S01]  /*16580*/  ISETP.GT.U32.AND P5, PT, R251.reuse, R214, PT ;  /* 0x000000d6fb00720c */ /* 0x040fe20003fa4070 */
[----:B-1----:R-:W2:Y:S04]  /*16590*/  LDL R222, [R1+0x5c30] ;  /* 0x005c300001de7983 */ /* 0x002ea80000100800 */
[----:B------:R1:W-:Y:S01]  /*165a0*/  STL [R1+0xfc], R223 ;  /* 0x0000fcdf01007387 */ /* 0x0003e20000100800 */
[C---:B------:R-:W-:Y:S02]  /*165b0*/  ISETP.GT.U32.AND P4, PT, R251.reuse, R215, PT ;  /* 0x000000d7fb00720c */ /* 0x040fe40003f84070 */
[C---:B------:R-:W-:Y:S02]  /*165c0*/  ISETP.GT.U32.AND P3, PT, R251.reuse, R229, PT ;  /* 0x000000e5fb00720c */ /* 0x040fe40003f64070 */
[C---:B------:R-:W-:Y:S01]  /*165d0*/  ISETP.GT.U32.AND P0, PT, R251.reuse, R220, PT ;  /* 0x000000dcfb00720c */ /* 0x040fe20003f04070 */
[----:B-1----:R-:W2:Y:S04]  /*165e0*/  LDL R223, [R1+0x5c2c] ;  /* 0x005c2c0001df7983 */ /* 0x002ea80000100800 */
[----:B------:R1:W-:Y:S01]  /*165f0*/  STL [R1+0xf4], R230 ;  /* 0x0000f4e601007387 */ /* 0x0003e20000100800 */
[----:B------:R-:W-:-:S03]  /*16600*/  ISETP.GT.U32.AND P6, PT, R251, R216, PT ;  /* 0x000000d8fb00720c */ /* 0x000fc60003fc4070 */
[----:B------:R1:W-:Y:S02]  /*16610*/  STL [R1+0xf8], R210 ;  /* 0x0000f8d201007387 */ /* 0x0003e40000100800 */
[----:B-1----:R-:W-:Y:S02]  /*16620*/  IMAD R230, R251, R212, R211 ;  /* 0x000000d4fbe67224 */ /* 0x002fe400078e02d3 */
[----:B------:R-:W2:Y:S04]  /*16630*/  LDL.LU R210, [R1+0x6320] ;  /* 0x0063200001d27983 */ /* 0x000ea80000300800 */
[----:B------:R-:W2:Y:S04]  /*16640*/  LDL.LU R211, [R1+0x631c] ;  /* 0x00631c0001d37983 */ /* 0x000ea80000300800 */
[----:B------:R-:W2:Y:S04]  /*16650*/  LDL.LU R212, [R1+0x6318] ;  /* 0x0063180001d47983 */ /* 0x000ea80000300800 */
[----:B------:R-:W2:Y:S02]  /*16660*/  LDL R251, [R1+0xf4] ;  /* 0x0000f40001fb7983 */ /* 0x000ea40000100800 */
[----:B--2---:R-:W-:-:S05]  /*16670*/  @!P2 IADD3 R251, -R251, RZ, RZ ;  /* 0x000000fffbfba210 */ /* 0x004fca0007ffe1ff */
[----:B------:R1:W-:Y:S02]  /*16680*/  @!P2 STL [R1+0xf4], R251 ;  /* 0x0000f4fb0100a387 */ /* 0x0003e40000100800 */
[----:B-1----:R-:W-:-:S04]  /*16690*/  IABS R251, c[0x0][0x17c] ;  /* 0x00005f0000fb7a13 */ /* 0x002fc80000000000 */
[----:B------:R-:W-:Y:S01]  /*166a0*/  ISETP.GT.U32.AND P2, PT, R251, R224, PT ;  /* 0x000000e0fb00720c */ /* 0x000fe20003f44070 */
[--C-:B------:R-:W-:Y:S01]  /*166b0*/  @!P1 IMAD.IADD R213, R213, 0x1, -R251.reuse ;  /* 0x00000001d5d59824 */ /* 0x100fe200078e0afb */
[C---:B---3--:R-:W-:Y:S01]  /*166c0*/  ISETP.GT.U32.AND P1, PT, R251.reuse, R225, PT ;  /* 0x000000e1fb00720c */ /* 0x048fe20003f24070 */
[--C-:B------:R-:W-:Y:S01]  /*166d0*/  @!P5 IMAD.IADD R214, R214, 0x1, -R251.reuse ;  /* 0x00000001d6d6d824 */ /* 0x100fe200078e0afb */
[----:B----4-:R-:W-:Y:S01]  /*166e0*/  ISETP.GT.U32.AND P5, PT, R251, R226, PT ;  /* 0x000000e2fb00720c */ /* 0x010fe20003fa4070 */
[--C-:B------:R-:W-:Y:S01]  /*166f0*/  @!P4 IMAD.IADD R215, R215, 0x1, -R251.reuse ;  /* 0x00000001d7d7c824 */ /* 0x100fe200078e0afb */
[----:B-----5:R-:W-:Y:S01]  /*16700*/  ISETP.GT.U32.AND P4, PT, R251, R221, PT ;  /* 0x000000ddfb00720c */ /* 0x020fe20003f84070 */
[--C-:B------:R-:W-:Y:S01]  /*16710*/  @!P3 IMAD.IADD R229, R229, 0x1, -R251.reuse ;  /* 0x00000001e5e5b824 */ /* 0x100fe200078e0afb */
[----:B------:R-:W-:Y:S01]  /*16720*/  ISETP.GT.U32.AND P3, PT, R251, R227, PT ;  /* 0x000000e3fb00720c */ /* 0x000fe20003f64070 */
[----:B------:R-:W-:Y:S01]  /*16730*/  @!P6 IMAD.IADD R216, R216, 0x1, -R251 ;  /* 0x00000001d8d8e824 */ /* 0x000fe200078e0afb */
[----:B------:R-:W-:-:S02]  /*16740*/  ISETP.GE.AND P6, PT, R217, RZ, PT ;  /* 0x000000ffd900720c */ /* 0x000fc40003fc6270 */
[----:B------:R-:W2:Y:S01]  /*16750*/  LDL.LU R217, [R1+0x378] ;  /* 0x0003780001d97983 */ /* 0x000ea20000300800 */
[--C-:B------:R-:W-:Y:S01]  /*16760*/  @!P2 IMAD.IADD R224, R224, 0x1, -R251.reuse ;  /* 0x00000001e0e0a824 */ /* 0x100fe200078e0afb */
[----:B------:R-:W-:Y:S01]  /*16770*/  ISETP.GE.AND P2, PT, R218, RZ, PT ;  /* 0x000000ffda00720c */ /* 0x000fe20003f46270 */
[--C-:B------:R-:W-:Y:S01]  /*16780*/  @!P1 IMAD.IADD R225, R225, 0x1, -R251.reuse ;  /* 0x00000001e1e19824 */ /* 0x100fe200078e0afb */
[----:B------:R-:W-:Y:S01]  /*16790*/  ISETP.GE.AND P1, PT, R219, RZ, PT ;  /* 0x000000ffdb00720c */ /* 0x000fe20003f26270 */
[--C-:B------:R-:W-:Y:S01]  /*167a0*/  @!P5 IMAD.IADD R226, R226, 0x1, -R251.reuse ;  /* 0x00000001e2e2d824 */ /* 0x100fe200078e0afb */
[----:B------:R-:W3:Y:S01]  /*167b0*/  LDL.LU R218, [R1+0x374] ;  /* 0x0003740001da7983 */ /* 0x000ee20000300800 */
[----:B------:R-:W-:Y:S02]  /*167c0*/  ISETP.GE.AND P5, PT, R222, RZ, PT ;  /* 0x000000ffde00720c */ /* 0x000fe40003fa6270 */
[-C--:B------:R-:W-:Y:S01]  /*167d0*/  @!P4 IADD3 R221, R221, -R251.reuse, RZ ;  /* 0x800000fbddddc210 */ /* 0x080fe20007ffe0ff */
[----:B------:R-:W4:Y:S01]  /*167e0*/  LDL.LU R219, [R1+0x370] ;  /* 0x0003700001db7983 */ /* 0x000f220000300800 */
[----:B------:R-:W-:Y:S01]  /*167f0*/  @!P0 IADD3 R220, R220, -R251, RZ ;  /* 0x800000fbdcdc8210 */ /* 0x000fe20007ffe0ff */
[----:B------:R-:W-:Y:S01]  /*16800*/  @!P3 IMAD.IADD R227, R227, 0x1, -R251 ;  /* 0x00000001e3e3b824 */ /* 0x000fe200078e0afb */
[----:B------:R-:W-:Y:S01]  /*16810*/  ISETP.GE.AND P4, PT, R223, RZ, PT ;  /* 0x000000ffdf00720c */ /* 0x000fe20003f86270 */
[----:B------:R-:W5:Y:S01]  /*16820*/  LDL.LU R222, [R1+0x36c] ;  /* 0x00036c0001de7983 */ /* 0x000f620000300800 */
[----:B------:R-:W-:-:S03]  /*16830*/  ISETP.GT.U32.AND P0, PT, R251, R228, PT ;  /* 0x000000e4fb00720c */ /* 0x000fc60003f04070 */
[----:B------:R-:W2:Y:S04]  /*16840*/  LDL.LU R223, [R1+0x368] ;  /* 0x0003680001df7983 */ /* 0x000ea80000300800 */
[----:B------:R-:W2:Y:S04]  /*16850*/  LDL R251, [R1+0x5c38] ;  /* 0x005c380001fb7983 */ /* 0x000ea80000100800 */
[----:B------:R1:W-:Y:S04]  /*16860*/  STL [R1+0xf0], R213 ;  /* 0x0000f0d501007387 */ /* 0x0003e80000100800 */
[----:B-1----:R-:W3:Y:S01]  /*16870*/  LDL.LU R213, [R1+0x6314] ;  /* 0x0063140001d57983 */ /* 0x002ee20000300800 */
[----:B--2---:R-:W-:-:S02]  /*16880*/  ISETP.GE.AND P3, PT, R251, RZ, PT ;  /* 0x000000fffb00720c */ /* 0x004fc40003f66270 */
[----:B------:R-:W-:-:S05]  /*16890*/  IABS R251, c[0x0][0x17c] ;  /* 0x00005f0000fb7a13 */ /* 0x000fca0000000000 */
[----:B------:R-:W-:Y:S02]  /*168a0*/  @!P0 IMAD.IADD R228, R228, 0x1, -R251 ;  /* 0x00000001e4e48824 */ /* 0x000fe400078e0afb */
[----:B------:R-:W2:Y:S04]  /*168b0*/  LDL R251, [R1+0xf0] ;  /* 0x0000f00001fb7983 */ /* 0x000ea80000100800 */
[----:B------:R1:W-:Y:S04]  /*168c0*/  STL [R1+0xec], R214 ;  /* 0x0000ecd601007387 */ /* 0x0003e80000100800 */
[----:B-1----:R-:W3:Y:S01]  /*168d0*/  LDL.LU R214, [R1+0x6310] ;  /* 0x0063100001d67983 */ /* 0x002ee20000300800 */
[----:B--2---:R-:W-:-:S05]  /*168e0*/  @!P6 IMAD.MOV R251, RZ, RZ, -R251 ;  /* 0x000000fffffbe224 */ /* 0x004fca00078e0afb */
[----:B------:R1:W-:Y:S02]  /*168f0*/  @!P6 STL [R1+0xf0], R251 ;  /* 0x0000f0fb0100e387 */ /* 0x0003e40000100800 */
[----:B-1----:R-:W-:-:S04]  /*16900*/  IABS R251, c[0x0][0x17c] ;  /* 0x00005f0000fb7a13 */ /* 0x002fc80000000000 */
[----:B------:R-:W-:Y:S02]  /*16910*/  ISETP.GT.U32.AND P0, PT, R251, R224, PT ;  /* 0x000000e0fb00720c */ /* 0x000fe40003f04070 */
        /* <DEDUP_REMOVED lines=10> */
[----:B--2---:R-:W-:-:S05]  /*169c0*/  @!P1 IADD3 R251, -R251, RZ, RZ ;  /* 0x000000fffbfb9210 */ /* 0x004fca0007ffe1ff */
[----:B------:R1:W-:Y:S02]  /*169d0*/  @!P1 STL [R1+0xe8], R251 ;  /* 0x0000e8fb01009387 */ /* 0x0003e40000100800 */
[----:B-1----:R-:W-:-:S04]  /*169e0*/  IABS R251, c[0x0][0x17c] ;  /* 0x00005f0000fb7a13 */ /* 0x002fc80000000000 */
[----:B------:R-:W-:Y:S02]  /*169f0*/  ISETP.GT.U32.AND P1, PT, R251, R226, PT ;  /* 0x000000e2fb00720c */ /* 0x000fe40003f24070 */
[----:B------:R-:W2:Y:S01]  /*16a00*/  LDL R251, [R1+0xe4] ;  /* 0x0000e40001fb7983 */ /* 0x000ea20000100800 */
[----:B------:R-:W-:Y:S02]  /*16a10*/  @!P4 IMAD.MOV R220, RZ, RZ, -R220 ;  /* 0x000000ffffdcc224 */ /* 0x000fe400078e0adc */
[----:B------:R-:W-:Y:S02]  /*16a20*/  @!P3 IMAD.MOV R216, RZ, RZ, -R216 ;  /* 0x000000ffffd8b224 */ /* 0x000fe400078e0ad8 */
[----:B--2---:R-:W-:-:S05]  /*16a30*/  @!P5 IMAD.MOV R251, RZ, RZ, -R251 ;  /* 0x000000fffffbd224 */ /* 0x004fca00078e0afb */
[----:B------:R1:W-:Y:S02]  /*16a40*/  @!P5 STL [R1+0xe4], R251 ;  /* 0x0000e4fb0100d387 */ /* 0x0003e40000100800 */
[----:B-1----:R-:W-:-:S04]  /*16a50*/  IABS R251, c[0x0][0x17c] ;  /* 0x00005f0000fb7a13 */ /* 0x002fc80000000000 */
[C---:B------:R-:W-:Y:S02]  /*16a60*/  ISETP.GT.U32.AND P6, PT, R251.reuse, R221, PT ;  /* 0x000000ddfb00720c */ /* 0x040fe40003fc4070 */
[C---:B------:R-:W-:Y:S02]  /*16a70*/  ISETP.GT.U32.AND P4, PT, R251.reuse, R227, PT ;  /* 0x000000e3fb00720c */ /* 0x040fe40003f84070 */
[----:B------:R-:W-:Y:S01]  /*16a80*/  ISETP.GT.U32.AND P5, PT, R251, R228, PT ;  /* 0x000000e4fb00720c */ /* 0x000fe20003fa4070 */
[----:B------:R1:W-:Y:S01]  /*16a90*/  STL [R1+0xe0], R220 ;  /* 0x0000e0dc01007387 */ /* 0x0003e20000100800 */
[--C-:B------:R-:W-:Y:S01]  /*16aa0*/  @!P0 IMAD.IADD R224, R224, 0x1, -R251.reuse ;  /* 0x00000001e0e08824 */ /* 0x100fe200078e0afb */
[----:B------:R-:W-:Y:S01]  /*16ab0*/  @!P2 IADD3 R225, R225, -R251, RZ ;  /* 0x800000fbe1e1a210 */ /* 0x000fe20007ffe0ff */
[----:B------:R-:W-:Y:S01]  /*16ac0*/  @!P1 IMAD.IADD R226, R226, 0x1, -R251 ;  /* 0x00000001e2e29824 */ /* 0x000fe200078e0afb */
[----:B------:R2:W-:Y:S01]  /*16ad0*/  STL [R1+0xdc], R216 ;  /* 0x0000dcd801007387 */ /* 0x0005e20000100800 */
[----:B------:R-:W-:-:S02]  /*16ae0*/  ISETP.GT.U32.AND P3, PT, R251, R217, PT ;  /* 0x000000d9fb00720c */ /* 0x000fc40003f64070 */
[----:B-1----:R-:W-:Y:S01]  /*16af0*/  IADD3 R220, R249, 0x1f1, RZ ;  /* 0x000001f1f9dc7810 */ /* 0x002fe20007ffe0ff */
[--C-:B------:R-:W-:Y:S01]  /*16b00*/  @!P6 IMAD.IADD R221, R221, 0x1, -R251.reuse ;  /* 0x00000001dddde824 */ /* 0x100fe200078e0afb */
[----:B---3--:R-:W-:Y:S01]  /*16b10*/  ISETP.GT.U32.AND P0, PT, R251, R218, PT ;  /* 0x000000dafb00720c */ /* 0x008fe20003f04070 */
[--C-:B------:R-:W-:Y:S01]  /*16b20*/  @!P4 IMAD.IADD R227, R227, 0x1, -R251.reuse ;  /* 0x00000001e3e3c824 */ /* 0x100fe200078e0afb */
[----:B--2---:R-:W2:Y:S01]  /*16b30*/  LDL.LU R216, [R1+0x3ac] ;  /* 0x0003ac0001d87983 */ /* 0x004ea20000300800 */
[C---:B----4-:R-:W-:Y:S01]  /*16b40*/  ISETP.GT.U32.AND P2, PT, R251.reuse, R219, PT ;  /* 0x000000dbfb00720c */ /* 0x050fe20003f44070 */
[----:B------:R-:W-:Y:S01]  /*16b50*/  @!P5 IMAD.IADD R228, R228, 0x1, -R251 ;  /* 0x00000001e4e4d824 */ /* 0x000fe200078e0afb */
[C---:B-----5:R-:W-:Y:S01]  /*16b60*/  ISETP.GT.U32.AND P1, PT, R251.reuse, R222, PT ;  /* 0x000000defb00720c */ /* 0x060fe20003f24070 */
[----:B------:R-:W-:Y:S01]  /*16b70*/  STL [R1+0x5e88], R220 ;  /* 0x005e88dc01007387 */ /* 0x000fe20000100800 */
[C---:B------:R-:W-:Y:S02]  /*16b80*/  ISETP.GT.U32.AND P6, PT, R251.reuse, R223, PT ;  /* 0x000000dffb00720c */ /* 0x040fe40003fc4070 */
[----:B------:R-:W-:-:S02]  /*16b90*/  ISETP.GT.U32.AND P4, PT, R251, R229, PT ;  /* 0x000000e5fb00720c */ /* 0x000fc40003f84070 */
[----:B------:R-:W3:Y:S02]  /*16ba0*/  LDL R251, [R1+0x5c34] ;  /* 0x005c340001fb7983 */ /* 0x000ee40000100800 */
[----:B---3--:R-:W-:Y:S02]  /*16bb0*/  ISETP.GE.AND P5, PT, R251, RZ, PT ;  /* 0x000000fffb00720c */ /* 0x008fe40003fa6270 */
[----:B------:R-:W-:-:S04]  /*16bc0*/  IABS R251, c[0x0][0x17c] ;  /* 0x00005f0000fb7a13 */ /* 0x000fc80000000000 */
[----:B------:R-:W-:Y:S02]  /*16bd0*/  @!P3 IADD3 R217, R217, -R251, RZ ;  /* 0x800000fbd9d9b210 */ /* 0x000fe40007ffe0ff */
[----:B------:R-:W3:Y:S02]  /*16be0*/  LDL R251, [R1+0x5c40] ;  /* 0x005c400001fb7983 */ /* 0x000ee40000100800 */
[----:B---3--:R-:W-:Y:S02]  /*16bf0*/  ISETP.GE.AND P3, PT, R251, RZ, PT ;  /* 0x000000fffb00720c */ /* 0x008fe40003f66270 */
[----:B------:R-:W-:-:S05]  /*16c00*/  IABS R251, c[0x0][0x17c] ;  /* 0x00005f0000fb7a13 */ /* 0x000fca0000000000 */
[----:B------:R-:W-:Y:S02]  /*16c10*/  @!P0 IMAD.IADD R218, R218, 0x1, -R251 ;  /* 0x00000001dada8824 */ /* 0x000fe400078e0afb */
        /* <DEDUP_REMOVED lines=12> */
[----:B------:R-:W3:Y:S04]  /*16ce0*/  LDL R251, [R1+0x5c4c] ;  /* 0x005c4c0001fb7983 */ /* 0x000ee80000100800 */
[----:B------:R1:W-:Y:S04]  /*16cf0*/  STL [R1+0xd8], R224 ;  /* 0x0000d8e001007387 */ /* 0x0003e80000100800 */
[----:B-1----:R-:W4:Y:S01]  /*16d00*/  LDL.LU R224, [R1+0x6304] ;  /* 0x0063040001e07983 */ /* 0x002f220000300800 */
[----:B---3--:R-:W-:-:S02]  /*16d10*/  ISETP.GE.AND P6, PT, R251, RZ, PT ;  /* 0x000000fffb00720c */ /* 0x008fc40003fc6270 */
[----:B------:R-:W-:-:S04]  /*16d20*/  IABS R251, c[0x0][0x17c] ;  /* 0x00005f0000fb7a13 */ /* 0x000fc80000000000 */
[----:B------:R-:W-:Y:S02]  /*16d30*/  @!P4 IADD3 R229, R229, -R251, RZ ;  /* 0x800000fbe5e5c210 */ /* 0x000fe40007ffe0ff */
[----:B------:R-:W3:Y:S04]  /*16d40*/  LDL R251, [R1+0xd8] ;  /* 0x0000d80001fb7983 */ /* 0x000ee80000100800 */
[----:B------:R1:W-:Y:S04]  /*16d50*/  STL [R1+0xd4], R225 ;  /* 0x0000d4e101007387 */ /* 0x0003e80000100800 */
[----:B-1----:R-:W5:Y:S01]  /*16d60*/  LDL.LU R225, [R1+0x6300] ;  /* 0x0063000001e17983 */ /* 0x002f620000300800 */
[----:B---3--:R-:W-:-:S05]  /*16d70*/  @!P5 IMAD.MOV R251, RZ, RZ, -R251 ;  /* 0x000000fffffbd224 */ /* 0x008fca00078e0afb */
[----:B------:R1:W-:Y:S02]  /*16d80*/  @!P5 STL [R1+0xd8], R251 ;  /* 0x0000d8fb0100d387 */ /* 0x0003e40000100800 */
[----:B-1----:R-:W-:-:S04]  /*16d90*/  IABS R251, c[0x0][0x17c] ;  /* 0x00005f0000fb7a13 */ /* 0x002fc80000000000 */
[----:B------:R-:W-:Y:S02]  /*16da0*/  ISETP.GT.U32.AND P4, PT, R251, R217, PT ;  /* 0x000000d9fb00720c */ /* 0x000fe40003f84070 */
[----:B------:R-:W3:Y:S04]  /*16db0*/  LDL R251, [R1+0xd4] ;  /* 0x0000d40001fb7983 */ /* 0x000ee80000100800 */
[----:B------:R1:W-:Y:S04]  /*16dc0*/  STL [R1+0xd0], R226 ;  /* 0x0000d0e201007387 */ /* 0x0003e80000100800 */
[----:B-1----:R-:W2:Y:S01]  /*16dd0*/  LDL.LU R226, [R1+0x62fc] ;  /* 0x0062fc0001e27983 */ /* 0x002ea20000300800 */
[----:B---3--:R-:W-:-:S05]  /*16de0*/  @!P3 IMAD.MOV R251, RZ, RZ, -R251 ;  /* 0x000000fffffbb224 */ /* 0x008fca00078e0afb */
[----:B------:R1:W-:Y:S02]  /*16df0*/  @!P3 STL [R1+0xd4], R251 ;  /* 0x0000d4fb0100b387 */ /* 0x0003e40000100800 */
[----:B-1----:R-:W-:-:S04]  /*16e00*/  IABS R251, c[0x0][0x17c] ;  /* 0x00005f0000fb7a13 */ /* 0x002fc80000000000 */
[----:B------:R-:W-:Y:S02]  /*16e10*/  ISETP.GT.U32.AND P3, PT, R251, R218, PT ;  /* 0x000000dafb00720c */ /* 0x000fe40003f64070 */
[----:B------:R-:W3:Y:S04]  /*16e20*/  LDL R251, [R1+0xd0] ;  /* 0x0000d00001fb7983 */ /* 0x000ee80000100800 */
[----:B------:R1:W-:Y:S04]  /*16e30*/  STL [R1+0xcc], R221 ;  /* 0x0000ccdd01007387 */ /* 0x0003e80000100800 */
[----:B-1----:R-:W2:Y:S01]  /*16e40*/  LDL R221, [R1+0x5c64] ;  /* 0x005c640001dd7983 */ /* 0x002ea20000100800 */
        /* <DEDUP_REMOVED lines=13> */
[----:B-1----:R-:W2:Y:S01]  /*16f20*/  LDL.LU R228, [R1+0x62f4] ;  /* 0x0062f40001e47983 */ /* 0x002ea20000300800 */
[----:B---3--:R-:W-:-:S05]  /*16f30*/  @!P1 IADD3 R251, -R251, RZ, RZ ;  /* 0x000000fffbfb9210 */ /* 0x008fca0007ffe1ff */
[----:B------:R1:W-:Y:S02]  /*16f40*/  @!P1 STL [R1+0xc8], R251 ;  /* 0x0000c8fb01009387 */ /* 0x0003e40000100800 */
[----:B-1----:R-:W-:-:S04]  /*16f50*/  IABS R251, c[0x0][0x17c] ;  /* 0x00005f0000fb7a13 */ /* 0x002fc80000000000 */
[C---:B------:R-:W-:Y:S02]  /*16f60*/  ISETP.GT.U32.AND P1, PT, R251.reuse, R223, PT ;  /* 0x000000dffb00720c */ /* 0x040fe40003f24070 */
[----:B------:R-:W-:Y:S02]  /*16f70*/  ISETP.GT.U32.AND P5, PT, R251, R229, PT ;  /* 0x000000e5fb00720c */ /* 0x000fe40003fa4070 */
[----:B------:R-:W3:Y:S02]  /*16f80*/  LDL R251, [R1+0xc4] ;  /* 0x0000c40001fb7983 */ /* 0x000ee40000100800 */
[----:B---3--:R-:W-:-:S05]  /*16f90*/  @!P6 IMAD.MOV R251, RZ, RZ, -R251 ;  /* 0x000000fffffbe224 */ /* 0x008fca00078e0afb */
[----:B------:R1:W-:Y:S02]  /*16fa0*/  @!P6 STL [R1+0xc4], R251 ;  /* 0x0000c4fb0100e387 */ /* 0x0003e40000100800 */
[----:B-1----:R-:W-:-:S04]  /*16fb0*/  IABS R251, c[0x0][0x17c] ;  /* 0x00005f0000fb7a13 */ /* 0x002fc80000000000 */
[----:B--2---:R-:W-:Y:S01]  /*16fc0*/  ISETP.GT.U32.AND P6, PT, R251, R216, PT ;  /* 0x000000d8fb00720c */ /* 0x004fe20003fc4070 */
[----:B------:R-:W-:Y:S02]  /*16fd0*/  @!P4 IMAD.IADD R217, R217, 0x1, -R251 ;  /* 0x00000001d9d9c824 */ /* 0x000fe400078e0afb */
[----:B------:R-:W2:Y:S02]  /*16fe0*/  LDL R251, [R1+0x5c48] ;  /* 0x005c480001fb7983 */ /* 0x000ea40000100800 */
[----:B--2---:R-:W-:Y:S02]  /*16ff0*/  ISETP.GE.AND P4, PT, R251, RZ, PT ;  /* 0x000000fffb00720c */ /* 0x004fe40003f86270 */
[----:B------:R-:W-:-:S04]  /*17000*/  IABS R251, c[0x0][0x17c] ;  /* 0x00005f0000fb7a13 */ /* 0x000fc80000000000 */
[----:B------:R-:W-:Y:S01]  /*17010*/  @!P2 IADD3 R222, R222, -R251, RZ ;  /* 0x800000fbdedea210 */ /* 0x000fe20007ffe0ff */
[--C-:B------:R-:W-:Y:S01]  /*17020*/  @!P3 IMAD.IADD R218, R218, 0x1, -R251.reuse ;  /* 0x00000001dadab824 */ /* 0x100fe200078e0afb */
[----:B------:R-:W-:Y:S01]  /*17030*/  ISETP.GT.U32.AND P3, PT, R251, R228, PT ;  /* 0x000000e4fb00720c */ /* 0x000fe20003f64070 */
[--C-:B------:R-:W-:Y:S01]  /*17040*/  @!P0 IMAD.IADD R219, R219, 0x1, -R251.reuse ;  /* 0x00000001dbdb8824 */ /* 0x100fe200078e0afb */
[----:B------:R-:W-:Y:S01]  /*17050*/  ISETP.GT.U32.AND P0, PT, R251, R227, PT ;  /* 0x000000e3fb00720c */ /* 0x000fe20003f04070 */
[--C-:B------:R-:W-:Y:S01]  /*17060*/  @!P1 IMAD.IADD R223, R223, 0x1, -R251.reuse ;  /* 0x00000001dfdf9824 */ /* 0x100fe200078e0afb */
[----:B------:R-:W-:Y:S01]  /*17070*/  ISETP.GT.U32.AND P2, PT, R251, R226, PT ;  /* 0x000000e2fb00720c */ /* 0x000fe20003f44070 */
[----:B------:R-:W-:Y:S01]  /*17080*/  @!P5 IMAD.IADD R229, R229, 0x1, -R251 ;  /* 0x00000001e5e5d824 */ /* 0x000fe200078e0afb */
[----:B-----5:R-:W-:Y:S02]  /*17090*/  ISETP.GT.U32.AND P1, PT, R251, R225, PT ;  /* 0x000000e1fb00720c */ /* 0x020fe40003f24070 */
[----:B------:R-:W2:Y:S02]  /*170a0*/  LDL R251, [R1+0x5c50] ;  /* 0x005c500001fb7983 */ /* 0x000ea40000100800 */
[----:B--2---:R-:W-:-:S02]  /*170b0*/  ISETP.GE.AND P5, PT, R251, RZ, PT ;  /* 0x000000fffb00720c */ /* 0x004fc40003fa6270 */
[----:B------:R-:W-:-:S05]  /*170c0*/  IABS R251, c[0x0][0x17c] ;  /* 0x00005f0000fb7a13 */ /* 0x000fca0000000000 */
[--C-:B------:R-:W-:Y:S01]  /*170d0*/  @!P6 IMAD.IADD R216, R216, 0x1, -R251.reuse ;  /* 0x00000001d8d8e824 */ /* 0x100fe200078e0afb */
[----:B----4-:R-:W-:Y:S01]  /*170e0*/  ISETP.GT.U32.AND P6, PT, R251, R224, PT ;  /* 0x000000e0fb00720c */ /* 0x010fe20003fc4070 */
[----:B------:R-:W-:Y:S02]  /*170f0*/  @!P3 IMAD.IADD R228, R228, 0x1, -R251 ;  /* 0x00000001e4e4b824 */ /* 0x000fe400078e0afb */
[----:B------:R-:W2:Y:S02]  /*17100*/  LDL R251, [R1+0x5c60] ;  /* 0x005c600001fb7983 */ /* 0x000ea40000100800 */
[----:B--2---:R-:W-:Y:S02]  /*17110*/  ISETP.GE.AND P3, PT, R251, RZ, PT ;  /* 0x000000fffb00720c */ /* 0x004fe40003f66270 */
[----:B------:R-:W-:-:S04]  /*17120*/  IABS R251, c[0x0][0x17c] ;  /* 0x00005f0000fb7a13 */ /* 0x000fc80000000000 */
[----:B------:R-:W-:Y:S01]  /*17130*/  @!P0 IADD3 R227, R227, -R251, RZ ;  /* 0x800000fbe3e38210 */ /* 0x000fe20007ffe0ff */
[----:B------:R-:W-:Y:S02]  /*17140*/  @!P2 IMAD.IADD R226, R226, 0x1, -R251 ;  /* 0x00000001e2e2a824 */ /* 0x000fe400078e0afb */
[----:B------:R-:W2:Y:S02]  /*17150*/  LDL R251, [R1+0x5c54] ;  /* 0x005c540001fb7983 */ /* 0x000ea40000100800 */
[----:B--2---:R-:W-:Y:S02]  /*17160*/  ISETP.GE.AND P2, PT, R251, RZ, PT ;  /* 0x000000fffb00720c */ /* 0x004fe40003f46270 */
[----:B------:R-:W-:-:S05]  /*17170*/  IABS R251, c[0x0][0x17c] ;  /* 0x00005f0000fb7a13 */ /* 0x000fca0000000000 */
[----:B------:R-:W-:Y:S02]  /*17180*/  @!P1 IMAD.IADD R225, R225, 0x1, -R251 ;  /* 0x00000001e1e19824 */ /* 0x000fe400078e0afb */
[----:B------:R-:W2:Y:S02]  /*17190*/  LDL R251, [R1+0x5c5c] ;  /* 0x005c5c0001fb7983 */ /* 0x000ea40000100800 */
[----:B--2---:R-:W-:Y:S01]  /*171a0*/  ISETP.GE.AND P1, PT, R251, RZ, PT ;  /* 0x000000fffb00720c */ /* 0x004fe20003f26270 */
[----:B------:R-:W-:Y:S02]  /*171b0*/  IMAD.MOV.U32 R251, RZ, RZ, R217 ;  /* 0x000000fffffb7224 */ /* 0x000fe400078e00d9 */
[----:B------:R-:W2:Y:S04]  /*171c0*/  LDL.LU R217, [R1+0x62f0] ;  /* 0x0062f00001d97983 */ /* 0x000ea80000300800 */
[----:B------:R1:W-:Y:S02]  /*171d0*/  STL [R1+0xc0], R251 ;  /* 0x0000c0fb01007387 */ /* 0x0003e40000100800 */
[----:B-1----:R-:W-:-:S04]  /*171e0*/  IABS R251, c[0x0][0x17c] ;  /* 0x00005f0000fb7a13 */ /* 0x002fc80000000000 */
[----:B------:R-:W-:Y:S02]  /*171f0*/  @!P6 IADD3 R224, R224, -R251, RZ ;  /* 0x800000fbe0e0e210 */ /* 0x000fe40007ffe0ff */
[----:B------:R-:W3:Y:S04]  /*17200*/  LDL R251, [R1+0xc0] ;  /* 0x0000c00001fb7983 */ /* 0x000ee80000100800 */
[----:B------:R1:W-:Y:S04]  /*17210*/  STL [R1+0xbc], R218 ;  /* 0x0000bcda01007387 */ /* 0x0003e80000100800 */
[----:B-1----:R-:W4:Y:S01]  /*17220*/  LDL.LU R218, [R1+0x62ec] ;  /* 0x0062ec0001da7983 */ /* 0x002f220000300800 */
[----:B---3--:R-:W-:-:S05]  /*17230*/  @!P4 IMAD.MOV R251, RZ, RZ, -R251 ;  /* 0x000000fffffbc224 */ /* 0x008fca00078e0afb */
[----:B------:R1:W-:Y:S02]  /*17240*/  @!P4 STL [R1+0xc0], R251 ;  /* 0x0000c0fb0100c387 */ /* 0x0003e40000100800 */
[----:B-1----:R-:W-:-:S04]  /*17250*/  IABS R251, c[0x0][0x17c] ;  /* 0x00005f0000fb7a13 */ /* 0x002fc80000000000 */
[----:B------:R-:W-:Y:S02]  /*17260*/  ISETP.GT.U32.AND P4, PT, R251, R216, PT ;  /* 0x000000d8fb00720c */ /* 0x000fe40003f84070 */
        /* <DEDUP_REMOVED lines=14> */
[----:B------:R-:W3:Y:S01]  /*17350*/  LDL R251, [R1+0xb4] ;  /* 0x0000b40001fb7983 */ /* 0x000ee20000100800 */
[----:B------:R-:W-:Y:S02]  /*17360*/  ISETP.GE.AND P0, PT, R221, RZ, PT ;  /* 0x000000ffdd00720c */ /* 0x000fe40003f06270 */
[----:B------:R-:W-:Y:S02]  /*17370*/  IABS R220, R220 ;  /* 0x000000dc00dc7213 */ /* 0x000fe40000000000 */
[----:B------:R-:W-:-:S03]  /*17380*/  @!P2 IADD3 R223, -R223, RZ, RZ ;  /* 0x000000ffdfdfa210 */ /* 0x000fc60007ffe1ff */
[----:B------:R-:W-:-:S04]  /*17390*/  IMAD.HI.U32 R221, R252, R220, RZ ;  /* 0x000000dcfcdd7227 */ /* 0x000fc800078e00ff */
[----:B------:R-:W-:Y:S02]  /*173a0*/  IMAD.MOV R221, RZ, RZ, -R221 ;  /* 0x000000ffffdd7224 */ /* 0x000fe400078e0add */
[----:B---3--:R-:W-:-:S05]  /*173b0*/  @!P0 IMAD.MOV R251, RZ, RZ, -R251 ;  /* 0x000000fffffb8224 */ /* 0x008fca00078e0afb */
[----:B------:R1:W-:Y:S04]  /*173c0*/  @!P0 STL [R1+0xb4], R251 ;  /* 0x0000b4fb01008387 */ /* 0x0003e80000100800 */
[----:B------:R3:W-:Y:S01]  /*173d0*/  STL [R1+0xac], R229 ;  /* 0x0000ace501007387 */ /* 0x0007e20000100800 */
[----:B-1----:R-:W-:-:S03]  /*173e0*/  IABS R251, c[0x0][0x17c] ;  /* 0x00005f0000fb7a13 */ /* 0x002fc60000000000 */
[----:B------:R1:W-:Y:S02]  /*173f0*/  STL [R1+0xb0], R223 ;  /* 0x0000b0df01007387 */ /* 0x0003e40000100800 */
[C---:B---3--:R-:W-:Y:S01]  /*17400*/  IMAD R229, R251.reuse, R221, R220 ;  /* 0x000000ddfbe57224 */ /* 0x048fe200078e02dc */
[C---:B------:R-:W-:Y:S02]  /*17410*/  ISETP.GT.U32.AND P0, PT, R251.reuse, R226, PT ;  /* 0x000000e2fb00720c */ /* 0x040fe40003f04070 */
[C---:B------:R-:W-:Y:S01]  /*17420*/  ISETP.GT.U32.AND P2, PT, R251.reuse, R225, PT ;  /* 0x000000e1fb00720c */ /* 0x040fe20003f44070 */
[----:B-1----:R-:W3:Y:S01]  /*17430*/  LDL.LU R223, [R1+0x62e0] ;  /* 0x0062e00001df7983 */ /* 0x002ee20000300800 */
[----:B------:R-:W-:-:S03]  /*17440*/  ISETP.GT.U32.AND P6, PT, R251, R224, PT ;  /* 0x000000e0fb00720c */ /* 0x000fc60003fc4070 */
[----:B------:R-:W2:Y:S04]  /*17450*/  LDL.LU R220, [R1+0x62dc] ;  /* 0x0062dc0001dc7983 */ /* 0x000ea80000300800 */
[----:B------:R-:W2:Y:S04]  /*17460*/  LDL.LU R221, [R1+0x62d8] ;  /* 0x0062d80001dd7983 */ /* 0x000ea80000300800 */
[----:B------:R-:W2:Y:S02]  /*17470*/  LDL R251, [R1+0xac] ;  /* 0x0000ac0001fb7983 */ /* 0x000ea40000100800 */
[----:B--2---:R-:W-:-:S05]  /*17480*/  @!P1 IMAD.MOV R251, RZ, RZ, -R251 ;  /* 0x000000fffffb9224 */ /* 0x004fca00078e0afb */
[----:B------:R1:W-:Y:S02]  /*17490*/  @!P1 STL [R1+0xac], R251 ;  /* 0x0000acfb01009387 */ /* 0x0003e40000100800 */
[----:B-1----:R-:W-:-:S04]  /*174a0*/  IABS R251, c[0x0][0x17c] ;  /* 0x00005f0000fb7a13 */ /* 0x002fc80000000000 */
[----:B------:R-:W-:Y:S01]  /*174b0*/  @!P0 IADD3 R226, R226, -R251, RZ ;  /* 0x800000fbe2e28210 */ /* 0x000fe20007ffe0ff */
[--C-:B------:R-:W-:Y:S01]  /*174c0*/  @!P4 IMAD.IADD R216, R216, 0x1, -R251.reuse ;  /* 0x00000001d8d8c824 */ /* 0x100fe200078e0afb */
[C---:B---3--:R-:W-:Y:S01]  /*174d0*/  ISETP.GT.U32.AND P1, PT, R251.reuse, R223, PT ;  /* 0x000000dffb00720c */ /* 0x048fe20003f24070 */
[--C-:B------:R-:W-:Y:S01]  /*174e0*/  @!P5 IMAD.IADD R228, R228, 0x1, -R251.reuse ;  /* 0x00000001e4e4d824 */ /* 0x100fe200078e0afb */
[----:B------:R-:W-:Y:S01]  /*174f0*/  ISETP.GT.U32.AND P4, PT, R251, R222, PT ;  /* 0x000000defb00720c */ /* 0x000fe20003f84070 */
[--C-:B------:R-:W-:Y:S01]  /*17500*/  @!P3 IMAD.IADD R227, R227, 0x1, -R251.reuse ;  /* 0x00000001e3e3b824 */ /* 0x100fe200078e0afb */
[----:B------:R-:W-:Y:S01]  /*17510*/  ISETP.GT.U32.AND P5, PT, R251, R221, PT ;  /* 0x000000ddfb00720c */ /* 0x000fe20003fa4070 */
[--C-:B------:R-:W-:Y:S01]  /*17520*/  @!P2 IMAD.IADD R225, R225, 0x1, -R251.reuse ;  /* 0x00000001e1e1a824 */ /* 0x100fe200078e0afb */
[C---:B------:R-:W-:Y:S01]  /*17530*/  ISETP.GT.U32.AND P3, PT, R251.reuse, R220, PT ;  /* 0x000000dcfb00720c */ /* 0x040fe20003f64070 */
[----:B------:R-:W-:Y:S01]  /*17540*/  @!P6 IMAD.IADD R224, R224, 0x1, -R251 ;  /* 0x00000001e0e0e824 */ /* 0x000fe200078e0afb */
[----:B-----5:R-:W-:-:S02]  /*17550*/  ISETP.GT.U32.AND P0, PT, R251, R219, PT ;  /* 0x000000dbfb00720c */ /* 0x020fc40003f04070 */
[----:B----4-:R-:W-:Y:S02]  /*17560*/  ISETP.GT.U32.AND P2, PT, R251, R218, PT ;  /* 0x000000dafb00720c */ /* 0x010fe40003f44070 */
[----:B------:R-:W2:Y:S02]  /*17570*/  LDL R251, [R1+0x5c6c] ;  /* 0x005c6c0001fb7983 */ /* 0x000ea40000100800 */
[----:B--2---:R-:W-:Y:S02]  /*17580*/  ISETP.GE.AND P6, PT, R251, RZ, PT ;  /* 0x000000fffb00720c */ /* 0x004fe40003fc6270 */
[----:B------:R-:W-:-:S05]  /*17590*/  IABS R251, c[0x0][0x17c] ;  /* 0x00005f0000fb7a13 */ /* 0x000fca0000000000 */
[----:B------:R-:W-:Y:S02]  /*175a0*/  @!P1 IMAD.IADD R223, R223, 0x1, -R251 ;  /* 0x00000001dfdf9824 */ /* 0x000fe400078e0afb */
[----:B------:R-:W2:Y:S02]  /*175b0*/  LDL R251, [R1+0x5c74] ;  /* 0x005c740001fb7983 */ /* 0x000ea40000100800 */
[----:B--2---:R-:W-:Y:S02]  /*175c0*/  ISETP.GE.AND P1, PT, R251, RZ, PT ;  /* 0x000000fffb00720c */ /* 0x004fe40003f26270 */
[----:B------:R-:W-:-:S05]  /*175d0*/  IABS R251, c[0x0][0x17c] ;  /* 0x00005f0000fb7a13 */ /* 0x000fca0000000000 */
[----:B------:R-:W-:Y:S02]  /*175e0*/  @!P4 IMAD.IADD R222, R222, 0x1, -R251 ;  /* 0x00000001dedec824 */ /* 0x000fe400078e0afb */
[----:B------:R-:W2:Y:S02]  /*175f0*/  LDL R251, [R1+0x5c70] ;  /* 0x005c700001fb7983 */ /* 0x000ea40000100800 */
[----:B--2---:R-:W-:Y:S02]  /*17600*/  ISETP.GE.AND P4, PT, R251, RZ, PT ;  /* 0x000000fffb00720c */ /* 0x004fe40003f86270 */
[----:B------:R-:W-:-:S04]  /*17610*/  IABS R251, c[0x0][0x17c] ;  /* 0x00005f0000fb7a13 */ /* 0x000fc80000000000 */
[----:B------:R-:W-:Y:S02]  /*17620*/  @!P5 IADD3 R221, R221, -R251, RZ ;  /* 0x800000fbddddd210 */ /* 0x000fe40007ffe0ff */
[----:B------:R-:W2:Y:S02]  /*17630*/  LDL R251, [R1+0x5c68] ;  /* 0x005c680001fb7983 */ /* 0x000ea40000100800 */
[----:B--2---:R-:W-:Y:S02]  /*17640*/  ISETP.GE.AND P5, PT, R251, RZ, PT ;  /* 0x000000fffb00720c */ /* 0x004fe40003fa6270 */
[----:B------:R-:W-:-:S05]  /*17650*/  IABS R251, c[0x0][0x17c] ;  /* 0x00005f0000fb7a13 */ /* 0x000fca0000000000 */
[----:B------:R-:W-:Y:S02]  /*17660*/  @!P3 IMAD.IADD R220, R220, 0x1, -R251 ;  /* 0x00000001dcdcb824 */ /* 0x000fe400078e0afb */
[----:B------:R-:W2:Y:S01]  /*17670*/  LDL R251, [R1+0x5c78] ;  /* 0x005c780001fb7983 */ /* 0x000ea20000100800 */
[----:B------:R-:W-:Y:S01]  /*17680*/  @!P6 IMAD.MOV R216, RZ, RZ, -R216 ;  /* 0x000000ffffd8e224 */ /* 0x000fe200078e0ad8 */
[----:B--2---:R-:W-:Y:S02]  /*17690*/  ISETP.GE.AND P3, PT, R251, RZ, PT ;  /* 0x000000fffb00720c */ /* 0x004fe40003f66270 */
[----:B------:R-:W-:-:S05]  /*176a0*/  IABS R251, c[0x0][0x17c] ;  /* 0x00005f0000fb7a13 */ /* 0x000fca0000000000 */
[----:B------:R-:W-:Y:S02]  /*176b0*/  @!P0 IMAD.IADD R219, R219, 0x1, -R251 ;  /* 0x00000001dbdb8824 */ /* 0x000fe400078e0afb */
[----:B------:R-:W2:Y:S01]  /*176c0*/  LDL R251, [R1+0x5c80] ;  /* 0x005c800001fb7983 */ /* 0x000ea20000100800 */
[----:B------:R-:W-:-:S03]  /*176d0*/  @!P1 IMAD.MOV R228, RZ, RZ, -R228 ;  /* 0x000000ffffe49224 */ /* 0x000fc600078e0ae4 */
[----:B------:R1:W-:Y:S04]  /*176e0*/  STL [R1+0xa8], R216 ;  /* 0x0000a8d801007387 */ /* 0x0003e80000100800 */
[----:B------:R3:W-:Y:S01]  /*176f0*/  STL [R1+0xa4], R228 ;  /* 0x0000a4e401007387 */ /* 0x0007e20000100800 */
[----:B-1----:R-:W-:-:S03]  /*17700*/  MOV R216, R227 ;  /* 0x000000e300d87202 */ /* 0x002fc60000000f00 */
[----:B------:R-:W4:Y:S02]  /*17710*/  LDL R227, [R1+0x5c8c] ;  /* 0x005c8c0001e37983 */ /* 0x000f240000100800 */
[----:B------:R-:W-:Y:S02]  /*17720*/  @!P4 IMAD.MOV R216, RZ, RZ, -R216 ;  /* 0x000000ffffd8c224 */ /* 0x000fe400078e0ad8 */
[----:B---3--:R-:W-:Y:S02]  /*17730*/  IMAD.MOV.U32 R228, RZ, RZ, R226 ;  /* 0x000000ffffe47224 */ /* 0x008fe400078e00e2 */
[----:B------:R-:W3:Y:S04]  /*17740*/  LDL R226, [R1+0x5c90] ;  /* 0x005c900001e27983 */ /* 0x000ee80000100800 */
[----:B------:R1:W-:Y:S01]  /*17750*/  STL [R1+0xa0], R216 ;  /* 0x0000a0d801007387 */ /* 0x0003e20000100800 */
[----:B------:R-:W-:Y:S01]  /*17760*/  @!P5 IADD3 R228, -R228, RZ, RZ ;  /* 0x000000ffe4e4d210 */ /* 0x000fe20007ffe1ff */
[----:B-1----:R-:W-:-:S02]  /*17770*/  IMAD.MOV.U32 R216, RZ, RZ, R225 ;  /* 0x000000ffffd87224 */ /* 0x002fc400078e00e1 */
[----:B------:R-:W5:Y:S02]  /*17780*/  LDL R225, [R1+0x5c84] ;  /* 0x005c840001e17983 */ /* 0x000f640000100800 */
[----:B------:R-:W-:Y:S02]  /*17790*/  @!P3 IMAD.MOV R216, RZ, RZ, -R216 ;  /* 0x000000ffffd8b224 */ /* 0x000fe400078e0ad8 */
[----:B------:R1:W-:Y:S04]  /*177a0*/  STL [R1+0x9c], R228 ;  /* 0x00009ce401007387 */ /* 0x0003e80000100800 */
[----:B-1----:R-:W3:Y:S04]  /*177b0*/  LDL R228, [R1+0x5c94] ;  /* 0x005c940001e47983 */ /* 0x002ee80000100800 */
[----:B------:R-:W-:Y:S04]  /*177c0*/  STL [R1+0x94], R224 ;  /* 0x000094e001007387 */ /* 0x000fe80000100800 */
[----:B------:R1:W-:Y:S04]  /*177d0*/  STL [R1+0x98], R216 ;  /* 0x000098d801007387 */ /* 0x0003e80000100800 */
[----:B-1----:R-:W3:Y:S01]  /*177e0*/  LDL.LU R216, [R1+0x62d4] ;  /* 0x0062d40001d87983 */ /* 0x002ee20000300800 */
[----:B--2---:R-:W-:-:S02]  /*177f0*/  ISETP.GE.AND P0, PT, R251, RZ, PT ;  /* 0x000000fffb00720c */ /* 0x004fc40003f06270 */
[----:B------:R-:W-:-:S05]  /*17800*/  IABS R251, c[0x0][0x17c] ;  /* 0x00005f0000fb7a13 */ /* 0x000fca0000000000 */
[----:B------:R-:W-:Y:S01]  /*17810*/  @!P2 IMAD.IADD R218, R218, 0x1, -R251 ;  /* 0x00000001dadaa824 */ /* 0x000fe200078e0afb */
[C---:B------:R-:W-:Y:S02]  /*17820*/  ISETP.GT.U32.AND P2, PT, R251.reuse, R223, PT ;  /* 0x000000dffb00720c */ /* 0x040fe40003f44070 */
[C---:B------:R-:W-:Y:S02]  /*17830*/  ISETP.GT.U32.AND P1, PT, R251.reuse, R222, PT ;  /* 0x000000defb00720c */ /* 0x040fe40003f24070 */
[C---:B------:R-:W-:Y:S02]  /*17840*/  ISETP.GT.U32.AND P4, PT, R251.reuse, R221, PT ;  /* 0x000000ddfb00720c */ /* 0x040fe40003f84070 */
[C---:B------:R-:W-:Y:S02]  /*17850*/  ISETP.GT.U32.AND P6, PT, R251.reuse, R220, PT ;  /* 0x000000dcfb00720c */ /* 0x040fe40003fc4070 */
[C---:B------:R-:W-:Y:S02]  /*17860*/  ISETP.GT.U32.AND P3, PT, R251.reuse, R219, PT ;  /* 0x000000dbfb00720c */ /* 0x040fe40003f64070 */
[----:B------:R-:W-:-:S02]  /*17870*/  ISETP.GT.U32.AND P5, PT, R251, R218, PT ;  /* 0x000000dafb00720c */ /* 0x000fc40003fa4070 */
[----:B------:R-:W2:Y:S01]  /*17880*/  LDL R251, [R1+0x94] ;  /* 0x0000940001fb7983 */ /* 0x000ea20000100800 */
[----:B------:R-:W-:Y:S01]  /*17890*/  IADD3 R224, R249, 0x1f2, RZ ;  /* 0x000001f2f9e07810 */ /* 0x000fe20007ffe0ff */
[----:B--2---:R-:W-:-:S05]  /*178a0*/  @!P0 IMAD.MOV R251, RZ, RZ, -R251 ;  /* 0x000000fffffb8224 */ /* 0x004fca00078e0afb */
[----:B------:R1:W-:Y:S04]  /*178b0*/  @!P0 STL [R1+0x94], R251 ;  /* 0x000094fb01008387 */ /* 0x0003e80000100800 */
[----:B------:R-:W-:Y:S01]  /*178c0*/  STL [R1+0x5e70], R224 ;  /* 0x005e70e001007387 */ /* 0x000fe20000100800 */
[----:B-1----:R-:W-:-:S04]  /*178d0*/  IABS R251, c[0x0][0x17c] ;  /* 0x00005f0000fb7a13 */ /* 0x002fc80000000000 */
[----:B------:R-:W-:Y:S01]  /*178e0*/  @!P4 IADD3 R221, R221, -R251, RZ ;  /* 0x800000fbddddc210 */ /* 0x000fe20007ffe0ff */
[--C-:B------:R-:W-:Y:S01]  /*178f0*/  @!P2 IMAD.IADD R223, R223, 0x1, -R251.reuse ;  /* 0x00000001dfdfa824 */ /* 0x100fe200078e0afb */
[C---:B------:R-:W-:Y:S01]  /*17900*/  ISETP.GT.U32.AND P0, PT, R251.reuse, R217, PT ;  /* 0x000000d9fb00720c */ /* 0x040fe20003f04070 */
[--C-:B------:R-:W-:Y:S01]  /*17910*/  @!P1 IMAD.IADD R222, R222, 0x1, -R251.reuse ;  /* 0x00000001dede9824 */ /* 0x100fe200078e0afb */
[C---:B---3--:R-:W-:Y:S01]  /*17920*/  ISETP.GT.U32.AND P2, PT, R251.reuse, R216, PT ;  /* 0x000000d8fb00720c */ /* 0x048fe20003f44070 */
[--C-:B------:R-:W-:Y:S01]  /*17930*/  @!P6 IMAD.IADD R220, R220, 0x1, -R251.reuse ;  /* 0x00000001dcdce824 */ /* 0x100fe200078e0afb */
[----:B------:R-:W-:Y:S01]  /*17940*/  ISETP.GT.U32.AND P1, PT, R251, R215, PT ;  /* 0x000000d7fb00720c */ /* 0x000fe20003f24070 */
[--C-:B------:R-:W-:Y:S01]  /*17950*/  @!P3 IMAD.IADD R219, R219, 0x1, -R251.reuse ;  /* 0x00000001dbdbb824 */ /* 0x100fe200078e0afb */
[C---:B------:R-:W-:Y:S01]  /*17960*/  ISETP.GT.U32.AND P4, PT, R251.reuse, R213, PT ;  /* 0x000000d5fb00720c */ /* 0x040fe20003f84070 */
[----:B------:R-:W-:Y:S01]  /*17970*/  @!P5 IMAD.IADD R218, R218, 0x1, -R251 ;  /* 0x00000001dadad824 */ /* 0x000fe200078e0afb */
[----:B------:R-:W-:-:S02]  /*17980*/  ISETP.GT.U32.AND P6, PT, R251, R214, PT ;  /* 0x000000d6fb00720c */ /* 0x000fc40003fc4070 */
[----:B------:R-:W-:Y:S02]  /*17990*/  ISETP.GT.U32.AND P3, PT, R251, R212, PT ;  /* 0x000000d4fb00720c */ /* 0x000fe40003f64070 */
[----:B------:R-:W2:Y:S02]  /*179a0*/  LDL R251, [R1+0x5c7c] ;  /* 0x005c7c0001fb7983 */ /* 0x000ea40000100800 */
[----:B--2---:R-:W-:Y:S02]  /*179b0*/  ISETP.GE.AND P5, PT, R251, RZ, PT ;  /* 0x000000fffb00720c */ /* 0x004fe40003fa6270 */
[----:B------:R-:W-:-:S05]  /*179c0*/  IABS R251, c[0x0][0x17c] ;  /* 0x00005f0000fb7a13 */ /* 0x000fca0000000000 */
[----:B------:R-:W-:Y:S02]  /*179d0*/  @!P0 IMAD.IADD R217, R217, 0x1, -R251 ;  /* 0x00000001d9d98824 */ /* 0x000fe400078e0afb */
[----:B------:R-:W2:Y:S04]  /*179e0*/  LDL R251, [R1+0x5c88] ;  /* 0x005c880001fb7983 */ /* 0x000ea80000100800 */
[----:B------:R-:W-:Y:S01]  /*179f0*/  @!P5 IMAD.MOV R223, RZ, RZ, -R223 ;  /* 0x000000ffffdfd224 */ /* 0x000fe200078e0adf */
[----:B--2---:R-:W-:Y:S02]  /*17a00*/  ISETP.GE.AND P0, PT, R251, RZ, PT ;  /* 0x000000fffb00720c */ /* 0x004fe40003f06270 */
[----:B------:R-:W-:-:S04]  /*17a10*/  IABS R251, c[0x0][0x17c] ;  /* 0x00005f0000fb7a13 */ /* 0x000fc80000000000 */
[----:B------:R-:W-:Y:S02]  /*17a20*/  @!P2 IADD3 R216, R216, -R251, RZ ;  /* 0x800000fbd8d8a210 */ /* 0x000fe40007ffe0ff */
[----:B-----5:R-:W-:Y:S02]  /*17a30*/  ISETP.GE.AND P2, PT, R225, RZ, PT ;  /* 0x000000ffe100720c */ /* 0x020fe40003f46270 */
[----:B------:R-:W-:Y:S02]  /*17a40*/  MOV R225, R222 ;  /* 0x000000de00e17202 */ /* 0x000fe40000000f00 */
[----:B------:R-:W2:Y:S03]  /*17a50*/  LDL R222, [R1+0x5ca8] ;  /* 0x005ca80001de7983 */ /* 0x000ea60000100800 */
[----:B------:R-:W-:Y:S01]  /*17a60*/  @!P0 IMAD.MOV R225, RZ, RZ, -R225 ;  /* 0x000000ffffe18224 */ /* 0x000fe200078e0ae1 */
[----:B------:R1:W-:Y:S04]  /*17a70*/  STL [R1+0x90], R223 ;  /* 0x000090df01007387 */ /* 0x0003e80000100800 */
[----:B-1----:R-:W3:Y:S04]  /*17a80*/  LDL R223, [R1+0x5c9c] ;  /* 0x005c9c0001df7983 */ /* 0x002ee80000100800 */
[----:B------:R1:W-:Y:S04]  /*17a90*/  STL [R1+0x8c], R225 ;  /* 0x00008ce101007387 */ /* 0x0003e80000100800 */
[----:B-1----:R-:W5:Y:S01]  /*17aa0*/  LDL R225, [R1+0x5c98] ;  /* 0x005c980001e17983 */ /* 0x002f620000100800 */
[----:B------:R-:W-:-:S02]  /*17ab0*/  @!P2 IMAD.MOV R221, RZ, RZ, -R221 ;  /* 0x000000ffffdda224 */ /* 0x000fc400078e0add */
[--C-:B------:R-:W-:Y:S01]  /*17ac0*/  @!P1 IMAD.IADD R215, R215, 0x1, -R251.reuse ;  /* 0x00000001d7d79824 */ /* 0x100fe200078e0afb */
[----:B------:R-:W-:Y:S01]  /*17ad0*/  ISETP.GE.AND P1, PT, R226, RZ, PT ;  /* 0x000000ffe200720c */ /* 0x000fe20003f26270 */
[----:B------:R-:W-:Y:S01]  /*17ae0*/  @!P6 IMAD.IADD R214, R214, 0x1, -R251 ;  /* 0x00000001d6d6e824 */ /* 0x000fe200078e0afb */
[----:B------:R-:W5:Y:S01]  /*17af0*/  LDL R226, [R1+0x6084] ;  /* 0x0060840001e27983 */ /* 0x000f620000100800 */
[----:B------:R-:W-:-:S03]  /*17b00*/  ISETP.GE.AND P6, PT, R228, RZ, PT ;  /* 0x000000ffe400720c */ /* 0x000fc60003fc6270 */
[----:B------:R1:W-:Y:S04]  /*17b10*/  STL [R1+0x84], R221 ;  /* 0x000084dd01007387 */ /* 0x0003e80000100800 */
[----:B------:R-:W5:Y:S01]  /*17b20*/  LDL R228, [R1+0x5cb8] ;  /* 0x005cb80001e47983 */ /* 0x000f620000100800 */
[----:B------:R-:W-:Y:S01]  /*17b30*/  ISETP.GT.U32.AND P0, PT, R251, R216, PT ;  /* 0x000000d8fb00720c */ /* 0x000fe20003f04070 */
[--C-:B------:R-:W-:Y:S01]  /*17b40*/  @!P4 IMAD.IADD R213, R213, 0x1, -R251.reuse ;  /* 0x00000001d5d5c824 */ /* 0x100fe200078e0afb */
[----:B----4-:R-:W-:Y:S01]  /*17b50*/  ISETP.GE.AND P4, PT, R227, RZ, PT ;  /* 0x000000ffe300720c */ /* 0x010fe20003f86270 */
[----:B------:R-:W-:Y:S01]  /*17b60*/  @!P3 IMAD.IADD R212, R212, 0x1, -R251 ;  /* 0x00000001d4d4b824 */ /* 0x000fe200078e0afb */
[C---:B------:R-:W-:Y:S01]  /*17b70*/  ISETP.GT.U32.AND P3, PT, R251.reuse, R217, PT ;  /* 0x000000d9fb00720c */ /* 0x040fe20003f64070 */
[----:B------:R-:W4:Y:S03]  /*17b80*/  LDL R227, [R1+0x5ca0] ;  /* 0x005ca00001e37983 */ /* 0x000f260000100800 */
[----:B------:R-:W-:-:S02]  /*17b90*/  ISETP.GT.U32.AND P5, PT, R251, R212, PT ;  /* 0x000000d4fb00720c */ /* 0x000fc40003fa4070 */
[----:B------:R-:W-:-:S03]  /*17ba0*/  ISETP.GT.U32.AND P2, PT, R251, R215, PT ;  /* 0x000000d7fb00720c */ /* 0x000fc60003f44070 */
[--C-:B------:R-:W-:Y:S01]  /*17bb0*/  @!P0 IMAD.IADD R216, R216, 0x1, -R251.reuse ;  /* 0x00000001d8d88824 */ /* 0x100fe200078e0afb */
[----:B------:R-:W-:Y:S02]  /*17bc0*/  ISETP.GT.U32.AND P0, PT, R251, R210, PT ;  /* 0x000000d2fb00720c */ /* 0x000fe40003f04070 */
[----:B------:R-:W-:Y:S02]  /*17bd0*/  @!P4 IADD3 R219, -R219, RZ, RZ ;  /* 0x000000ffdbdbc210 */ /* 0x000fe40007ffe1ff */
[----:B------:R-:W-:Y:S01]  /*17be0*/  ISETP.GT.U32.AND P4, PT, R251, R214, PT ;  /* 0x000000d6fb00720c */ /* 0x000fe20003f84070 */
[--C-:B------:R-:W-:Y:S02]  /*17bf0*/  @!P3 IMAD.IADD R217, R217, 0x1, -R251.reuse ;  /* 0x00000001d9d9b824 */ /* 0x100fe400078e0afb */
[----:B------:R-:W-:Y:S02]  /*17c00*/  @!P5 IMAD.IADD R212, R212, 0x1, -R251 ;  /* 0x00000001d4d4d824 */ /* 0x000fe400078e0afb */
[----:B------:R-:W-:-:S02]  /*17c10*/  @!P1 IMAD.MOV R220, RZ, RZ, -R220 ;  /* 0x000000ffffdc9224 */ /* 0x000fc400078e0adc */
[--C-:B------:R-:W-:Y:S02]  /*17c20*/  @!P2 IMAD.IADD R215, R215, 0x1, -R251.reuse ;  /* 0x00000001d7d7a824 */ /* 0x100fe400078e0afb */
[----:B------:R-:W-:Y:S01]  /*17c30*/  @!P0 IMAD.IADD R210, R210, 0x1, -R251 ;  /* 0x00000001d2d28824 */ /* 0x000fe200078e0afb */
[C---:B------:R-:W-:Y:S01]  /*17c40*/  ISETP.GT.U32.AND P2, PT, R251.reuse, R209, PT ;  /* 0x000000d1fb00720c */ /* 0x040fe20003f44070 */
[----:B-1----:R-:W-:Y:S02]  /*17c50*/  IMAD.MOV.U32 R221, RZ, RZ, R217 ;  /* 0x000000ffffdd7224 */ /* 0x002fe400078e00d9 */
[----:B------:R-:W-:Y:S01]  /*17c60*/  @!P4 IMAD.IADD R214, R214, 0x1, -R251 ;  /* 0x00000001d6d6c824 */ /* 0x000fe200078e0afb */
[----:B------:R-:W-:Y:S01]  /*17c70*/  ISETP.GT.U32.AND P4, PT, R251, R207, PT ;  /* 0x000000cffb00720c */ /* 0x000fe20003f84070 */
[----:B------:R1:W-:Y:S01]  /*17c80*/  STL [R1+0x78], R220 ;  /* 0x000078dc01007387 */ /* 0x0003e20000100800 */
[----:B------:R-:W-:-:S03]  /*17c90*/  @!P6 IMAD.MOV R218, RZ, RZ, -R218 ;  /* 0x000000ffffdae224 */ /* 0x000fc600078e0ada */
[----:B------:R-:W-:Y:S01]  /*17ca0*/  STL [R1+0x6c], R219 ;  /* 0x00006cdb01007387 */ /* 0x000fe20000100800 */
[----:B-1----:R-:W-:Y:S02]  /*17cb0*/  IMAD.MOV.U32 R220, RZ, RZ, R216 ;  /* 0x000000ffffdc7224 */ /* 0x002fe400078e00d8 */
[----:B------:R-:W-:Y:S01]  /*17cc0*/  IMAD.MOV.U32 R216, RZ, RZ, R215 ;  /* 0x000000ffffd87224 */ /* 0x000fe200078e00d7 */
[----:B------:R-:W-:Y:S01]  /*17cd0*/  STL [R1+0x60], R218 ;  /* 0x000060da01007387 */ /* 0x000fe20000100800 */
[----:B------:R-:W-:-:S03]  /*17ce0*/  @!P2 IADD3 R209, R209, -R251, RZ ;  /* 0x800000fbd1d1a210 */ /* 0x000fc60007ffe0ff */
[----:B------:R-:W-:Y:S01]  /*17cf0*/  @!P4 IMAD.IADD R207, R207, 0x1, -R251 ;  /* 0x00000001cfcfc824 */ /* 0x000fe200078e0afb */
[----:B--2---:R-:W-:Y:S02]  /*17d00*/  ISETP.GE.AND P3, PT, R222, RZ, PT ;  /* 0x000000ffde00720c */ /* 0x004fe40003f66270 */
[----:B---3--:R-:W-:-:S11]  /*17d10*/  ISETP.GE.AND P5, PT, R223, RZ, PT ;  /* 0x000000ffdf00720c */ /* 0x008fd60003fa6270 */
[----:B------:R-:W-:Y:S01]  /*17d20*/  @!P3 IMAD.MOV R221, RZ, RZ, -R221 ;  /* 0x000000ffffddb224 */ /* 0x000fe200078e0add */
[----:B-----5:R-:W-:Y:S01]  /*17d30*/  ISETP.GE.AND P0, PT, R225, RZ, PT ;  /* 0x000000ffe100720c */ /* 0x020fe20003f06270 */
[----:B------:R-:W-:-:S03]  /*17d40*/  @!P5 IMAD.MOV R220, RZ, RZ, -R220 ;  /* 0x000000ffffdcd224 */ /* 0x000fc600078e0adc */
[----:B------:R1:W-:Y:S04]  /*17d50*/  STL [R1+0x54], R221 ;  /* 0x000054dd01007387 */ /* 0x0003e80000100800 */
[----:B------:R-:W2:Y:S01]  /*17d60*/  LDL R222, [R1+0x5ca4] ;  /* 0x005ca40001de7983 */ /* 0x000ea20000100800 */
[----:B------:R-:W-:-:S03]  /*17d70*/  ISETP.GE.AND P2, PT, R226, RZ, PT ;  /* 0x000000ffe200720c */ /* 0x000fc60003f46270 */
[----:B-1----:R-:W3:Y:S01]  /*17d80*/  LDL R221, [R1+0x5cac] ;  /* 0x005cac0001dd7983 */ /* 0x002ee20000100800 */
[----:B------:R-:W-:Y:S01]  /*17d90*/  @!P0 IMAD.MOV R216, RZ, RZ, -R216 ;  /* 0x000000ffffd88224 */ /* 0x000fe200078e0ad8 */
[----:B------:R-:W-:Y:S02]  /*17da0*/  ISETP.GE.AND P4, PT, R228, RZ, PT ;  /* 0x000000ffe400720c */ /* 0x000fe40003f86270 */
[----:B------:R1:W-:Y:S04]  /*17db0*/  STL [R1+0x40], R220 ;  /* 0x000040dc01007387 */ /* 0x0003e80000100800 */
[----:B------:R-:W5:Y:S04]  /*17dc0*/  LDL R223, [R1+0x5cb0] ;  /* 0x005cb00001df7983 */ /* 0x000f680000100800 */
[----:B------:R-:W2:Y:S04]  /*17dd0*/  LDL R225, [R1+0x5cc0] ;  /* 0x005cc00001e17983 */ /* 0x000ea80000100800 */
[----:B------:R-:W3:Y:S04]  /*17de0*/  LDL R226, [R1+0x5cc4] ;  /* 0x005cc40001e27983 */ /* 0x000ee80000100800 */
[----:B------:R-:W-:Y:S04]  /*17df0*/  STL [R1+0x2c], R216 ;  /* 0x00002cd801007387 */ /* 0x000fe80000100800 */
[----:B------:R-:W3:Y:S01]  /*17e00*/  LDL R228, [R1+0x5cb4] ;  /* 0x005cb40001e47983 */ /* 0x000ee20000100800 */
[----:B------:R-:W-:-:S13]  /*17e10*/  ISETP.GT.U32.AND P1, PT, R251, R213, PT ;  /* 0x000000d5fb00720c */ /* 0x000fda0003f24070 */
[----:B------:R-:W-:Y:S02]  /*17e20*/  @!P1 IADD3 R213, R213, -R251, RZ ;  /* 0x800000fbd5d59210 */ /* 0x000fe40007ffe0ff */
[C---:B------:R-:W-:Y:S02]  /*17e30*/  ISETP.GT.U32.AND P1, PT, R251.reuse, R208, PT ;  /* 0x000000d0fb00720c */ /* 0x040fe40003f24070 */
[----:B------:R-:W-:Y:S02]  /*17e40*/  MOV R215, R213 ;  /* 0x000000d500d77202 */ /* 0x000fe40000000f00 */
[----:B------:R-:W-:-:S03]  /*17e50*/  ISETP.GT.U32.AND P5, PT, R251, R210, PT ;  /* 0x000000d2fb00720c */ /* 0x000fc60003fa4070 */
[----:B------:R-:W-:-:S06]  /*17e60*/  @!P2 IMAD.MOV R215, RZ, RZ, -R215 ;  /* 0x000000ffffd7a224 */ /* 0x000fcc00078e0ad7 */
[----:B------:R-:W-:-:S05]  /*17e70*/  @!P1 IMAD.IADD R208, R208, 0x1, -R251 ;  /* 0x00000001d0d09824 */ /* 0x000fca00078e0afb */
[----:B------:R-:W-:Y:S02]  /*17e80*/  ISETP.GT.U32.AND P2, PT, R251, R208, PT ;  /* 0x000000d0fb00720c */ /* 0x000fe40003f44070 */
[----:B----4-:R-:W-:Y:S01]  /*17e90*/  ISETP.GE.AND P1, PT, R227, RZ, PT ;  /* 0x000000ffe300720c */ /* 0x010fe20003f26270 */
[----:B------:R-:W-:Y:S01]  /*17ea0*/  @!P5 IMAD.IADD R210, R210, 0x1, -R251 ;  /* 0x00000001d2d2d824 */ /* 0x000fe200078e0afb */
[----:B------:R-:W-:Y:S01]  /*17eb0*/  ISETP.GT.U32.AND P5, PT, R251, R203, PT ;  /* 0x000000cbfb00720c */ /* 0x000fe20003fa4070 */
[----:B------:R-:W-:Y:S02]  /*17ec0*/  IMAD.MOV.U32 R213, RZ, RZ, R214 ;  /* 0x000000ffffd57224 */ /* 0x000fe400078e00d6 */
[----:B------:R-:W-:-:S06]  /*17ed0*/  IMAD.MOV.U32 R227, RZ, RZ, R212 ;  /* 0x000000ffffe37224 */ /* 0x000fcc00078e00d4 */
[----:B------:R-:W-:Y:S02]  /*17ee0*/  @!P2 IADD3 R208, R208, -R251, RZ ;  /* 0x800000fbd0d0a210 */ /* 0x000fe40007ffe0ff */
[----:B------:R-:W-:Y:S01]  /*17ef0*/  ISETP.GT.U32.AND P2, PT, R251, R201, PT ;  /* 0x000000c9fb00720c */ /* 0x000fe20003f44070 */
[----:B------:R-:W-:Y:S01]  /*17f00*/  @!P4 IMAD.MOV R227, RZ, RZ, -R227 ;  /* 0x000000ffffe3c224 */ /* 0x000fe200078e0ae3 */
[----:B------:R-:W-:Y:S01]  /*17f10*/  @!P1 IADD3 R213, -R213, RZ, RZ ;  /* 0x000000ffd5d59210 */ /* 0x000fe20007ffe1ff */
[----:B------:R-:W-:Y:S01]  /*17f20*/  STL [R1+0x18], R215 ;  /* 0x000018d701007387 */ /* 0x000fe20000100800 */
[----:B------:R-:W-:-:S03]  /*17f30*/  @!P5 IADD3 R203, R203, -R251, RZ ;  /* 0x800000fbcbcbd210 */ /* 0x000fc60007ffe0ff */
[----:B------:R-:W-:Y:S04]  /*17f40*/  STL [R1+0x4], R213 ;  /* 0x000004d501007387 */ /* 0x000fe80000100800 */
[----:B------:R4:W-:Y:S02]  /*17f50*/  STL [R1+0x6254], R227 ;  /* 0x006254e301007387 */ /* 0x0009e40000100800 */
[----:B------:R-:W-:Y:S01]  /*17f60*/  @!P2 IMAD.IADD R201, R201, 0x1, -R251 ;  /* 0x00000001c9c9a824 */ /* 0x000fe200078e0afb */
[----:B------:R-:W-:Y:S01]  /*17f70*/  ISETP.GT.U32.AND P6, PT, R251, R211, PT ;  /* 0x000000d3fb00720c */ /* 0x000fe20003fc4070 */
[----:B-1----:R-:W4:-:S12]  /*17f80*/  LDL R220, [R1+0x5cbc] ;  /* 0x005cbc0001dc7983 */ /* 0x002f180000100800 */
[----:B------:R-:W-:Y:S01]  /*17f90*/  @!P6 IMAD.IADD R211, R211, 0x1, -R251 ;  /* 0x00000001d3d3e824 */ /* 0x000fe200078e0afb */
[----:B------:R-:W-:-:S13]  /*17fa0*/  ISETP.GT.U32.AND P6, PT, R251, R206, PT ;  /* 0x000000cefb00720c */ /* 0x000fda0003fc4070 */
[----:B------:R-:W-:-:S04]  /*17fb0*/  @!P6 IADD3 R206, R206, -R251, RZ ;  /* 0x800000fbcecee210 */ /* 0x000fc80007ffe0ff */
[C---:B------:R-:W-:Y:S02]  /*17fc0*/  ISETP.GT.U32.AND P6, PT, R251.reuse, R206, PT ;  /* 0x000000cefb00720c */ /* 0x040fe40003fc4070 */
[----:B------:R-:W-:-:S11]  /*17fd0*/  ISETP.GT.U32.AND P3, PT, R251, R211, PT ;  /* 0x000000d3fb00720c */ /* 0x000fd60003f64070 */
[--C-:B------:R-:W-:Y:S01]  /*17fe0*/  @!P6 IMAD.IADD R206, R206, 0x1, -R251.reuse ;  /* 0x00000001cecee824 */ /* 0x100fe200078e0afb */
[----:B------:R-:W-:Y:S01]  /*17ff0*/  ISETP.GT.U32.AND P4, PT, R251, R205, PT ;  /* 0x000000cdfb00720c */ /* 0x000fe20003f84070 */
[----:B------:R-:W-:Y:S01]  /*18000*/  @!P3 IMAD.IADD R211, R211, 0x1, -R251 ;  /* 0x00000001d3d3b824 */ /* 0x000fe200078e0afb */
[----:B------:R-:W-:-:S11]  /*18010*/  ISETP.GT.U32.AND P3, PT, R251, R204, PT ;  /* 0x000000ccfb00720c */ /* 0x000fd60003f64070 */
[--C-:B------:R-:W-:Y:S02]  /*18020*/  @!P4 IMAD.IADD R205, R205, 0x1, -R251.reuse ;  /* 0x00000001cdcdc824 */ /* 0x100fe400078e0afb */
[----:B------:R-:W-:Y:S01]  /*18030*/  @!P3 IMAD.IADD R204, R204, 0x1, -R251 ;  /* 0x00000001ccccb824 */ /* 0x000fe200078e0afb */
[----:B--2---:R-:W-:Y:S02]  /*18040*/  ISETP.GE.AND P5, PT, R225, RZ, PT ;  /* 0x000000ffe100720c */ /* 0x004fe40003fa6270 */
[----:B------:R-:W2:Y:S01]  /*18050*/  LDL R225, [R1+0x5cc8] ;  /* 0x005cc80001e17983 */ /* 0x000ea20000100800 */
[----:B---3--:R-:W-:-:S03]  /*18060*/  ISETP.GE.AND P2, PT, R228, RZ, PT ;  /* 0x000000ffe400720c */ /* 0x008fc60003f46270 */
[----:B------:R-:W3:Y:S01]  /*18070*/  LDL R228, [R1+0x5cd8] ;  /* 0x005cd80001e47983 */ /* 0x000ee20000100800 */
[----:B------:R-:W-:-:S03]  /*18080*/  ISETP.GE.AND P6, PT, R221, RZ, PT ;  /* 0x000000ffdd00720c */ /* 0x000fc60003fc6270 */
[----:B------:R-:W3:Y:S01]  /*18090*/  LDL R221, [R1+0x5ccc] ;  /* 0x005ccc0001dd7983 */ /* 0x000ee20000100800 */
[----:B------:R-:W-:Y:S02]  /*180a0*/  ISETP.GE.AND P4, PT, R222, RZ, PT ;  /* 0x000000ffde00720c */ /* 0x000fe40003f86270 */
[----:B-----5:R-:W-:Y:S01]  /*180b0*/  ISETP.GE.AND P3, PT, R223, RZ, PT ;  /* 0x000000ffdf00720c */ /* 0x020fe20003f66270 */
[----:B------:R-:W5:Y:S04]  /*180c0*/  LDL R222, [R1+0x5cd4] ;  /* 0x005cd40001de7983 */ /* 0x000f680000100800 */
[----:B------:R-:W5:Y:S01]  /*180d0*/  LDL R223, [R1+0x5cd0] ;  /* 0x005cd00001df7983 */ /* 0x000f620000100800 */
[----:B------:R-:W-:-:S13]  /*180e0*/  ISETP.GT.U32.AND P0, PT, R251, R209, PT ;  /* 0x000000d1fb00720c */ /* 0x000fda0003f04070 */
[----:B------:R-:W-:Y:S01]  /*180f0*/  @!P0 IMAD.IADD R209, R209, 0x1, -R251 ;  /* 0x00000001d1d18824 */ /* 0x000fe200078e0afb */
[----:B------:R-:W-:-:S03]  /*18100*/  ISETP.GT.U32.AND P0, PT, R251, R202, PT ;  /* 0x000000cafb00720c */ /* 0x000fc60003f04070 */
[----:B------:R-:W-:Y:S01]  /*18110*/  @!P3 IMAD.MOV R209, RZ, RZ, -R209 ;  /* 0x000000ffffd1b224 */ /* 0x000fe200078e0ad1 */
[----:B------:R-:W-:-:S09]  /*18120*/  ISETP.GT.U32.AND P3, PT, R251, R203, PT ;  /* 0x000000cbfb00720c */ /* 0x000fd20003f64070 */
[----:B------:R-:W-:Y:S01]  /*18130*/  @!P0 IMAD.IADD R202, R202, 0x1, -R251 ;  /* 0x00000001caca8824 */ /* 0x000fe200078e0afb */
[----:B------:R-:W-:Y:S01]  /*18140*/  ISETP.GE.AND P0, PT, R226, RZ, PT ;  /* 0x000000ffe200720c */ /* 0x000fe20003f06270 */
[----:B------:R-:W-:-:S05]  /*18150*/  IMAD.MOV.U32 R226, RZ, RZ, R211 ;  /* 0x000000ffffe27224 */ /* 0x000fca00078e00d3 */
[----:B------:R-:W-:Y:S02]  /*18160*/  @!P6 IADD3 R226, -R226, RZ, RZ ;  /* 0x000000ffe2e2e210 */ /* 0x000fe40007ffe1ff */
[C---:B------:R-:W-:Y:S02]  /*18170*/  ISETP.GT.U32.AND P6, PT, R251.reuse, R202, PT ;  /* 0x000000cafb00720c */ /* 0x040fe40003fc4070 */
[----:B------:R-:W-:Y:S01]  /*18180*/  ISETP.GT.U32.AND P1, PT, R251, R207, PT ;  /* 0x000000cffb00720c */ /* 0x000fe20003f24070 */
[----:B------:R-:W-:Y:S01]  /*18190*/  @!P3 IMAD.IADD R203, R203, 0x1, -R251 ;  /* 0x00000001cbcbb824 */ /* 0x000fe200078e0afb */
[----:B------:R-:W-:Y:S01]  /*181a0*/  ISETP.GT.U32.AND P3, PT, R251, R196, PT ;  /* 0x000000c4fb00720c */ /* 0x000fe20003f64070 */
[----:B------:R-:W-:-:S08]  /*181b0*/  @!P4 IMAD.MOV R210, RZ, RZ, -R210 ;  /* 0x000000ffffd2c224 */ /* 0x000fd000078e0ad2 */
[--C-:B------:R-:W-:Y:S01]  /*181c0*/  @!P6 IMAD.IADD R202, R202, 0x1, -R251.reuse ;  /* 0x00000001cacae824 */ /* 0x100fe200078e0afb */
[----:B------:R-:W-:Y:S01]  /*181d0*/  ISETP.GT.U32.AND P6, PT, R251, R195, PT ;  /* 0x000000c3fb00720c */ /* 0x000fe20003fc4070 */
[----:B------:R-:W-:Y:S02]  /*181e0*/  @!P1 IMAD.IADD R207, R207, 0x1, -R251 ;  /* 0x00000001cfcf9824 */ /* 0x000fe400078e0afb */
[----:B------:R-:W-:Y:S01]  /*181f0*/  @!P5 IMAD.MOV R208, RZ, RZ, -R208 ;  /* 0x000000ffffd0d224 */ /* 0x000fe200078e0ad0 */
[----:B------:R-:W-:Y:S01]  /*18200*/  STL [R1+0x6258], R226 ;  /* 0x006258e201007387 */ /* 0x000fe20000100800 */
[----:B------:R-:W-:Y:S01]  /*18210*/  @!P0 IMAD.MOV R207, RZ, RZ, -R207 ;  /* 0x000000ffffcf8224 */ /* 0x000fe200078e0acf */
[----:B------:R-:W-:Y:S02]  /*18220*/  @!P2 IADD3 R206, -R206, RZ, RZ ;  /* 0x000000ffcecea210 */ /* 0x000fe40007ffe1ff */
[----:B------:R-:W-:Y:S01]  /*18230*/  STL [R1+0x625c], R210 ;  /* 0x00625cd201007387 */ /* 0x000fe20000100800 */
[----:B----4-:R-:W-:-:S03]  /*18240*/  IADD3 R227, R249, 0x1f3, RZ ;  /* 0x000001f3f9e37810 */ /* 0x010fc60007ffe0ff */
[----:B------:R-:W-:Y:S01]  /*18250*/  STL [R1+0x6260], R209 ;  /* 0x006260d101007387 */ /* 0x000fe20000100800 */
[----:B------:R-:W-:Y:S01]  /*18260*/  @!P3 IADD3 R196, R196, -R251, RZ ;  /* 0x800000fbc4c4b210 */ /* 0x000fe20007ffe0ff */
[----:B------:R-:W-:Y:S02]  /*18270*/  @!P6 IMAD.IADD R195, R195, 0x1, -R251 ;  /* 0x00000001c3c3e824 */ /* 0x000fe400078e0afb */
[----:B------:R-:W-:Y:S04]  /*18280*/  STL [R1+0x6264], R208 ;  /* 0x006264d001007387 */ /* 0x000fe80000100800 */
[----:B------:R-:W-:Y:S04]  /*18290*/  STL [R1+0x6268], R207 ;  /* 0x006268cf01007387 */ /* 0x000fe80000100800 */
[----:B------:R-:W-:Y:S04]  /*182a0*/  STL [R1+0x626c], R206 ;  /* 0x00626cce01007387 */ /* 0x000fe80000100800 */
[----:B------:R-:W-:Y:S01]  /*182b0*/  STL [R1+0x5e5c], R227 ;  /* 0x005e5ce301007387 */ /* 0x000fe20000100800 */
[----:B------:R-:W-:-:S02]  /*182c0*/  ISETP.GT.U32.AND P1, PT, R251, R200, PT ;  /* 0x000000c8fb00720c */ /* 0x000fc40003f24070 */
[C---:B------:R-:W-:Y:S02]  /*182d0*/  ISETP.GT.U32.AND P2, PT, R251.reuse, R199, PT ;  /* 0x000000c7fb00720c */ /* 0x040fe40003f44070 */
[----:B------:R-:W-:-:S09]  /*182e0*/  ISETP.GT.U32.AND P4, PT, R251, R204, PT ;  /* 0x000000ccfb00720c */ /* 0x000fd20003f84070 */
[--C-:B------:R-:W-:Y:S01]  /*182f0*/  @!P1 IMAD.IADD R200, R200, 0x1, -R251.reuse ;  /* 0x00000001c8c89824 */ /* 0x100fe200078e0afb */
[----:B------:R-:W-:Y:S01]  /*18300*/  ISETP.GT.U32.AND P1, PT, R251, R205, PT ;  /* 0x000000cdfb00720c */ /* 0x000fe20003f24070 */
[--C-:B------:R-:W-:Y:S02]  /*18310*/  @!P2 IMAD.IADD R199, R199, 0x1, -R251.reuse ;  /* 0x00000001c7c7a824 */ /* 0x100fe400078e0afb */
[----:B------:R-:W-:Y:S01]  /*18320*/  @!P4 IMAD.IADD R204, R204, 0x1, -R251 ;  /* 0x00000001ccccc824 */ /* 0x000fe200078e0afb */
[----:B------:R-:W-:-:S09]  /*18330*/  ISETP.GT.U32.AND P4, PT, R251, R197, PT ;  /* 0x000000c5fb00720c */ /* 0x000fd20003f84070 */
[----:B------:R-:W-:Y:S01]  /*18340*/  @!P1 IMAD.IADD R205, R205, 0x1, -R251 ;  /* 0x00000001cdcd9824 */ /* 0x000fe200078e0afb */
[----:B------:R-:W-:-:S03]  /*18350*/  ISETP.GT.U32.AND P1, PT, R251, R198, PT ;  /* 0x000000c6fb00720c */ /* 0x000fc60003f24070 */
[----:B------:R-:W-:-:S10]  /*18360*/  @!P4 IMAD.IADD R197, R197, 0x1, -R251 ;  /* 0x00000001c5c5c824 */ /* 0x000fd400078e0afb */
[----:B------:R-:W-:Y:S01]  /*18370*/  @!P1 IMAD.IADD R198, R198, 0x1, -R251 ;  /* 0x00000001c6c69824 */ /* 0x000fe200078e0afb */
[----:B--2---:R-:W-:Y:S02]  /*18380*/  ISETP.GE.AND P3, PT, R225, RZ, PT ;  /* 0x000000ffe100720c */ /* 0x004fe40003f66270 */
[----:B------:R-:W2:Y:S01]  /*18390*/  LDL R225, [R1+0x5cf0] ;  /* 0x005cf00001e17983 */ /* 0x000ea20000100800 */
[----:B---3--:R-:W-:-:S03]  /*183a0*/  ISETP.GE.AND P6, PT, R228, RZ, PT ;  /* 0x000000ffe400720c */ /* 0x008fc60003fc6270 */
[----:B------:R-:W3:Y:S01]  /*183b0*/  LDL R228, [R1+0x5cec] ;  /* 0x005cec0001e47983 */ /* 0x000ee20000100800 */
[----:B------:R-:W-:-:S03]  /*183c0*/  ISETP.GE.AND P2, PT, R221, RZ, PT ;  /* 0x000000ffdd00720c */ /* 0x000fc60003f46270 */
[----:B------:R-:W4:Y:S01]  /*183d0*/  LDL R221, [R1+0x5cdc] ;  /* 0x005cdc0001dd7983 */ /* 0x000f220000100800 */
[----:B-----5:R-:W-:-:S03]  /*183e0*/  ISETP.GE.AND P1, PT, R222, RZ, PT ;  /* 0x000000ffde00720c */ /* 0x020fc60003f26270 */
[----:B------:R-:W5:Y:S01]  /*183f0*/  LDL R222, [R1+0x5ce8] ;  /* 0x005ce80001de7983 */ /* 0x000f620000100800 */
[----:B------:R-:W-:-:S03]  /*18400*/  ISETP.GE.AND P4, PT, R223, RZ, PT ;  /* 0x000000ffdf00720c */ /* 0x000fc60003f86270 */
[----:B------:R-:W5:Y:S01]  /*18410*/  LDL R223, [R1+0x5ce4] ;  /* 0x005ce40001df7983 */ /* 0x000f620000100800 */
[C---:B------:R-:W-:Y:S02]  /*18420*/  ISETP.GT.U32.AND P5, PT, R251.reuse, R200, PT ;  /* 0x000000c8fb00720c */ /* 0x040fe40003fa4070 */
[----:B------:R-:W-:-:S11]  /*18430*/  ISETP.GT.U32.AND P0, PT, R251, R201, PT ;  /* 0x000000c9fb00720c */ /* 0x000fd60003f04070 */
[----:B------:R-:W-:Y:S01]  /*18440*/  @!P5 IMAD.IADD R200, R200, 0x1, -R251 ;  /* 0x00000001c8c8d824 */ /* 0x000fe200078e0afb */
[----:B------:R-:W-:Y:S02]  /*18450*/  ISETP.GE.AND P5, PT, R220, RZ, PT ;  /* 0x000000ffdc00720c */ /* 0x000fe40003fa6270 */
[----:B------:R-:W5:Y:S01]  /*18460*/  LDL R220, [R1+0x5ce0] ;  /* 0x005ce00001dc7983 */ /* 0x000f620000100800 */
[----:B------:R-:W-:Y:S01]  /*18470*/  @!P0 IADD3 R201, R201, -R251, RZ ;  /* 0x800000fbc9c98210 */ /* 0x000fe20007ffe0ff */
[----:B------:R-:W-:Y:S01]  /*18480*/  @!P4 IMAD.MOV R202, RZ, RZ, -R202 ;  /* 0x000000ffffcac224 */ /* 0x000fe200078e0aca */
[----:B------:R-:W-:-:S03]  /*18490*/  ISETP.GT.U32.AND P4, PT, R251, R196, PT ;  /* 0x000000c4fb00720c */ /* 0x000fc60003f84070 */
[----:B------:R-:W-:Y:S01]  /*184a0*/  @!P3 IMAD.MOV R201, RZ, RZ, -R201 ;  /* 0x000000ffffc9b224 */ /* 0x000fe200078e0ac9 */
[----:B------:R-:W-:Y:S01]  /*184b0*/  ISETP.GT.U32.AND P3, PT, R251, R195, PT ;  /* 0x000000c3fb00720c */ /* 0x000fe20003f64070 */
[----:B------:R-:W-:Y:S01]  /*184c0*/  @!P2 IMAD.MOV R204, RZ, RZ, -R204 ;  /* 0x000000ffffcca224 */ /* 0x000fe200078e0acc */
[----:B------:R-:W-:Y:S02]  /*184d0*/  @!P1 IADD3 R203, -R203, RZ, RZ ;  /* 0x000000ffcbcb9210 */ /* 0x000fe40007ffe1ff */
[----:B------:R-:W-:-:S05]  /*184e0*/  @!P5 IMAD.MOV R205, RZ, RZ, -R205 ;  /* 0x000000ffffcdd224 */ /* 0x000fca00078e0acd */
[----:B------:R-:W-:Y:S01]  /*184f0*/  @!P4 IMAD.IADD R196, R196, 0x1, -R251 ;  /* 0x00000001c4c4c824 */ /* 0x000fe200078e0afb */
[----:B------:R-:W-:-:S03]  /*18500*/  ISETP.GT.U32.AND P4, PT, R251, R190, PT ;  /* 0x000000befb00720c */ /* 0x000fc60003f84070 */
[----:B------:R-:W-:Y:S01]  /*18510*/  @!P3 IMAD.IADD R195, R195, 0x1, -R251 ;  /* 0x00000001c3c3b824 */ /* 0x000fe200078e0afb */
[----:B------:R-:W-:Y:S01]  /*18520*/  ISETP.GT.U32.AND P3, PT, R251, R189, PT ;  /* 0x000000bdfb00720c */ /* 0x000fe20003f64070 */
[----:B------:R-:W-:Y:S01]  /*18530*/  STL [R1+0x6270], R205 ;  /* 0x006270cd01007387 */ /* 0x000fe20000100800 */
[----:B------:R-:W-:-:S03]  /*18540*/  @!P6 IMAD.MOV R200, RZ, RZ, -R200 ;  /* 0x000000ffffc8e224 */ /* 0x000fc600078e0ac8 */
[----:B------:R-:W-:Y:S04]  /*18550*/  STL [R1+0x6274], R204 ;  /* 0x006274cc01007387 */ /* 0x000fe80000100800 */
[----:B------:R-:W-:Y:S01]  /*18560*/  STL [R1+0x6278], R203 ;  /* 0x006278cb01007387 */ /* 0x000fe20000100800 */
[----:B------:R-:W-:-:S03]  /*18570*/  @!P4 IMAD.IADD R190, R190, 0x1, -R251 ;  /* 0x00000001bebec824 */ /* 0x000fc600078e0afb */
[----:B------:R-:W-:Y:S01]  /*18580*/  STL [R1+0x627c], R202 ;  /* 0x00627cca01007387 */ /* 0x000fe20000100800 */
[----:B------:R-:W-:-:S03]  /*18590*/  @!P3 IMAD.IADD R189, R189, 0x1, -R251 ;  /* 0x00000001bdbdb824 */ /* 0x000fc600078e0afb */
[----:B------:R-:W-:Y:S04]  /*185a0*/  STL [R1+0x6280], R201 ;  /* 0x006280c901007387 */ /* 0x000fe80000100800 */
[----:B------:R-:W-:Y:S01]  /*185b0*/  STL [R1+0x6284], R200 ;  /* 0x006284c801007387 */ /* 0x000fe20000100800 */
[----:B------:R-:W-:-:S13]  /*185c0*/  ISETP.GT.U32.AND P0, PT, R251, R194, PT ;  /* 0x000000c2fb00720c */ /* 0x000fda0003f04070 */
[----:B------:R-:W-:-:S05]  /*185d0*/  @!P0 IMAD.IADD R194, R194, 0x1, -R251 ;  /* 0x00000001c2c28824 */ /* 0x000fca00078e0afb */
[C---:B------:R-:W-:Y:S02]  /*185e0*/  ISETP.GT.U32.AND P5, PT, R251.reuse, R194, PT ;  /* 0x000000c2fb00720c */ /* 0x040fe40003fa4070 */
[C---:B------:R-:W-:Y:S02]  /*185f0*/  ISETP.GT.U32.AND P2, PT, R251.reuse, R198, PT ;  /* 0x000000c6fb00720c */ /* 0x040fe40003f44070 */
[----:B------:R-:W-:-:S09]  /*18600*/  ISETP.GT.U32.AND P1, PT, R251, R197, PT ;  /* 0x000000c5fb00720c */ /* 0x000fd20003f24070 */
[--C-:B------:R-:W-:Y:S02]  /*18610*/  @!P5 IMAD.IADD R194, R194, 0x1, -R251.reuse ;  /* 0x00000001c2c2d824 */ /* 0x100fe400078e0afb */
[----:B------:R-:W-:Y:S02]  /*18620*/  @!P2 IADD3 R198, R198, -R251, RZ ;  /* 0x800000fbc6c6a210 */ /* 0x000fe40007ffe0ff */
[----:B------:R-:W-:Y:S01]  /*18630*/  @!P1 IMAD.IADD R197, R197, 0x1, -R251 ;  /* 0x00000001c5c59824 */ /* 0x000fe200078e0afb */
[C---:B------:R-:W-:Y:S02]  /*18640*/  ISETP.GT.U32.AND P2, PT, R251.reuse, R192, PT ;  /* 0x000000c0fb00720c */ /* 0x040fe40003f44070 */
[----:B------:R-:W-:-:S11]  /*18650*/  ISETP.GT.U32.AND P1, PT, R251, R191, PT ;  /* 0x000000bffb00720c */ /* 0x000fd60003f24070 */
[--C-:B------:R-:W-:Y:S02]  /*18660*/  @!P2 IMAD.IADD R192, R192, 0x1, -R251.reuse ;  /* 0x00000001c0c0a824 */ /* 0x100fe400078e0afb */
[----:B------:R-:W-:Y:S01]  /*18670*/  @!P1 IMAD.IADD R191, R191, 0x1, -R251 ;  /* 0x00000001bfbf9824 */ /* 0x000fe200078e0afb */
[----:B--2---:R-:W-:Y:S02]  /*18680*/  ISETP.GE.AND P4, PT, R225, RZ, PT ;  /* 0x000000ffe100720c */ /* 0x004fe40003f86270 */
[----:B------:R-:W2:Y:S01]  /*18690*/  LDL R225, [R1+0x5d00] ;  /* 0x005d000001e17983 */ /* 0x000ea20000100800 */
[----:B---3--:R-:W-:-:S03]  /*186a0*/  ISETP.GE.AND P3, PT, R228, RZ, PT ;  /* 0x000000ffe400720c */ /* 0x008fc60003f66270 */
[----:B------:R-:W3:Y:S01]  /*186b0*/  LDL R228, [R1+0x5d10] ;  /* 0x005d100001e47983 */ /* 0x000ee20000100800 */
[----:B----4-:R-:W-:-:S03]  /*186c0*/  ISETP.GE.AND P5, PT, R221, RZ, PT ;  /* 0x000000ffdd00720c */ /* 0x010fc60003fa6270 */
[----:B------:R-:W4:Y:S01]  /*186d0*/  LDL R221, [R1+0x5d08] ;  /* 0x005d080001dd7983 */ /* 0x000f220000100800 */
[----:B-----5:R-:W-:-:S03]  /*186e0*/  ISETP.GE.AND P2, PT, R222, RZ, PT ;  /* 0x000000ffde00720c */ /* 0x020fc60003f46270 */
[----:B------:R-:W5:Y:S01]  /*186f0*/  LDL R222, [R1+0x5cfc] ;  /* 0x005cfc0001de7983 */ /* 0x000f620000100800 */
[----:B------:R-:W-:-:S03]  /*18700*/  ISETP.GE.AND P1, PT, R223, RZ, PT ;  /* 0x000000ffdf00720c */ /* 0x000fc60003f26270 */
[----:B------:R-:W5:Y:S01]  /*18710*/  LDL R223, [R1+0x5cf8] ;  /* 0x005cf80001df7983 */ /* 0x000f620000100800 */
[----:B------:R-:W-:-:S13]  /*18720*/  ISETP.GT.U32.AND P0, PT, R251, R199, PT ;  /* 0x000000c7fb00720c */ /* 0x000fda0003f04070 */
[----:B------:R-:W-:Y:S01]  /*18730*/  @!P0 IMAD.IADD R199, R199, 0x1, -R251 ;  /* 0x00000001c7c78824 */ /* 0x000fe200078e0afb */
[----:B------:R-:W-:Y:S02]  /*18740*/  ISETP.GE.AND P0, PT, R220, RZ, PT ;  /* 0x000000ffdc00720c */ /* 0x000fe40003f06270 */
[----:B------:R-:W5:Y:S01]  /*18750*/  LDL R220, [R1+0x5cf4] ;  /* 0x005cf40001dc7983 */ /* 0x000f620000100800 */
[----:B------:R-:W-:Y:S01]  /*18760*/  @!P2 IMAD.MOV R197, RZ, RZ, -R197 ;  /* 0x000000ffffc5a224 */ /* 0x000fe200078e0ac5 */
[----:B------:R-:W-:Y:S02]  /*18770*/  @!P1 IADD3 R196, -R196, RZ, RZ ;  /* 0x000000ffc4c49210 */ /* 0x000fe40007ffe1ff */
[C---:B------:R-:W-:Y:S02]  /*18780*/  ISETP.GT.U32.AND P2, PT, R251.reuse, R191, PT ;  /* 0x000000bffb00720c */ /* 0x040fe40003f44070 */
[----:B------:R-:W-:Y:S01]  /*18790*/  ISETP.GT.U32.AND P1, PT, R251, R190, PT ;  /* 0x000000befb00720c */ /* 0x000fe20003f24070 */
[----:B------:R-:W-:-:S02]  /*187a0*/  @!P5 IMAD.MOV R198, RZ, RZ, -R198 ;  /* 0x000000ffffc6d224 */ /* 0x000fc400078e0ac6 */
[----:B------:R-:W-:Y:S02]  /*187b0*/  IMAD.MOV.U32 R211, RZ, RZ, R194 ;  /* 0x000000ffffd37224 */ /* 0x000fe400078e00c2 */
[----:B------:R-:W-:-:S06]  /*187c0*/  @!P0 IMAD.MOV R199, RZ, RZ, -R199 ;  /* 0x000000ffffc78224 */ /* 0x000fcc00078e0ac7 */
[--C-:B------:R-:W-:Y:S01]  /*187d0*/  @!P2 IMAD.IADD R191, R191, 0x1, -R251.reuse ;  /* 0x00000001bfbfa824 */ /* 0x100fe200078e0afb */
[C---:B------:R-:W-:Y:S01]  /*187e0*/  ISETP.GT.U32.AND P2, PT, R251.reuse, R184, PT ;  /* 0x000000b8fb00720c */ /* 0x040fe20003f44070 */
[----:B------:R-:W-:Y:S01]  /*187f0*/  @!P1 IMAD.IADD R190, R190, 0x1, -R251 ;  /* 0x00000001bebe9824 */ /* 0x000fe200078e0afb */
[----:B------:R-:W-:Y:S01]  /*18800*/  ISETP.GT.U32.AND P1, PT, R251, R183, PT ;  /* 0x000000b7fb00720c */ /* 0x000fe20003f24070 */
[----:B------:R-:W-:Y:S01]  /*18810*/  @!P4 IMAD.MOV R195, RZ, RZ, -R195 ;  /* 0x000000ffffc3c224 */ /* 0x000fe200078e0ac3 */
[----:B------:R-:W-:Y:S01]  /*18820*/  STL [R1+0x6288], R199 ;  /* 0x006288c701007387 */ /* 0x000fe20000100800 */
[----:B------:R-:W-:-:S03]  /*18830*/  @!P3 IMAD.MOV R211, RZ, RZ, -R211 ;  /* 0x000000ffffd3b224 */ /* 0x000fc600078e0ad3 */
[----:B------:R-:W-:Y:S04]  /*18840*/  STL [R1+0x628c], R198 ;  /* 0x00628cc601007387 */ /* 0x000fe80000100800 */
[----:B------:R-:W-:Y:S01]  /*18850*/  STL [R1+0x6290], R197 ;  /* 0x006290c501007387 */ /* 0x000fe20000100800 */
[--C-:B------:R-:W-:Y:S02]  /*18860*/  @!P2 IMAD.IADD R184, R184, 0x1, -R251.reuse ;  /* 0x00000001b8b8a824 */ /* 0x100fe400078e0afb */
[----:B------:R-:W-:Y:S01]  /*18870*/  @!P1 IMAD.IADD R183, R183, 0x1, -R251 ;  /* 0x00000001b7b79824 */ /* 0x000fe200078e0afb */
[----:B------:R-:W-:Y:S04]  /*18880*/  STL [R1+0x6294], R196 ;  /* 0x006294c401007387 */ /* 0x000fe80000100800 */
[----:B------:R1:W-:Y:S04]  /*18890*/  STL [R1+0x6298], R195 ;  /* 0x006298c301007387 */ /* 0x0003e80000100800 */
[----:B------:R-:W-:Y:S01]  /*188a0*/  STL [R1+0x629c], R211 ;  /* 0x00629cd301007387 */ /* 0x000fe20000100800 */
[----:B------:R-:W-:-:S02]  /*188b0*/  ISETP.GT.U32.AND P6, PT, R251, R193, PT ;  /* 0x000000c1fb00720c */ /* 0x000fc40003fc4070 */
[C---:B------:R-:W-:Y:S02]  /*188c0*/  ISETP.GT.U32.AND P3, PT, R251.reuse, R187, PT ;  /* 0x000000bbfb00720c */ /* 0x040fe40003f64070 */
[----:B------:R-:W-:-:S09]  /*188d0*/  ISETP.GT.U32.AND P5, PT, R251, R192, PT ;  /* 0x000000c0fb00720c */ /* 0x000fd20003fa4070 */
[-C--:B------:R-:W-:Y:S02]  /*188e0*/  @!P6 IADD3 R193, R193, -R251.reuse, RZ ;  /* 0x800000fbc1c1e210 */ /* 0x080fe40007ffe0ff */
[----:B------:R-:W-:Y:S02]  /*188f0*/  @!P3 IADD3 R187, R187, -R251, RZ ;  /* 0x800000fbbbbbb210 */ /* 0x000fe40007ffe0ff */
[C---:B------:R-:W-:Y:S02]  /*18900*/  ISETP.GT.U32.AND P0, PT, R251.reuse, R193, PT ;  /* 0x000000c1fb00720c */ /* 0x040fe40003f04070 */
[----:B------:R-:W-:Y:S02]  /*18910*/  @!P5 IADD3 R192, R192, -R251, RZ ;  /* 0x800000fbc0c0d210 */ /* 0x000fe40007ffe0ff */
        /* <DEDUP_REMOVED lines=16> */
[----:B------:R-:W-:-:S05]  /*18a20*/  @!P6 IMAD.IADD R188, R188, 0x1, -R251 ;  /* 0x00000001bcbce824 */ /* 0x000fca00078e0afb */
[----:B------:R-:W-:-:S13]  /*18a30*/  ISETP.GT.U32.AND P6, PT, R251, R188, PT ;  /* 0x000000bcfb00720c */ /* 0x000fda0003fc4070 */
[----:B------:R-:W-:Y:S01]  /*18a40*/  @!P6 IMAD.IADD R188, R188, 0x1, -R251 ;  /* 0x00000001bcbce824 */ /* 0x000fe200078e0afb */
[----:B------:R-:W-:Y:S02]  /*18a50*/  ISETP.GE.AND P6, PT, R220, RZ, PT ;  /* 0x000000ffdc00720c */ /* 0x000fe40003fc6270 */
[----:B------:R-:W5:Y:S01]  /*18a60*/  LDL R220, [R1+0x5d14] ;  /* 0x005d140001dc7983 */ /* 0x000f620000100800 */
[----:B------:R-:W-:Y:S01]  /*18a70*/  @!P0 IMAD.MOV R191, RZ, RZ, -R191 ;  /* 0x000000ffffbf8224 */ /* 0x000fe200078e0abf */
[C---:B------:R-:W-:Y:S02]  /*18a80*/  ISETP.GT.U32.AND P0, PT, R251.reuse, R185, PT ;  /* 0x000000b9fb00720c */ /* 0x040fe40003f04070 */
[----:B------:R-:W-:-:S07]  /*18a90*/  ISETP.GT.U32.AND P4, PT, R251, R189, PT ;  /* 0x000000bdfb00720c */ /* 0x000fce0003f84070 */
[----:B------:R-:W-:Y:S01]  /*18aa0*/  @!P6 IMAD.MOV R193, RZ, RZ, -R193 ;  /* 0x000000ffffc1e224 */ /* 0x000fe200078e0ac1 */
[----:B------:R-:W-:-:S03]  /*18ab0*/  ISETP.GT.U32.AND P6, PT, R251, R184, PT ;  /* 0x000000b8fb00720c */ /* 0x000fc60003fc4070 */
[--C-:B------:R-:W-:Y:S01]  /*18ac0*/  @!P0 IMAD.IADD R185, R185, 0x1, -R251.reuse ;  /* 0x00000001b9b98824 */ /* 0x100fe200078e0afb */
[----:B------:R-:W-:Y:S01]  /*18ad0*/  ISETP.GT.U32.AND P0, PT, R251, R178, PT ;  /* 0x000000b2fb00720c */ /* 0x000fe20003f04070 */
[----:B------:R-:W-:Y:S02]  /*18ae0*/  @!P4 IMAD.IADD R189, R189, 0x1, -R251 ;  /* 0x00000001bdbdc824 */ /* 0x000fe400078e0afb */
[----:B------:R-:W-:-:S06]  /*18af0*/  @!P3 IMAD.MOV R192, RZ, RZ, -R192 ;  /* 0x000000ffffc0b224 */ /* 0x000fcc00078e0ac0 */
[----:B------:R-:W-:Y:S02]  /*18b00*/  @!P6 IADD3 R184, R184, -R251, RZ ;  /* 0x800000fbb8b8e210 */ /* 0x000fe40007ffe0ff */
[----:B------:R-:W-:Y:S01]  /*18b10*/  ISETP.GT.U32.AND P6, PT, R251, R177, PT ;  /* 0x000000b1fb00720c */ /* 0x000fe20003fc4070 */
[----:B------:R-:W-:Y:S01]  /*18b20*/  @!P5 IMAD.MOV R190, RZ, RZ, -R190 ;  /* 0x000000ffffbed224 */ /* 0x000fe200078e0abe */
[----:B------:R-:W-:Y:S01]  /*18b30*/  @!P2 IADD3 R189, -R189, RZ, RZ ;  /* 0x000000ffbdbda210 */ /* 0x000fe20007ffe1ff */
[----:B------:R-:W-:Y:S01]  /*18b40*/  STL [R1+0x62a0], R193 ;  /* 0x0062a0c101007387 */ /* 0x000fe20000100800 */
[----:B------:R-:W-:Y:S01]  /*18b50*/  @!P1 IMAD.MOV R188, RZ, RZ, -R188 ;  /* 0x000000ffffbc9224 */ /* 0x000fe200078e0abc */
[----:B-1----:R-:W-:Y:S02]  /*18b60*/  IADD3 R195, R249, 0x1f4, RZ ;  /* 0x000001f4f9c37810 */ /* 0x002fe40007ffe0ff */
[----:B------:R1:W-:Y:S01]  /*18b70*/  STL [R1+0x62a4], R192 ;  /* 0x0062a4c001007387 */ /* 0x0003e20000100800 */
[----:B------:R-:W-:-:S03]  /*18b80*/  @!P0 IMAD.IADD R178, R178, 0x1, -R251 ;  /* 0x00000001b2b28824 */ /* 0x000fc600078e0afb */
[----:B------:R1:W-:Y:S02]  /*18b90*/  STL [R1+0x62a8], R191 ;  /* 0x0062a8bf01007387 */ /* 0x0003e40000100800 */
[----:B------:R-:W-:Y:S02]  /*18ba0*/  @!P6 IMAD.IADD R177, R177, 0x1, -R251 ;  /* 0x00000001b1b1e824 */ /* 0x000fe400078e0afb */
[----:B------:R1:W-:Y:S04]  /*18bb0*/  STL [R1+0x62ac], R190 ;  /* 0x0062acbe01007387 */ /* 0x0003e80000100800 */
[----:B------:R1:W-:Y:S04]  /*18bc0*/  STL [R1+0x62b0], R189 ;  /* 0x0062b0bd01007387 */ /* 0x0003e80000100800 */
[----:B------:R1:W-:Y:S04]  /*18bd0*/  STL [R1+0x62b4], R188 ;  /* 0x0062b4bc01007387 */ /* 0x0003e80000100800 */
[----:B------:R-:W-:Y:S01]  /*18be0*/  STL [R1+0x5e40], R195 ;  /* 0x005e40c301007387 */ /* 0x000fe20000100800 */
[----:B------:R-:W-:-:S02]  /*18bf0*/  ISETP.GT.U32.AND P4, PT, R251, R182, PT ;  /* 0x000000b6fb00720c */ /* 0x000fc40003f84070 */
[C---:B------:R-:W-:Y:S02]  /*18c00*/  ISETP.GT.U32.AND P1, PT, R251.reuse, R181, PT ;  /* 0x000000b5fb00720c */ /* 0x040fe40003f24070 */
[----:B------:R-:W-:-:S09]  /*18c10*/  ISETP.GT.U32.AND P3, PT, R251, R186, PT ;  /* 0x000000bafb00720c */ /* 0x000fd20003f64070 */
[----:B------:R-:W-:Y:S02]  /*18c20*/  @!P4 IADD3 R182, R182, -R251, RZ ;  /* 0x800000fbb6b6c210 */ /* 0x000fe40007ffe0ff */
[----:B------:R-:W-:Y:S01]  /*18c30*/  ISETP.GT.U32.AND P4, PT, R251, R187, PT ;  /* 0x000000bbfb00720c */ /* 0x000fe20003f84070 */
[--C-:B------:R-:W-:Y:S02]  /*18c40*/  @!P1 IMAD.IADD R181, R181, 0x1, -R251.reuse ;  /* 0x00000001b5b59824 */ /* 0x100fe400078e0afb */
[----:B------:R-:W-:Y:S01]  /*18c50*/  @!P3 IMAD.IADD R186, R186, 0x1, -R251 ;  /* 0x00000001babab824 */ /* 0x000fe200078e0afb */
[----:B------:R-:W-:-:S09]  /*18c60*/  ISETP.GT.U32.AND P3, PT, R251, R179, PT ;  /* 0x000000b3fb00720c */ /* 0x000fd20003f64070 */
[----:B------:R-:W-:Y:S01]  /*18c70*/  @!P4 IMAD.IADD R187, R187, 0x1, -R251 ;  /* 0x00000001bbbbc824 */ /* 0x000fe200078e0afb */
[----:B------:R-:W-:-:S03]  /*18c80*/  ISETP.GT.U32.AND P4, PT, R251, R180, PT ;  /* 0x000000b4fb00720c */ /* 0x000fc60003f84070 */
[----:B------:R-:W-:-:S10]  /*18c90*/  @!P3 IADD3 R179, R179, -R251, RZ ;  /* 0x800000fbb3b3b210 */ /* 0x000fd40007ffe0ff */
        /* <DEDUP_REMOVED lines=11> */
[C---:B------:R-:W-:Y:S02]  /*18d50*/  ISETP.GT.U32.AND P5, PT, R251.reuse, R182, PT ;  /* 0x000000b6fb00720c */ /* 0x040fe40003fa4070 */
[----:B------:R-:W-:-:S11]  /*18d60*/  ISETP.GT.U32.AND P2, PT, R251, R183, PT ;  /* 0x000000b7fb00720c */ /* 0x000fd60003f44070 */
[--C-:B------:R-:W-:Y:S02]  /*18d70*/  @!P5 IMAD.IADD R182, R182, 0x1, -R251.reuse ;  /* 0x00000001b6b6d824 */ /* 0x100fe400078e0afb */
[----:B------:R-:W-:Y:S02]  /*18d80*/  @!P2 IMAD.IADD R183, R183, 0x1, -R251 ;  /* 0x00000001b7b7a824 */ /* 0x000fe400078e0afb */
[----:B------:R-:W-:Y:S01]  /*18d90*/  @!P3 IMAD.MOV R184, RZ, RZ, -R184 ;  /* 0x000000ffffb8b224 */ /* 0x000fe200078e0ab8 */
[C---:B------:R-:W-:Y:S01]  /*18da0*/  ISETP.GT.U32.AND P3, PT, R251.reuse, R178, PT ;  /* 0x000000b2fb00720c */ /* 0x040fe20003f64070 */
[----:B------:R-:W-:Y:S01]  /*18db0*/  @!P0 IMAD.MOV R183, RZ, RZ, -R183 ;  /* 0x000000ffffb78224 */ /* 0x000fe200078e0ab7 */
[----:B------:R-:W-:Y:S02]  /*18dc0*/  ISETP.GE.AND P5, PT, R220, RZ, PT ;  /* 0x000000ffdc00720c */ /* 0x000fe40003fa6270 */
[----:B------:R-:W5:Y:S01]  /*18dd0*/  LDL R220, [R1+0x5d18] ;  /* 0x005d180001dc7983 */ /* 0x000f620000100800 */
[----:B------:R-:W-:-:S08]  /*18de0*/  ISETP.GT.U32.AND P0, PT, R251, R177, PT ;  /* 0x000000b1fb00720c */ /* 0x000fd00003f04070 */
[----:B------:R-:W-:Y:S01]  /*18df0*/  @!P3 IMAD.IADD R178, R178, 0x1, -R251 ;  /* 0x00000001b2b2b824 */ /* 0x000fe200078e0afb */
[----:B------:R-:W-:Y:S01]  /*18e00*/  ISETP.GT.U32.AND P3, PT, R251, R172, PT ;  /* 0x000000acfb00720c */ /* 0x000fe20003f64070 */
[----:B------:R-:W-:Y:S01]  /*18e10*/  @!P4 IMAD.MOV R185, RZ, RZ, -R185 ;  /* 0x000000ffffb9c224 */ /* 0x000fe200078e0ab9 */
[----:B------:R-:W-:Y:S02]  /*18e20*/  @!P1 IADD3 R186, -R186, RZ, RZ ;  /* 0x000000ffbaba9210 */ /* 0x000fe40007ffe1ff */
[----:B------:R-:W-:Y:S01]  /*18e30*/  @!P0 IMAD.IADD R177, R177, 0x1, -R251 ;  /* 0x00000001b1b18824 */ /* 0x000fe200078e0afb */
[----:B------:R-:W-:Y:S01]  /*18e40*/  ISETP.GT.U32.AND P0, PT, R251, R171, PT ;  /* 0x000000abfb00720c */ /* 0x000fe20003f04070 */
[----:B------:R-:W-:Y:S02]  /*18e50*/  @!P5 IMAD.MOV R187, RZ, RZ, -R187 ;  /* 0x000000ffffbbd224 */ /* 0x000fe400078e0abb */
[----:B------:R-:W-:-:S03]  /*18e60*/  @!P6 IMAD.MOV R182, RZ, RZ, -R182 ;  /* 0x000000ffffb6e224 */ /* 0x000fc600078e0ab6 */
[----:B------:R1:W-:Y:S02]  /*18e70*/  STL [R1+0x62b8], R187 ;  /* 0x0062b8bb01007387 */ /* 0x0003e40000100800 */
[----:B------:R-:W-:Y:S02]  /*18e80*/  @!P3 IMAD.IADD R172, R172, 0x1, -R251 ;  /* 0x00000001acacb824 */ /* 0x000fe400078e0afb */
[----:B------:R1:W-:Y:S04]  /*18e90*/  STL [R1+0x62bc], R186 ;  /* 0x0062bcba01007387 */ /* 0x0003e80000100800 */
[----:B------:R1:W-:Y:S01]  /*18ea0*/  STL [R1+0x62c0], R185 ;  /* 0x0062c0b901007387 */ /* 0x0003e20000100800 */
[----:B------:R-:W-:-:S03]  /*18eb0*/  @!P0 IADD3 R171, R171, -R251, RZ ;  /* 0x800000fbabab8210 */ /* 0x000fc60007ffe0ff */
[----:B------:R1:W-:Y:S04]  /*18ec0*/  STL [R1+0x62c4], R184 ;  /* 0x0062c4b801007387 */ /* 0x0003e80000100800 */
[----:B------:R1:W-:Y:S04]  /*18ed0*/  STL [R1+0x62c8], R183 ;  /* 0x0062c8b701007387 */ /* 0x0003e80000100800 */
[----:B------:R1:W-:Y:S01]  /*18ee0*/  STL [R1+0x62cc], R182 ;  /* 0x0062ccb601007387 */ /* 0x0003e20000100800 */
[----:B------:R-:W-:-:S13]  /*18ef0*/  ISETP.GT.U32.AND P2, PT, R251, R176, PT ;  /* 0x000000b0fb00720c */ /* 0x000fda0003f44070 */
[----:B------:R-:W-:-:S05]  /*18f00*/  @!P2 IMAD.IADD R176, R176, 0x1, -R251 ;  /* 0x00000001b0b0a824 */ /* 0x000fca00078e0afb */
[C---:B------:R-:W-:Y:S02]  /*18f10*/  ISETP.GT.U32.AND P5, PT, R251.reuse, R176, PT ;  /* 0x000000b0fb00720c */ /* 0x040fe40003fa4070 */
[C---:B------:R-:W-:Y:S02]  /*18f20*/  ISETP.GT.U32.AND P1, PT, R251.reuse, R180, PT ;  /* 0x000000b4fb00720c */ /* 0x040fe40003f24070 */
[----:B------:R-:W-:-:S09]  /*18f30*/  ISETP.GT.U32.AND P4, PT, R251, R179, PT ;  /* 0x000000b3fb00720c */ /* 0x000fd20003f84070 */
[----:B------:R-:W-:Y:S02]  /*18f40*/  @!P5 IADD3 R176, R176, -R251, RZ ;  /* 0x800000fbb0b0d210 */ /* 0x000fe40007ffe0ff */
        /* <DEDUP_REMOVED lines=17> */
[----:B------:R-:W-:Y:S01]  /*19060*/  @!P2 IADD3 R181, R181, -R251, RZ ;  /* 0x800000fbb5b5a210 */ /* 0x000fe20007ffe0ff */
[----:B------:R-:W-:Y:S01]  /*19070*/  @!P4 IMAD.MOV R178, RZ, RZ, -R178 ;  /* 0x000000ffffb2c224 */ /* 0x000fe200078e0ab2 */
[----:B------:R-:W-:Y:S02]  /*19080*/  @!P1 IADD3 R179, -R179, RZ, RZ ;  /* 0x000000ffb3b39210 */ /* 0x000fe40007ffe1ff */
[C---:B------:R-:W-:Y:S02]  /*19090*/  ISETP.GT.U32.AND P1, PT, R251.reuse, R173, PT ;  /* 0x000000adfb00720c */ /* 0x040fe40003f24070 */
[----:B------:R-:W-:Y:S02]  /*190a0*/  ISETP.GE.AND P2, PT, R220, RZ, PT ;  /* 0x000000ffdc00720c */ /* 0x000fe40003f46270 */
[----:B------:R-:W5:Y:S01]  /*190b0*/  LDL R220, [R1+0x5d40] ;  /* 0x005d400001dc7983 */ /* 0x000f620000100800 */
[----:B------:R-:W-:-:S08]  /*190c0*/  ISETP.GT.U32.AND P4, PT, R251, R172, PT ;  /* 0x000000acfb00720c */ /* 0x000fd00003f84070 */
[----:B------:R-:W-:Y:S01]  /*190d0*/  @!P1 IMAD.IADD R173, R173, 0x1, -R251 ;  /* 0x00000001adad9824 */ /* 0x000fe200078e0afb */
[----:B------:R-:W-:-:S04]  /*190e0*/  ISETP.GT.U32.AND P1, PT, R251, R166, PT ;  /* 0x000000a6fb00720c */ /* 0x000fc80003f24070 */
[----:B------:R-:W-:Y:S01]  /*190f0*/  @!P4 IMAD.IADD R172, R172, 0x1, -R251 ;  /* 0x00000001acacc824 */ /* 0x000fe200078e0afb */
[----:B------:R-:W-:-:S08]  /*19100*/  ISETP.GT.U32.AND P4, PT, R251, R165, PT ;  /* 0x000000a5fb00720c */ /* 0x000fd00003f84070 */
[----:B------:R-:W-:-:S05]  /*19110*/  @!P1 IMAD.IADD R166, R166, 0x1, -R251 ;  /* 0x00000001a6a69824 */ /* 0x000fca00078e0afb */
[----:B------:R-:W-:Y:S02]  /*19120*/  @!P4 IADD3 R165, R165, -R251, RZ ;  /* 0x800000fba5a5c210 */ /* 0x000fe40007ffe0ff */
[----:B------:R-:W-:-:S05]  /*19130*/  IABS R213, R227 ;  /* 0x000000e300d57213 */ /* 0x000fca0000000000 */
[----:B------:R-:W-:-:S05]  /*19140*/  IMAD.HI.U32 R214, R252, R213, RZ ;  /* 0x000000d5fcd67227 */ /* 0x000fca00078e00ff */
[----:B------:R-:W-:Y:S02]  /*19150*/  IADD3 R214, -R214, RZ, RZ ;  /* 0x000000ffd6d67210 */ /* 0x000fe40007ffe1ff */
[----:B------:R-:W-:-:S03]  /*19160*/  ISETP.GT.U32.AND P6, PT, R251, R175, PT ;  /* 0x000000affb00720c */ /* 0x000fc60003fc4070 */
[----:B------:R-:W-:Y:S02]  /*19170*/  IMAD R194, R251, R214, R213 ;  /* 0x000000d6fbc27224 */ /* 0x000fe400078e02d5 */
[----:B------:R-:W-:-:S04]  /*19180*/  IMAD.MOV.U32 R213, RZ, RZ, R176 ;  /* 0x000000ffffd57224 */ /* 0x000fc800078e00b0 */
[----:B------:R-:W-:Y:S01]  /*19190*/  @!P0 IMAD.MOV R213, RZ, RZ, -R213 ;  /* 0x000000ffffd58224 */ /* 0x000fe200078e0ad5 */
[----:B------:R-:W-:-:S03]  /*191a0*/  ISETP.GT.U32.AND P0, PT, R251, R169, PT ;  /* 0x000000a9fb00720c */ /* 0x000fc60003f04070 */
[----:B------:R-:W-:Y:S02]  /*191b0*/  @!P6 IMAD.IADD R175, R175, 0x1, -R251 ;  /* 0x00000001afafe824 */ /* 0x000fe400078e0afb */
[----:B------:R-:W-:Y:S02]  /*191c0*/  @!P2 IMAD.MOV R181, RZ, RZ, -R181 ;  /* 0x000000ffffb5a224 */ /* 0x000fe400078e0ab5 */
[----:B------:R-:W-:Y:S01]  /*191d0*/  @!P5 IMAD.MOV R180, RZ, RZ, -R180 ;  /* 0x000000ffffb4d224 */ /* 0x000fe200078e0ab4 */
[C---:B------:R-:W-:Y:S02]  /*191e0*/  ISETP.GT.U32.AND P2, PT, R251.reuse, R175, PT ;  /* 0x000000affb00720c */ /* 0x040fe40003f44070 */
[----:B------:R-:W-:-:S03]  /*191f0*/  ISETP.GT.U32.AND P5, PT, R251, R174, PT ;  /* 0x000000aefb00720c */ /* 0x000fc60003fa4070 */
[----:B------:R-:W-:-:S08]  /*19200*/  @!P0 IMAD.IADD R169, R169, 0x1, -R251 ;  /* 0x00000001a9a98824 */ /* 0x000fd000078e0afb */
        /* <DEDUP_REMOVED lines=19> */
[----:B------:R-:W-:Y:S02]  /*19340*/  @!P6 IADD3 R170, R170, -R251, RZ ;  /* 0x800000fbaaaae210 */ /* 0x000fe40007ffe0ff */
[----:B------:R-:W-:Y:S02]  /*19350*/  ISETP.GE.AND P6, PT, R220, RZ, PT ;  /* 0x000000ffdc00720c */ /* 0x000fe40003fc6270 */
[----:B------:R-:W5:Y:S01]  /*19360*/  LDL R220, [R1+0x5d54] ;  /* 0x005d540001dc7983 */ /* 0x000f620000100800 */
[----:B------:R-:W-:Y:S01]  /*19370*/  @!P2 IMAD.MOV R173, RZ, RZ, -R173 ;  /* 0x000000ffffada224 */ /* 0x000fe200078e0aad */
[----:B------:R-:W-:-:S09]  /*19380*/  ISETP.GT.U32.AND P2, PT, R251, R167, PT ;  /* 0x000000a7fb00720c */ /* 0x000fd20003f44070 */
[----:B------:R-:W-:Y:S01]  /*19390*/  @!P6 IMAD.MOV R175, RZ, RZ, -R175 ;  /* 0x000000ffffafe224 */ /* 0x000fe200078e0aaf */
[----:B------:R-:W-:-:S03]  /*193a0*/  ISETP.GT.U32.AND P6, PT, R251, R166, PT ;  /* 0x000000a6fb00720c */ /* 0x000fc60003fc4070 */
[----:B------:R-:W-:Y:S02]  /*193b0*/  @!P2 IADD3 R167, R167, -R251, RZ ;  /* 0x800000fba7a7a210 */ /* 0x000fe40007ffe0ff */
[----:B------:R-:W-:-:S08]  /*193c0*/  ISETP.GT.U32.AND P2, PT, R251, R160, PT ;  /* 0x000000a0fb00720c */ /* 0x000fd00003f44070 */
[--C-:B------:R-:W-:Y:S01]  /*193d0*/  @!P6 IMAD.IADD R166, R166, 0x1, -R251.reuse ;  /* 0x00000001a6a6e824 */ /* 0x100fe200078e0afb */
[----:B------:R-:W-:Y:S02]  /*193e0*/  ISETP.GT.U32.AND P6, PT, R251, R159, PT ;  /* 0x0000009ffb00720c */ /* 0x000fe40003fc4070 */
[----:B-1----:R-:W-:Y:S02]  /*193f0*/  IADD3 R192, R249, 0x1f5, RZ ;  /* 0x000001f5f9c07810 */ /* 0x002fe40007ffe0ff */
[----:B------:R-:W-:-:S03]  /*19400*/  @!P2 IMAD.IADD R160, R160, 0x1, -R251 ;  /* 0x00000001a0a0a824 */ /* 0x000fc600078e0afb */
[----:B------:R-:W-:Y:S06]  /*19410*/  STL [R1+0x5e28], R192 ;  /* 0x005e28c001007387 */ /* 0x000fec0000100800 */
[----:B------:R-:W-:Y:S02]  /*19420*/  @!P6 IMAD.IADD R159, R159, 0x1, -R251 ;  /* 0x000000019f9fe824 */ /* 0x000fe400078e0afb */
[----:B------:R-:W-:Y:S01]  /*19430*/  @!P3 IMAD.MOV R177, RZ, RZ, -R177 ;  /* 0x000000ffffb1b224 */ /* 0x000fe200078e0ab1 */
[C---:B------:R-:W-:Y:S01]  /*19440*/  ISETP.GT.U32.AND P3, PT, R251.reuse, R171, PT ;  /* 0x000000abfb00720c */ /* 0x040fe20003f64070 */
[----:B------:R-:W-:Y:S01]  /*19450*/  @!P4 IMAD.MOV R170, RZ, RZ, -R170 ;  /* 0x000000ffffaac224 */ /* 0x000fe200078e0aaa */
[----:B------:R-:W-:-:S11]  /*19460*/  ISETP.GT.U32.AND P4, PT, R251, R163, PT ;  /* 0x000000a3fb00720c */ /* 0x000fd60003f84070 */
[--C-:B------:R-:W-:Y:S01]  /*19470*/  @!P3 IMAD.IADD R171, R171, 0x1, -R251.reuse ;  /* 0x00000001ababb824 */ /* 0x100fe200078e0afb */
[C---:B------:R-:W-:Y:S01]  /*19480*/  ISETP.GT.U32.AND P3, PT, R251.reuse, R164, PT ;  /* 0x000000a4fb00720c */ /* 0x040fe20003f64070 */
[----:B------:R-:W-:Y:S01]  /*19490*/  @!P0 IMAD.MOV R174, RZ, RZ, -R174 ;  /* 0x000000ffffae8224 */ /* 0x000fe200078e0aae */
[----:B------:R-:W-:Y:S01]  /*194a0*/  ISETP.GT.U32.AND P0, PT, R251, R168, PT ;  /* 0x000000a8fb00720c */ /* 0x000fe20003f04070 */
[----:B------:R-:W-:-:S10]  /*194b0*/  @!P4 IMAD.IADD R163, R163, 0x1, -R251 ;  /* 0x00000001a3a3c824 */ /* 0x000fd400078e0afb */
[--C-:B------:R-:W-:Y:S01]  /*194c0*/  @!P3 IMAD.IADD R164, R164, 0x1, -R251.reuse ;  /* 0x00000001a4a4b824 */ /* 0x100fe200078e0afb */
[C---:B------:R-:W-:Y:S01]  /*194d0*/  ISETP.GT.U32.AND P3, PT, R251.reuse, R169, PT ;  /* 0x000000a9fb00720c */ /* 0x040fe20003f64070 */
[----:B------:R-:W-:Y:S01]  /*194e0*/  @!P0 IMAD.IADD R168, R168, 0x1, -R251 ;  /* 0x00000001a8a88824 */ /* 0x000fe200078e0afb */
[----:B------:R-:W-:-:S11]  /*194f0*/  ISETP.GT.U32.AND P0, PT, R251, R161, PT ;  /* 0x000000a1fb00720c */ /* 0x000fd60003f04070 */
[--C-:B------:R-:W-:Y:S01]  /*19500*/  @!P3 IMAD.IADD R169, R169, 0x1, -R251.reuse ;  /* 0x00000001a9a9b824 */ /* 0x100fe200078e0afb */
[----:B------:R-:W-:Y:S01]  /*19510*/  ISETP.GT.U32.AND P3, PT, R251, R162, PT ;  /* 0x000000a2fb00720c */ /* 0x000fe20003f64070 */
[----:B------:R-:W-:-:S12]  /*19520*/  @!P0 IMAD.IADD R161, R161, 0x1, -R251 ;  /* 0x00000001a1a18824 */ /* 0x000fd800078e0afb */
[----:B------:R-:W-:Y:S02]  /*19530*/  @!P3 IADD3 R162, R162, -R251, RZ ;  /* 0x800000fba2a2b210 */ /* 0x000fe40007ffe0ff */
        /* <DEDUP_REMOVED lines=10> */
[----:B------:R-:W-:Y:S02]  /*195e0*/  @!P5 IADD3 R172, -R172, RZ, RZ ;  /* 0x000000ffacacd210 */ /* 0x000fe40007ffe1ff */
[C---:B------:R-:W-:Y:S01]  /*195f0*/  ISETP.GT.U32.AND P5, PT, R251.reuse, R164, PT ;  /* 0x000000a4fb00720c */ /* 0x040fe20003fa4070 */
[----:B------:R-:W-:Y:S01]  /*19600*/  @!P1 IMAD.MOV R171, RZ, RZ, -R171 ;  /* 0x000000ffffab9224 */ /* 0x000fe200078e0aab */
[----:B------:R-:W-:-:S11]  /*19610*/  ISETP.GT.U32.AND P1, PT, R251, R165, PT ;  /* 0x000000a5fb00720c */ /* 0x000fd60003f24070 */
[--C-:B------:R-:W-:Y:S02]  /*19620*/  @!P5 IMAD.IADD R164, R164, 0x1, -R251.reuse ;  /* 0x00000001a4a4d824 */ /* 0x100fe400078e0afb */
[----:B------:R-:W-:Y:S02]  /*19630*/  @!P1 IMAD.IADD R165, R165, 0x1, -R251 ;  /* 0x00000001a5a59824 */ /* 0x000fe400078e0afb */
[----:B------:R-:W-:Y:S01]  /*19640*/  @!P0 IMAD.MOV R166, RZ, RZ, -R166 ;  /* 0x000000ffffa68224 */ /* 0x000fe200078e0aa6 */
[----:B------:R-:W-:Y:S02]  /*19650*/  ISETP.GE.AND P5, PT, R220, RZ, PT ;  /* 0x000000ffdc00720c */ /* 0x000fe40003fa6270 */
[----:B------:R-:W5:Y:S01]  /*19660*/  LDL R220, [R1+0x5d80] ;  /* 0x005d800001dc7983 */ /* 0x000f620000100800 */
[----:B------:R-:W-:Y:S01]  /*19670*/  @!P2 IMAD.MOV R165, RZ, RZ, -R165 ;  /* 0x000000ffffa5a224 */ /* 0x000fe200078e0aa5 */
[C---:B------:R-:W-:Y:S02]  /*19680*/  ISETP.GT.U32.AND P0, PT, R251.reuse, R160, PT ;  /* 0x000000a0fb00720c */ /* 0x040fe40003f04070 */
[----:B------:R-:W-:-:S11]  /*19690*/  ISETP.GT.U32.AND P2, PT, R251, R159, PT ;  /* 0x0000009ffb00720c */ /* 0x000fd60003f44070 */
[----:B------:R-:W-:Y:S01]  /*196a0*/  @!P0 IMAD.IADD R160, R160, 0x1, -R251 ;  /* 0x00000001a0a08824 */ /* 0x000fe200078e0afb */
[----:B------:R-:W-:Y:S02]  /*196b0*/  ISETP.GT.U32.AND P0, PT, R251, R154, PT ;  /* 0x0000009afb00720c */ /* 0x000fe40003f04070 */
[----:B------:R-:W-:Y:S02]  /*196c0*/  @!P2 IADD3 R159, R159, -R251, RZ ;  /* 0x800000fb9f9fa210 */ /* 0x000fe40007ffe0ff */
[----:B------:R-:W-:-:S09]  /*196d0*/  ISETP.GT.U32.AND P2, PT, R251, R153, PT ;  /* 0x00000099fb00720c */ /* 0x000fd20003f44070 */
[----:B------:R-:W-:-:S04]  /*196e0*/  @!P0 IADD3 R154, R154, -R251, RZ ;  /* 0x800000fb9a9a8210 */ /* 0x000fc80007ffe0ff */
[----:B------:R-:W-:Y:S01]  /*196f0*/  @!P2 IMAD.IADD R153, R153, 0x1, -R251 ;  /* 0x000000019999a824 */ /* 0x000fe200078e0afb */
[----:B------:R-:W-:Y:S02]  /*19700*/  ISETP.GT.U32.AND P1, PT, R251, R158, PT ;  /* 0x0000009efb00720c */ /* 0x000fe40003f24070 */
[----:B------:R-:W-:-:S11]  /*19710*/  @!P5 IADD3 R169, -R169, RZ, RZ ;  /* 0x000000ffa9a9d210 */ /* 0x000fd60007ffe1ff */
[----:B------:R-:W-:-:S05]  /*19720*/  @!P1 IMAD.IADD R158, R158, 0x1, -R251 ;  /* 0x000000019e9e9824 */ /* 0x000fca00078e0afb */
[C---:B------:R-:W-:Y:S01]  /*19730*/  ISETP.GT.U32.AND P5, PT, R251.reuse, R158, PT ;  /* 0x0000009efb00720c */ /* 0x040fe20003fa4070 */
[----:B------:R-:W-:Y:S01]  /*19740*/  @!P4 IMAD.MOV R168, RZ, RZ, -R168 ;  /* 0x000000ffffa8c224 */ /* 0x000fe200078e0aa8 */
[C---:B------:R-:W-:Y:S01]  /*19750*/  ISETP.GT.U32.AND P4, PT, R251.reuse, R162, PT ;  /* 0x000000a2fb00720c */ /* 0x040fe20003f84070 */
[----:B------:R-:W-:Y:S01]  /*19760*/  @!P3 IMAD.MOV R167, RZ, RZ, -R167 ;  /* 0x000000ffffa7b224 */ /* 0x000fe200078e0aa7 */
[----:B------:R-:W-:-:S09]  /*19770*/  ISETP.GT.U32.AND P3, PT, R251, R161, PT ;  /* 0x000000a1fb00720c */ /* 0x000fd20003f64070 */
[--C-:B------:R-:W-:Y:S02]  /*19780*/  @!P5 IMAD.IADD R158, R158, 0x1, -R251.reuse ;  /* 0x000000019e9ed824 */ /* 0x100fe400078e0afb */
        /* <DEDUP_REMOVED lines=17> */
[----:B------:R-:W-:Y:S02]  /*198a0*/  @!P1 IMAD.IADD R163, R163, 0x1, -R251 ;  /* 0x00000001a3a39824 */ /* 0x000fe400078e0afb */
[----:B------:R-:W-:Y:S01]  /*198b0*/  @!P4 IMAD.MOV R161, RZ, RZ, -R161 ;  /* 0x000000ffffa1c224 */ /* 0x000fe200078e0aa1 */
[C---:B------:R-:W-:Y:S01]  /*198c0*/  ISETP.GT.U32.AND P4, PT, R251.reuse, R155, PT ;  /* 0x0000009bfb00720c */ /* 0x040fe20003f84070 */
[----:B------:R-:W-:Y:S01]  /*198d0*/  @!P3 IMAD.MOV R160, RZ, RZ, -R160 ;  /* 0x000000ffffa0b224 */ /* 0x000fe200078e0aa0 */
[----:B------:R-:W-:Y:S02]  /*198e0*/  ISETP.GT.U32.AND P3, PT, R251, R154, PT ;  /* 0x0000009afb00720c */ /* 0x000fe40003f64070 */
[----:B------:R-:W-:Y:S02]  /*198f0*/  ISETP.GE.AND P1, PT, R220, RZ, PT ;  /* 0x000000ffdc00720c */ /* 0x000fe40003f26270 */
[----:B------:R-:W5:Y:S07]  /*19900*/  LDL R220, [R1+0x5d98] ;  /* 0x005d980001dc7983 */ /* 0x000f6e0000100800 */
[--C-:B------:R-:W-:Y:S01]  /*19910*/  @!P4 IMAD.IADD R155, R155, 0x1, -R251.reuse ;  /* 0x000000019b9bc824 */ /* 0x100fe200078e0afb */
[C---:B------:R-:W-:Y:S01]  /*19920*/  ISETP.GT.U32.AND P4, PT, R251.reuse, R148, PT ;  /* 0x00000094fb00720c */ /* 0x040fe20003f84070 */
[----:B------:R-:W-:Y:S01]  /*19930*/  @!P3 IMAD.IADD R154, R154, 0x1, -R251 ;  /* 0x000000019a9ab824 */ /* 0x000fe200078e0afb */
[----:B------:R-:W-:-:S11]  /*19940*/  ISETP.GT.U32.AND P3, PT, R251, R147, PT ;  /* 0x00000093fb00720c */ /* 0x000fd60003f64070 */
[----:B------:R-:W-:Y:S02]  /*19950*/  @!P4 IADD3 R148, R148, -R251, RZ ;  /* 0x800000fb9494c210 */ /* 0x000fe40007ffe0ff */
[----:B------:R-:W-:Y:S01]  /*19960*/  @!P3 IMAD.IADD R147, R147, 0x1, -R251 ;  /* 0x000000019393b824 */ /* 0x000fe200078e0afb */
[----:B------:R-:W-:-:S05]  /*19970*/  IABS R214, R195 ;  /* 0x000000c300d67213 */ /* 0x000fca0000000000 */
[----:B------:R-:W-:-:S04]  /*19980*/  IMAD.HI.U32 R215, R252, R214, RZ ;  /* 0x000000d6fcd77227 */ /* 0x000fc800078e00ff */
[----:B------:R-:W-:Y:S01]  /*19990*/  IMAD.MOV R215, RZ, RZ, -R215 ;  /* 0x000000ffffd77224 */ /* 0x000fe200078e0ad7 */
[----:B------:R-:W-:Y:S02]  /*199a0*/  @!P6 IADD3 R164, -R164, RZ, RZ ;  /* 0x000000ffa4a4e210 */ /* 0x000fe40007ffe1ff */
[C---:B------:R-:W-:Y:S01]  /*199b0*/  ISETP.GT.U32.AND P6, PT, R251.reuse, R157, PT ;  /* 0x0000009dfb00720c */ /* 0x040fe20003fc4070 */
[----:B------:R-:W-:Y:S02]  /*199c0*/  IMAD R176, R251, R215, R214 ;  /* 0x000000d7fbb07224 */ /* 0x000fe400078e02d6 */
[----:B------:R-:W-:-:S05]  /*199d0*/  IMAD.MOV.U32 R214, RZ, RZ, R158 ;  /* 0x000000ffffd67224 */ /* 0x000fca00078e009e */
[----:B------:R-:W-:Y:S02]  /*199e0*/  @!P2 IADD3 R214, -R214, RZ, RZ ;  /* 0x000000ffd6d6a210 */ /* 0x000fe40007ffe1ff */
[----:B------:R-:W-:-:S03]  /*199f0*/  ISETP.GT.U32.AND P2, PT, R251, R151, PT ;  /* 0x00000097fb00720c */ /* 0x000fc60003f44070 */
[----:B------:R-:W-:Y:S01]  /*19a00*/  @!P6 IMAD.IADD R157, R157, 0x1, -R251 ;  /* 0x000000019d9de824 */ /* 0x000fe200078e0afb */
[----:B------:R-:W-:Y:S01]  /*19a10*/  @!P5 IADD3 R162, -R162, RZ, RZ ;  /* 0x000000ffa2a2d210 */ /* 0x000fe20007ffe1ff */
[----:B------:R-:W-:Y:S01]  /*19a20*/  @!P1 IMAD.MOV R163, RZ, RZ, -R163 ;  /* 0x000000ffffa39224 */ /* 0x000fe200078e0aa3 */
[C---:B------:R-:W-:Y:S02]  /*19a30*/  ISETP.GT.U32.AND P5, PT, R251.reuse, R156, PT ;  /* 0x0000009cfb00720c */ /* 0x040fe40003fa4070 */
[----:B------:R-:W-:-:S05]  /*19a40*/  ISETP.GT.U32.AND P1, PT, R251, R157, PT ;  /* 0x0000009dfb00720c */ /* 0x000fca0003f24070 */
[----:B------:R-:W-:-:S06]  /*19a50*/  @!P2 IMAD.IADD R151, R151, 0x1, -R251 ;  /* 0x000000019797a824 */ /* 0x000fcc00078e0afb */
        /* <DEDUP_REMOVED lines=22> */
[----:B------:R-:W-:Y:S01]  /*19bc0*/  @!P1 IADD3 R155, -R155, RZ, RZ ;  /* 0x000000ff9b9b9210 */ /* 0x000fe20007ffe1ff */
[----:B------:R-:W-:Y:S01]  /*19bd0*/  @!P5 IMAD.MOV R154, RZ, RZ, -R154 ;  /* 0x000000ffff9ad224 */ /* 0x000fe200078e0a9a */
[C---:B------:R-:W-:Y:S02]  /*19be0*/  ISETP.GT.U32.AND P1, PT, R251.reuse, R149, PT ;  /* 0x00000095fb00720c */ /* 0x040fe40003f24070 */
[----:B------:R-:W-:-:S11]  /*19bf0*/  ISETP.GT.U32.AND P5, PT, R251, R148, PT ;  /* 0x00000094fb00720c */ /* 0x000fd60003fa4070 */
[--C-:B------:R-:W-:Y:S01]  /*19c00*/  @!P1 IMAD.IADD R149, R149, 0x1, -R251.reuse ;  /* 0x0000000195959824 */ /* 0x100fe200078e0afb */
[C---:B------:R-:W-:Y:S01]  /*19c10*/  ISETP.GT.U32.AND P1, PT, R251.reuse, R142, PT ;  /* 0x0000008efb00720c */ /* 0x040fe20003f24070 */
[----:B------:R-:W-:Y:S01]  /*19c20*/  @!P5 IMAD.IADD R148, R148, 0x1, -R251 ;  /* 0x000000019494d824 */ /* 0x000fe200078e0afb */
[----:B------:R-:W-:Y:S02]  /*19c30*/  ISETP.GT.U32.AND P5, PT, R251, R141, PT ;  /* 0x0000008dfb00720c */ /* 0x000fe40003fa4070 */
[----:B------:R-:W-:-:S05]  /*19c40*/  IADD3 R191, R249, 0x1f6, RZ ;  /* 0x000001f6f9bf7810 */ /* 0x000fca0007ffe0ff */
[----:B------:R-:W-:Y:S04]  /*19c50*/  STL [R1+0x5e0c], R191 ;  /* 0x005e0cbf01007387 */ /* 0x000fe80000100800 */
[--C-:B------:R-:W-:Y:S02]  /*19c60*/  @!P1 IMAD.IADD R142, R142, 0x1, -R251.reuse ;  /* 0x000000018e8e9824 */ /* 0x100fe400078e0afb */
[----:B------:R-:W-:Y:S02]  /*19c70*/  @!P5 IMAD.IADD R141, R141, 0x1, -R251 ;  /* 0x000000018d8dd824 */ /* 0x000fe400078e0afb */
[----:B------:R-:W-:Y:S01]  /*19c80*/  @!P0 IMAD.MOV R159, RZ, RZ, -R159 ;  /* 0x000000ffff9f8224 */ /* 0x000fe200078e0a9f */
[C---:B------:R-:W-:Y:S01]  /*19c90*/  ISETP.GT.U32.AND P0, PT, R251.reuse, R153, PT ;  /* 0x00000099fb00720c */ /* 0x040fe20003f04070 */
[----:B------:R-:W-:Y:S01]  /*19ca0*/  @!P3 IMAD.MOV R152, RZ, RZ, -R152 ;  /* 0x000000ffff98b224 */ /* 0x000fe200078e0a98 */
[----:B------:R-:W-:-:S11]  /*19cb0*/  ISETP.GT.U32.AND P3, PT, R251, R145, PT ;  /* 0x00000091fb00720c */ /* 0x000fd60003f64070 */
[-C--:B------:R-:W-:Y:S02]  /*19cc0*/  @!P0 IADD3 R153, R153, -R251.reuse, RZ ;  /* 0x800000fb99998210 */ /* 0x080fe40007ffe0ff */
[C---:B------:R-:W-:Y:S01]  /*19cd0*/  ISETP.GT.U32.AND P0, PT, R251.reuse, R146, PT ;  /* 0x00000092fb00720c */ /* 0x040fe20003f04070 */
[----:B------:R-:W-:Y:S01]  /*19ce0*/  @!P2 IMAD.MOV R156, RZ, RZ, -R156 ;  /* 0x000000ffff9ca224 */ /* 0x000fe200078e0a9c */
[----:B------:R-:W-:Y:S02]  /*19cf0*/  ISETP.GT.U32.AND P2, PT, R251, R150, PT ;  /* 0x00000096fb00720c */ /* 0x000fe40003f44070 */
[----:B------:R-:W-:-:S09]  /*19d00*/  @!P3 IADD3 R145, R145, -R251, RZ ;  /* 0x800000fb9191b210 */ /* 0x000fd20007ffe0ff */
[----:B------:R-:W-:Y:S01]  /*19d10*/  @!P0 IMAD.IADD R146, R146, 0x1, -R251 ;  /* 0x0000000192928824 */ /* 0x000fe200078e0afb */
        /* <DEDUP_REMOVED lines=17> */
[----:B------:R-:W-:Y:S01]  /*19e30*/  @!P6 IMAD.MOV R157, RZ, RZ, -R157 ;  /* 0x000000ffff9de224 */ /* 0x000fe200078e0a9d */
[----:B------:R-:W-:-:S13]  /*19e40*/  ISETP.GT.U32.AND P6, PT, R251, R146, PT ;  /* 0x00000092fb00720c */ /* 0x000fda0003fc4070 */
[----:B------:R-:W-:Y:S02]  /*19e50*/  @!P6 IMAD.IADD R146, R146, 0x1, -R251 ;  /* 0x000000019292e824 */ /* 0x000fe400078e0afb */
[----:B------:R-:W-:Y:S01]  /*19e60*/  @!P2 IMAD.MOV R148, RZ, RZ, -R148 ;  /* 0x000000ffff94a224 */ /* 0x000fe200078e0a94 */
[----:B------:R-:W-:Y:S02]  /*19e70*/  ISETP.GT.U32.AND P2, PT, R251, R142, PT ;  /* 0x0000008efb00720c */ /* 0x000fe40003f44070 */
[----:B------:R-:W-:-:S11]  /*19e80*/  ISETP.GE.AND P6, PT, R220, RZ, PT ;  /* 0x000000ffdc00720c */ /* 0x000fd60003fc6270 */
[----:B------:R-:W-:Y:S01]  /*19e90*/  @!P2 IADD3 R142, R142, -R251, RZ ;  /* 0x800000fb8e8ea210 */ /* 0x000fe20007ffe0ff */
[----:B------:R-:W5:Y:S01]  /*19ea0*/  LDL R220, [R1+0x5dc0] ;  /* 0x005dc00001dc7983 */ /* 0x000f620000100800 */
[----:B------:R-:W-:Y:S01]  /*19eb0*/  @!P6 IMAD.MOV R151, RZ, RZ, -R151 ;  /* 0x000000ffff97e224 */ /* 0x000fe200078e0a97 */
[C---:B------:R-:W-:Y:S02]  /*19ec0*/  ISETP.GT.U32.AND P6, PT, R251.reuse, R141, PT ;  /* 0x0000008dfb00720c */ /* 0x040fe40003fc4070 */
[----:B------:R-:W-:-:S11]  /*19ed0*/  ISETP.GT.U32.AND P2, PT, R251, R136, PT ;  /* 0x00000088fb00720c */ /* 0x000fd60003f44070 */
[--C-:B------:R-:W-:Y:S01]  /*19ee0*/  @!P6 IMAD.IADD R141, R141, 0x1, -R251.reuse ;  /* 0x000000018d8de824 */ /* 0x100fe200078e0afb */
[----:B------:R-:W-:Y:S01]  /*19ef0*/  ISETP.GT.U32.AND P6, PT, R251, R135, PT ;  /* 0x00000087fb00720c */ /* 0x000fe20003fc4070 */
[----:B------:R-:W-:-:S12]  /*19f00*/  @!P2 IMAD.IADD R136, R136, 0x1, -R251 ;  /* 0x000000018888a824 */ /* 0x000fd800078e0afb */
[----:B------:R-:W-:Y:S02]  /*19f10*/  @!P6 IMAD.IADD R135, R135, 0x1, -R251 ;  /* 0x000000018787e824 */ /* 0x000fe400078e0afb */
[----:B------:R-:W-:Y:S01]  /*19f20*/  @!P4 IMAD.MOV R153, RZ, RZ, -R153 ;  /* 0x000000ffff99c224 */ /* 0x000fe200078e0a99 */
[----:B------:R-:W-:-:S13]  /*19f30*/  ISETP.GT.U32.AND P4, PT, R251, R147, PT ;  /* 0x00000093fb00720c */ /* 0x000fda0003f84070 */
[----:B------:R-:W-:Y:S01]  /*19f40*/  @!P4 IMAD.IADD R147, R147, 0x1, -R251 ;  /* 0x000000019393c824 */ /* 0x000fe200078e0afb */
[----:B------:R-:W-:-:S04]  /*19f50*/  ISETP.GT.U32.AND P4, PT, R251, R140, PT ;  /* 0x0000008cfb00720c */ /* 0x000fc80003f84070 */
[----:B------:R-:W-:-:S09]  /*19f60*/  @!P1 IADD3 R147, -R147, RZ, RZ ;  /* 0x000000ff93939210 */ /* 0x000fd20007ffe1ff */
[----:B------:R-:W-:-:S04]  /*19f70*/  @!P4 IADD3 R140, R140, -R251, RZ ;  /* 0x800000fb8c8cc210 */ /* 0x000fc80007ffe0ff */
        /* <DEDUP_REMOVED lines=10> */
[----:B------:R-:W-:Y:S02]  /*1a020*/  @!P3 IMAD.IADD R138, R138, 0x1, -R251 ;  /* 0x000000018a8ab824 */ /* 0x000fe400078e0afb */
        /* <DEDUP_REMOVED lines=10> */
[----:B------:R-:W5:Y:S06]  /*1a0d0*/  LDL R223, [R1+0x5df0] ;  /* 0x005df00001df7983 */ /* 0x000f6c0000100800 */
[----:B------:R-:W-:Y:S01]  /*1a0e0*/  @!P3 IMAD.MOV R143, RZ, RZ, -R143 ;  /* 0x000000ffff8fb224 */ /* 0x000fe200078e0a8f */
[----:B------:R-:W-:-:S03]  /*1a0f0*/  ISETP.GT.U32.AND P3, PT, R251, R137, PT ;  /* 0x00000089fb00720c */ /* 0x000fc60003f64070 */
[----:B------:R-:W-:Y:S01]  /*1a100*/  @!P0 IMAD.MOV R142, RZ, RZ, -R142 ;  /* 0x000000ffff8e8224 */ /* 0x000fe200078e0a8e */
[C---:B------:R-:W-:Y:S02]  /*1a110*/  ISETP.GT.U32.AND P0, PT, R251.reuse, R136, PT ;  /* 0x00000088fb00720c */ /* 0x040fe40003f04070 */
[----:B------:R-:W-:-:S07]  /*1a120*/  ISETP.GT.U32.AND P4, PT, R251, R145, PT ;  /* 0x00000091fb00720c */ /* 0x000fce0003f84070 */
[----:B------:R-:W-:Y:S01]  /*1a130*/  @!P3 IMAD.IADD R137, R137, 0x1, -R251 ;  /* 0x000000018989b824 */ /* 0x000fe200078e0afb */
[----:B------:R-:W-:-:S03]  /*1a140*/  ISETP.GT.U32.AND P3, PT, R251, R130, PT ;  /* 0x00000082fb00720c */ /* 0x000fc60003f64070 */
[----:B------:R-:W-:Y:S02]  /*1a150*/  @!P0 IADD3 R136, R136, -R251, RZ ;  /* 0x800000fb88888210 */ /* 0x000fe40007ffe0ff */
[----:B------:R-:W-:Y:S01]  /*1a160*/  ISETP.GT.U32.AND P0, PT, R251, R129, PT ;  /* 0x00000081fb00720c */ /* 0x000fe20003f04070 */
[----:B------:R-:W-:Y:S01]  /*1a170*/  @!P4 IMAD.IADD R145, R145, 0x1, -R251 ;  /* 0x000000019191c824 */ /* 0x000fe200078e0afb */
[----:B------:R-:W-:-:S06]  /*1a180*/  ISETP.GE.AND P4, PT, R220, RZ, PT ;  /* 0x000000ffdc00720c */ /* 0x000fcc0003f86270 */
[--C-:B------:R-:W-:Y:S01]  /*1a190*/  @!P3 IMAD.IADD R130, R130, 0x1, -R251.reuse ;  /* 0x000000018282b824 */ /* 0x100fe200078e0afb */
[----:B------:R-:W5:Y:S04]  /*1a1a0*/  LDL R220, [R1+0x5dec] ;  /* 0x005dec0001dc7983 */ /* 0x000f680000100800 */
[----:B------:R-:W-:Y:S01]  /*1a1b0*/  @!P0 IMAD.IADD R129, R129, 0x1, -R251 ;  /* 0x0000000181818824 */ /* 0x000fe200078e0afb */
[----:B------:R-:W-:Y:S01]  /*1a1c0*/  IABS R215, R192 ;  /* 0x000000c000d77213 */ /* 0x000fe20000000000 */
[----:B------:R-:W-:Y:S01]  /*1a1d0*/  @!P5 IMAD.MOV R146, RZ, RZ, -R146 ;  /* 0x000000ffff92d224 */ /* 0x000fe200078e0a92 */
[----:B------:R-:W-:-:S03]  /*1a1e0*/  ISETP.GT.U32.AND P5, PT, R251, R139, PT ;  /* 0x0000008bfb00720c */ /* 0x000fc60003fa4070 */
[----:B------:R-:W-:-:S04]  /*1a1f0*/  IMAD.HI.U32 R216, R252, R215, RZ ;  /* 0x000000d7fcd87227 */ /* 0x000fc800078e00ff */
[----:B------:R-:W-:-:S04]  /*1a200*/  IMAD.MOV R216, RZ, RZ, -R216 ;  /* 0x000000ffffd87224 */ /* 0x000fc800078e0ad8 */
[----:B------:R-:W-:Y:S02]  /*1a210*/  IMAD R158, R251, R216, R215 ;  /* 0x000000d8fb9e7224 */ /* 0x000fe400078e02d7 */
[----:B------:R-:W-:Y:S02]  /*1a220*/  IMAD.MOV.U32 R215, RZ, RZ, R140 ;  /* 0x000000ffffd77224 */ /* 0x000fe400078e008c */
[----:B------:R-:W-:Y:S01]  /*1a230*/  @!P5 IMAD.IADD R139, R139, 0x1, -R251 ;  /* 0x000000018b8bd824 */ /* 0x000fe200078e0afb */
[C---:B------:R-:W-:Y:S01]  /*1a240*/  ISETP.GT.U32.AND P5, PT, R251.reuse, R134, PT ;  /* 0x00000086fb00720c */ /* 0x040fe20003fa4070 */
[----:B------:R-:W-:Y:S01]  /*1a250*/  @!P6 IMAD.MOV R215, RZ, RZ, -R215 ;  /* 0x000000ffffd7e224 */ /* 0x000fe200078e0ad7 */
[C---:B------:R-:W-:Y:S01]  /*1a260*/  ISETP.GT.U32.AND P6, PT, R251.reuse, R133, PT ;  /* 0x00000085fb00720c */ /* 0x040fe20003fc4070 */
[----:B------:R-:W-:Y:S01]  /*1a270*/  @!P1 IMAD.MOV R144, RZ, RZ, -R144 ;  /* 0x000000ffff909224 */ /* 0x000fe200078e0a90 */
        /* <DEDUP_REMOVED lines=23> */
[----:B------:R-:W-:Y:S02]  /*1a3f0*/  ISETP.GT.U32.AND P1, PT, R251, R130, PT ;  /* 0x00000082fb00720c */ /* 0x000fe40003f24070 */
[----:B------:R-:W-:Y:S02]  /*1a400*/  @!P4 IADD3 R145, -R145, RZ, RZ ;  /* 0x000000ff9191c210 */ /* 0x000fe40007ffe1ff */
[----:B------:R-:W-:-:S05]  /*1a410*/  ISETP.GT.U32.AND P4, PT, R251, R134, PT ;  /* 0x00000086fb00720c */ /* 0x000fca0003f84070 */
[----:B------:R-:W-:Y:S01]  /*1a420*/  @!P5 IMAD.IADD R131, R131, 0x1, -R251 ;  /* 0x000000018383d824 */ /* 0x000fe200078e0afb */
[----:B------:R-:W-:-:S03]  /*1a430*/  ISETP.GT.U32.AND P5, PT, R251, R124, PT ;  /* 0x0000007cfb00720c */ /* 0x000fc60003fa4070 */
[--C-:B------:R-:W-:Y:S01]  /*1a440*/  @!P1 IMAD.IADD R130, R130, 0x1, -R251.reuse ;  /* 0x0000000182829824 */ /* 0x100fe200078e0afb */
[----:B------:R-:W-:Y:S02]  /*1a450*/  ISETP.GT.U32.AND P1, PT, R251, R123, PT ;  /* 0x0000007bfb00720c */ /* 0x000fe40003f24070 */
[----:B------:R-:W-:Y:S01]  /*1a460*/  IADD3 R190, R249, 0x1f7, RZ ;  /* 0x000001f7f9be7810 */ /* 0x000fe20007ffe0ff */
[----:B------:R-:W-:Y:S01]  /*1a470*/  @!P4 IMAD.IADD R134, R134, 0x1, -R251 ;  /* 0x000000018686c824 */ /* 0x000fe200078e0afb */
[----:B------:R-:W-:-:S05]  /*1a480*/  ISETP.GE.AND P4, PT, R220, RZ, PT ;  /* 0x000000ffdc00720c */ /* 0x000fca0003f86270 */
[----:B------:R-:W-:Y:S01]  /*1a490*/  @!P5 IMAD.IADD R124, R124, 0x1, -R251 ;  /* 0x000000017c7cd824 */ /* 0x000fe200078e0afb */
[----:B------:R-:W5:Y:S03]  /*1a4a0*/  LDL R220, [R1+0x5e04] ;  /* 0x005e040001dc7983 */ /* 0x000f660000100800 */
[----:B------:R-:W-:Y:S01]  /*1a4b0*/  @!P1 IADD3 R123, R123, -R251, RZ ;  /* 0x800000fb7b7b9210 */ /* 0x000fe20007ffe0ff */
[----:B------:R-:W-:Y:S01]  /*1a4c0*/  STL [R1+0x5df8], R190 ;  /* 0x005df8be01007387 */ /* 0x000fe20000100800 */
[----:B------:R-:W-:Y:S02]  /*1a4d0*/  @!P2 IADD3 R141, -R141, RZ, RZ ;  /* 0x000000ff8d8da210 */ /* 0x000fe40007ffe1ff */
[C---:B------:R-:W-:Y:S01]  /*1a4e0*/  ISETP.GT.U32.AND P2, PT, R251.reuse, R135, PT ;  /* 0x00000087fb00720c */ /* 0x040fe20003f44070 */
[----:B------:R-:W-:Y:S01]  /*1a4f0*/  @!P0 IMAD.MOV R134, RZ, RZ, -R134 ;  /* 0x000000ffff868224 */ /* 0x000fe200078e0a86 */
[----:B------:R-:W-:-:S11]  /*1a500*/  ISETP.GT.U32.AND P0, PT, R251, R127, PT ;  /* 0x0000007ffb00720c */ /* 0x000fd60003f04070 */
[----:B------:R-:W-:Y:S01]  /*1a510*/  @!P2 IMAD.IADD R135, R135, 0x1, -R251 ;  /* 0x000000018787a824 */ /* 0x000fe200078e0afb */
        /* <DEDUP_REMOVED lines=8> */
[----:B------:R-:W-:Y:S02]  /*1a5a0*/  @!P2 IADD3 R133, R133, -R251, RZ ;  /* 0x800000fb8585a210 */ /* 0x000fe40007ffe0ff */
[----:B------:R-:W-:Y:S01]  /*1a5b0*/  ISETP.GT.U32.AND P2, PT, R251, R126, PT ;  /* 0x0000007efb00720c */ /* 0x000fe20003f44070 */
[----:B------:R-:W-:-:S12]  /*1a5c0*/  @!P4 IMAD.IADD R125, R125, 0x1, -R251 ;  /* 0x000000017d7dc824 */ /* 0x000fd800078e0afb */
        /* <DEDUP_REMOVED lines=12> */
[----:B------:R-:W-:-:S13]  /*1a690*/  ISETP.GT.U32.AND P6, PT, R251, R129, PT ;  /* 0x00000081fb00720c */ /* 0x000fda0003fc4070 */
[----:B------:R-:W-:Y:S01]  /*1a6a0*/  @!P6 IMAD.IADD R129, R129, 0x1, -R251 ;  /* 0x000000018181e824 */ /* 0x000fe200078e0afb */
[C---:B------:R-:W-:Y:S02]  /*1a6b0*/  ISETP.GT.U32.AND P6, PT, R251.reuse, R122, PT ;  /* 0x0000007afb00720c */ /* 0x040fe40003fc4070 */
[----:B------:R-:W-:Y:S02]  /*1a6c0*/  @!P4 IADD3 R130, -R130, RZ, RZ ;  /* 0x000000ff8282c210 */ /* 0x000fe40007ffe1ff */
[----:B------:R-:W-:-:S09]  /*1a6d0*/  ISETP.GT.U32.AND P4, PT, R251, R124, PT ;  /* 0x0000007cfb00720c */ /* 0x000fd20003f84070 */
[----:B------:R-:W-:Y:S01]  /*1a6e0*/  @!P6 IMAD.IADD R122, R122, 0x1, -R251 ;  /* 0x000000017a7ae824 */ /* 0x000fe200078e0afb */
[C---:B------:R-:W-:Y:S01]  /*1a6f0*/  ISETP.GT.U32.AND P6, PT, R251.reuse, R123, PT ;  /* 0x0000007bfb00720c */ /* 0x040fe20003fc4070 */
[----:B------:R-:W-:Y:S01]  /*1a700*/  @!P3 IMAD.MOV R135, RZ, RZ, -R135 ;  /* 0x000000ffff87b224 */ /* 0x000fe200078e0a87 */
[C---:B------:R-:W-:Y:S01]  /*1a710*/  ISETP.GT.U32.AND P3, PT, R251.reuse, R128, PT ;  /* 0x00000080fb00720c */ /* 0x040fe20003f64070 */
[----:B------:R-:W-:Y:S01]  /*1a720*/  @!P4 IMAD.IADD R124, R124, 0x1, -R251 ;  /* 0x000000017c7cc824 */ /* 0x000fe200078e0afb */
[----:B------:R-:W-:-:S09]  /*1a730*/  ISETP.GT.U32.AND P4, PT, R251, R118, PT ;  /* 0x00000076fb00720c */ /* 0x000fd20003f84070 */
[--C-:B------:R-:W-:Y:S01]  /*1a740*/  @!P6 IMAD.IADD R123, R123, 0x1, -R251.reuse ;  /* 0x000000017b7be824 */ /* 0x100fe200078e0afb */
[----:B------:R-:W-:Y:S02]  /*1a750*/  ISETP.GT.U32.AND P6, PT, R251, R117, PT ;  /* 0x00000075fb00720c */ /* 0x000fe40003fc4070 */
[----:B------:R-:W-:Y:S01]  /*1a760*/  @!P3 IADD3 R128, R128, -R251, RZ ;  /* 0x800000fb8080b210 */ /* 0x000fe20007ffe0ff */
[--C-:B------:R-:W-:Y:S01]  /*1a770*/  @!P4 IMAD.IADD R118, R118, 0x1, -R251.reuse ;  /* 0x000000017676c824 */ /* 0x100fe200078e0afb */
[----:B------:R-:W-:Y:S02]  /*1a780*/  ISETP.GE.AND P3, PT, R220, RZ, PT ;  /* 0x000000ffdc00720c */ /* 0x000fe40003f66270 */
[----:B------:R-:W5:Y:S07]  /*1a790*/  LDL R220, [R1+0x5e2c] ;  /* 0x005e2c0001dc7983 */ /* 0x000f6e0000100800 */
[----:B------:R-:W-:-:S02]  /*1a7a0*/  @!P6 IMAD.IADD R117, R117, 0x1, -R251 ;  /* 0x000000017575e824 */ /* 0x000fc400078e0afb */
[----:B------:R-:W-:Y:S01]  /*1a7b0*/  @!P5 IMAD.MOV R129, RZ, RZ, -R129 ;  /* 0x000000ffff81d224 */ /* 0x000fe200078e0a81 */
[C---:B------:R-:W-:Y:S01]  /*1a7c0*/  ISETP.GT.U32.AND P5, PT, R251.reuse, R122, PT ;  /* 0x0000007afb00720c */ /* 0x040fe20003fa4070 */
[----:B------:R-:W-:Y:S01]  /*1a7d0*/  @!P0 IMAD.MOV R132, RZ, RZ, -R132 ;  /* 0x000000ffff848224 */ /* 0x000fe200078e0a84 */
[C---:B------:R-:W-:Y:S01]  /*1a7e0*/  ISETP.GT.U32.AND P0, PT, R251.reuse, R126, PT ;  /* 0x0000007efb00720c */ /* 0x040fe20003f04070 */
[----:B------:R-:W-:Y:S01]  /*1a7f0*/  @!P2 IMAD.MOV R131, RZ, RZ, -R131 ;  /* 0x000000ffff83a224 */ /* 0x000fe200078e0a83 */
[----:B------:R-:W-:-:S09]  /*1a800*/  ISETP.GT.U32.AND P2, PT, R251, R125, PT ;  /* 0x0000007dfb00720c */ /* 0x000fd20003f44070 */
[--C-:B------:R-:W-:Y:S02]  /*1a810*/  @!P5 IMAD.IADD R122, R122, 0x1, -R251.reuse ;  /* 0x000000017a7ad824 */ /* 0x100fe400078e0afb */
[----:B------:R-:W-:Y:S01]  /*1a820*/  @!P0 IMAD.IADD R126, R126, 0x1, -R251 ;  /* 0x000000017e7e8824 */ /* 0x000fe200078e0afb */
[----:B------:R-:W-:Y:S02]  /*1a830*/  ISETP.GT.U32.AND P0, PT, R251, R120, PT ;  /* 0x00000078fb00720c */ /* 0x000fe40003f04070 */
[----:B------:R-:W-:Y:S02]  /*1a840*/  @!P2 IADD3 R125, R125, -R251, RZ ;  /* 0x800000fb7d7da210 */ /* 0x000fe40007ffe0ff */
[----:B------:R-:W-:-:S09]  /*1a850*/  ISETP.GT.U32.AND P2, PT, R251, R119, PT ;  /* 0x00000077fb00720c */ /* 0x000fd20003f44070 */
[----:B------:R-:W-:-:S04]  /*1a860*/  @!P0 IADD3 R120, R120, -R251, RZ ;  /* 0x800000fb78788210 */ /* 0x000fc80007ffe0ff */
        /* <DEDUP_REMOVED lines=14> */
[C---:B------:R-:W-:Y:S01]  /*1a950*/  ISETP.GT.U32.AND P2, PT, R251.reuse, R118, PT ;  /* 0x00000076fb00720c */ /* 0x040fe20003f44070 */
[----:B------:R-:W-:Y:S01]  /*1a960*/  @!P3 IMAD.MOV R133, RZ, RZ, -R133 ;  /* 0x000000ffff85b224 */ /* 0x000fe200078e0a85 */
[----:B------:R-:W-:-:S07]  /*1a970*/  ISETP.GT.U32.AND P3, PT, R251, R127, PT ;  /* 0x0000007ffb00720c */ /* 0x000fce0003f64070 */
[----:B------:R-:W-:Y:S02]  /*1a980*/  @!P0 IADD3 R119, R119, -R251, RZ ;  /* 0x800000fb77778210 */ /* 0x000fe40007ffe0ff */
[C---:B------:R-:W-:Y:S02]  /*1a990*/  ISETP.GT.U32.AND P0, PT, R251.reuse, R112, PT ;  /* 0x00000070fb00720c */ /* 0x040fe40003f04070 */
[--C-:B------:R-:W-:Y:S01]  /*1a9a0*/  @!P2 IMAD.IADD R118, R118, 0x1, -R251.reuse ;  /* 0x000000017676a824 */ /* 0x100fe200078e0afb */
[----:B------:R-:W-:Y:S01]  /*1a9b0*/  ISETP.GT.U32.AND P2, PT, R251, R111, PT ;  /* 0x0000006ffb00720c */ /* 0x000fe20003f44070 */
[----:B------:R-:W-:-:S09]  /*1a9c0*/  @!P3 IMAD.IADD R127, R127, 0x1, -R251 ;  /* 0x000000017f7fb824 */ /* 0x000fd200078e0afb */
[----:B------:R-:W-:-:S03]  /*1a9d0*/  @!P0 IMAD.IADD R112, R112, 0x1, -R251 ;  /* 0x0000000170708824 */ /* 0x000fc600078e0afb */
[----:B------:R-:W-:Y:S01]  /*1a9e0*/  @!P2 IMAD.IADD R111, R111, 0x1, -R251 ;  /* 0x000000016f6fa824 */ /* 0x000fe200078e0afb */
[----:B------:R-:W-:Y:S02]  /*1a9f0*/  ISETP.GE.AND P3, PT, R220, RZ, PT ;  /* 0x000000ffdc00720c */ /* 0x000fe40003f66270 */
[----:B------:R-:W5:Y:S01]  /*1aa00*/  LDL R220, [R1+0x5e30] ;  /* 0x005e300001dc7983 */ /* 0x000f620000100800 */
[----:B------:R-:W-:-:S05]  /*1aa10*/  IABS R218, R224 ;  /* 0x000000e000da7213 */ /* 0x000fca0000000000 */
[----:B------:R-:W-:Y:S01]  /*1aa20*/  IMAD.HI.U32 R219, R252, R218, RZ ;  /* 0x000000dafcdb7227 */ /* 0x000fe200078e00ff */
[----:B------:R-:W-:-:S03]  /*1aa30*/  IABS R216, R191 ;  /* 0x000000bf00d87213 */ /* 0x000fc60000000000 */
[----:B------:R-:W-:Y:S02]  /*1aa40*/  IMAD.MOV R217, RZ, RZ, -R219 ;  /* 0x000000ffffd97224 */ /* 0x000fe400078e0adb */
[----:B------:R-:W-:Y:S01]  /*1aa50*/  @!P1 IMAD.MOV R128, RZ, RZ, -R128 ;  /* 0x000000ffff809224 */ /* 0x000fe200078e0a80 */
[C---:B------:R-:W-:Y:S01]  /*1aa60*/  ISETP.GT.U32.AND P1, PT, R251.reuse, R121, PT ;  /* 0x00000079fb00720c */ /* 0x040fe20003f24070 */
[----:B------:R-:W-:Y:S02]  /*1aa70*/  IMAD R212, R251, R217, R218 ;  /* 0x000000d9fbd47224 */ /* 0x000fe400078e02da */
[----:B------:R-:W-:-:S04]  /*1aa80*/  IMAD.HI.U32 R217, R252, R216, RZ ;  /* 0x000000d8fcd97227 */ /* 0x000fc800078e00ff */
[----:B------:R-:W-:-:S04]  /*1aa90*/  IMAD.MOV R217, RZ, RZ, -R217 ;  /* 0x000000ffffd97224 */ /* 0x000fc800078e0ad9 */
[----:B------:R-:W-:Y:S01]  /*1aaa0*/  IMAD R140, R251, R217, R216 ;  /* 0x000000d9fb8c7224 */ /* 0x000fe200078e02d8 */
[----:B------:R-:W-:Y:S01]  /*1aab0*/  MOV R216, R122 ;  /* 0x0000007a00d87202 */ /* 0x000fe20000000f00 */
[----:B------:R-:W-:Y:S01]  /*1aac0*/  @!P1 IMAD.IADD R121, R121, 0x1, -R251 ;  /* 0x0000000179799824 */ /* 0x000fe200078e0afb */
[----:B------:R-:W-:-:S03]  /*1aad0*/  ISETP.GT.U32.AND P1, PT, R251, R116, PT ;  /* 0x00000074fb00720c */ /* 0x000fc60003f24070 */
[----:B------:R-:W-:Y:S01]  /*1aae0*/  @!P6 IMAD.MOV R216, RZ, RZ, -R216 ;  /* 0x000000ffffd8e224 */ /* 0x000fe200078e0ad8 */
[C---:B------:R-:W-:Y:S01]  /*1aaf0*/  ISETP.GT.U32.AND P6, PT, R251.reuse, R115, PT ;  /* 0x00000073fb00720c */ /* 0x040fe20003fc4070 */
[----:B------:R-:W-:Y:S01]  /*1ab00*/  @!P3 IMAD.MOV R127, RZ, RZ, -R127 ;  /* 0x000000ffff7fb224 */ /* 0x000fe200078e0a7f */
[----:B------:R-:W-:-:S07]  /*1ab10*/  ISETP.GT.U32.AND P3, PT, R251, R120, PT ;  /* 0x00000078fb00720c */ /* 0x000fce0003f64070 */
[----:B------:R-:W-:Y:S02]  /*1ab20*/  @!P1 IADD3 R116, R116, -R251, RZ ;  /* 0x800000fb74749210 */ /* 0x000fe40007ffe0ff */
[----:B------:R-:W-:Y:S02]  /*1ab30*/  ISETP.GT.U32.AND P1, PT, R251, R121, PT ;  /* 0x00000079fb00720c */ /* 0x000fe40003f24070 */
[--C-:B------:R-:W-:Y:S02]  /*1ab40*/  @!P6 IMAD.IADD R115, R115, 0x1, -R251.reuse ;  /* 0x000000017373e824 */ /* 0x100fe400078e0afb */
[----:B------:R-:W-:Y:S01]  /*1ab50*/  @!P3 IMAD.IADD R120, R120, 0x1, -R251 ;  /* 0x000000017878b824 */ /* 0x000fe200078e0afb */
[----:B------:R-:W-:-:S08]  /*1ab60*/  ISETP.GT.U32.AND P3, PT, R251, R113, PT ;  /* 0x00000071fb00720c */ /* 0x000fd00003f64070 */
[----:B------:R-:W-:Y:S01]  /*1ab70*/  @!P1 IMAD.IADD R121, R121, 0x1, -R251 ;  /* 0x0000000179799824 */ /* 0x000fe200078e0afb */
[----:B------:R-:W-:-:S04]  /*1ab80*/  ISETP.GT.U32.AND P1, PT, R251, R114, PT ;  /* 0x00000072fb00720c */ /* 0x000fc80003f24070 */
[----:B------:R-:W-:-:S09]  /*1ab90*/  @!P3 IMAD.IADD R113, R113, 0x1, -R251 ;  /* 0x000000017171b824 */ /* 0x000fd200078e0afb */
        /* <DEDUP_REMOVED lines=17> */
[----:B------:R-:W-:Y:S01]  /*1acb0*/  @!P1 IMAD.IADD R113, R113, 0x1, -R251 ;  /* 0x0000000171719824 */ /* 0x000fe200078e0afb */
[----:B------:R-:W-:-:S03]  /*1acc0*/  ISETP.GT.U32.AND P1, PT, R251, R106, PT ;  /* 0x0000006afb00720c */ /* 0x000fc60003f24070 */
[--C-:B------:R-:W-:Y:S01]  /*1acd0*/  @!P3 IMAD.IADD R112, R112, 0x1, -R251.reuse ;  /* 0x000000017070b824 */ /* 0x100fe200078e0afb */
[----:B------:R-:W-:Y:S02]  /*1ace0*/  ISETP.GT.U32.AND P3, PT, R251, R105, PT ;  /* 0x00000069fb00720c */ /* 0x000fe40003f64070 */
[----:B------:R-:W-:Y:S01]  /*1acf0*/  IADD3 R189, R249, 0x1f8, RZ ;  /* 0x000001f8f9bd7810 */ /* 0x000fe20007ffe0ff */
[----:B------:R-:W-:-:S06]  /*1ad00*/  @!P4 IMAD.IADD R116, R116, 0x1, -R251 ;  /* 0x000000017474c824 */ /* 0x000fcc00078e0afb */
[----:B------:R-:W-:-:S04]  /*1ad10*/  @!P1 IADD3 R106, R106, -R251, RZ ;  /* 0x800000fb6a6a9210 */ /* 0x000fc80007ffe0ff */
[----:B------:R-:W-:Y:S01]  /*1ad20*/  @!P3 IMAD.IADD R105, R105, 0x1, -R251 ;  /* 0x000000016969b824 */ /* 0x000fe200078e0afb */
[----:B------:R-:W-:Y:S02]  /*1ad30*/  ISETP.GE.AND P4, PT, R220, RZ, PT ;  /* 0x000000ffdc00720c */ /* 0x000fe40003f86270 */
[----:B------:R-:W5:Y:S04]  /*1ad40*/  LDL R220, [R1+0x5e60] ;  /* 0x005e600001dc7983 */ /* 0x000f680000100800 */
[----:B------:R-:W-:Y:S01]  /*1ad50*/  STL [R1+0x5ddc], R189 ;  /* 0x005ddcbd01007387 */ /* 0x000fe20000100800 */
[----:B------:R-:W-:Y:S01]  /*1ad60*/  @!P5 IMAD.MOV R126, RZ, RZ, -R126 ;  /* 0x000000ffff7ed224 */ /* 0x000fe200078e0a7e */
[----:B------:R-:W-:Y:S02]  /*1ad70*/  ISETP.GT.U32.AND P5, PT, R251, R117, PT ;  /* 0x00000075fb00720c */ /* 0x000fe40003fa4070 */
[----:B------:R-:W-:-:S02]  /*1ad80*/  @!P2 IADD3 R116, -R116, RZ, RZ ;  /* 0x000000ff7474a210 */ /* 0x000fc40007ffe1ff */
[----:B------:R-:W-:-:S09]  /*1ad90*/  ISETP.GT.U32.AND P2, PT, R251, R109, PT ;  /* 0x0000006dfb00720c */ /* 0x000fd20003f44070 */
[--C-:B------:R-:W-:Y:S01]  /*1ada0*/  @!P5 IMAD.IADD R117, R117, 0x1, -R251.reuse ;  /* 0x000000017575d824 */ /* 0x100fe200078e0afb */
[----:B------:R-:W-:Y:S02]  /*1adb0*/  ISETP.GT.U32.AND P5, PT, R251, R110, PT ;  /* 0x0000006efb00720c */ /* 0x000fe40003fa4070 */
[----:B------:R-:W-:Y:S01]  /*1adc0*/  @!P4 IADD3 R121, -R121, RZ, RZ ;  /* 0x000000ff7979c210 */ /* 0x000fe20007ffe1ff */
[----:B------:R-:W-:Y:S01]  /*1add0*/  @!P2 IMAD.IADD R109, R109, 0x1, -R251 ;  /* 0x000000016d6da824 */ /* 0x000fe200078e0afb */
[----:B------:R-:W-:-:S09]  /*1ade0*/  ISETP.GT.U32.AND P4, PT, R251, R115, PT ;  /* 0x00000073fb00720c */ /* 0x000fd20003f84070 */
[----:B------:R-:W-:Y:S01]  /*1adf0*/  @!P5 IMAD.IADD R110, R110, 0x1, -R251 ;  /* 0x000000016e6ed824 */ /* 0x000fe200078e0afb */
[----:B------:R-:W-:-:S03]  /*1ae00*/  ISETP.GT.U32.AND P5, PT, R251, R114, PT ;  /* 0x00000072fb00720c */ /* 0x000fc60003fa4070 */
        /* <DEDUP_REMOVED lines=18> */
[----:B------:R-:W-:Y:S02]  /*1af30*/  @!P6 IADD3 R111, R111, -R251, RZ ;  /* 0x800000fb6f6fe210 */ /* 0x000fe40007ffe0ff */
[C---:B------:R-:W-:Y:S01]  /*1af40*/  ISETP.GT.U32.AND P6, PT, R251.reuse, R104, PT ;  /* 0x00000068fb00720c */ /* 0x040fe20003fc4070 */
[----:B------:R-:W-:Y:S01]  /*1af50*/  @!P5 IMAD.MOV R112, RZ, RZ, -R112 ;  /* 0x000000ffff70d224 */ /* 0x000fe200078e0a70 */
[----:B------:R-:W-:-:S11]  /*1af60*/  ISETP.GT.U32.AND P5, PT, R251, R106, PT ;  /* 0x0000006afb00720c */ /* 0x000fd60003fa4070 */
[----:B------:R-:W-:Y:S01]  /*1af70*/  @!P6 IMAD.IADD R104, R104, 0x1, -R251 ;  /* 0x000000016868e824 */ /* 0x000fe200078e0afb */
[C---:B------:R-:W-:Y:S01]  /*1af80*/  ISETP.GT.U32.AND P6, PT, R251.reuse, R105, PT ;  /* 0x00000069fb00720c */ /* 0x040fe20003fc4070 */
[----:B------:R-:W-:Y:S01]  /*1af90*/  @!P0 IMAD.MOV R117, RZ, RZ, -R117 ;  /* 0x000000ffff758224 */ /* 0x000fe200078e0a75 */
[C---:B------:R-:W-:Y:S01]  /*1afa0*/  ISETP.GT.U32.AND P0, PT, R251.reuse, R110, PT ;  /* 0x0000006efb00720c */ /* 0x040fe20003f04070 */
[----:B------:R-:W-:Y:S01]  /*1afb0*/  @!P5 IMAD.IADD R106, R106, 0x1, -R251 ;  /* 0x000000016a6ad824 */ /* 0x000fe200078e0afb */
[----:B------:R-:W-:-:S09]  /*1afc0*/  ISETP.GT.U32.AND P5, PT, R251, R100, PT ;  /* 0x00000064fb00720c */ /* 0x000fd20003fa4070 */
[--C-:B------:R-:W-:Y:S01]  /*1afd0*/  @!P6 IMAD.IADD R105, R105, 0x1, -R251.reuse ;  /* 0x000000016969e824 */ /* 0x100fe200078e0afb */
[----:B------:R-:W-:Y:S01]  /*1afe0*/  ISETP.GT.U32.AND P6, PT, R251, R99, PT ;  /* 0x00000063fb00720c */ /* 0x000fe20003fc4070 */
[--C-:B------:R-:W-:Y:S02]  /*1aff0*/  @!P0 IMAD.IADD R110, R110, 0x1, -R251.reuse ;  /* 0x000000016e6e8824 */ /* 0x100fe400078e0afb */
[--C-:B------:R-:W-:Y:S01]  /*1b000*/  @!P5 IMAD.IADD R100, R100, 0x1, -R251.reuse ;  /* 0x000000016464d824 */ /* 0x100fe200078e0afb */
[----:B------:R-:W-:Y:S02]  /*1b010*/  ISETP.GE.AND P0, PT, R220, RZ, PT ;  /* 0x000000ffdc00720c */ /* 0x000fe40003f06270 */
[----:B------:R-:W5:Y:S07]  /*1b020*/  LDL R220, [R1+0x5e74] ;  /* 0x005e740001dc7983 */ /* 0x000f6e0000100800 */
[----:B------:R-:W-:-:S02]  /*1b030*/  @!P6 IMAD.IADD R99, R99, 0x1, -R251 ;  /* 0x000000016363e824 */ /* 0x000fc400078e0afb */
[----:B------:R-:W-:Y:S01]  /*1b040*/  @!P1 IMAD.MOV R111, RZ, RZ, -R111 ;  /* 0x000000ffff6f9224 */ /* 0x000fe200078e0a6f */
[----:B------:R-:W-:Y:S01]  /*1b050*/  ISETP.GT.U32.AND P1, PT, R251, R104, PT ;  /* 0x00000068fb00720c */ /* 0x000fe20003f24070 */
[----:B------:R-:W-:Y:S01]  /*1b060*/  @!P2 IMAD.MOV R114, RZ, RZ, -R114 ;  /* 0x000000ffff72a224 */ /* 0x000fe200078e0a72 */
[----:B------:R-:W-:Y:S02]  /*1b070*/  @!P4 IADD3 R113, -R113, RZ, RZ ;  /* 0x000000ff7171c210 */ /* 0x000fe40007ffe1ff */
[C---:B------:R-:W-:Y:S02]  /*1b080*/  ISETP.GT.U32.AND P2, PT, R251.reuse, R108, PT ;  /* 0x0000006cfb00720c */ /* 0x040fe40003f44070 */
[----:B------:R-:W-:-:S07]  /*1b090*/  ISETP.GT.U32.AND P4, PT, R251, R107, PT ;  /* 0x0000006bfb00720c */ /* 0x000fce0003f84070 */
[----:B------:R-:W-:-:S04]  /*1b0a0*/  @!P1 IMAD.IADD R104, R104, 0x1, -R251 ;  /* 0x0000000168689824 */ /* 0x000fc800078e0afb */
        /* <DEDUP_REMOVED lines=25> */
[----:B------:R-:W-:Y:S01]  /*1b240*/  ISETP.GT.U32.AND P0, PT, R251, R109, PT ;  /* 0x0000006dfb00720c */ /* 0x000fe20003f04070 */
        /* <DEDUP_REMOVED lines=8> */
[----:B------:R-:W-:Y:S01]  /*1b2d0*/  @!P3 IMAD.IADD R93, R93, 0x1, -R251 ;  /* 0x000000015d5db824 */ /* 0x000fe200078e0afb */
[----:B------:R-:W-:-:S05]  /*1b2e0*/  IABS R217, R190 ;  /* 0x000000be00d97213 */ /* 0x000fca0000000000 */
[----:B------:R-:W-:-:S04]  /*1b2f0*/  IMAD.HI.U32 R218, R252, R217, RZ ;  /* 0x000000d9fcda7227 */ /* 0x000fc800078e00ff */
[----:B------:R-:W-:-:S04]  /*1b300*/  IMAD.MOV R218, RZ, RZ, -R218 ;  /* 0x000000ffffda7224 */ /* 0x000fc800078e0ada */
[----:B------:R-:W-:Y:S02]  /*1b310*/  IMAD R122, R251, R218, R217 ;  /* 0x000000dafb7a7224 */ /* 0x000fe400078e02d9 */
[----:B------:R-:W-:-:S04]  /*1b320*/  IMAD.MOV.U32 R217, RZ, RZ, R104 ;  /* 0x000000ffffd97224 */ /* 0x000fc800078e0068 */
[----:B------:R-:W-:Y:S01]  /*1b330*/  @!P6 IMAD.MOV R217, RZ, RZ, -R217 ;  /* 0x000000ffffd9e224 */ /* 0x000fe200078e0ad9 */
[C---:B------:R-:W-:Y:S01]  /*1b340*/  ISETP.GT.U32.AND P6, PT, R251.reuse, R97, PT ;  /* 0x00000061fb00720c */ /* 0x040fe20003fc4070 */
[----:B------:R-:W-:Y:S01]  /*1b350*/  @!P0 IMAD.MOV R109, RZ, RZ, -R109 ;  /* 0x000000ffff6d8224 */ /* 0x000fe200078e0a6d */
[C---:B------:R-:W-:Y:S01]  /*1b360*/  ISETP.GT.U32.AND P0, PT, R251.reuse, R103, PT ;  /* 0x00000067fb00720c */ /* 0x040fe20003f04070 */
[----:B------:R-:W-:Y:S01]  /*1b370*/  @!P1 IMAD.MOV R108, RZ, RZ, -R108 ;  /* 0x000000ffff6c9224 */ /* 0x000fe200078e0a6c */
[----:B------:R-:W-:-:S09]  /*1b380*/  ISETP.GT.U32.AND P1, PT, R251, R102, PT ;  /* 0x00000066fb00720c */ /* 0x000fd20003f24070 */
[-C--:B------:R-:W-:Y:S02]  /*1b390*/  @!P6 IADD3 R97, R97, -R251.reuse, RZ ;  /* 0x800000fb6161e210 */ /* 0x080fe40007ffe0ff */
[----:B------:R-:W-:Y:S01]  /*1b3a0*/  @!P0 IMAD.IADD R103, R103, 0x1, -R251 ;  /* 0x0000000167678824 */ /* 0x000fe200078e0afb */
[C---:B------:R-:W-:Y:S02]  /*1b3b0*/  ISETP.GT.U32.AND P0, PT, R251.reuse, R96, PT ;  /* 0x00000060fb00720c */ /* 0x040fe40003f04070 */
[----:B------:R-:W-:Y:S02]  /*1b3c0*/  @!P1 IADD3 R102, R102, -R251, RZ ;  /* 0x800000fb66669210 */ /* 0x000fe40007ffe0ff */
[----:B------:R-:W-:-:S09]  /*1b3d0*/  ISETP.GT.U32.AND P1, PT, R251, R95, PT ;  /* 0x0000005ffb00720c */ /* 0x000fd20003f24070 */
[----:B------:R-:W-:-:S04]  /*1b3e0*/  @!P0 IMAD.IADD R96, R96, 0x1, -R251 ;  /* 0x0000000160608824 */ /* 0x000fc800078e0afb */
        /* <DEDUP_REMOVED lines=15> */
[----:B------:R-:W-:Y:S02]  /*1b4e0*/  @!P4 IADD3 R106, -R106, RZ, RZ ;  /* 0x000000ff6a6ac210 */ /* 0x000fe40007ffe1ff */
[----:B------:R-:W-:-:S05]  /*1b4f0*/  ISETP.GT.U32.AND P4, PT, R251, R98, PT ;  /* 0x00000062fb00720c */ /* 0x000fca0003f84070 */
[----:B------:R-:W-:Y:S01]  /*1b500*/  @!P0 IMAD.IADD R95, R95, 0x1, -R251 ;  /* 0x000000015f5f8824 */ /* 0x000fe200078e0afb */
[----:B------:R-:W-:-:S03]  /*1b510*/  ISETP.GT.U32.AND P0, PT, R251, R88, PT ;  /* 0x00000058fb00720c */ /* 0x000fc60003f04070 */
[----:B------:R-:W-:Y:S02]  /*1b520*/  @!P1 IADD3 R94, R94, -R251, RZ ;  /* 0x800000fb5e5e9210 */ /* 0x000fe40007ffe0ff */
[----:B------:R-:W-:Y:S02]  /*1b530*/  ISETP.GT.U32.AND P1, PT, R251, R87, PT ;  /* 0x00000057fb00720c */ /* 0x000fe40003f24070 */
[----:B------:R-:W-:Y:S01]  /*1b540*/  IADD3 R188, R249, 0x1f9, RZ ;  /* 0x000001f9f9bc7810 */ /* 0x000fe20007ffe0ff */
[----:B------:R-:W-:-:S05]  /*1b550*/  @!P4 IMAD.IADD R98, R98, 0x1, -R251 ;  /* 0x000000016262c824 */ /* 0x000fca00078e0afb */
[----:B------:R-:W-:-:S05]  /*1b560*/  @!P0 IMAD.IADD R88, R88, 0x1, -R251 ;  /* 0x0000000158588824 */ /* 0x000fca00078e0afb */
[----:B------:R-:W-:Y:S01]  /*1b570*/  @!P1 IMAD.IADD R87, R87, 0x1, -R251 ;  /* 0x0000000157579824 */ /* 0x000fe200078e0afb */
[----:B------:R-:W-:Y:S02]  /*1b580*/  ISETP.GE.AND P4, PT, R220, RZ, PT ;  /* 0x000000ffdc00720c */ /* 0x000fe40003f86270 */
[----:B------:R-:W5:Y:S04]  /*1b590*/  LDL R220, [R1+0x5eb4] ;  /* 0x005eb40001dc7983 */ /* 0x000f680000100800 */
[----:B------:R-:W-:Y:S01]  /*1b5a0*/  STL [R1+0x5dc4], R188 ;  /* 0x005dc4bc01007387 */ /* 0x000fe20000100800 */
[----:B------:R-:W-:Y:S01]  /*1b5b0*/  @!P5 IMAD.MOV R105, RZ, RZ, -R105 ;  /* 0x000000ffff69d224 */ /* 0x000fe200078e0a69 */
        /* <DEDUP_REMOVED lines=8> */
[----:B------:R-:W-:Y:S02]  /*1b640*/  @!P5 IADD3 R92, R92, -R251, RZ ;  /* 0x800000fb5c5cd210 */ /* 0x000fe40007ffe0ff */
[----:B------:R-:W-:Y:S01]  /*1b650*/  ISETP.GT.U32.AND P5, PT, R251, R96, PT ;  /* 0x00000060fb00720c */ /* 0x000fe20003fa4070 */
        /* <DEDUP_REMOVED lines=17> */
[----:B------:R-:W-:-:S08]  /*1b770*/  ISETP.GT.U32.AND P6, PT, R251, R93, PT ;  /* 0x0000005dfb00720c */ /* 0x000fd00003fc4070 */
[----:B------:R-:W-:-:S05]  /*1b780*/  @!P5 IMAD.MOV R94, RZ, RZ, -R94 ;  /* 0x000000ffff5ed224 */ /* 0x000fca00078e0a5e */
[----:B------:R-:W-:Y:S01]  /*1b790*/  @!P6 IMAD.IADD R93, R93, 0x1, -R251 ;  /* 0x000000015d5de824 */ /* 0x000fe200078e0afb */
[----:B------:R-:W-:-:S03]  /*1b7a0*/  ISETP.GT.U32.AND P5, PT, R251, R88, PT ;  /* 0x00000058fb00720c */ /* 0x000fc60003fa4070 */
[----:B------:R-:W-:Y:S01]  /*1b7b0*/  @!P0 IMAD.MOV R93, RZ, RZ, -R93 ;  /* 0x000000ffff5d8224 */ /* 0x000fe200078e0a5d */
[----:B------:R-:W-:Y:S02]  /*1b7c0*/  ISETP.GT.U32.AND P0, PT, R251, R87, PT ;  /* 0x00000057fb00720c */ /* 0x000fe40003f04070 */
[----:B------:R-:W-:Y:S02]  /*1b7d0*/  @!P2 IADD3 R99, -R99, RZ, RZ ;  /* 0x000000ff6363a210 */ /* 0x000fe40007ffe1ff */
[----:B------:R-:W-:-:S05]  /*1b7e0*/  ISETP.GT.U32.AND P2, PT, R251, R92, PT ;  /* 0x0000005cfb00720c */ /* 0x000fca0003f44070 */
[----:B------:R-:W-:Y:S01]  /*1b7f0*/  @!P5 IMAD.IADD R88, R88, 0x1, -R251 ;  /* 0x000000015858d824 */ /* 0x000fe200078e0afb */
[----:B------:R-:W-:-:S03]  /*1b800*/  ISETP.GT.U32.AND P5, PT, R251, R82, PT ;  /* 0x00000052fb00720c */ /* 0x000fc60003fa4070 */
[----:B------:R-:W-:Y:S01]  /*1b810*/  @!P0 IMAD.IADD R87, R87, 0x1, -R251 ;  /* 0x0000000157578824 */ /* 0x000fe200078e0afb */
[----:B------:R-:W-:-:S03]  /*1b820*/  ISETP.GT.U32.AND P0, PT, R251, R81, PT ;  /* 0x00000051fb00720c */ /* 0x000fc60003f04070 */
[----:B------:R-:W-:-:S06]  /*1b830*/  @!P2 IMAD.IADD R92, R92, 0x1, -R251 ;  /* 0x000000015c5ca824 */ /* 0x000fcc00078e0afb */
[----:B------:R-:W-:-:S04]  /*1b840*/  @!P5 IMAD.IADD R82, R82, 0x1, -R251 ;  /* 0x000000015252d824 */ /* 0x000fc800078e0afb */
[----:B------:R-:W-:Y:S02]  /*1b850*/  @!P0 IADD3 R81, R81, -R251, RZ ;  /* 0x800000fb51518210 */ /* 0x000fe40007ffe0ff */
[----:B------:R-:W-:Y:S02]  /*1b860*/  ISETP.GE.AND P2, PT, R220, RZ, PT ;  /* 0x000000ffdc00720c */ /* 0x000fe40003f46270 */
[----:B------:R-:W5:Y:S01]  /*1b870*/  LDL R220, [R1+0x5ecc] ;  /* 0x005ecc0001dc7983 */ /* 0x000f620000100800 */
[----:B------:R-:W-:-:S13]  /*1b880*/  ISETP.GT.U32.AND P6, PT, R251, R86, PT ;  /* 0x00000056fb00720c */ /* 0x000fda0003fc4070 */
[----:B------:R-:W-:-:S05]  /*1b890*/  @!P6 IMAD.IADD R86, R86, 0x1, -R251 ;  /* 0x000000015656e824 */ /* 0x000fca00078e0afb */
[C---:B------:R-:W-:Y:S01]  /*1b8a0*/  ISETP.GT.U32.AND P6, PT, R251.reuse, R86, PT ;  /* 0x00000056fb00720c */ /* 0x040fe20003fc4070 */
[----:B------:R-:W-:Y:S01]  /*1b8b0*/  @!P4 IMAD.MOV R95, RZ, RZ, -R95 ;  /* 0x000000ffff5fc224 */ /* 0x000fe200078e0a5f */
[----:B------:R-:W-:Y:S02]  /*1b8c0*/  @!P3 IADD3 R96, -R96, RZ, RZ ;  /* 0x000000ff6060b210 */ /* 0x000fe40007ffe1ff */
[C---:B------:R-:W-:Y:S02]  /*1b8d0*/  ISETP.GT.U32.AND P3, PT, R251.reuse, R90, PT ;  /* 0x0000005afb00720c */ /* 0x040fe40003f64070 */
[----:B------:R-:W-:-:S07]  /*1b8e0*/  ISETP.GT.U32.AND P4, PT, R251, R89, PT ;  /* 0x00000059fb00720c */ /* 0x000fce0003f84070 */
[----:B------:R-:W-:-:S04]  /*1b8f0*/  @!P6 IADD3 R86, R86, -R251, RZ ;  /* 0x800000fb5656e210 */ /* 0x000fc80007ffe0ff */
        /* <DEDUP_REMOVED lines=16> */
[----:B------:R-:W-:Y:S02]  /*1ba00*/  @!P3 IADD3 R89, -R89, RZ, RZ ;  /* 0x000000ff5959b210 */ /* 0x000fe40007ffe1ff */
[C---:B------:R-:W-:Y:S02]  /*1ba10*/  ISETP.GT.U32.AND P3, PT, R251.reuse, R83, PT ;  /* 0x00000053fb00720c */ /* 0x040fe40003f64070 */
[----:B------:R-:W-:Y:S01]  /*1ba20*/  @!P4 IMAD.MOV R88, RZ, RZ, -R88 ;  /* 0x000000ffff58c224 */ /* 0x000fe200078e0a58 */
[C---:B------:R-:W-:Y:S01]  /*1ba30*/  ISETP.GT.U32.AND P4, PT, R251.reuse, R82, PT ;  /* 0x00000052fb00720c */ /* 0x040fe20003f84070 */
[----:B------:R-:W-:Y:S01]  /*1ba40*/  @!P2 IMAD.MOV R97, RZ, RZ, -R97 ;  /* 0x000000ffff61a224 */ /* 0x000fe200078e0a61 */
[----:B------:R-:W-:-:S08]  /*1ba50*/  ISETP.GT.U32.AND P2, PT, R251, R91, PT ;  /* 0x0000005bfb00720c */ /* 0x000fd00003f44070 */
[--C-:B------:R-:W-:Y:S01]  /*1ba60*/  @!P3 IMAD.IADD R83, R83, 0x1, -R251.reuse ;  /* 0x000000015353b824 */ /* 0x100fe200078e0afb */
[C---:B------:R-:W-:Y:S02]  /*1ba70*/  ISETP.GT.U32.AND P3, PT, R251.reuse, R76, PT ;  /* 0x0000004cfb00720c */ /* 0x040fe40003f64070 */
[----:B------:R-:W-:Y:S01]  /*1ba80*/  @!P4 IMAD.IADD R82, R82, 0x1, -R251 ;  /* 0x000000015252c824 */ /* 0x000fe200078e0afb */
[----:B------:R-:W-:Y:S02]  /*1ba90*/  ISETP.GT.U32.AND P4, PT, R251, R75, PT ;  /* 0x0000004bfb00720c */ /* 0x000fe40003f84070 */
[----:B------:R-:W-:-:S08]  /*1baa0*/  @!P2 IADD3 R91, R91, -R251, RZ ;  /* 0x800000fb5b5ba210 */ /* 0x000fd00007ffe0ff */
[----:B------:R-:W-:-:S03]  /*1bab0*/  @!P3 IMAD.IADD R76, R76, 0x1, -R251 ;  /* 0x000000014c4cb824 */ /* 0x000fc600078e0afb */
[----:B------:R-:W-:Y:S01]  /*1bac0*/  @!P4 IMAD.IADD R75, R75, 0x1, -R251 ;  /* 0x000000014b4bc824 */ /* 0x000fe200078e0afb */
[----:B------:R-:W-:Y:S02]  /*1bad0*/  ISETP.GE.AND P2, PT, R220, RZ, PT ;  /* 0x000000ffdc00720c */ /* 0x000fe40003f46270 */
[----:B------:R-:W5:Y:S01]  /*1bae0*/  LDL R220, [R1+0x5ee0] ;  /* 0x005ee00001dc7983 */ /* 0x000f620000100800 */
[----:B------:R-:W-:Y:S01]  /*1baf0*/  @!P1 IMAD.MOV R92, RZ, RZ, -R92 ;  /* 0x000000ffff5c9224 */ /* 0x000fe200078e0a5c */
[C---:B------:R-:W-:Y:S01]  /*1bb00*/  ISETP.GT.U32.AND P1, PT, R251.reuse, R85, PT ;  /* 0x00000055fb00720c */ /* 0x040fe20003f24070 */
[----:B------:R-:W-:Y:S01]  /*1bb10*/  @!P0 IMAD.MOV R86, RZ, RZ, -R86 ;  /* 0x000000ffff568224 */ /* 0x000fe200078e0a56 */
[----:B------:R-:W-:-:S11]  /*1bb20*/  ISETP.GT.U32.AND P0, PT, R251, R79, PT ;  /* 0x0000004ffb00720c */ /* 0x000fd60003f04070 */
[----:B------:R-:W-:Y:S01]  /*1bb30*/  @!P1 IMAD.IADD R85, R85, 0x1, -R251 ;  /* 0x0000000155559824 */ /* 0x000fe200078e0afb */
        /* <DEDUP_REMOVED lines=42> */
[----:B------:R-:W-:Y:S01]  /*1bde0*/  ISETP.GT.U32.AND P4, PT, R251, R73, PT ;  /* 0x00000049fb00720c */ /* 0x000fe20003f84070 */
[----:B------:R-:W-:Y:S01]  /*1bdf0*/  @!P0 IMAD.MOV R84, RZ, RZ, -R84 ;  /* 0x000000ffff548224 */ /* 0x000fe200078e0a54 */
[----:B------:R-:W5:Y:S09]  /*1be00*/  LDL R226, [R1+0x5f48] ;  /* 0x005f480001e27983 */ /* 0x000f720000100800 */
[--C-:B------:R-:W-:Y:S01]  /*1be10*/  @!P5 IMAD.IADD R81, R81, 0x1, -R251.reuse ;  /* 0x000000015151d824 */ /* 0x100fe200078e0afb */
[----:B------:R-:W-:Y:S01]  /*1be20*/  ISETP.GT.U32.AND P5, PT, R251, R74, PT ;  /* 0x0000004afb00720c */ /* 0x000fe20003fa4070 */
[----:B------:R-:W-:Y:S01]  /*1be30*/  @!P4 IMAD.IADD R73, R73, 0x1, -R251 ;  /* 0x000000014949c824 */ /* 0x000fe200078e0afb */
[----:B------:R-:W-:-:S11]  /*1be40*/  ISETP.GT.U32.AND P0, PT, R251, R78, PT ;  /* 0x0000004efb00720c */ /* 0x000fd60003f04070 */
[----:B------:R-:W-:Y:S02]  /*1be50*/  @!P5 IADD3 R74, R74, -R251, RZ ;  /* 0x800000fb4a4ad210 */ /* 0x000fe40007ffe0ff */
[C---:B------:R-:W-:Y:S01]  /*1be60*/  ISETP.GT.U32.AND P5, PT, R251.reuse, R79, PT ;  /* 0x0000004ffb00720c */ /* 0x040fe20003fa4070 */
[----:B------:R-:W-:Y:S01]  /*1be70*/  @!P0 IMAD.IADD R78, R78, 0x1, -R251 ;  /* 0x000000014e4e8824 */ /* 0x000fe200078e0afb */
[----:B------:R-:W-:-:S11]  /*1be80*/  ISETP.GT.U32.AND P0, PT, R251, R71, PT ;  /* 0x00000047fb00720c */ /* 0x000fd60003f04070 */
[----:B------:R-:W-:Y:S01]  /*1be90*/  @!P5 IMAD.IADD R79, R79, 0x1, -R251 ;  /* 0x000000014f4fd824 */ /* 0x000fe200078e0afb */
[----:B------:R-:W-:Y:S02]  /*1bea0*/  ISETP.GT.U32.AND P5, PT, R251, R72, PT ;  /* 0x00000048fb00720c */ /* 0x000fe40003fa4070 */
[----:B------:R-:W-:-:S11]  /*1beb0*/  @!P0 IADD3 R71, R71, -R251, RZ ;  /* 0x800000fb47478210 */ /* 0x000fd60007ffe0ff */
        /* <DEDUP_REMOVED lines=17> */
[----:B------:R-:W-:-:S09]  /*1bfd0*/  ISETP.GT.U32.AND P1, PT, R251, R69, PT ;  /* 0x00000045fb00720c */ /* 0x000fd20003f24070 */
[----:B------:R-:W-:Y:S01]  /*1bfe0*/  @!P0 IMAD.IADD R70, R70, 0x1, -R251 ;  /* 0x0000000146468824 */ /* 0x000fe200078e0afb */
[----:B------:R-:W-:-:S03]  /*1bff0*/  ISETP.GT.U32.AND P0, PT, R251, R64, PT ;  /* 0x00000040fb00720c */ /* 0x000fc60003f04070 */
[----:B------:R-:W-:Y:S02]  /*1c000*/  @!P1 IADD3 R69, R69, -R251, RZ ;  /* 0x800000fb45459210 */ /* 0x000fe40007ffe0ff */
[----:B------:R-:W-:-:S08]  /*1c010*/  ISETP.GT.U32.AND P1, PT, R251, R63, PT ;  /* 0x0000003ffb00720c */ /* 0x000fd00003f24070 */
[----:B------:R-:W-:-:S05]  /*1c020*/  @!P0 IADD3 R64, R64, -R251, RZ ;  /* 0x800000fb40408210 */ /* 0x000fca0007ffe0ff */
[----:B------:R-:W-:Y:S01]  /*1c030*/  @!P1 IMAD.IADD R63, R63, 0x1, -R251 ;  /* 0x000000013f3f9824 */ /* 0x000fe200078e0afb */
[----:B------:R-:W-:-:S05]  /*1c040*/  IABS R218, R189 ;  /* 0x000000bd00da7213 */ /* 0x000fca0000000000 */
[----:B------:R-:W-:Y:S01]  /*1c050*/  IMAD.HI.U32 R219, R252, R218, RZ ;  /* 0x000000dafcdb7227 */ /* 0x000fe200078e00ff */
[----:B------:R-:W-:-:S04]  /*1c060*/  @!P3 IADD3 R81, -R81, RZ, RZ ;  /* 0x000000ff5151b210 */ /* 0x000fc80007ffe1ff */
[----:B------:R-:W-:Y:S02]  /*1c070*/  IADD3 R219, -R219, RZ, RZ ;  /* 0x000000ffdbdb7210 */ /* 0x000fe40007ffe1ff */
[----:B------:R-:W-:-:S03]  /*1c080*/  ISETP.GT.U32.AND P3, PT, R251, R74, PT ;  /* 0x0000004afb00720c */ /* 0x000fc60003f64070 */
[C---:B------:R-:W-:Y:S01]  /*1c090*/  IMAD R104, R251.reuse, R219, R218 ;  /* 0x000000dbfb687224 */ /* 0x040fe200078e02da */
[----:B------:R-:W-:Y:S02]  /*1c0a0*/  IABS R218, R188 ;  /* 0x000000bc00da7213 */ /* 0x000fe40000000000 */
[----:B------:R-:W-:-:S03]  /*1c0b0*/  ISETP.GT.U32.AND P6, PT, R251, R68, PT ;  /* 0x00000044fb00720c */ /* 0x000fc60003fc4070 */
[----:B------:R-:W-:-:S04]  /*1c0c0*/  IMAD.HI.U32 R219, R252, R218, RZ ;  /* 0x000000dafcdb7227 */ /* 0x000fc800078e00ff */
[----:B------:R-:W-:Y:S02]  /*1c0d0*/  IMAD.MOV R219, RZ, RZ, -R219 ;  /* 0x000000ffffdb7224 */ /* 0x000fe400078e0adb */
[--C-:B------:R-:W-:Y:S02]  /*1c0e0*/  @!P3 IMAD.IADD R74, R74, 0x1, -R251.reuse ;  /* 0x000000014a4ab824 */ /* 0x100fe400078e0afb */
[----:B------:R-:W-:Y:S02]  /*1c0f0*/  IMAD R218, R251, R219, R218 ;  /* 0x000000dbfbda7224 */ /* 0x000fe400078e02da */
[----:B------:R-:W-:Y:S02]  /*1c100*/  IMAD.MOV.U32 R219, RZ, RZ, R74 ;  /* 0x000000ffffdb7224 */ /* 0x000fe400078e004a */
[----:B------:R-:W-:-:S03]  /*1c110*/  @!P6 IMAD.IADD R68, R68, 0x1, -R251 ;  /* 0x000000014444e824 */ /* 0x000fc600078e0afb */
[----:B------:R-:W-:Y:S02]  /*1c120*/  @!P2 IADD3 R219, -R219, RZ, RZ ;  /* 0x000000ffdbdba210 */ /* 0x000fe40007ffe1ff */
[C---:B------:R-:W-:Y:S02]  /*1c130*/  ISETP.GT.U32.AND P2, PT, R251.reuse, R67, PT ;  /* 0x00000043fb00720c */ /* 0x040fe40003f44070 */
[----:B------:R-:W-:Y:S02]  /*1c140*/  ISETP.GE.AND P3, PT, R220, RZ, PT ;  /* 0x000000ffdc00720c */ /* 0x000fe40003f66270 */
[----:B------:R-:W5:Y:S01]  /*1c150*/  LDL R220, [R1+0x5f24] ;  /* 0x005f240001dc7983 */ /* 0x000f620000100800 */
[C---:B------:R-:W-:Y:S02]  /*1c160*/  ISETP.GT.U32.AND P6, PT, R251.reuse, R68, PT ;  /* 0x00000044fb00720c */ /* 0x040fe40003fc4070 */
[----:B------:R-:W-:Y:S02]  /*1c170*/  @!P4 IADD3 R78, -R78, RZ, RZ ;  /* 0x000000ff4e4ec210 */ /* 0x000fe40007ffe1ff */
[----:B------:R-:W-:Y:S01]  /*1c180*/  ISETP.GT.U32.AND P4, PT, R251, R72, PT ;  /* 0x00000048fb00720c */ /* 0x000fe20003f84070 */
[----:B------:R-:W-:-:S03]  /*1c190*/  @!P5 IMAD.MOV R77, RZ, RZ, -R77 ;  /* 0x000000ffff4dd224 */ /* 0x000fc600078e0a4d */
[--C-:B------:R-:W-:Y:S01]  /*1c1a0*/  @!P2 IMAD.IADD R67, R67, 0x1, -R251.reuse ;  /* 0x000000014343a824 */ /* 0x100fe200078e0afb */
[C---:B------:R-:W-:Y:S02]  /*1c1b0*/  ISETP.GT.U32.AND P2, PT, R251.reuse, R62, PT ;  /* 0x0000003efb00720c */ /* 0x040fe40003f44070 */
[----:B------:R-:W-:Y:S02]  /*1c1c0*/  ISETP.GT.U32.AND P5, PT, R251, R71, PT ;  /* 0x00000047fb00720c */ /* 0x000fe40003fa4070 */
[----:B------:R-:W-:-:S04]  /*1c1d0*/  @!P6 IMAD.IADD R68, R68, 0x1, -R251 ;  /* 0x000000014444e824 */ /* 0x000fc800078e0afb */
[----:B------:R-:W-:Y:S01]  /*1c1e0*/  @!P4 IMAD.IADD R72, R72, 0x1, -R251 ;  /* 0x000000014848c824 */ /* 0x000fe200078e0afb */
[----:B------:R-:W-:-:S04]  /*1c1f0*/  ISETP.GT.U32.AND P4, PT, R251, R66, PT ;  /* 0x00000042fb00720c */ /* 0x000fc80003f84070 */
[--C-:B------:R-:W-:Y:S02]  /*1c200*/  @!P2 IMAD.IADD R62, R62, 0x1, -R251.reuse ;  /* 0x000000013e3ea824 */ /* 0x100fe400078e0afb */
[----:B------:R-:W-:Y:S01]  /*1c210*/  @!P5 IMAD.IADD R71, R71, 0x1, -R251 ;  /* 0x000000014747d824 */ /* 0x000fe200078e0afb */
[----:B------:R-:W-:-:S06]  /*1c220*/  ISETP.GT.U32.AND P5, PT, R251, R65, PT ;  /* 0x00000041fb00720c */ /* 0x000fcc0003fa4070 */
[----:B------:R-:W-:-:S07]  /*1c230*/  @!P4 IMAD.IADD R66, R66, 0x1, -R251 ;  /* 0x000000014242c824 */ /* 0x000fce00078e0afb */
[----:B------:R-:W-:Y:S01]  /*1c240*/  @!P5 IMAD.IADD R65, R65, 0x1, -R251 ;  /* 0x000000014141d824 */ /* 0x000fe200078e0afb */
[----:B--2---:R-:W-:Y:S02]  /*1c250*/  ISETP.GE.AND P0, PT, R225, RZ, PT ;  /* 0x000000ffe100720c */ /* 0x004fe40003f06270 */
[----:B------:R-:W2:Y:S01]  /*1c260*/  LDL R225, [R1+0x5f54] ;  /* 0x005f540001e17983 */ /* 0x000ea20000100800 */
[----:B---3--:R-:W-:-:S03]  /*1c270*/  ISETP.GE.AND P1, PT, R228, RZ, PT ;  /* 0x000000ffe400720c */ /* 0x008fc60003f26270 */
[----:B------:R-:W3:Y:S01]  /*1c280*/  LDL R228, [R1+0x5f5c] ;  /* 0x005f5c0001e47983 */ /* 0x000ee20000100800 */
[----:B----4-:R-:W-:-:S03]  /*1c290*/  ISETP.GE.AND P6, PT, R221, RZ, PT ;  /* 0x000000ffdd00720c */ /* 0x010fc60003fc6270 */
[----:B------:R-:W4:Y:S10]  /*1c2a0*/  LDL R221, [R1+0x5f3c] ;  /* 0x005f3c0001dd7983 */ /* 0x000f340000100800 */
[----:B------:R-:W-:-:S02]  /*1c2b0*/  @!P6 IADD3 R72, -R72, RZ, RZ ;  /* 0x000000ff4848e210 */ /* 0x000fc40007ffe1ff */
[----:B------:R-:W-:Y:S02]  /*1c2c0*/  ISETP.GT.U32.AND P6, PT, R251, R62, PT ;  /* 0x0000003efb00720c */ /* 0x000fe40003fc4070 */
[----:B-----5:R-:W-:Y:S02]  /*1c2d0*/  ISETP.GE.AND P4, PT, R222, RZ, PT ;  /* 0x000000ffde00720c */ /* 0x020fe40003f86270 */
[----:B------:R-:W-:Y:S01]  /*1c2e0*/  ISETP.GE.AND P5, PT, R223, RZ, PT ;  /* 0x000000ffdf00720c */ /* 0x000fe20003fa6270 */
[----:B------:R-:W5:Y:S04]  /*1c2f0*/  LDL R222, [R1+0x5f40] ;  /* 0x005f400001de7983 */ /* 0x000f680000100800 */
[----:B------:R-:W5:Y:S04]  /*1c300*/  LDL R223, [R1+0x5f50] ;  /* 0x005f500001df7983 */ /* 0x000f680000100800 */
[----:B------:R-:W-:-:S02]  /*1c310*/  @!P6 IADD3 R62, R62, -R251, RZ ;  /* 0x800000fb3e3ee210 */ /* 0x000fc40007ffe0ff */
[----:B------:R-:W-:Y:S02]  /*1c320*/  ISETP.GE.AND P6, PT, R226, RZ, PT ;  /* 0x000000ffe200720c */ /* 0x000fe40003fc6270 */
[----:B------:R-:W5:Y:S01]  /*1c330*/  LDL R226, [R1+0x5f4c] ;  /* 0x005f4c0001e27983 */ /* 0x000f620000100800 */
[----:B------:R-:W-:Y:S01]  /*1c340*/  @!P4 IMAD.MOV R71, RZ, RZ, -R71 ;  /* 0x000000ffff47c224 */ /* 0x000fe200078e0a47 */
[C---:B------:R-:W-:Y:S01]  /*1c350*/  ISETP.GT.U32.AND P4, PT, R251.reuse, R65, PT ;  /* 0x00000041fb00720c */ /* 0x040fe20003f84070 */
[----:B------:R-:W-:Y:S01]  /*1c360*/  @!P5 IMAD.MOV R70, RZ, RZ, -R70 ;  /* 0x000000ffff46d224 */ /* 0x000fe200078e0a46 */
[----:B------:R-:W-:-:S11]  /*1c370*/  ISETP.GT.U32.AND P5, PT, R251, R64, PT ;  /* 0x00000040fb00720c */ /* 0x000fd60003fa4070 */
[--C-:B------:R-:W-:Y:S01]  /*1c380*/  @!P4 IMAD.IADD R65, R65, 0x1, -R251.reuse ;  /* 0x000000014141c824 */ /* 0x100fe200078e0afb */
[C---:B------:R-:W-:Y:S01]  /*1c390*/  ISETP.GT.U32.AND P4, PT, R251.reuse, R58, PT ;  /* 0x0000003afb00720c */ /* 0x040fe20003f84070 */
[----:B------:R-:W-:Y:S01]  /*1c3a0*/  @!P5 IMAD.IADD R64, R64, 0x1, -R251 ;  /* 0x000000014040d824 */ /* 0x000fe200078e0afb */
[----:B------:R-:W-:-:S11]  /*1c3b0*/  ISETP.GT.U32.AND P5, PT, R251, R57, PT ;  /* 0x00000039fb00720c */ /* 0x000fd60003fa4070 */
[----:B------:R-:W-:Y:S02]  /*1c3c0*/  @!P4 IMAD.IADD R58, R58, 0x1, -R251 ;  /* 0x000000013a3ac824 */ /* 0x000fe400078e0afb */
[----:B------:R-:W-:Y:S01]  /*1c3d0*/  @!P5 IADD3 R57, R57, -R251, RZ ;  /* 0x800000fb3939d210 */ /* 0x000fe20007ffe0ff */
[----:B------:R-:W-:Y:S01]  /*1c3e0*/  @!P3 IMAD.MOV R79, RZ, RZ, -R79 ;  /* 0x000000ffff4fb224 */ /* 0x000fe200078e0a4f */
[C---:B------:R-:W-:Y:S01]  /*1c3f0*/  ISETP.GT.U32.AND P3, PT, R251.reuse, R73, PT ;  /* 0x00000049fb00720c */ /* 0x040fe20003f64070 */
[----:B------:R-:W-:Y:S01]  /*1c400*/  @!P0 IMAD.MOV R69, RZ, RZ, -R69 ;  /* 0x000000ffff458224 */ /* 0x000fe200078e0a45 */
[----:B------:R-:W-:-:S11]  /*1c410*/  ISETP.GT.U32.AND P0, PT, R251, R63, PT ;  /* 0x0000003ffb00720c */ /* 0x000fd60003f04070 */
[--C-:B------:R-:W-:Y:S02]  /*1c420*/  @!P3 IMAD.IADD R73, R73, 0x1, -R251.reuse ;  /* 0x000000014949b824 */ /* 0x100fe400078e0afb */
[----:B------:R-:W-:Y:S01]  /*1c430*/  @!P0 IMAD.IADD R63, R63, 0x1, -R251 ;  /* 0x000000013f3f8824 */ /* 0x000fe200078e0afb */
[C---:B------:R-:W-:Y:S02]  /*1c440*/  ISETP.GT.U32.AND P0, PT, R251.reuse, R56, PT ;  /* 0x00000038fb00720c */ /* 0x040fe40003f04070 */
[----:B------:R-:W-:Y:S02]  /*1c450*/  ISETP.GT.U32.AND P2, PT, R251, R67, PT ;  /* 0x00000043fb00720c */ /* 0x000fe40003f44070 */
[----:B------:R-:W-:-:S09]  /*1c460*/  ISETP.GE.AND P3, PT, R220, RZ, PT ;  /* 0x000000ffdc00720c */ /* 0x000fd20003f66270 */
[----:B------:R-:W-:-:S04]  /*1c470*/  @!P0 IMAD.IADD R56, R56, 0x1, -R251 ;  /* 0x0000000138388824 */ /* 0x000fc800078e0afb */
[----:B------:R-:W-:Y:S01]  /*1c480*/  @!P3 IMAD.MOV R73, RZ, RZ, -R73 ;  /* 0x000000ffff49b224 */ /* 0x000fe200078e0a49 */
[----:B------:R-:W-:Y:S01]  /*1c490*/  ISETP.GT.U32.AND P3, PT, R251, R66, PT ;  /* 0x00000042fb00720c */ /* 0x000fe20003f64070 */
[----:B------:R-:W-:Y:S01]  /*1c4a0*/  @!P1 IMAD.MOV R68, RZ, RZ, -R68 ;  /* 0x000000ffff449224 */ /* 0x000fe200078e0a44 */
[----:B------:R-:W-:Y:S02]  /*1c4b0*/  @!P2 IADD3 R67, R67, -R251, RZ ;  /* 0x800000fb4343a210 */ /* 0x000fe40007ffe0ff */
[C---:B------:R-:W-:Y:S02]  /*1c4c0*/  ISETP.GT.U32.AND P1, PT, R251.reuse, R61, PT ;  /* 0x0000003dfb00720c */ /* 0x040fe40003f24070 */
[----:B------:R-:W-:-:S07]  /*1c4d0*/  ISETP.GT.U32.AND P2, PT, R251, R60, PT ;  /* 0x0000003cfb00720c */ /* 0x000fce0003f44070 */
[--C-:B------:R-:W-:Y:S01]  /*1c4e0*/  @!P3 IMAD.IADD R66, R66, 0x1, -R251.reuse ;  /* 0x000000014242b824 */ /* 0x100fe200078e0afb */
[----:B------:R-:W-:Y:S02]  /*1c4f0*/  ISETP.GT.U32.AND P3, PT, R251, R59, PT ;  /* 0x0000003bfb00720c */ /* 0x000fe40003f64070 */
[----:B------:R-:W-:Y:S01]  /*1c500*/  IADD3 R186, R249, 0x1fb, RZ ;  /* 0x000001fbf9ba7810 */ /* 0x000fe20007ffe0ff */
[--C-:B------:R-:W-:Y:S02]  /*1c510*/  @!P1 IMAD.IADD R61, R61, 0x1, -R251.reuse ;  /* 0x000000013d3d9824 */ /* 0x100fe400078e0afb */
[----:B------:R-:W-:-:S08]  /*1c520*/  @!P2 IMAD.IADD R60, R60, 0x1, -R251 ;  /* 0x000000013c3ca824 */ /* 0x000fd000078e0afb */
[----:B------:R-:W-:Y:S01]  /*1c530*/  @!P3 IMAD.IADD R59, R59, 0x1, -R251 ;  /* 0x000000013b3bb824 */ /* 0x000fe200078e0afb */
[----:B--2---:R-:W-:Y:S02]  /*1c540*/  ISETP.GE.AND P4, PT, R225, RZ, PT ;  /* 0x000000ffe100720c */ /* 0x004fe40003f86270 */
[----:B------:R-:W2:Y:S01]  /*1c550*/  LDL R225, [R1+0x5f70] ;  /* 0x005f700001e17983 */ /* 0x000ea20000100800 */
[----:B---3--:R-:W-:-:S03]  /*1c560*/  ISETP.GE.AND P5, PT, R228, RZ, PT ;  /* 0x000000ffe400720c */ /* 0x008fc60003fa6270 */
[----:B------:R-:W3:Y:S07]  /*1c570*/  LDL R228, [R1+0x5f6c] ;  /* 0x005f6c0001e47983 */ /* 0x000eee0000100800 */
[----:B------:R-:W-:Y:S01]  /*1c580*/  @!P4 IMAD.MOV R63, RZ, RZ, -R63 ;  /* 0x000000ffff3fc224 */ /* 0x000fe200078e0a3f */
[----:B------:R-:W-:Y:S02]  /*1c590*/  ISETP.GT.U32.AND P4, PT, R251, R56, PT ;  /* 0x00000038fb00720c */ /* 0x000fe40003f84070 */
[----:B----4-:R-:W-:-:S02]  /*1c5a0*/  ISETP.GE.AND P1, PT, R221, RZ, PT ;  /* 0x000000ffdd00720c */ /* 0x010fc40003f26270 */
[----:B------:R-:W4:Y:S09]  /*1c5b0*/  LDL R221, [R1+0x5f60] ;  /* 0x005f600001dd7983 */ /* 0x000f320000100800 */
[----:B------:R-:W-:Y:S01]  /*1c5c0*/  @!P4 IMAD.IADD R56, R56, 0x1, -R251 ;  /* 0x000000013838c824 */ /* 0x000fe200078e0afb */
[----:B-----5:R-:W-:-:S02]  /*1c5d0*/  ISETP.GE.AND P2, PT, R222, RZ, PT ;  /* 0x000000ffde00720c */ /* 0x020fc40003f46270 */
[----:B------:R-:W5:Y:S01]  /*1c5e0*/  LDL R222, [R1+0x5f64] ;  /* 0x005f640001de7983 */ /* 0x000f620000100800 */
[----:B------:R-:W-:-:S03]  /*1c5f0*/  ISETP.GE.AND P3, PT, R223, RZ, PT ;  /* 0x000000ffdf00720c */ /* 0x000fc60003f66270 */
[----:B------:R-:W4:Y:S04]  /*1c600*/  LDL R223, [R1+0x5f68] ;  /* 0x005f680001df7983 */ /* 0x000f280000100800 */
[----:B------:R-:W-:Y:S01]  /*1c610*/  STL [R1+0x5d8c], R186 ;  /* 0x005d8cba01007387 */ /* 0x000fe20000100800 */
[----:B------:R-:W-:-:S03]  /*1c620*/  ISETP.GE.AND P4, PT, R226, RZ, PT ;  /* 0x000000ffe200720c */ /* 0x000fc60003f86270 */
[----:B------:R-:W4:Y:S01]  /*1c630*/  LDL R226, [R1+0x5f74] ;  /* 0x005f740001e27983 */ /* 0x000f220000100800 */
[----:B------:R-:W-:Y:S01]  /*1c640*/  @!P2 IMAD.MOV R65, RZ, RZ, -R65 ;  /* 0x000000ffff41a224 */ /* 0x000fe200078e0a41 */
[C---:B------:R-:W-:Y:S02]  /*1c650*/  ISETP.GT.U32.AND P2, PT, R251.reuse, R59, PT ;  /* 0x0000003bfb00720c */ /* 0x040fe40003f44070 */
[----:B------:R-:W-:Y:S01]  /*1c660*/  @!P3 IADD3 R64, -R64, RZ, RZ ;  /* 0x000000ff4040b210 */ /* 0x000fe20007ffe1ff */
[----:B------:R-:W-:Y:S01]  /*1c670*/  @!P5 IMAD.MOV R62, RZ, RZ, -R62 ;  /* 0x000000ffff3ed224 */ /* 0x000fe200078e0a3e */
[C---:B------:R-:W-:Y:S02]  /*1c680*/  ISETP.GT.U32.AND P3, PT, R251.reuse, R58, PT ;  /* 0x0000003afb00720c */ /* 0x040fe40003f64070 */
[----:B------:R-:W-:Y:S01]  /*1c690*/  ISETP.GT.U32.AND P0, PT, R251, R61, PT ;  /* 0x0000003dfb00720c */ /* 0x000fe20003f04070 */
[----:B------:R-:W-:Y:S01]  /*1c6a0*/  @!P1 IMAD.MOV R66, RZ, RZ, -R66 ;  /* 0x000000ffff429224 */ /* 0x000fe200078e0a42 */
[----:B------:R-:W4:Y:S05]  /*1c6b0*/  LDL R210, [R1+0x5f8c] ;  /* 0x005f8c0001d27983 */ /* 0x000f2a0000100800 */
[----:B------:R-:W-:-:S02]  /*1c6c0*/  @!P2 IADD3 R59, R59, -R251, RZ ;  /* 0x800000fb3b3ba210 */ /* 0x000fc40007ffe0ff */
[C---:B------:R-:W-:Y:S02]  /*1c6d0*/  ISETP.GT.U32.AND P2, PT, R251.reuse, R52, PT ;  /* 0x00000034fb00720c */ /* 0x040fe40003f44070 */
[----:B------:R-:W-:Y:S01]  /*1c6e0*/  @!P3 IMAD.IADD R58, R58, 0x1, -R251 ;  /* 0x000000013a3ab824 */ /* 0x000fe200078e0afb */
[----:B------:R-:W-:-:S10]  /*1c6f0*/  ISETP.GT.U32.AND P3, PT, R251, R51, PT ;  /* 0x00000033fb00720c */ /* 0x000fd40003f64070 */
[----:B------:R-:W-:-:S03]  /*1c700*/  @!P2 IMAD.IADD R52, R52, 0x1, -R251 ;  /* 0x000000013434a824 */ /* 0x000fc600078e0afb */
[--C-:B------:R-:W-:Y:S01]  /*1c710*/  @!P3 IMAD.IADD R51, R51, 0x1, -R251.reuse ;  /* 0x000000013333b824 */ /* 0x100fe200078e0afb */
[C---:B------:R-:W-:Y:S02]  /*1c720*/  ISETP.GT.U32.AND P5, PT, R251.reuse, R55, PT ;  /* 0x00000037fb00720c */ /* 0x040fe40003fa4070 */
[----:B------:R-:W-:Y:S01]  /*1c730*/  ISETP.GT.U32.AND P1, PT, R251, R60, PT ;  /* 0x0000003cfb00720c */ /* 0x000fe20003f24070 */
[----:B------:R-:W-:Y:S01]  /*1c740*/  @!P0 IMAD.IADD R61, R61, 0x1, -R251 ;  /* 0x000000013d3d8824 */ /* 0x000fe200078e0afb */
[----:B------:R-:W-:-:S04]  /*1c750*/  ISETP.GT.U32.AND P0, PT, R251, R54, PT ;  /* 0x00000036fb00720c */ /* 0x000fc80003f04070 */
[----:B------:R-:W-:-:S05]  /*1c760*/  @!P4 IADD3 R61, -R61, RZ, RZ ;  /* 0x000000ff3d3dc210 */ /* 0x000fca0007ffe1ff */
[--C-:B------:R-:W-:Y:S02]  /*1c770*/  @!P5 IMAD.IADD R55, R55, 0x1, -R251.reuse ;  /* 0x000000013737d824 */ /* 0x100fe400078e0afb */
[----:B------:R-:W-:Y:S01]  /*1c780*/  @!P1 IMAD.IADD R60, R60, 0x1, -R251 ;  /* 0x000000013c3c9824 */ /* 0x000fe200078e0afb */
[C---:B------:R-:W-:Y:S02]  /*1c790*/  ISETP.GT.U32.AND P1, PT, R251.reuse, R53, PT ;  /* 0x00000035fb00720c */ /* 0x040fe40003f24070 */
[----:B------:R-:W-:Y:S02]  /*1c7a0*/  ISETP.GT.U32.AND P4, PT, R251, R55, PT ;  /* 0x00000037fb00720c */ /* 0x000fe40003f84070 */
[----:B------:R-:W-:-:S09]  /*1c7b0*/  @!P0 IADD3 R54, R54, -R251, RZ ;  /* 0x800000fb36368210 */ /* 0x000fd20007ffe0ff */
[--C-:B------:R-:W-:Y:S02]  /*1c7c0*/  @!P1 IMAD.IADD R53, R53, 0x1, -R251.reuse ;  /* 0x0000000135359824 */ /* 0x100fe400078e0afb */
[----:B------:R-:W-:Y:S01]  /*1c7d0*/  @!P4 IMAD.IADD R55, R55, 0x1, -R251 ;  /* 0x000000013737c824 */ /* 0x000fe200078e0afb */
[----:B--2---:R-:W-:Y:S02]  /*1c7e0*/  ISETP.GE.AND P2, PT, R225, RZ, PT ;  /* 0x000000ffe100720c */ /* 0x004fe40003f46270 */
[----:B------:R-:W2:Y:S01]  /*1c7f0*/  LDL R225, [R1+0x5f84] ;  /* 0x005f840001e17983 */ /* 0x000ea20000100800 */
[----:B---3--:R-:W-:-:S03]  /*1c800*/  ISETP.GE.AND P3, PT, R228, RZ, PT ;  /* 0x000000ffe400720c */ /* 0x008fc60003f66270 */
[----:B------:R-:W3:Y:S01]  /*1c810*/  LDL R228, [R1+0x5f88] ;  /* 0x005f880001e47983 */ /* 0x000ee20000100800 */
[----:B-----5:R-:W-:-:S03]  /*1c820*/  ISETP.GE.AND P0, PT, R222, RZ, PT ;  /* 0x000000ffde00720c */ /* 0x020fc60003f06270 */
[----:B------:R-:W5:Y:S01]  /*1c830*/  LDL R222, [R1+0x5f80] ;  /* 0x005f800001de7983 */ /* 0x000f620000100800 */
[----:B----4-:R-:W-:-:S03]  /*1c840*/  ISETP.GE.AND P1, PT, R223, RZ, PT ;  /* 0x000000ffdf00720c */ /* 0x010fc60003f26270 */
[----:B------:R-:W4:Y:S01]  /*1c850*/  LDL R223, [R1+0x5f90] ;  /* 0x005f900001df7983 */ /* 0x000f220000100800 */
[----:B------:R-:W-:-:S03]  /*1c860*/  ISETP.GE.AND P4, PT, R226, RZ, PT ;  /* 0x000000ffe200720c */ /* 0x000fc60003f86270 */
[----:B------:R-:W4:Y:S01]  /*1c870*/  LDL R226, [R1+0x5fa0] ;  /* 0x005fa00001e27983 */ /* 0x000f220000100800 */
[----:B------:R-:W-:Y:S01]  /*1c880*/  @!P6 IMAD.MOV R67, RZ, RZ, -R67 ;  /* 0x000000ffff43e224 */ /* 0x000fe200078e0a43 */
[----:B------:R-:W-:-:S13]  /*1c890*/  ISETP.GT.U32.AND P6, PT, R251, R57, PT ;  /* 0x00000039fb00720c */ /* 0x000fda0003fc4070 */
[----:B------:R-:W-:Y:S01]  /*1c8a0*/  @!P6 IMAD.IADD R57, R57, 0x1, -R251 ;  /* 0x000000013939e824 */ /* 0x000fe200078e0afb */
[C---:B------:R-:W-:Y:S01]  /*1c8b0*/  ISETP.GT.U32.AND P6, PT, R251.reuse, R50, PT ;  /* 0x00000032fb00720c */ /* 0x040fe20003fc4070 */
[----:B------:R-:W-:Y:S01]  /*1c8c0*/  @!P1 IMAD.MOV R58, RZ, RZ, -R58 ;  /* 0x000000ffff3a9224 */ /* 0x000fe200078e0a3a */
[----:B------:R-:W-:-:S11]  /*1c8d0*/  ISETP.GT.U32.AND P1, PT, R251, R52, PT ;  /* 0x00000034fb00720c */ /* 0x000fd60003f24070 */
[--C-:B------:R-:W-:Y:S01]  /*1c8e0*/  @!P6 IMAD.IADD R50, R50, 0x1, -R251.reuse ;  /* 0x000000013232e824 */ /* 0x100fe200078e0afb */
[C---:B------:R-:W-:Y:S01]  /*1c8f0*/  ISETP.GT.U32.AND P6, PT, R251.reuse, R51, PT ;  /* 0x00000033fb00720c */ /* 0x040fe20003fc4070 */
[----:B------:R-:W-:Y:S01]  /*1c900*/  @!P1 IMAD.IADD R52, R52, 0x1, -R251 ;  /* 0x0000000134349824 */ /* 0x000fe200078e0afb */
[----:B------:R-:W-:-:S11]  /*1c910*/  ISETP.GT.U32.AND P1, PT, R251, R46, PT ;  /* 0x0000002efb00720c */ /* 0x000fd60003f24070 */
[----:B------:R-:W-:Y:S02]  /*1c920*/  @!P6 IADD3 R51, R51, -R251, RZ ;  /* 0x800000fb3333e210 */ /* 0x000fe40007ffe0ff */
[----:B------:R-:W-:Y:S02]  /*1c930*/  ISETP.GT.U32.AND P6, PT, R251, R45, PT ;  /* 0x0000002dfb00720c */ /* 0x000fe40003fc4070 */
[----:B------:R-:W-:-:S11]  /*1c940*/  @!P1 IADD3 R46, R46, -R251, RZ ;  /* 0x800000fb2e2e9210 */ /* 0x000fd60007ffe0ff */
[----:B------:R-:W-:Y:S01]  /*1c950*/  @!P6 IMAD.IADD R45, R45, 0x1, -R251 ;  /* 0x000000012d2de824 */ /* 0x000fe200078e0afb */
[----:B------:R-:W-:Y:S02]  /*1c960*/  ISETP.GE.AND P5, PT, R221, RZ, PT ;  /* 0x000000ffdd00720c */ /* 0x000fe40003fa6270 */
[----:B------:R-:W4:Y:S01]  /*1c970*/  LDL R221, [R1+0x5f78] ;  /* 0x005f780001dd7983 */ /* 0x000f220000100800 */
[----:B------:R-:W-:Y:S01]  /*1c980*/  @!P2 IMAD.MOV R57, RZ, RZ, -R57 ;  /* 0x000000ffff39a224 */ /* 0x000fe200078e0a39 */
[C---:B------:R-:W-:Y:S01]  /*1c990*/  ISETP.GT.U32.AND P2, PT, R251.reuse, R50, PT ;  /* 0x00000032fb00720c */ /* 0x040fe20003f44070 */
[----:B------:R-:W-:Y:S01]  /*1c9a0*/  @!P0 IMAD.MOV R59, RZ, RZ, -R59 ;  /* 0x000000ffff3b8224 */ /* 0x000fe200078e0a3b */
[----:B------:R-:W-:-:S07]  /*1c9b0*/  ISETP.GT.U32.AND P0, PT, R251, R53, PT ;  /* 0x00000035fb00720c */ /* 0x000fce0003f04070 */
[----:B------:R-:W-:Y:S01]  /*1c9c0*/  @!P5 IMAD.MOV R60, RZ, RZ, -R60 ;  /* 0x000000ffff3cd224 */ /* 0x000fe200078e0a3c */
[C---:B------:R-:W-:Y:S02]  /*1c9d0*/  ISETP.GT.U32.AND P5, PT, R251.reuse, R54, PT ;  /* 0x00000036fb00720c */ /* 0x040fe40003fa4070 */
[----:B------:R-:W-:Y:S02]  /*1c9e0*/  @!P3 IADD3 R56, -R56, RZ, RZ ;  /* 0x000000ff3838b210 */ /* 0x000fe40007ffe1ff */
[----:B------:R-:W-:Y:S01]  /*1c9f0*/  ISETP.GT.U32.AND P3, PT, R251, R49, PT ;  /* 0x00000031fb00720c */ /* 0x000fe20003f64070 */
[--C-:B------:R-:W-:Y:S02]  /*1ca00*/  @!P2 IMAD.IADD R50, R50, 0x1, -R251.reuse ;  /* 0x000000013232a824 */ /* 0x100fe400078e0afb */
[----:B------:R-:W-:Y:S01]  /*1ca10*/  @!P0 IMAD.IADD R53, R53, 0x1, -R251 ;  /* 0x0000000135358824 */ /* 0x000fe200078e0afb */
[----:B------:R-:W-:-:S05]  /*1ca20*/  ISETP.GT.U32.AND P0, PT, R251, R47, PT ;  /* 0x0000002ffb00720c */ /* 0x000fca0003f04070 */
[----:B------:R-:W-:Y:S01]  /*1ca30*/  @!P5 IMAD.IADD R54, R54, 0x1, -R251 ;  /* 0x000000013636d824 */ /* 0x000fe200078e0afb */
[----:B------:R-:W-:-:S03]  /*1ca40*/  ISETP.GT.U32.AND P5, PT, R251, R48, PT ;  /* 0x00000030fb00720c */ /* 0x000fc60003fa4070 */
[----:B------:R-:W-:Y:S01]  /*1ca50*/  @!P3 IMAD.IADD R49, R49, 0x1, -R251 ;  /* 0x000000013131b824 */ /* 0x000fe200078e0afb */
[----:B------:R-:W-:-:S03]  /*1ca60*/  ISETP.GT.U32.AND P3, PT, R251, R44, PT ;  /* 0x0000002cfb00720c */ /* 0x000fc60003f64070 */
[----:B------:R-:W-:-:S06]  /*1ca70*/  @!P0 IMAD.IADD R47, R47, 0x1, -R251 ;  /* 0x000000012f2f8824 */ /* 0x000fcc00078e0afb */
[----:B------:R-:W-:-:S04]  /*1ca80*/  @!P5 IMAD.IADD R48, R48, 0x1, -R251 ;  /* 0x000000013030d824 */ /* 0x000fc800078e0afb */
[----:B------:R-:W-:Y:S01]  /*1ca90*/  @!P3 IMAD.IADD R44, R44, 0x1, -R251 ;  /* 0x000000012c2cb824 */ /* 0x000fe200078e0afb */
[----:B--2---:R-:W-:Y:S02]  /*1caa0*/  ISETP.GE.AND P1, PT, R225, RZ, PT ;  /* 0x000000ffe100720c */ /* 0x004fe40003f26270 */
[----:B------:R-:W2:Y:S01]  /*1cab0*/  LDL R225, [R1+0x5f9c] ;  /* 0x005f9c0001e17983 */ /* 0x000ea20000100800 */
[----:B---3--:R-:W-:-:S03]  /*1cac0*/  ISETP.GE.AND P6, PT, R228, RZ, PT ;  /* 0x000000ffe400720c */ /* 0x008fc60003fc6270 */
[----:B------:R-:W3:Y:S10]  /*1cad0*/  LDL R228, [R1+0x5fb0] ;  /* 0x005fb00001e47983 */ /* 0x000ef40000100800 */
[----:B------:R-:W-:Y:S01]  /*1cae0*/  @!P6 IMAD.MOV R50, RZ, RZ, -R50 ;  /* 0x000000ffff32e224 */ /* 0x000fe200078e0a32 */
[----:B------:R-:W-:-:S02]  /*1caf0*/  ISETP.GT.U32.AND P6, PT, R251, R43, PT ;  /* 0x0000002bfb00720c */ /* 0x000fc40003fc4070 */
[----:B-----5:R-:W-:Y:S02]  /*1cb00*/  ISETP.GE.AND P5, PT, R222, RZ, PT ;  /* 0x000000ffde00720c */ /* 0x020fe40003fa6270 */
[----:B------:R-:W5:Y:S01]  /*1cb10*/  LDL R222, [R1+0x5fa4] ;  /* 0x005fa40001de7983 */ /* 0x000f620000100800 */
[----:B----4-:R-:W-:-:S08]  /*1cb20*/  ISETP.GE.AND P0, PT, R223, RZ, PT ;  /* 0x000000ffdf00720c */ /* 0x010fd00003f06270 */
[----:B------:R-:W-:Y:S01]  /*1cb30*/  @!P6 IMAD.IADD R43, R43, 0x1, -R251 ;  /* 0x000000012b2be824 */ /* 0x000fe200078e0afb */
[----:B------:R-:W4:Y:S01]  /*1cb40*/  LDL R223, [R1+0x5f98] ;  /* 0x005f980001df7983 */ /* 0x000f220000100800 */
[----:B------:R-:W-:-:S03]  /*1cb50*/  ISETP.GE.AND P6, PT, R226, RZ, PT ;  /* 0x000000ffe200720c */ /* 0x000fc60003fc6270 */
[----:B------:R-:W4:Y:S01]  /*1cb60*/  LDL R226, [R1+0x5fb8] ;  /* 0x005fb80001e27983 */ /* 0x000f220000100800 */
[----:B------:R-:W-:Y:S01]  /*1cb70*/  @!P1 IMAD.MOV R51, RZ, RZ, -R51 ;  /* 0x000000ffff339224 */ /* 0x000fe200078e0a33 */
[----:B------:R-:W-:-:S13]  /*1cb80*/  ISETP.GT.U32.AND P1, PT, R251, R44, PT ;  /* 0x0000002cfb00720c */ /* 0x000fda0003f24070 */
[----:B------:R-:W-:Y:S02]  /*1cb90*/  @!P1 IADD3 R44, R44, -R251, RZ ;  /* 0x800000fb2c2c9210 */ /* 0x000fe40007ffe0ff */
[----:B------:R-:W-:Y:S02]  /*1cba0*/  ISETP.GE.AND P1, PT, R210, RZ, PT ;  /* 0x000000ffd200720c */ /* 0x000fe40003f26270 */
[----:B------:R-:W4:Y:S01]  /*1cbb0*/  LDL R210, [R1+0x5fb4] ;  /* 0x005fb40001d27983 */ /* 0x000f220000100800 */
        /* <DEDUP_REMOVED lines=9> */
[----:B------:R-:W-:Y:S02]  /*1cc50*/  @!P0 IADD3 R39, R39, -R251, RZ ;  /* 0x800000fb27278210 */ /* 0x000fe40007ffe0ff */
[----:B------:R-:W-:Y:S02]  /*1cc60*/  ISETP.GE.AND P2, PT, R221, RZ, PT ;  /* 0x000000ffdd00720c */ /* 0x000fe40003f46270 */
[C---:B------:R-:W-:Y:S01]  /*1cc70*/  ISETP.GT.U32.AND P3, PT, R251.reuse, R49, PT ;  /* 0x00000031fb00720c */ /* 0x040fe20003f64070 */
[----:B------:R-:W-:Y:S01]  /*1cc80*/  @!P5 IMAD.MOV R53, RZ, RZ, -R53 ;  /* 0x000000ffff35d224 */ /* 0x000fe200078e0a35 */
[----:B------:R-:W-:-:S09]  /*1cc90*/  ISETP.GT.U32.AND P5, PT, R251, R45, PT ;  /* 0x0000002dfb00720c */ /* 0x000fd20003fa4070 */
[----:B------:R-:W-:Y:S02]  /*1cca0*/  @!P2 IADD3 R54, -R54, RZ, RZ ;  /* 0x000000ff3636a210 */ /* 0x000fe40007ffe1ff */
[----:B------:R-:W-:Y:S02]  /*1ccb0*/  ISETP.GT.U32.AND P2, PT, R251, R48, PT ;  /* 0x00000030fb00720c */ /* 0x000fe40003f44070 */
[----:B------:R-:W-:Y:S02]  /*1ccc0*/  @!P3 IADD3 R49, R49, -R251, RZ ;  /* 0x800000fb3131b210 */ /* 0x000fe40007ffe0ff */
[----:B------:R-:W-:Y:S01]  /*1ccd0*/  ISETP.GT.U32.AND P3, PT, R251, R42, PT ;  /* 0x0000002afb00720c */ /* 0x000fe20003f64070 */
[----:B------:R-:W-:-:S08]  /*1cce0*/  @!P5 IMAD.IADD R45, R45, 0x1, -R251 ;  /* 0x000000012d2dd824 */ /* 0x000fd000078e0afb */
[--C-:B------:R-:W-:Y:S01]  /*1ccf0*/  @!P2 IMAD.IADD R48, R48, 0x1, -R251.reuse ;  /* 0x000000013030a824 */ /* 0x100fe200078e0afb */
[C---:B------:R-:W-:Y:S02]  /*1cd00*/  ISETP.GT.U32.AND P2, PT, R251.reuse, R41, PT ;  /* 0x00000029fb00720c */ /* 0x040fe40003f44070 */
[----:B------:R-:W-:Y:S02]  /*1cd10*/  ISETP.GT.U32.AND P5, PT, R251, R38, PT ;  /* 0x00000026fb00720c */ /* 0x000fe40003fa4070 */
[----:B------:R-:W-:Y:S01]  /*1cd20*/  IADD3 R185, R249, 0x1fc, RZ ;  /* 0x000001fcf9b97810 */ /* 0x000fe20007ffe0ff */
[----:B------:R-:W-:-:S08]  /*1cd30*/  @!P3 IMAD.IADD R42, R42, 0x1, -R251 ;  /* 0x000000012a2ab824 */ /* 0x000fd000078e0afb */
[--C-:B------:R-:W-:Y:S02]  /*1cd40*/  @!P2 IMAD.IADD R41, R41, 0x1, -R251.reuse ;  /* 0x000000012929a824 */ /* 0x100fe400078e0afb */
        /* <DEDUP_REMOVED lines=11> */
[----:B------:R-:W4:Y:S04]  /*1ce00*/  LDL R223, [R1+0x5fbc] ;  /* 0x005fbc0001df7983 */ /* 0x000f280000100800 */
[----:B------:R-:W-:Y:S01]  /*1ce10*/  STL [R1+0x5d78], R185 ;  /* 0x005d78b901007387 */ /* 0x000fe20000100800 */
[----:B------:R-:W-:-:S03]  /*1ce20*/  ISETP.GE.AND P0, PT, R226, RZ, PT ;  /* 0x000000ffe200720c */ /* 0x000fc60003f06270 */
[----:B------:R-:W5:Y:S01]  /*1ce30*/  LDL R226, [R1+0x5fcc] ;  /* 0x005fcc0001e27983 */ /* 0x000f620000100800 */
[----:B------:R-:W-:Y:S01]  /*1ce40*/  @!P4 IMAD.MOV R45, RZ, RZ, -R45 ;  /* 0x000000ffff2dc224 */ /* 0x000fe200078e0a2d */
[C---:B------:R-:W-:Y:S01]  /*1ce50*/  ISETP.GT.U32.AND P4, PT, R251.reuse, R38, PT ;  /* 0x00000026fb00720c */ /* 0x040fe20003f84070 */
[----:B------:R-:W-:Y:S01]  /*1ce60*/  @!P3 IMAD.MOV R47, RZ, RZ, -R47 ;  /* 0x000000ffff2fb224 */ /* 0x000fe200078e0a2f */
[----:B------:R-:W-:Y:S01]  /*1ce70*/  @!P2 IADD3 R46, -R46, RZ, RZ ;  /* 0x000000ff2e2ea210 */ /* 0x000fe20007ffe1ff */
[----:B------:R-:W-:Y:S01]  /*1ce80*/  @!P6 IMAD.MOV R48, RZ, RZ, -R48 ;  /* 0x000000ffff30e224 */ /* 0x000fe200078e0a30 */
[----:B------:R-:W-:Y:S01]  /*1ce90*/  ISETP.GT.U32.AND P5, PT, R251, R42, PT ;  /* 0x0000002afb00720c */ /* 0x000fe20003fa4070 */
[----:B------:R-:W-:Y:S01]  /*1cea0*/  @!P1 IMAD.MOV R49, RZ, RZ, -R49 ;  /* 0x000000ffff319224 */ /* 0x000fe200078e0a31 */
[----:B------:R-:W5:Y:S07]  /*1ceb0*/  LDL R209, [R1+0x5fe4] ;  /* 0x005fe40001d17983 */ /* 0x000f6e0000100800 */
[----:B------:R-:W-:Y:S01]  /*1cec0*/  @!P4 IMAD.IADD R38, R38, 0x1, -R251 ;  /* 0x000000012626c824 */ /* 0x000fe200078e0afb */
[----:B------:R-:W-:-:S02]  /*1ced0*/  ISETP.GE.AND P4, PT, R210, RZ, PT ;  /* 0x000000ffd200720c */ /* 0x000fc40003f86270 */
[----:B------:R-:W5:Y:S01]  /*1cee0*/  LDL R210, [R1+0x5fd0] ;  /* 0x005fd00001d27983 */ /* 0x000f620000100800 */
[C---:B------:R-:W-:Y:S02]  /*1cef0*/  ISETP.GT.U32.AND P3, PT, R251.reuse, R41, PT ;  /* 0x00000029fb00720c */ /* 0x040fe40003f64070 */
[----:B------:R-:W-:-:S11]  /*1cf00*/  ISETP.GT.U32.AND P2, PT, R251, R40, PT ;  /* 0x00000028fb00720c */ /* 0x000fd60003f44070 */
[----:B------:R-:W-:Y:S02]  /*1cf10*/  @!P3 IADD3 R41, R41, -R251, RZ ;  /* 0x800000fb2929b210 */ /* 0x000fe40007ffe0ff */
[----:B------:R-:W-:Y:S01]  /*1cf20*/  @!P2 IMAD.IADD R40, R40, 0x1, -R251 ;  /* 0x000000012828a824 */ /* 0x000fe200078e0afb */
[C---:B------:R-:W-:Y:S02]  /*1cf30*/  ISETP.GT.U32.AND P3, PT, R251.reuse, R34, PT ;  /* 0x00000022fb00720c */ /* 0x040fe40003f64070 */
[----:B------:R-:W-:-:S11]  /*1cf40*/  ISETP.GT.U32.AND P2, PT, R251, R33, PT ;  /* 0x00000021fb00720c */ /* 0x000fd60003f44070 */
[--C-:B------:R-:W-:Y:S02]  /*1cf50*/  @!P3 IMAD.IADD R34, R34, 0x1, -R251.reuse ;  /* 0x000000012222b824 */ /* 0x100fe400078e0afb */
[----:B------:R-:W-:Y:S01]  /*1cf60*/  @!P2 IMAD.IADD R33, R33, 0x1, -R251 ;  /* 0x000000012121a824 */ /* 0x000fe200078e0afb */
[----:B------:R-:W-:-:S13]  /*1cf70*/  ISETP.GT.U32.AND P6, PT, R251, R39, PT ;  /* 0x00000027fb00720c */ /* 0x000fda0003fc4070 */
[--C-:B------:R-:W-:Y:S01]  /*1cf80*/  @!P6 IMAD.IADD R39, R39, 0x1, -R251.reuse ;  /* 0x000000012727e824 */ /* 0x100fe200078e0afb */
[C---:B------:R-:W-:Y:S01]  /*1cf90*/  ISETP.GT.U32.AND P6, PT, R251.reuse, R32, PT ;  /* 0x00000020fb00720c */ /* 0x040fe20003fc4070 */
[----:B------:R-:W-:Y:S01]  /*1cfa0*/  @!P5 IMAD.IADD R42, R42, 0x1, -R251 ;  /* 0x000000012a2ad824 */ /* 0x000fe200078e0afb */
[----:B------:R-:W-:-:S11]  /*1cfb0*/  ISETP.GT.U32.AND P5, PT, R251, R35, PT ;  /* 0x00000023fb00720c */ /* 0x000fd60003fa4070 */
[--C-:B------:R-:W-:Y:S01]  /*1cfc0*/  @!P6 IMAD.IADD R32, R32, 0x1, -R251.reuse ;  /* 0x000000012020e824 */ /* 0x100fe200078e0afb */
[----:B------:R-:W-:Y:S01]  /*1cfd0*/  ISETP.GT.U32.AND P1, PT, R251, R43, PT ;  /* 0x0000002bfb00720c */ /* 0x000fe20003f24070 */
[----:B------:R-:W-:-:S12]  /*1cfe0*/  @!P5 IMAD.IADD R35, R35, 0x1, -R251 ;  /* 0x000000012323d824 */ /* 0x000fd800078e0afb */
[----:B------:R-:W-:-:S05]  /*1cff0*/  @!P1 IMAD.IADD R43, R43, 0x1, -R251 ;  /* 0x000000012b2b9824 */ /* 0x000fca00078e0afb */
[----:B------:R-:W-:Y:S02]  /*1d000*/  @!P4 IADD3 R43, -R43, RZ, RZ ;  /* 0x000000ff2b2bc210 */ /* 0x000fe40007ffe1ff */
[----:B------:R-:W-:-:S13]  /*1d010*/  ISETP.GT.U32.AND P4, PT, R251, R37, PT ;  /* 0x00000025fb00720c */ /* 0x000fda0003f84070 */
[----:B------:R-:W-:Y:S01]  /*1d020*/  @!P4 IMAD.IADD R37, R37, 0x1, -R251 ;  /* 0x000000012525c824 */ /* 0x000fe200078e0afb */
[----:B--2---:R-:W-:Y:S02]  /*1d030*/  ISETP.GE.AND P3, PT, R225, RZ, PT ;  /* 0x000000ffe100720c */ /* 0x004fe40003f66270 */
[----:B------:R-:W2:Y:S01]  /*1d040*/  LDL R225, [R1+0x5fe0] ;  /* 0x005fe00001e17983 */ /* 0x000ea20000100800 */
[----:B---3--:R-:W-:-:S03]  /*1d050*/  ISETP.GE.AND P2, PT, R228, RZ, PT ;  /* 0x000000ffe400720c */ /* 0x008fc60003f46270 */
[----:B------:R-:W3:Y:S07]  /*1d060*/  LDL R228, [R1+0x5ff4] ;  /* 0x005ff40001e47983 */ /* 0x000eee0000100800 */
[----:B------:R-:W-:Y:S02]  /*1d070*/  @!P3 IADD3 R39, -R39, RZ, RZ ;  /* 0x000000ff2727b210 */ /* 0x000fe40007ffe1ff */
[----:B------:R-:W-:-:S13]  /*1d080*/  ISETP.GT.U32.AND P3, PT, R251, R32, PT ;  /* 0x00000020fb00720c */ /* 0x000fda0003f64070 */
[----:B------:R-:W-:Y:S01]  /*1d090*/  @!P3 IMAD.IADD R32, R32, 0x1, -R251 ;  /* 0x000000012020b824 */ /* 0x000fe200078e0afb */
[----:B----4-:R-:W-:Y:S02]  /*1d0a0*/  ISETP.GE.AND P5, PT, R223, RZ, PT ;  /* 0x000000ffdf00720c */ /* 0x010fe40003fa6270 */
[----:B------:R-:W4:Y:S01]  /*1d0b0*/  LDL R223, [R1+0x5fd8] ;  /* 0x005fd80001df7983 */ /* 0x000f220000100800 */
[----:B-----5:R-:W-:-:S03]  /*1d0c0*/  ISETP.GE.AND P3, PT, R226, RZ, PT ;  /* 0x000000ffe200720c */ /* 0x020fc60003f66270 */
[----:B------:R-:W5:Y:S01]  /*1d0d0*/  LDL R226, [R1+0x5ff0] ;  /* 0x005ff00001e27983 */ /* 0x000f620000100800 */
[----:B------:R-:W-:-:S03]  /*1d0e0*/  ISETP.GE.AND P4, PT, R210, RZ, PT ;  /* 0x000000ffd200720c */ /* 0x000fc60003f86270 */
[----:B------:R-:W5:Y:S01]  /*1d0f0*/  LDL R210, [R1+0x5fe8] ;  /* 0x005fe80001d27983 */ /* 0x000f620000100800 */
[----:B------:R-:W-:-:S13]  /*1d100*/  ISETP.GT.U32.AND P1, PT, R251, R36, PT ;  /* 0x00000024fb00720c */ /* 0x000fda0003f24070 */
[----:B------:R-:W-:Y:S02]  /*1d110*/  @!P1 IADD3 R36, R36, -R251, RZ ;  /* 0x800000fb24249210 */ /* 0x000fe40007ffe0ff */
[----:B------:R-:W-:Y:S02]  /*1d120*/  ISETP.GE.AND P1, PT, R222, RZ, PT ;  /* 0x000000ffde00720c */ /* 0x000fe40003f26270 */
[----:B------:R-:W5:Y:S01]  /*1d130*/  LDL R222, [R1+0x5fd4] ;  /* 0x005fd40001de7983 */ /* 0x000f620000100800 */
[----:B------:R-:W-:Y:S01]  /*1d140*/  @!P5 IMAD.MOV R40, RZ, RZ, -R40 ;  /* 0x000000ffff28d224 */ /* 0x000fe200078e0a28 */
        /* <DEDUP_REMOVED lines=8> */
[----:B------:R-:W-:-:S05]  /*1d1d0*/  IABS R74, R187 ;  /* 0x000000bb004a7213 */ /* 0x000fca0000000000 */
[----:B------:R-:W-:-:S04]  /*1d1e0*/  IMAD.HI.U32 R220, R252, R74, RZ ;  /* 0x0000004afcdc7227 */ /* 0x000fc800078e00ff */
[----:B------:R-:W-:-:S04]  /*1d1f0*/  IMAD.MOV R220, RZ, RZ, -R220 ;  /* 0x000000ffffdc7224 */ /* 0x000fc800078e0adc */
[----:B------:R-:W-:Y:S01]  /*1d200*/  IMAD R74, R251, R220, R74 ;  /* 0x000000dcfb4a7224 */ /* 0x000fe200078e024a */
[----:B------:R-:W-:-:S05]  /*1d210*/  IABS R220, R186 ;  /* 0x000000ba00dc7213 */ /* 0x000fca0000000000 */
[----:B------:R-:W-:-:S04]  /*1d220*/  IMAD.HI.U32 R221, R252, R220, RZ ;  /* 0x000000dcfcdd7227 */ /* 0x000fc800078e00ff */
[----:B------:R-:W-:-:S04]  /*1d230*/  IMAD.MOV R221, RZ, RZ, -R221 ;  /* 0x000000ffffdd7224 */ /* 0x000fc800078e0add */
[----:B------:R-:W-:Y:S02]  /*1d240*/  IMAD R220, R251, R221, R220 ;  /* 0x000000ddfbdc7224 */ /* 0x000fe400078e02dc */
[----:B------:R-:W-:-:S04]  /*1d250*/  IMAD.MOV.U32 R221, RZ, RZ, R38 ;  /* 0x000000ffffdd7224 */ /* 0x000fc800078e0026 */
[----:B------:R-:W-:Y:S01]  /*1d260*/  @!P2 IMAD.MOV R221, RZ, RZ, -R221 ;  /* 0x000000ffffdda224 */ /* 0x000fe200078e0add */
[----:B------:R-:W-:Y:S01]  /*1d270*/  ISETP.GT.U32.AND P2, PT, R251, R31, PT ;  /* 0x0000001ffb00720c */ /* 0x000fe20003f44070 */
[----:B------:R-:W-:-:S12]  /*1d280*/  @!P1 IMAD.MOV R41, RZ, RZ, -R41 ;  /* 0x000000ffff299224 */ /* 0x000fd800078e0a29 */
[----:B------:R-:W-:Y:S01]  /*1d290*/  @!P2 IMAD.IADD R31, R31, 0x1, -R251 ;  /* 0x000000011f1fa824 */ /* 0x000fe200078e0afb */
[C---:B------:R-:W-:Y:S02]  /*1d2a0*/  ISETP.GT.U32.AND P2, PT, R251.reuse, R26, PT ;  /* 0x0000001afb00720c */ /* 0x040fe40003f44070 */
[----:B------:R-:W-:-:S11]  /*1d2b0*/  ISETP.GT.U32.AND P1, PT, R251, R35, PT ;  /* 0x00000023fb00720c */ /* 0x000fd60003f24070 */
[--C-:B------:R-:W-:Y:S01]  /*1d2c0*/  @!P2 IMAD.IADD R26, R26, 0x1, -R251.reuse ;  /* 0x000000011a1aa824 */ /* 0x100fe200078e0afb */
[----:B------:R-:W-:Y:S01]  /*1d2d0*/  ISETP.GT.U32.AND P2, PT, R251, R31, PT ;  /* 0x0000001ffb00720c */ /* 0x000fe20003f44070 */
[----:B------:R-:W-:Y:S01]  /*1d2e0*/  @!P1 IMAD.IADD R35, R35, 0x1, -R251 ;  /* 0x0000000123239824 */ /* 0x000fe200078e0afb */
[----:B------:R-:W-:-:S11]  /*1d2f0*/  ISETP.GT.U32.AND P1, PT, R251, R29, PT ;  /* 0x0000001dfb00720c */ /* 0x000fd60003f24070 */
[----:B------:R-:W-:Y:S01]  /*1d300*/  @!P2 IMAD.IADD R31, R31, 0x1, -R251 ;  /* 0x000000011f1fa824 */ /* 0x000fe200078e0afb */
[----:B------:R-:W-:Y:S02]  /*1d310*/  ISETP.GT.U32.AND P2, PT, R251, R24, PT ;  /* 0x00000018fb00720c */ /* 0x000fe40003f44070 */
[----:B------:R-:W-:Y:S02]  /*1d320*/  @!P1 IADD3 R29, R29, -R251, RZ ;  /* 0x800000fb1d1d9210 */ /* 0x000fe40007ffe0ff */
[----:B--2---:R-:W-:Y:S02]  /*1d330*/  ISETP.GE.AND P5, PT, R225, RZ, PT ;  /* 0x000000ffe100720c */ /* 0x004fe40003fa6270 */
[----:B------:R-:W2:Y:S01]  /*1d340*/  LDL R225, [R1+0x600c] ;  /* 0x00600c0001e17983 */ /* 0x000ea20000100800 */
[----:B---3--:R-:W-:-:S03]  /*1d350*/  ISETP.GE.AND P6, PT, R228, RZ, PT ;  /* 0x000000ffe400720c */ /* 0x008fc60003fc6270 */
[----:B------:R-:W3:Y:S03]  /*1d360*/  LDL R228, [R1+0x5ffc] ;  /* 0x005ffc0001e47983 */ /* 0x000ee60000100800 */
[----:B------:R-:W-:Y:S01]  /*1d370*/  @!P2 IMAD.IADD R24, R24, 0x1, -R251 ;  /* 0x000000011818a824 */ /* 0x000fe200078e0afb */
[----:B------:R-:W-:Y:S02]  /*1d380*/  @!P4 IADD3 R37, -R37, RZ, RZ ;  /* 0x000000ff2525c210 */ /* 0x000fe40007ffe1ff */
[----:B------:R-:W-:-:S04]  /*1d390*/  ISETP.GT.U32.AND P4, PT, R251, R26, PT ;  /* 0x0000001afb00720c */ /* 0x000fc80003f84070 */
[----:B------:R-:W-:Y:S02]  /*1d3a0*/  @!P6 IADD3 R32, -R32, RZ, RZ ;  /* 0x000000ff2020e210 */ /* 0x000fe40007ffe1ff */
[----:B----4-:R-:W-:Y:S02]  /*1d3b0*/  ISETP.GE.AND P1, PT, R223, RZ, PT ;  /* 0x000000ffdf00720c */ /* 0x010fe40003f26270 */
[----:B------:R-:W4:Y:S01]  /*1d3c0*/  LDL R223, [R1+0x6008] ;  /* 0x0060080001df7983 */ /* 0x000f220000100800 */
[----:B-----5:R-:W-:-:S03]  /*1d3d0*/  ISETP.GE.AND P2, PT, R226, RZ, PT ;  /* 0x000000ffe200720c */ /* 0x020fc60003f46270 */
[----:B------:R-:W5:Y:S01]  /*1d3e0*/  LDL R226, [R1+0x6024] ;  /* 0x0060240001e27983 */ /* 0x000f620000100800 */
[----:B------:R-:W-:Y:S01]  /*1d3f0*/  ISETP.GT.U32.AND P6, PT, R251, R25, PT ;  /* 0x00000019fb00720c */ /* 0x000fe20003fc4070 */
[--C-:B------:R-:W-:Y:S01]  /*1d400*/  @!P4 IMAD.IADD R26, R26, 0x1, -R251.reuse ;  /* 0x000000011a1ac824 */ /* 0x100fe200078e0afb */
[----:B------:R-:W-:Y:S02]  /*1d410*/  ISETP.GE.AND P4, PT, R209, RZ, PT ;  /* 0x000000ffd100720c */ /* 0x000fe40003f86270 */
[----:B------:R-:W5:Y:S09]  /*1d420*/  LDL R209, [R1+0x6004] ;  /* 0x0060040001d17983 */ /* 0x000f720000100800 */
[----:B------:R-:W-:Y:S01]  /*1d430*/  @!P6 IMAD.IADD R25, R25, 0x1, -R251 ;  /* 0x000000011919e824 */ /* 0x000fe200078e0afb */
[----:B------:R-:W-:-:S02]  /*1d440*/  ISETP.GE.AND P6, PT, R210, RZ, PT ;  /* 0x000000ffd200720c */ /* 0x000fc40003fc6270 */
[----:B------:R-:W5:Y:S01]  /*1d450*/  LDL R210, [R1+0x6020] ;  /* 0x0060200001d27983 */ /* 0x000f620000100800 */
[----:B------:R-:W-:Y:S01]  /*1d460*/  @!P0 IMAD.MOV R42, RZ, RZ, -R42 ;  /* 0x000000ffff2a8224 */ /* 0x000fe200078e0a2a */
[----:B------:R-:W-:-:S13]  /*1d470*/  ISETP.GT.U32.AND P0, PT, R251, R36, PT ;  /* 0x00000024fb00720c */ /* 0x000fda0003f04070 */
[----:B------:R-:W-:Y:S01]  /*1d480*/  @!P0 IMAD.IADD R36, R36, 0x1, -R251 ;  /* 0x0000000124248824 */ /* 0x000fe200078e0afb */
[----:B------:R-:W-:-:S13]  /*1d490*/  ISETP.GT.U32.AND P0, PT, R251, R30, PT ;  /* 0x0000001efb00720c */ /* 0x000fda0003f04070 */
[----:B------:R-:W-:Y:S01]  /*1d4a0*/  @!P0 IMAD.IADD R30, R30, 0x1, -R251 ;  /* 0x000000011e1e8824 */ /* 0x000fe200078e0afb */
[----:B------:R-:W-:Y:S01]  /*1d4b0*/  ISETP.GE.AND P0, PT, R222, RZ, PT ;  /* 0x000000ffde00720c */ /* 0x000fe20003f06270 */
[----:B------:R-:W-:Y:S01]  /*1d4c0*/  @!P1 IMAD.MOV R34, RZ, RZ, -R34 ;  /* 0x000000ffff229224 */ /* 0x000fe200078e0a22 */
[----:B------:R-:W-:-:S11]  /*1d4d0*/  ISETP.GT.U32.AND P1, PT, R251, R28, PT ;  /* 0x0000001cfb00720c */ /* 0x000fd60003f24070 */
[----:B------:R-:W-:Y:S01]  /*1d4e0*/  @!P0 IMAD.MOV R35, RZ, RZ, -R35 ;  /* 0x000000ffff238224 */ /* 0x000fe200078e0a23 */
[C---:B------:R-:W-:Y:S01]  /*1d4f0*/  ISETP.GT.U32.AND P0, PT, R251.reuse, R29, PT ;  /* 0x0000001dfb00720c */ /* 0x040fe20003f04070 */
[----:B------:R-:W-:Y:S01]  /*1d500*/  @!P1 IMAD.IADD R28, R28, 0x1, -R251 ;  /* 0x000000011c1c9824 */ /* 0x000fe200078e0afb */
[----:B------:R-:W-:-:S11]  /*1d510*/  ISETP.GT.U32.AND P1, PT, R251, R21, PT ;  /* 0x00000015fb00720c */ /* 0x000fd60003f24070 */
[--C-:B------:R-:W-:Y:S01]  /*1d520*/  @!P0 IMAD.IADD R29, R29, 0x1, -R251.reuse ;  /* 0x000000011d1d8824 */ /* 0x100fe200078e0afb */
[----:B------:R-:W-:Y:S01]  /*1d530*/  ISETP.GT.U32.AND P0, PT, R251, R22, PT ;  /* 0x00000016fb00720c */ /* 0x000fe20003f04070 */
[----:B------:R-:W-:-:S12]  /*1d540*/  @!P1 IMAD.IADD R21, R21, 0x1, -R251 ;  /* 0x0000000115159824 */ /* 0x000fd800078e0afb */
[----:B------:R-:W-:Y:S01]  /*1d550*/  @!P0 IADD3 R22, R22, -R251, RZ ;  /* 0x800000fb16168210 */ /* 0x000fe20007ffe0ff */
[----:B------:R-:W-:Y:S01]  /*1d560*/  @!P3 IMAD.MOV R36, RZ, RZ, -R36 ;  /* 0x000000ffff24b224 */ /* 0x000fe200078e0a24 */
[C---:B------:R-:W-:Y:S01]  /*1d570*/  ISETP.GT.U32.AND P3, PT, R251.reuse, R30, PT ;  /* 0x0000001efb00720c */ /* 0x040fe20003f64070 */
[----:B------:R-:W-:Y:S01]  /*1d580*/  @!P4 IMAD.MOV R31, RZ, RZ, -R31 ;  /* 0x000000ffff1fc224 */ /* 0x000fe200078e0a1f */
[C---:B------:R-:W-:Y:S01]  /*1d590*/  ISETP.GT.U32.AND P4, PT, R251.reuse, R25, PT ;  /* 0x00000019fb00720c */ /* 0x040fe20003f84070 */
[----:B------:R-:W-:Y:S01]  /*1d5a0*/  @!P5 IMAD.MOV R33, RZ, RZ, -R33 ;  /* 0x000000ffff21d224 */ /* 0x000fe200078e0a21 */
[----:B------:R-:W-:-:S09]  /*1d5b0*/  ISETP.GT.U32.AND P5, PT, R251, R27, PT ;  /* 0x0000001bfb00720c */ /* 0x000fd20003fa4070 */
[--C-:B------:R-:W-:Y:S01]  /*1d5c0*/  @!P3 IMAD.IADD R30, R30, 0x1, -R251.reuse ;  /* 0x000000011e1eb824 */ /* 0x100fe200078e0afb */
[----:B------:R-:W-:Y:S01]  /*1d5d0*/  ISETP.GT.U32.AND P3, PT, R251, R23, PT ;  /* 0x00000017fb00720c */ /* 0x000fe20003f64070 */
[----:B------:R-:W-:Y:S01]  /*1d5e0*/  @!P4 IMAD.IADD R25, R25, 0x1, -R251 ;  /* 0x000000011919c824 */ /* 0x000fe200078e0afb */
[----:B------:R-:W-:Y:S02]  /*1d5f0*/  ISETP.GT.U32.AND P4, PT, R251, R18, PT ;  /* 0x00000012fb00720c */ /* 0x000fe40003f84070 */
[----:B------:R-:W-:Y:S02]  /*1d600*/  @!P5 IADD3 R27, R27, -R251, RZ ;  /* 0x800000fb1b1bd210 */ /* 0x000fe40007ffe0ff */
[----:B------:R-:W-:Y:S02]  /*1d610*/  ISETP.GT.U32.AND P5, PT, R251, R20, PT ;  /* 0x00000014fb00720c */ /* 0x000fe40003fa4070 */
[----:B------:R-:W-:-:S05]  /*1d620*/  IADD3 R184, R249, 0x1fd, RZ ;  /* 0x000001fdf9b87810 */ /* 0x000fca0007ffe0ff */
[--C-:B------:R-:W-:Y:S02]  /*1d630*/  @!P3 IMAD.IADD R23, R23, 0x1, -R251.reuse ;  /* 0x000000011717b824 */ /* 0x100fe400078e0afb */
[----:B------:R-:W-:-:S04]  /*1d640*/  @!P4 IMAD.IADD R18, R18, 0x1, -R251 ;  /* 0x000000011212c824 */ /* 0x000fc800078e0afb */
[----:B------:R-:W-:Y:S01]  /*1d650*/  @!P5 IMAD.IADD R20, R20, 0x1, -R251 ;  /* 0x000000011414d824 */ /* 0x000fe200078e0afb */
[----:B--2---:R-:W-:Y:S02]  /*1d660*/  ISETP.GE.AND P0, PT, R225, RZ, PT ;  /* 0x000000ffe100720c */ /* 0x004fe40003f06270 */
[----:B------:R-:W2:Y:S01]  /*1d670*/  LDL R225, [R1+0x6014] ;  /* 0x0060140001e17983 */ /* 0x000ea20000100800 */
[----:B---3--:R-:W-:-:S03]  /*1d680*/  ISETP.GE.AND P1, PT, R228, RZ, PT ;  /* 0x000000ffe400720c */ /* 0x008fc60003f26270 */
[----:B------:R-:W3:Y:S07]  /*1d690*/  LDL R228, [R1+0x6034] ;  /* 0x0060340001e47983 */ /* 0x000eee0000100800 */
[----:B------:R-:W-:Y:S01]  /*1d6a0*/  @!P0 IMAD.MOV R27, RZ, RZ, -R27 ;  /* 0x000000ffff1b8224 */ /* 0x000fe200078e0a1b */
[C---:B------:R-:W-:Y:S02]  /*1d6b0*/  ISETP.GT.U32.AND P0, PT, R251.reuse, R20, PT ;  /* 0x00000014fb00720c */ /* 0x040fe40003f04070 */
[----:B------:R-:W-:Y:S01]  /*1d6c0*/  @!P1 IMAD.MOV R26, RZ, RZ, -R26 ;  /* 0x000000ffff1a9224 */ /* 0x000fe200078e0a1a */
[----:B------:R-:W-:-:S02]  /*1d6d0*/  ISETP.GT.U32.AND P1, PT, R251, R19, PT ;  /* 0x00000013fb00720c */ /* 0x000fc40003f24070 */
[----:B----4-:R-:W-:Y:S02]  /*1d6e0*/  ISETP.GE.AND P3, PT, R223, RZ, PT ;  /* 0x000000ffdf00720c */ /* 0x010fe40003f66270 */
[----:B------:R-:W4:Y:S04]  /*1d6f0*/  LDL R223, [R1+0x6030] ;  /* 0x0060300001df7983 */ /* 0x000f280000100800 */
[----:B------:R-:W-:Y:S01]  /*1d700*/  STL [R1+0x5d60], R184 ;  /* 0x005d60b801007387 */ /* 0x000fe20000100800 */
[----:B-----5:R-:W-:-:S03]  /*1d710*/  ISETP.GE.AND P4, PT, R226, RZ, PT ;  /* 0x000000ffe200720c */ /* 0x020fc60003f86270 */
[----:B------:R-:W5:Y:S01]  /*1d720*/  LDL R226, [R1+0x6044] ;  /* 0x0060440001e27983 */ /* 0x000f620000100800 */
[----:B------:R-:W-:Y:S01]  /*1d730*/  @!P0 IMAD.IADD R20, R20, 0x1, -R251 ;  /* 0x0000000114148824 */ /* 0x000fe200078e0afb */
[----:B------:R-:W-:Y:S02]  /*1d740*/  @!P1 IADD3 R19, R19, -R251, RZ ;  /* 0x800000fb13139210 */ /* 0x000fe40007ffe0ff */
[----:B------:R-:W-:Y:S01]  /*1d750*/  ISETP.GE.AND P0, PT, R209, RZ, PT ;  /* 0x000000ffd100720c */ /* 0x000fe20003f06270 */
[----:B------:R-:W-:Y:S01]  /*1d760*/  @!P3 IMAD.MOV R28, RZ, RZ, -R28 ;  /* 0x000000ffff1cb224 */ /* 0x000fe200078e0a1c */
[----:B------:R-:W4:Y:S01]  /*1d770*/  LDL R209, [R1+0x6038] ;  /* 0x0060380001d17983 */ /* 0x000f220000100800 */
[----:B------:R-:W-:Y:S02]  /*1d780*/  @!P2 IADD3 R29, -R29, RZ, RZ ;  /* 0x000000ff1d1da210 */ /* 0x000fe40007ffe1ff */
[----:B------:R-:W-:Y:S01]  /*1d790*/  ISETP.GT.U32.AND P5, PT, R251, R24, PT ;  /* 0x00000018fb00720c */ /* 0x000fe20003fa4070 */
[----:B------:R-:W-:Y:S01]  /*1d7a0*/  @!P6 IMAD.MOV R30, RZ, RZ, -R30 ;  /* 0x000000ffff1ee224 */ /* 0x000fe200078e0a1e */
[----:B------:R-:W4:Y:S01]  /*1d7b0*/  LDL R208, [R1+0x6054] ;  /* 0x0060540001d07983 */ /* 0x000f220000100800 */
[----:B------:R-:W-:-:S03]  /*1d7c0*/  ISETP.GE.AND P1, PT, R210, RZ, PT ;  /* 0x000000ffd200720c */ /* 0x000fc60003f26270 */
[----:B------:R-:W4:Y:S01]  /*1d7d0*/  LDL R210, [R1+0x603c] ;  /* 0x00603c0001d27983 */ /* 0x000f220000100800 */
[C---:B------:R-:W-:Y:S02]  /*1d7e0*/  ISETP.GT.U32.AND P2, PT, R251.reuse, R23, PT ;  /* 0x00000017fb00720c */ /* 0x040fe40003f44070 */
[----:B------:R-:W-:-:S11]  /*1d7f0*/  ISETP.GT.U32.AND P3, PT, R251, R22, PT ;  /* 0x00000016fb00720c */ /* 0x000fd60003f64070 */
[--C-:B------:R-:W-:Y:S01]  /*1d800*/  @!P2 IMAD.IADD R23, R23, 0x1, -R251.reuse ;  /* 0x000000011717a824 */ /* 0x100fe200078e0afb */
[C---:B------:R-:W-:Y:S01]  /*1d810*/  ISETP.GT.U32.AND P2, PT, R251.reuse, R16, PT ;  /* 0x00000010fb00720c */ /* 0x040fe20003f44070 */
[----:B------:R-:W-:Y:S01]  /*1d820*/  @!P3 IMAD.IADD R22, R22, 0x1, -R251 ;  /* 0x000000011616b824 */ /* 0x000fe200078e0afb */
[----:B------:R-:W-:-:S11]  /*1d830*/  ISETP.GT.U32.AND P3, PT, R251, R15, PT ;  /* 0x0000000ffb00720c */ /* 0x000fd60003f64070 */
[--C-:B------:R-:W-:Y:S02]  /*1d840*/  @!P2 IMAD.IADD R16, R16, 0x1, -R251.reuse ;  /* 0x000000011010a824 */ /* 0x100fe400078e0afb */
[----:B------:R-:W-:Y:S01]  /*1d850*/  @!P3 IMAD.IADD R15, R15, 0x1, -R251 ;  /* 0x000000010f0fb824 */ /* 0x000fe200078e0afb */
[----:B------:R-:W-:-:S05]  /*1d860*/  @!P5 IADD3 R24, R24, -R251, RZ ;  /* 0x800000fb1818d210 */ /* 0x000fca0007ffe0ff */
[----:B------:R-:W-:Y:S01]  /*1d870*/  @!P1 IMAD.MOV R24, RZ, RZ, -R24 ;  /* 0x000000ffff189224 */ /* 0x000fe200078e0a18 */
[C---:B------:R-:W-:Y:S02]  /*1d880*/  ISETP.GT.U32.AND P1, PT, R251.reuse, R18, PT ;  /* 0x00000012fb00720c */ /* 0x040fe40003f24070 */
[----:B------:R-:W-:-:S11]  /*1d890*/  ISETP.GT.U32.AND P6, PT, R251, R21, PT ;  /* 0x00000015fb00720c */ /* 0x000fd60003fc4070 */
[--C-:B------:R-:W-:Y:S01]  /*1d8a0*/  @!P1 IMAD.IADD R18, R18, 0x1, -R251.reuse ;  /* 0x0000000112129824 */ /* 0x100fe200078e0afb */
[----:B------:R-:W-:Y:S01]  /*1d8b0*/  ISETP.GT.U32.AND P1, PT, R251, R12, PT ;  /* 0x0000000cfb00720c */ /* 0x000fe20003f24070 */
[----:B------:R-:W-:Y:S01]  /*1d8c0*/  @!P6 IMAD.IADD R21, R21, 0x1, -R251 ;  /* 0x000000011515e824 */ /* 0x000fe200078e0afb */
[C---:B------:R-:W-:Y:S01]  /*1d8d0*/  ISETP.GT.U32.AND P6, PT, R251.reuse, R14, PT ;  /* 0x0000000efb00720c */ /* 0x040fe20003fc4070 */
[----:B------:R-:W-:Y:S01]  /*1d8e0*/  @!P0 IMAD.MOV R25, RZ, RZ, -R25 ;  /* 0x000000ffff198224 */ /* 0x000fe200078e0a19 */
[----:B------:R-:W-:-:S09]  /*1d8f0*/  ISETP.GT.U32.AND P0, PT, R251, R19, PT ;  /* 0x00000013fb00720c */ /* 0x000fd20003f04070 */
[-C--:B------:R-:W-:Y:S02]  /*1d900*/  @!P1 IADD3 R12, R12, -R251.reuse, RZ ;  /* 0x800000fb0c0c9210 */ /* 0x080fe40007ffe0ff */
[----:B------:R-:W-:-:S04]  /*1d910*/  @!P6 IADD3 R14, R14, -R251, RZ ;  /* 0x800000fb0e0ee210 */ /* 0x000fc80007ffe0ff */
[----:B------:R-:W-:Y:S01]  /*1d920*/  ISETP.GT.U32.AND P6, PT, R251, R14, PT ;  /* 0x0000000efb00720c */ /* 0x000fe20003fc4070 */
[----:B------:R-:W-:-:S12]  /*1d930*/  @!P0 IMAD.IADD R19, R19, 0x1, -R251 ;  /* 0x0000000113138824 */ /* 0x000fd800078e0afb */
        /* <DEDUP_REMOVED lines=11> */
[----:B------:R-:W-:-:S13]  /*1d9f0*/  ISETP.GT.U32.AND P5, PT, R251, R17, PT ;  /* 0x00000011fb00720c */ /* 0x000fda0003fa4070 */
[----:B------:R-:W-:Y:S01]  /*1da00*/  @!P5 IMAD.IADD R17, R17, 0x1, -R251 ;  /* 0x000000011111d824 */ /* 0x000fe200078e0afb */
[----:B------:R-:W-:Y:S02]  /*1da10*/  ISETP.GE.AND P5, PT, R223, RZ, PT ;  /* 0x000000ffdf00720c */ /* 0x000fe40003fa6270 */
[----:B------:R-:W4:Y:S01]  /*1da20*/  LDL R223, [R1+0x6040] ;  /* 0x0060400001df7983 */ /* 0x000f220000100800 */
[----:B------:R-:W-:Y:S01]  /*1da30*/  @!P2 IMAD.MOV R21, RZ, RZ, -R21 ;  /* 0x000000ffff15a224 */ /* 0x000fe200078e0a15 */
[----:B------:R-:W-:-:S09]  /*1da40*/  ISETP.GT.U32.AND P2, PT, R251, R15, PT ;  /* 0x0000000ffb00720c */ /* 0x000fd20003f44070 */
[----:B------:R-:W-:Y:S01]  /*1da50*/  @!P5 IMAD.MOV R22, RZ, RZ, -R22 ;  /* 0x000000ffff16d224 */ /* 0x000fe200078e0a16 */
[----:B------:R-:W-:-:S03]  /*1da60*/  ISETP.GT.U32.AND P5, PT, R251, R16, PT ;  /* 0x00000010fb00720c */ /* 0x000fc60003fa4070 */
[----:B------:R-:W-:Y:S01]  /*1da70*/  @!P2 IMAD.IADD R15, R15, 0x1, -R251 ;  /* 0x000000010f0fa824 */ /* 0x000fe200078e0afb */
[----:B------:R-:W-:-:S09]  /*1da80*/  ISETP.GT.U32.AND P2, PT, R251, R9, PT ;  /* 0x00000009fb00720c */ /* 0x000fd20003f44070 */
[----:B------:R-:W-:Y:S01]  /*1da90*/  @!P5 IMAD.IADD R16, R16, 0x1, -R251 ;  /* 0x000000011010d824 */ /* 0x000fe200078e0afb */
[----:B------:R-:W-:-:S03]  /*1daa0*/  ISETP.GT.U32.AND P5, PT, R251, R10, PT ;  /* 0x0000000afb00720c */ /* 0x000fc60003fa4070 */
[----:B------:R-:W-:-:S10]  /*1dab0*/  @!P2 IMAD.IADD R9, R9, 0x1, -R251 ;  /* 0x000000010909a824 */ /* 0x000fd400078e0afb */
[----:B------:R-:W-:Y:S01]  /*1dac0*/  @!P5 IMAD.IADD R10, R10, 0x1, -R251 ;  /* 0x000000010a0ad824 */ /* 0x000fe200078e0afb */
[----:B------:R-:W-:-:S05]  /*1dad0*/  IABS R38, R185 ;  /* 0x000000b900267213 */ /* 0x000fca0000000000 */
[----:B------:R-:W-:-:S04]  /*1dae0*/  IMAD.HI.U32 R222, R252, R38, RZ ;  /* 0x00000026fcde7227 */ /* 0x000fc800078e00ff */
[----:B------:R-:W-:-:S04]  /*1daf0*/  IMAD.MOV R222, RZ, RZ, -R222 ;  /* 0x000000ffffde7224 */ /* 0x000fc800078e0ade */
[----:B------:R-:W-:Y:S01]  /*1db00*/  IMAD R38, R251, R222, R38 ;  /* 0x000000defb267224 */ /* 0x000fe200078e0226 */
[----:B------:R-:W-:-:S05]  /*1db10*/  MOV R222, R20 ;  /* 0x0000001400de7202 */ /* 0x000fca0000000f00 */
[----:B------:R-:W-:Y:S01]  /*1db20*/  @!P3 IMAD.MOV R222, RZ, RZ, -R222 ;  /* 0x000000ffffdeb224 */ /* 0x000fe200078e0ade */
[----:B------:R-:W-:-:S13]  /*1db30*/  ISETP.GT.U32.AND P3, PT, R251, R13, PT ;  /* 0x0000000dfb00720c */ /* 0x000fda0003f64070 */
[----:B------:R-:W-:Y:S01]  /*1db40*/  @!P3 IMAD.IADD R13, R13, 0x1, -R251 ;  /* 0x000000010d0db824 */ /* 0x000fe200078e0afb */
        /* <DEDUP_REMOVED lines=8> */
[----:B------:R-:W-:Y:S02]  /*1dbd0*/  ISETP.GT.U32.AND P6, PT, R251, R8, PT ;  /* 0x00000008fb00720c */ /* 0x000fe40003fc4070 */
[----:B--2---:R-:W-:Y:S02]  /*1dbe0*/  ISETP.GE.AND P5, PT, R225, RZ, PT ;  /* 0x000000ffe100720c */ /* 0x004fe40003fa6270 */
[----:B------:R-:W2:Y:S01]  /*1dbf0*/  LDL R225, [R1+0x6064] ;  /* 0x0060640001e17983 */ /* 0x000ea20000100800 */
[----:B---3--:R-:W-:-:S03]  /*1dc00*/  ISETP.GE.AND P2, PT, R228, RZ, PT ;  /* 0x000000ffe400720c */ /* 0x008fc60003f46270 */
[----:B------:R-:W3:Y:S03]  /*1dc10*/  LDL R228, [R1+0x607c] ;  /* 0x00607c0001e47983 */ /* 0x000ee60000100800 */
[----:B------:R-:W-:Y:S01]  /*1dc20*/  @!P3 IADD3 R5, R5, -R251, RZ ;  /* 0x800000fb0505b210 */ /* 0x000fe20007ffe0ff */
[----:B------:R-:W-:Y:S01]  /*1dc30*/  @!P0 IMAD.IADD R13, R13, 0x1, -R251 ;  /* 0x000000010d0d8824 */ /* 0x000fe200078e0afb */
[----:B------:R-:W-:-:S05]  /*1dc40*/  ISETP.GT.U32.AND P0, PT, R251, R6, PT ;  /* 0x00000006fb00720c */ /* 0x000fca0003f04070 */
[----:B------:R-:W-:Y:S01]  /*1dc50*/  @!P2 IMAD.MOV R14, RZ, RZ, -R14 ;  /* 0x000000ffff0ea224 */ /* 0x000fe200078e0a0e */
[----:B------:R-:W-:Y:S01]  /*1dc60*/  ISETP.GT.U32.AND P2, PT, R251, R7, PT ;  /* 0x00000007fb00720c */ /* 0x000fe20003f44070 */
[----:B------:R-:W-:Y:S01]  /*1dc70*/  @!P6 IMAD.IADD R8, R8, 0x1, -R251 ;  /* 0x000000010808e824 */ /* 0x000fe200078e0afb */
[----:B-----5:R-:W-:Y:S02]  /*1dc80*/  ISETP.GE.AND P3, PT, R226, RZ, PT ;  /* 0x000000ffe200720c */ /* 0x020fe40003f66270 */
[----:B------:R-:W5:Y:S01]  /*1dc90*/  LDL R226, [R1+0x6078] ;  /* 0x0060780001e27983 */ /* 0x000f620000100800 */
[----:B------:R-:W-:-:S08]  /*1dca0*/  ISETP.GE.AND P6, PT, R208, RZ, PT ;  /* 0x000000ffd000720c */ /* 0x000fd00003fc6270 */
[--C-:B------:R-:W-:Y:S01]  /*1dcb0*/  @!P2 IMAD.IADD R7, R7, 0x1, -R251.reuse ;  /* 0x000000010707a824 */ /* 0x100fe200078e0afb */
[----:B------:R-:W5:Y:S01]  /*1dcc0*/  LDL R208, [R1+0x6080] ;  /* 0x0060800001d07983 */ /* 0x000f620000100800 */
[----:B----4-:R-:W-:Y:S01]  /*1dcd0*/  ISETP.GE.AND P2, PT, R209, RZ, PT ;  /* 0x000000ffd100720c */ /* 0x010fe20003f46270 */
[----:B------:R-:W-:Y:S02]  /*1dce0*/  @!P0 IMAD.IADD R6, R6, 0x1, -R251 ;  /* 0x0000000106068824 */ /* 0x000fe400078e0afb */
[----:B------:R-:W4:Y:S01]  /*1dcf0*/  LDL R209, [R1+0x6074] ;  /* 0x0060740001d17983 */ /* 0x000f220000100800 */
[----:B------:R-:W-:-:S03]  /*1dd00*/  ISETP.GE.AND P0, PT, R210, RZ, PT ;  /* 0x000000ffd200720c */ /* 0x000fc60003f06270 */
[----:B------:R-:W4:Y:S01]  /*1dd10*/  LDL R210, [R1+0x6070] ;  /* 0x0060700001d27983 */ /* 0x000f220000100800 */
[----:B------:R-:W-:Y:S01]  /*1dd20*/  @!P4 IMAD.MOV R23, RZ, RZ, -R23 ;  /* 0x000000ffff17c224 */ /* 0x000fe200078e0a17 */
[----:B------:R-:W-:-:S13]  /*1dd30*/  ISETP.GT.U32.AND P4, PT, R251, R17, PT ;  /* 0x00000011fb00720c */ /* 0x000fda0003f84070 */
[----:B------:R-:W-:Y:S02]  /*1dd40*/  @!P4 IADD3 R17, R17, -R251, RZ ;  /* 0x800000fb1111c210 */ /* 0x000fe40007ffe0ff */
[----:B------:R-:W-:-:S13]  /*1dd50*/  ISETP.GT.U32.AND P4, PT, R251, R11, PT ;  /* 0x0000000bfb00720c */ /* 0x000fda0003f84070 */
[----:B------:R-:W-:Y:S01]  /*1dd60*/  @!P4 IMAD.IADD R11, R11, 0x1, -R251 ;  /* 0x000000010b0bc824 */ /* 0x000fe200078e0afb */
[----:B------:R-:W-:Y:S01]  /*1dd70*/  ISETP.GE.AND P4, PT, R223, RZ, PT ;  /* 0x000000ffdf00720c */ /* 0x000fe20003f86270 */
[----:B------:R-:W-:-:S03]  /*1dd80*/  @!P1 IMAD.MOV R17, RZ, RZ, -R17 ;  /* 0x000000ffff119224 */ /* 0x000fc600078e0a11 */
[----:B------:R-:W-:-:S09]  /*1dd90*/  ISETP.GT.U32.AND P1, PT, R251, R11, PT ;  /* 0x0000000bfb00720c */ /* 0x000fd20003f24070 */
[----:B------:R-:W-:Y:S01]  /*1dda0*/  @!P4 IMAD.MOV R16, RZ, RZ, -R16 ;  /* 0x000000ffff10c224 */ /* 0x000fe200078e0a10 */
[----:B------:R-:W-:-:S03]  /*1ddb0*/  ISETP.GT.U32.AND P4, PT, R251, R10, PT ;  /* 0x0000000afb00720c */ /* 0x000fc60003f84070 */
[----:B------:R-:W-:Y:S01]  /*1ddc0*/  @!P1 IMAD.IADD R11, R11, 0x1, -R251 ;  /* 0x000000010b0b9824 */ /* 0x000fe200078e0afb */
[----:B------:R-:W-:-:S09]  /*1ddd0*/  ISETP.GT.U32.AND P1, PT, R251, R4, PT ;  /* 0x00000004fb00720c */ /* 0x000fd20003f24070 */
[----:B------:R-:W-:Y:S02]  /*1dde0*/  @!P4 IADD3 R10, R10, -R251, RZ ;  /* 0x800000fb0a0ac210 */ /* 0x000fe40007ffe0ff */
[----:B------:R-:W-:Y:S02]  /*1ddf0*/  ISETP.GT.U32.AND P4, PT, R251, R3, PT ;  /* 0x00000003fb00720c */ /* 0x000fe40003f84070 */
[----:B------:R-:W-:Y:S01]  /*1de00*/  @!P1 IMAD.IADD R4, R4, 0x1, -R251 ;  /* 0x0000000104049824 */ /* 0x000fe200078e0afb */
[----:B------:R-:W-:-:S10]  /*1de10*/  IADD3 R183, R249, 0x1fe, RZ ;  /* 0x000001fef9b77810 */ /* 0x000fd40007ffe0ff */
[----:B------:R-:W-:Y:S01]  /*1de20*/  @!P4 IMAD.IADD R3, R3, 0x1, -R251 ;  /* 0x000000010303c824 */ /* 0x000fe200078e0afb */
[----:B------:R-:W-:Y:S02]  /*1de30*/  @!P5 IADD3 R15, -R15, RZ, RZ ;  /* 0x000000ff0f0fd210 */ /* 0x000fe40007ffe1ff */
[C---:B------:R-:W-:Y:S02]  /*1de40*/  ISETP.GT.U32.AND P5, PT, R251.reuse, R9, PT ;  /* 0x00000009fb00720c */ /* 0x040fe40003fa4070 */
[----:B------:R-:W-:Y:S02]  /*1de50*/  @!P2 IADD3 R12, -R12, RZ, RZ ;  /* 0x000000ff0c0ca210 */ /* 0x000fe40007ffe1ff */
        /* <DEDUP_REMOVED lines=8> */
[----:B------:R-:W-:Y:S02]  /*1dee0*/  @!P5 IADD3 R7, R7, -R251, RZ ;  /* 0x800000fb0707d210 */ /* 0x000fe40007ffe0ff */
[----:B--2---:R-:W-:Y:S02]  /*1def0*/  ISETP.GE.AND P1, PT, R225, RZ, PT ;  /* 0x000000ffe100720c */ /* 0x004fe40003f26270 */
[----:B------:R-:W2:Y:S01]  /*1df00*/  LDL R225, [R1+0x6068] ;  /* 0x0060680001e17983 */ /* 0x000ea20000100800 */
[----:B---3--:R-:W-:-:S03]  /*1df10*/  ISETP.GE.AND P4, PT, R228, RZ, PT ;  /* 0x000000ffe400720c */ /* 0x008fc60003f86270 */
[----:B------:R-:W3:Y:S04]  /*1df20*/  LDL R228, [R1+0x6060] ;  /* 0x0060600001e47983 */ /* 0x000ee80000100800 */
[----:B------:R-:W2:Y:S04]  /*1df30*/  LDL.LU R249, [R1+0x62d0] ;  /* 0x0062d00001f97983 */ /* 0x000ea80000300800 */
[----:B------:R1:W-:Y:S01]  /*1df40*/  STL [R1+0x5d44], R183 ;  /* 0x005d44b701007387 */ /* 0x0003e20000100800 */
[----:B------:R-:W-:Y:S01]  /*1df50*/  @!P1 IMAD.MOV R9, RZ, RZ, -R9 ;  /* 0x000000ffff099224 */ /* 0x000fe200078e0a09 */
[C---:B------:R-:W-:Y:S01]  /*1df60*/  ISETP.GT.U32.AND P1, PT, R251.reuse, R2, PT ;  /* 0x00000002fb00720c */ /* 0x040fe20003f24070 */
[----:B------:R-:W-:Y:S01]  /*1df70*/  @!P4 IMAD.MOV R8, RZ, RZ, -R8 ;  /* 0x000000ffff08c224 */ /* 0x000fe200078e0a08 */
[----:B------:R-:W-:-:S02]  /*1df80*/  ISETP.GT.U32.AND P4, PT, R251, R0, PT ;  /* 0x00000000fb00720c */ /* 0x000fc40003f84070 */
[----:B------:R-:W-:Y:S02]  /*1df90*/  ISETP.GT.U32.AND P5, PT, R251, R246, PT ;  /* 0x000000f6fb00720c */ /* 0x000fe40003fa4070 */
[----:B-----5:R-:W-:Y:S02]  /*1dfa0*/  ISETP.GE.AND P2, PT, R226, RZ, PT ;  /* 0x000000ffe200720c */ /* 0x020fe40003f46270 */
[----:B------:R-:W5:Y:S05]  /*1dfb0*/  LDL R226, [R1+0x601c] ;  /* 0x00601c0001e27983 */ /* 0x000f6a0000100800 */
[----:B------:R-:W-:Y:S02]  /*1dfc0*/  @!P1 IADD3 R2, R2, -R251, RZ ;  /* 0x800000fb02029210 */ /* 0x000fe40007ffe0ff */
[----:B------:R-:W-:Y:S01]  /*1dfd0*/  @!P4 IMAD.IADD R0, R0, 0x1, -R251 ;  /* 0x000000010000c824 */ /* 0x000fe200078e0afb */
[----:B------:R-:W-:-:S02]  /*1dfe0*/  ISETP.GE.AND P1, PT, R208, RZ, PT ;  /* 0x000000ffd000720c */ /* 0x000fc40003f26270 */
        /* <DEDUP_REMOVED lines=8> */
[----:B------:R-:W-:Y:S02]  /*1e070*/  @!P3 IMAD.IADD R4, R4, 0x1, -R251 ;  /* 0x000000010404b824 */ /* 0x000fe400078e0afb */
[----:B------:R-:W-:Y:S01]  /*1e080*/  @!P0 IMAD.MOV R11, RZ, RZ, -R11 ;  /* 0x000000ffff0b8224 */ /* 0x000fe200078e0a0b */
[C---:B------:R-:W-:Y:S01]  /*1e090*/  ISETP.GT.U32.AND P0, PT, R251.reuse, R5, PT ;  /* 0x00000005fb00720c */ /* 0x040fe20003f04070 */
[----:B------:R-:W-:Y:S01]  /*1e0a0*/  @!P6 IMAD.MOV R13, RZ, RZ, -R13 ;  /* 0x000000ffff0de224 */ /* 0x000fe200078e0a0d */
[----:B------:R-:W-:-:S11]  /*1e0b0*/  ISETP.GT.U32.AND P6, PT, R251, R3, PT ;  /* 0x00000003fb00720c */ /* 0x000fd60003fc4070 */
[----:B------:R-:W-:-:S04]  /*1e0c0*/  @!P0 IMAD.IADD R5, R5, 0x1, -R251 ;  /* 0x0000000105058824 */ /* 0x000fc800078e0afb */
[----:B------:R-:W-:Y:S01]  /*1e0d0*/  @!P5 IMAD.MOV R5, RZ, RZ, -R5 ;  /* 0x000000ffff05d224 */ /* 0x000fe200078e0a05 */
[C---:B------:R-:W-:Y:S02]  /*1e0e0*/  ISETP.GT.U32.AND P5, PT, R251.reuse, R247, PT ;  /* 0x000000f7fb00720c */ /* 0x040fe40003fa4070 */
[----:B------:R-:W-:Y:S01]  /*1e0f0*/  ISETP.GT.U32.AND P0, PT, R251, R248, PT ;  /* 0x000000f8fb00720c */ /* 0x000fe20003f04070 */
[----:B------:R-:W-:Y:S01]  /*1e100*/  @!P6 IMAD.IADD R3, R3, 0x1, -R251 ;  /* 0x000000010303e824 */ /* 0x000fe200078e0afb */
[----:B------:R-:W-:-:S09]  /*1e110*/  ISETP.GT.U32.AND P6, PT, R251, R250, PT ;  /* 0x000000fafb00720c */ /* 0x000fd20003fc4070 */
[--C-:B------:R-:W-:Y:S01]  /*1e120*/  @!P5 IMAD.IADD R247, R247, 0x1, -R251.reuse ;  /* 0x00000001f7f7d824 */ /* 0x100fe200078e0afb */
[C---:B------:R-:W-:Y:S01]  /*1e130*/  ISETP.GT.U32.AND P5, PT, R251.reuse, R245, PT ;  /* 0x000000f5fb00720c */ /* 0x040fe20003fa4070 */
[--C-:B------:R-:W-:Y:S02]  /*1e140*/  @!P0 IMAD.IADD R248, R248, 0x1, -R251.reuse ;  /* 0x00000001f8f88824 */ /* 0x100fe400078e0afb */
[----:B------:R-:W-:Y:S01]  /*1e150*/  @!P4 IMAD.MOV R6, RZ, RZ, -R6 ;  /* 0x000000ffff06c224 */ /* 0x000fe200078e0a06 */
[----:B------:R-:W-:Y:S01]  /*1e160*/  ISETP.GT.U32.AND P4, PT, R251, R246, PT ;  /* 0x000000f6fb00720c */ /* 0x000fe20003f84070 */
[----:B------:R-:W-:Y:S02]  /*1e170*/  @!P6 IMAD.IADD R250, R250, 0x1, -R251 ;  /* 0x00000001fafae824 */ /* 0x000fe400078e0afb */
[----:B------:R-:W-:-:S06]  /*1e180*/  @!P1 IMAD.MOV R7, RZ, RZ, -R7 ;  /* 0x000000ffff079224 */ /* 0x000fcc00078e0a07 */
[----:B------:R-:W-:Y:S01]  /*1e190*/  @!P5 IMAD.IADD R245, R245, 0x1, -R251 ;  /* 0x00000001f5f5d824 */ /* 0x000fe200078e0afb */
[C---:B------:R-:W-:Y:S02]  /*1e1a0*/  ISETP.GT.U32.AND P1, PT, R251.reuse, R0, PT ;  /* 0x00000000fb00720c */ /* 0x040fe40003f24070 */
[C---:B------:R-:W-:Y:S02]  /*1e1b0*/  ISETP.GT.U32.AND P6, PT, R251.reuse, R250, PT ;  /* 0x000000fafb00720c */ /* 0x040fe40003fc4070 */
[----:B------:R-:W-:Y:S02]  /*1e1c0*/  @!P4 IADD3 R246, R246, -R251, RZ ;  /* 0x800000fbf6f6c210 */ /* 0x000fe40007ffe0ff */
[----:B------:R-:W-:-:S07]  /*1e1d0*/  ISETP.GT.U32.AND P4, PT, R251, R244, PT ;  /* 0x000000f4fb00720c */ /* 0x000fce0003f84070 */
[--C-:B------:R-:W-:Y:S02]  /*1e1e0*/  @!P1 IMAD.IADD R0, R0, 0x1, -R251.reuse ;  /* 0x0000000100009824 */ /* 0x100fe400078e0afb */
[----:B------:R-:W-:-:S04]  /*1e1f0*/  @!P6 IMAD.IADD R250, R250, 0x1, -R251 ;  /* 0x00000001fafae824 */ /* 0x000fc800078e0afb */
[----:B------:R-:W-:Y:S01]  /*1e200*/  @!P4 IMAD.IADD R244, R244, 0x1, -R251 ;  /* 0x00000001f4f4c824 */ /* 0x000fe200078e0afb */
[----:B--2---:R-:W-:-:S13]  /*1e210*/  ISETP.GT.U32.AND P3, PT, R251, R249, PT ;  /* 0x000000f9fb00720c */ /* 0x004fda0003f64070 */
[----:B------:R-:W-:Y:S02]  /*1e220*/  @!P3 IADD3 R249, R249, -R251, RZ ;  /* 0x800000fbf9f9b210 */ /* 0x000fe40007ffe0ff */
[----:B---3--:R-:W-:Y:S02]  /*1e230*/  ISETP.GE.AND P3, PT, R228, RZ, PT ;  /* 0x000000ffe400720c */ /* 0x008fe40003f66270 */
[----:B------:R-:W2:Y:S01]  /*1e240*/  LDL R228, [R1+0x6010] ;  /* 0x0060100001e47983 */ /* 0x000ea20000100800 */
[----:B------:R-:W-:-:S03]  /*1e250*/  ISETP.GE.AND P0, PT, R225, RZ, PT ;  /* 0x000000ffe100720c */ /* 0x000fc60003f06270 */
[----:B------:R-:W3:Y:S01]  /*1e260*/  LDL R225, [R1+0x6018] ;  /* 0x0060180001e17983 */ /* 0x000ee20000100800 */
[----:B-----5:R-:W-:-:S03]  /*1e270*/  ISETP.GE.AND P5, PT, R226, RZ, PT ;  /* 0x000000ffe200720c */ /* 0x020fc60003fa6270 */
[----:B------:R-:W5:Y:S01]  /*1e280*/  LDL R226, [R1+0x5fdc] ;  /* 0x005fdc0001e27983 */ /* 0x000f620000100800 */
[----:B------:R-:W-:-:S03]  /*1e290*/  ISETP.GE.AND P1, PT, R208, RZ, PT ;  /* 0x000000ffd000720c */ /* 0x000fc60003f26270 */
        /* <DEDUP_REMOVED lines=8> */
[----:B------:R-:W-:-:S13]  /*1e320*/  ISETP.GT.U32.AND P0, PT, R251, R241, PT ;  /* 0x000000f1fb00720c */ /* 0x000fda0003f04070 */
[----:B------:R-:W-:Y:S01]  /*1e330*/  @!P0 IMAD.IADD R241, R241, 0x1, -R251 ;  /* 0x00000001f1f18824 */ /* 0x000fe200078e0afb */
[----:B------:R-:W-:-:S05]  /*1e340*/  IABS R20, R184 ;  /* 0x000000b800147213 */ /* 0x000fca0000000000 */
[----:B------:R-:W-:-:S04]  /*1e350*/  IMAD.HI.U32 R223, R252, R20, RZ ;  /* 0x00000014fcdf7227 */ /* 0x000fc800078e00ff */
[----:B------:R-:W-:-:S04]  /*1e360*/  IMAD.MOV R223, RZ, RZ, -R223 ;  /* 0x000000ffffdf7224 */ /* 0x000fc800078e0adf */
[----:B------:R-:W-:Y:S02]  /*1e370*/  IMAD R20, R251, R223, R20 ;  /* 0x000000dffb147224 */ /* 0x000fe400078e0214 */
[----:B------:R-:W-:-:S04]  /*1e380*/  IMAD.MOV.U32 R223, RZ, RZ, R2 ;  /* 0x000000ffffdf7224 */ /* 0x000fc800078e0002 */
[----:B------:R-:W-:Y:S01]  /*1e390*/  @!P3 IMAD.MOV R223, RZ, RZ, -R223 ;  /* 0x000000ffffdfb224 */ /* 0x000fe200078e0adf */
[C---:B------:R-:W-:Y:S02]  /*1e3a0*/  ISETP.GT.U32.AND P3, PT, R251.reuse, R243, PT ;  /* 0x000000f3fb00720c */ /* 0x040fe40003f64070 */
[----:B------:R-:W-:Y:S02]  /*1e3b0*/  @!P2 IADD3 R4, -R4, RZ, RZ ;  /* 0x000000ff0404a210 */ /* 0x000fe40007ffe1ff */
[----:B------:R-:W-:-:S09]  /*1e3c0*/  ISETP.GT.U32.AND P2, PT, R251, R248, PT ;  /* 0x000000f8fb00720c */ /* 0x000fd20003f44070 */
[----:B------:R-:W-:Y:S02]  /*1e3d0*/  @!P3 IADD3 R243, R243, -R251, RZ ;  /* 0x800000fbf3f3b210 */ /* 0x000fe40007ffe0ff */
[C---:B------:R-:W-:Y:S02]  /*1e3e0*/  ISETP.GT.U32.AND P3, PT, R251.reuse, R240, PT ;  /* 0x000000f0fb00720c */ /* 0x040fe40003f64070 */
[----:B------:R-:W-:Y:S01]  /*1e3f0*/  @!P2 IMAD.IADD R248, R248, 0x1, -R251 ;  /* 0x00000001f8f8a824 */ /* 0x000fe200078e0afb */
[----:B------:R-:W-:-:S10]  /*1e400*/  ISETP.GT.U32.AND P2, PT, R251, R242, PT ;  /* 0x000000f2fb00720c */ /* 0x000fd40003f44070 */
[--C-:B------:R-:W-:Y:S01]  /*1e410*/  @!P3 IMAD.IADD R240, R240, 0x1, -R251.reuse ;  /* 0x00000001f0f0b824 */ /* 0x100fe200078e0afb */
[----:B------:R-:W-:Y:S02]  /*1e420*/  ISETP.GT.U32.AND P3, PT, R251, R244, PT ;  /* 0x000000f4fb00720c */ /* 0x000fe40003f64070 */
[----:B------:R-:W-:-:S11]  /*1e430*/  @!P2 IMAD.IADD R242, R242, 0x1, -R251 ;  /* 0x00000001f2f2a824 */ /* 0x000fd600078e0afb */
[----:B------:R-:W-:Y:S01]  /*1e440*/  @!P3 IMAD.IADD R244, R244, 0x1, -R251 ;  /* 0x00000001f4f4b824 */ /* 0x000fe200078e0afb */
        /* <DEDUP_REMOVED lines=14> */
[----:B-----5:R-:W-:-:S03]  /*1e530*/  ISETP.GE.AND P3, PT, R226, RZ, PT ;  /* 0x000000ffe200720c */ /* 0x020fc60003f66270 */
[----:B------:R-:W5:Y:S03]  /*1e540*/  LDL R226, [R1+0x5f38] ;  /* 0x005f380001e27983 */ /* 0x000f660000100800 */
[----:B------:R-:W-:Y:S01]  /*1e550*/  @!P0 IMAD.MOV R250, RZ, RZ, -R250 ;  /* 0x000000fffffa8224 */ /* 0x000fe200078e0afa */
[----:B------:R-:W-:Y:S02]  /*1e560*/  ISETP.GT.U32.AND P0, PT, R251, R239, PT ;  /* 0x000000effb00720c */ /* 0x000fe40003f04070 */
[----:B------:R-:W-:Y:S02]  /*1e570*/  ISETP.GE.AND P6, PT, R208, RZ, PT ;  /* 0x000000ffd000720c */ /* 0x000fe40003fc6270 */
[----:B------:R-:W5:Y:S09]  /*1e580*/  LDL R208, [R1+0x5f94] ;  /* 0x005f940001d07983 */ /* 0x000f720000100800 */
[----:B------:R-:W-:Y:S01]  /*1e590*/  @!P0 IMAD.IADD R239, R239, 0x1, -R251 ;  /* 0x00000001efef8824 */ /* 0x000fe200078e0afb */
[----:B----4-:R-:W-:-:S02]  /*1e5a0*/  ISETP.GE.AND P0, PT, R209, RZ, PT ;  /* 0x000000ffd100720c */ /* 0x010fc40003f06270 */
[----:B------:R-:W4:Y:S01]  /*1e5b0*/  LDL R209, [R1+0x5f7c] ;  /* 0x005f7c0001d17983 */ /* 0x000f220000100800 */
[----:B------:R-:W-:-:S03]  /*1e5c0*/  ISETP.GE.AND P1, PT, R210, RZ, PT ;  /* 0x000000ffd200720c */ /* 0x000fc60003f26270 */
[----:B------:R-:W4:Y:S01]  /*1e5d0*/  LDL R210, [R1+0x5f58] ;  /* 0x005f580001d27983 */ /* 0x000f220000100800 */
[----:B------:R-:W-:Y:S02]  /*1e5e0*/  @!P5 IADD3 R248, -R248, RZ, RZ ;  /* 0x000000fff8f8d210 */ /* 0x000fe40007ffe1ff */
[----:B------:R-:W-:-:S13]  /*1e5f0*/  ISETP.GT.U32.AND P5, PT, R251, R242, PT ;  /* 0x000000f2fb00720c */ /* 0x000fda0003fa4070 */
[----:B------:R-:W-:Y:S01]  /*1e600*/  @!P5 IMAD.IADD R242, R242, 0x1, -R251 ;  /* 0x00000001f2f2d824 */ /* 0x000fe200078e0afb */
[----:B------:R-:W-:-:S13]  /*1e610*/  ISETP.GT.U32.AND P5, PT, R251, R235, PT ;  /* 0x000000ebfb00720c */ /* 0x000fda0003fa4070 */
[----:B------:R-:W-:Y:S02]  /*1e620*/  @!P5 IMAD.IADD R235, R235, 0x1, -R251 ;  /* 0x00000001ebebd824 */ /* 0x000fe400078e0afb */
[----:B------:R-:W-:Y:S01]  /*1e630*/  @!P4 IMAD.MOV R247, RZ, RZ, -R247 ;  /* 0x000000fffff7c224 */ /* 0x000fe200078e0af7 */
[C---:B------:R-:W-:Y:S01]  /*1e640*/  ISETP.GT.U32.AND P4, PT, R251.reuse, R245, PT ;  /* 0x000000f5fb00720c */ /* 0x040fe20003f84070 */
[----:B------:R-:W-:Y:S01]  /*1e650*/  @!P2 IMAD.MOV R249, RZ, RZ, -R249 ;  /* 0x000000fffff9a224 */ /* 0x000fe200078e0af9 */
[C---:B------:R-:W-:Y:S01]  /*1e660*/  ISETP.GT.U32.AND P2, PT, R251.reuse, R241, PT ;  /* 0x000000f1fb00720c */ /* 0x040fe20003f44070 */
[----:B------:R-:W-:Y:S01]  /*1e670*/  @!P0 IMAD.MOV R244, RZ, RZ, -R244 ;  /* 0x000000fffff48224 */ /* 0x000fe200078e0af4 */
[----:B------:R-:W-:-:S09]  /*1e680*/  ISETP.GT.U32.AND P0, PT, R251, R238, PT ;  /* 0x000000eefb00720c */ /* 0x000fd20003f04070 */
[----:B------:R-:W-:Y:S02]  /*1e690*/  @!P4 IADD3 R245, R245, -R251, RZ ;  /* 0x800000fbf5f5c210 */ /* 0x000fe40007ffe0ff */
[----:B------:R-:W-:Y:S01]  /*1e6a0*/  ISETP.GT.U32.AND P4, PT, R251, R236, PT ;  /* 0x000000ecfb00720c */ /* 0x000fe20003f84070 */
[--C-:B------:R-:W-:Y:S01]  /*1e6b0*/  @!P2 IMAD.IADD R241, R241, 0x1, -R251.reuse ;  /* 0x00000001f1f1a824 */ /* 0x100fe200078e0afb */
[C---:B------:R-:W-:Y:S01]  /*1e6c0*/  ISETP.GT.U32.AND P2, PT, R251.reuse, R234, PT ;  /* 0x000000eafb00720c */ /* 0x040fe20003f44070 */
[----:B------:R-:W-:Y:S01]  /*1e6d0*/  @!P0 IMAD.IADD R238, R238, 0x1, -R251 ;  /* 0x00000001eeee8824 */ /* 0x000fe200078e0afb */
[----:B------:R-:W-:-:S09]  /*1e6e0*/  ISETP.GT.U32.AND P0, PT, R251, R231, PT ;  /* 0x000000e7fb00720c */ /* 0x000fd20003f04070 */
[--C-:B------:R-:W-:Y:S02]  /*1e6f0*/  @!P4 IMAD.IADD R236, R236, 0x1, -R251.reuse ;  /* 0x00000001ececc824 */ /* 0x100fe400078e0afb */
[----:B------:R-:W-:Y:S01]  /*1e700*/  @!P2 IMAD.IADD R234, R234, 0x1, -R251 ;  /* 0x00000001eaeaa824 */ /* 0x000fe200078e0afb */
[----:B------:R-:W-:Y:S02]  /*1e710*/  ISETP.GT.U32.AND P2, PT, R251, R239, PT ;  /* 0x000000effb00720c */ /* 0x000fe40003f44070 */
[----:B------:R-:W-:-:S11]  /*1e720*/  @!P0 IADD3 R231, R231, -R251, RZ ;  /* 0x800000fbe7e78210 */ /* 0x000fd60007ffe0ff */
[----:B------:R-:W-:Y:S01]  /*1e730*/  @!P2 IMAD.IADD R239, R239, 0x1, -R251 ;  /* 0x00000001efefa824 */ /* 0x000fe200078e0afb */
[----:B------:R-:W-:-:S13]  /*1e740*/  ISETP.GT.U32.AND P2, PT, R251, R232, PT ;  /* 0x000000e8fb00720c */ /* 0x000fda0003f44070 */
[----:B------:R-:W-:Y:S01]  /*1e750*/  @!P2 IMAD.IADD R232, R232, 0x1, -R251 ;  /* 0x00000001e8e8a824 */ /* 0x000fe200078e0afb */
[----:B--2---:R-:W-:Y:S02]  /*1e760*/  ISETP.GE.AND P5, PT, R228, RZ, PT ;  /* 0x000000ffe400720c */ /* 0x004fe40003fa6270 */
[----:B------:R-:W2:Y:S01]  /*1e770*/  LDL R228, [R1+0x5f08] ;  /* 0x005f080001e47983 */ /* 0x000ea20000100800 */
[----:B---3--:R-:W-:-:S03]  /*1e780*/  ISETP.GE.AND P4, PT, R225, RZ, PT ;  /* 0x000000ffe100720c */ /* 0x008fc60003f86270 */
[----:B------:R-:W3:Y:S01]  /*1e790*/  LDL R225, [R1+0x5f20] ;  /* 0x005f200001e17983 */ /* 0x000ee20000100800 */
[----:B-----5:R-:W-:-:S03]  /*1e7a0*/  ISETP.GE.AND P0, PT, R226, RZ, PT ;  /* 0x000000ffe200720c */ /* 0x020fc60003f06270 */
[----:B------:R-:W5:Y:S06]  /*1e7b0*/  LDL R226, [R1+0x5ea4] ;  /* 0x005ea40001e27983 */ /* 0x000f6c0000100800 */
[----:B------:R-:W-:Y:S01]  /*1e7c0*/  @!P4 IMAD.MOV R241, RZ, RZ, -R241 ;  /* 0x000000fffff1c224 */ /* 0x000fe200078e0af1 */
[C---:B------:R-:W-:Y:S01]  /*1e7d0*/  ISETP.GT.U32.AND P4, PT, R251.reuse, R234, PT ;  /* 0x000000eafb00720c */ /* 0x040fe20003f84070 */
[----:B------:R-:W-:Y:S01]  /*1e7e0*/  @!P5 IMAD.MOV R240, RZ, RZ, -R240 ;  /* 0x000000fffff0d224 */ /* 0x000fe200078e0af0 */
[----:B------:R-:W-:-:S11]  /*1e7f0*/  ISETP.GT.U32.AND P5, PT, R251, R233, PT ;  /* 0x000000e9fb00720c */ /* 0x000fd60003fa4070 */
[--C-:B------:R-:W-:Y:S01]  /*1e800*/  @!P4 IMAD.IADD R234, R234, 0x1, -R251.reuse ;  /* 0x00000001eaeac824 */ /* 0x100fe200078e0afb */
[----:B------:R-:W-:Y:S01]  /*1e810*/  ISETP.GE.AND P4, PT, R208, RZ, PT ;  /* 0x000000ffd000720c */ /* 0x000fe20003f86270 */
[----:B------:R-:W-:Y:S01]  /*1e820*/  @!P5 IMAD.IADD R233, R233, 0x1, -R251 ;  /* 0x00000001e9e9d824 */ /* 0x000fe200078e0afb */
[----:B------:R-:W3:Y:S01]  /*1e830*/  LDL R208, [R1+0x5eec] ;  /* 0x005eec0001d07983 */ /* 0x000ee20000100800 */
[----:B----4-:R-:W-:Y:S02]  /*1e840*/  ISETP.GE.AND P5, PT, R209, RZ, PT ;  /* 0x000000ffd100720c */ /* 0x010fe40003fa6270 */
[----:B------:R-:W-:Y:S01]  /*1e850*/  ISETP.GE.AND P2, PT, R210, RZ, PT ;  /* 0x000000ffd200720c */ /* 0x000fe20003f46270 */
[----:B------:R-:W4:Y:S04]  /*1e860*/  LDL R209, [R1+0x5ed4] ;  /* 0x005ed40001d17983 */ /* 0x000f280000100800 */
[----:B------:R-:W3:Y:S01]  /*1e870*/  LDL R210, [R1+0x5ec0] ;  /* 0x005ec00001d27983 */ /* 0x000ee20000100800 */
[----:B------:R-:W-:Y:S01]  /*1e880*/  @!P3 IMAD.MOV R242, RZ, RZ, -R242 ;  /* 0x000000fffff2b224 */ /* 0x000fe200078e0af2 */
[----:B------:R-:W-:-:S13]  /*1e890*/  ISETP.GT.U32.AND P3, PT, R251, R236, PT ;  /* 0x000000ecfb00720c */ /* 0x000fda0003f64070 */
[----:B------:R-:W-:Y:S02]  /*1e8a0*/  @!P3 IADD3 R236, R236, -R251, RZ ;  /* 0x800000fbececb210 */ /* 0x000fe40007ffe0ff */
[----:B------:R-:W-:-:S13]  /*1e8b0*/  ISETP.GT.U32.AND P3, PT, R251, R229, PT ;  /* 0x000000e5fb00720c */ /* 0x000fda0003f64070 */
[----:B------:R-:W-:Y:S02]  /*1e8c0*/  @!P3 IMAD.IADD R229, R229, 0x1, -R251 ;  /* 0x00000001e5e5b824 */ /* 0x000fe400078e0afb */
[----:B------:R-:W-:Y:S01]  /*1e8d0*/  @!P1 IMAD.MOV R245, RZ, RZ, -R245 ;  /* 0x000000fffff59224 */ /* 0x000fe200078e0af5 */
[C---:B------:R-:W-:Y:S02]  /*1e8e0*/  ISETP.GT.U32.AND P1, PT, R251.reuse, R237, PT ;  /* 0x000000edfb00720c */ /* 0x040fe40003f24070 */
[----:B------:R-:W-:Y:S02]  /*1e8f0*/  @!P5 IADD3 R238, -R238, RZ, RZ ;  /* 0x000000ffeeeed210 */ /* 0x000fe40007ffe1ff */
[----:B------:R-:W-:Y:S02]  /*1e900*/  ISETP.GT.U32.AND P5, PT, R251, R232, PT ;  /* 0x000000e8fb00720c */ /* 0x000fe40003fa4070 */
[----:B------:R-:W-:Y:S02]  /*1e910*/  @!P6 IADD3 R243, -R243, RZ, RZ ;  /* 0x000000fff3f3e210 */ /* 0x000fe40007ffe1ff */
[----:B------:R-:W-:-:S05]  /*1e920*/  ISETP.GT.U32.AND P6, PT, R251, R235, PT ;  /* 0x000000ebfb00720c */ /* 0x000fca0003fc4070 */
[----:B------:R-:W-:Y:S01]  /*1e930*/  @!P1 IMAD.IADD R237, R237, 0x1, -R251 ;  /* 0x00000001eded9824 */ /* 0x000fe200078e0afb */
[----:B------:R-:W-:-:S03]  /*1e940*/  ISETP.GT.U32.AND P1, PT, R251, R230, PT ;  /* 0x000000e6fb00720c */ /* 0x000fc60003f24070 */
[----:B------:R-:W-:Y:S01]  /*1e950*/  @!P2 IMAD.MOV R237, RZ, RZ, -R237 ;  /* 0x000000ffffeda224 */ /* 0x000fe200078e0aed */
[C---:B------:R-:W-:Y:S01]  /*1e960*/  ISETP.GT.U32.AND P2, PT, R251.reuse, R231, PT ;  /* 0x000000e7fb00720c */ /* 0x040fe20003f44070 */
[--C-:B------:R-:W-:Y:S01]  /*1e970*/  @!P5 IMAD.IADD R232, R232, 0x1, -R251.reuse ;  /* 0x00000001e8e8d824 */ /* 0x100fe200078e0afb */
[----:B------:R-:W-:Y:S01]  /*1e980*/  ISETP.GT.U32.AND P5, PT, R251, R158, PT ;  /* 0x0000009efb00720c */ /* 0x000fe20003fa4070 */
[----:B------:R-:W-:Y:S01]  /*1e990*/  @!P6 IMAD.IADD R235, R235, 0x1, -R251 ;  /* 0x00000001ebebe824 */ /* 0x000fe200078e0afb */
[----:B------:R-:W-:Y:S01]  /*1e9a0*/  ISETP.GT.U32.AND P6, PT, R251, R212, PT ;  /* 0x000000d4fb00720c */ /* 0x000fe20003fc4070 */
[----:B------:R-:W-:-:S04]  /*1e9b0*/  @!P0 IMAD.MOV R236, RZ, RZ, -R236 ;  /* 0x000000ffffec8224 */ /* 0x000fc800078e0aec */
[----:B------:R-:W-:Y:S02]  /*1e9c0*/  @!P1 IMAD.IADD R230, R230, 0x1, -R251 ;  /* 0x00000001e6e69824 */ /* 0x000fe400078e0afb */
[----:B------:R-:W-:Y:S01]  /*1e9d0*/  @!P4 IMAD.MOV R239, RZ, RZ, -R239 ;  /* 0x000000ffffefc224 */ /* 0x000fe200078e0aef */
[----:B------:R-:W-:Y:S01]  /*1e9e0*/  ISETP.GT.U32.AND P4, PT, R251, R233, PT ;  /* 0x000000e9fb00720c */ /* 0x000fe20003f84070 */
[--C-:B------:R-:W-:Y:S01]  /*1e9f0*/  @!P2 IMAD.IADD R231, R231, 0x1, -R251.reuse ;  /* 0x00000001e7e7a824 */ /* 0x100fe200078e0afb */
[C---:B------:R-:W-:Y:S02]  /*1ea00*/  ISETP.GT.U32.AND P0, PT, R251.reuse, R230, PT ;  /* 0x000000e6fb00720c */ /* 0x040fe40003f04070 */
[----:B------:R-:W-:Y:S01]  /*1ea10*/  ISETP.GT.U32.AND P2, PT, R251, R140, PT ;  /* 0x0000008cfb00720c */ /* 0x000fe20003f44070 */
[--C-:B------:R-:W-:Y:S02]  /*1ea20*/  @!P5 IMAD.IADD R158, R158, 0x1, -R251.reuse ;  /* 0x000000019e9ed824 */ /* 0x100fe400078e0afb */
[----:B------:R-:W-:-:S05]  /*1ea30*/  @!P6 IMAD.IADD R212, R212, 0x1, -R251 ;  /* 0x00000001d4d4e824 */ /* 0x000fca00078e0afb */
[----:B------:R-:W-:Y:S02]  /*1ea40*/  ISETP.GT.U32.AND P6, PT, R251, R212, PT ;  /* 0x000000d4fb00720c */ /* 0x000fe40003fc4070 */
[----:B------:R-:W-:Y:S01]  /*1ea50*/  @!P4 IADD3 R233, R233, -R251, RZ ;  /* 0x800000fbe9e9c210 */ /* 0x000fe20007ffe0ff */
[--C-:B------:R-:W-:Y:S01]  /*1ea60*/  @!P0 IMAD.IADD R230, R230, 0x1, -R251.reuse ;  /* 0x00000001e6e68824 */ /* 0x100fe200078e0afb */
[----:B------:R-:W-:Y:S01]  /*1ea70*/  ISETP.GT.U32.AND P4, PT, R251, R176, PT ;  /* 0x000000b0fb00720c */ /* 0x000fe20003f84070 */
[----:B------:R-:W-:-:S08]  /*1ea80*/  @!P2 IMAD.IADD R140, R140, 0x1, -R251 ;  /* 0x000000018c8ca824 */ /* 0x000fd000078e0afb */
[----:B------:R-:W-:-:S04]  /*1ea90*/  @!P6 IADD3 R212, R212, -R251, RZ ;  /* 0x800000fbd4d4e210 */ /* 0x000fc80007ffe0ff */
[----:B------:R-:W-:Y:S01]  /*1eaa0*/  @!P4 IMAD.IADD R176, R176, 0x1, -R251 ;  /* 0x00000001b0b0c824 */ /* 0x000fe200078e0afb */
[----:B--2---:R-:W-:Y:S02]  /*1eab0*/  ISETP.GE.AND P3, PT, R228, RZ, PT ;  /* 0x000000ffe400720c */ /* 0x004fe40003f66270 */
[----:B------:R-:W2:Y:S04]  /*1eac0*/  LDL R228, [R1+0x5e88] ;  /* 0x005e880001e47983 */ /* 0x000ea80000100800 */
[----:B------:R-:W1:Y:S04]  /*1ead0*/  LDL.LU R196, [R1+0x598] ;  /* 0x0005980001c47983 */ /* 0x000e680000300800 */
[----:B------:R-:W2:Y:S04]  /*1eae0*/  LDL.LU R197, [R1+0x594] ;  /* 0x0005940001c57983 */ /* 0x000ea80000300800 */
[----:B------:R-:W2:Y:S01]  /*1eaf0*/  LDL.LU R198, [R1+0x590] ;  /* 0x0005900001c67983 */ /* 0x000ea20000300800 */
[----:B-----5:R-:W-:-:S03]  /*1eb00*/  ISETP.GE.AND P5, PT, R226, RZ, PT ;  /* 0x000000ffe200720c */ /* 0x020fc60003fa6270 */
[----:B------:R-:W5:Y:S01]  /*1eb10*/  LDL.LU R199, [R1+0x58c] ;  /* 0x00058c0001c77983 */ /* 0x000f620000300800 */
[----:B------:R-:W-:-:S03]  /*1eb20*/  @!P3 IMAD.MOV R234, RZ, RZ, -R234 ;  /* 0x000000ffffeab224 */ /* 0x000fc600078e0aea */
[----:B------:R-:W5:Y:S01]  /*1eb30*/  LDL.LU R200, [R1+0x588] ;  /* 0x0005880001c87983 */ /* 0x000f620000300800 */
[----:B------:R-:W-:-:S03]  /*1eb40*/  ISETP.GT.U32.AND P3, PT, R251, R194, PT ;  /* 0x000000c2fb00720c */ /* 0x000fc60003f64070 */
[----:B------:R-:W5:Y:S04]  /*1eb50*/  LDL.LU R201, [R1+0x584] ;  /* 0x0005840001c97983 */ /* 0x000f680000300800 */
[----:B------:R-:W5:Y:S01]  /*1eb60*/  LDL.LU R202, [R1+0x580] ;  /* 0x0005800001ca7983 */ /* 0x000f620000300800 */
[----:B------:R-:W-:-:S03]  /*1eb70*/  @!P5 IADD3 R230, -R230, RZ, RZ ;  /* 0x000000ffe6e6d210 */ /* 0x000fc60007ffe1ff */
[----:B------:R-:W5:Y:S01]  /*1eb80*/  LDL.LU R203, [R1+0x57c] ;  /* 0x00057c0001cb7983 */ /* 0x000f620000300800 */
[----:B------:R-:W-:-:S03]  /*1eb90*/  ISETP.GT.U32.AND P5, PT, R251, R140, PT ;  /* 0x0000008cfb00720c */ /* 0x000fc60003fa4070 */
[----:B------:R-:W5:Y:S04]  /*1eba0*/  LDL.LU R204, [R1+0x578] ;  /* 0x0005780001cc7983 */ /* 0x000f680000300800 */
[----:B------:R-:W5:Y:S01]  /*1ebb0*/  LDL.LU R205, [R1+0x574] ;  /* 0x0005740001cd7983 */ /* 0x000f620000300800 */
[----:B---3--:R-:W-:-:S03]  /*1ebc0*/  ISETP.GE.AND P6, PT, R208, RZ, PT ;  /* 0x000000ffd000720c */ /* 0x008fc60003fc6270 */
[----:B------:R-:W3:Y:S01]  /*1ebd0*/  LDL.LU R206, [R1+0x570] ;  /* 0x0005700001ce7983 */ /* 0x000ee20000300800 */
[----:B------:R-:W-:-:S03]  /*1ebe0*/  @!P3 IMAD.IADD R194, R194, 0x1, -R251 ;  /* 0x00000001c2c2b824 */ /* 0x000fc600078e0afb */
[----:B------:R-:W3:Y:S01]  /*1ebf0*/  LDL.LU R207, [R1+0x56c] ;  /* 0x00056c0001cf7983 */ /* 0x000ee20000300800 */
[----:B----4-:R-:W-:-:S03]  /*1ec00*/  ISETP.GE.AND P3, PT, R209, RZ, PT ;  /* 0x000000ffd100720c */ /* 0x010fc60003f66270 */
[----:B------:R-:W4:Y:S01]  /*1ec10*/  LDL.LU R208, [R1+0x568] ;  /* 0x0005680001d07983 */ /* 0x000f220000300800 */
[----:B------:R-:W-:-:S03]  /*1ec20*/  ISETP.GE.AND P4, PT, R210, RZ, PT ;  /* 0x000000ffd200720c */ /* 0x000fc60003f86270 */
[----:B------:R-:W3:Y:S01]  /*1ec30*/  LDL.LU R209, [R1+0x564] ;  /* 0x0005640001d17983 */ /* 0x000ee20000300800 */
[----:B------:R-:W-:-:S03]  /*1ec40*/  @!P5 IMAD.IADD R140, R140, 0x1, -R251 ;  /* 0x000000018c8cd824 */ /* 0x000fc600078e0afb */
[----:B------:R-:W3:Y:S01]  /*1ec50*/  LDL.LU R210, [R1+0x560] ;  /* 0x0005600001d27983 */ /* 0x000ee20000300800 */
[----:B------:R-:W-:-:S03]  /*1ec60*/  ISETP.GE.AND P5, PT, R227, RZ, PT ;  /* 0x000000ffe300720c */ /* 0x000fc60003fa6270 */
[----:B------:R-:W3:Y:S04]  /*1ec70*/  LDL.LU R226, [R1+0x55c] ;  /* 0x00055c0001e27983 */ /* 0x000ee80000300800 */
[----:B------:R-:W3:Y:S01]  /*1ec80*/  LDL.LU R227, [R1+0x558] ;  /* 0x0005580001e37983 */ /* 0x000ee20000300800 */
[----:B------:R-:W-:-:S13]  /*1ec90*/  ISETP.GE.AND P1, PT, R225, RZ, PT ;  /* 0x000000ffe100720c */ /* 0x000fda0003f26270 */
[----:B------:R-:W-:Y:S01]  /*1eca0*/  @!P1 IMAD.MOV R235, RZ, RZ, -R235 ;  /* 0x000000ffffeb9224 */ /* 0x000fe200078e0aeb */
[C---:B------:R-:W-:Y:S02]  /*1ecb0*/  ISETP.GT.U32.AND P1, PT, R251.reuse, R229, PT ;  /* 0x000000e5fb00720c */ /* 0x040fe40003f24070 */
[----:B------:R-:W-:-:S11]  /*1ecc0*/  ISETP.GT.U32.AND P0, PT, R251, R122, PT ;  /* 0x0000007afb00720c */ /* 0x000fd60003f04070 */
[----:B------:R-:W-:Y:S01]  /*1ecd0*/  @!P1 IMAD.IADD R229, R229, 0x1, -R251 ;  /* 0x00000001e5e59824 */ /* 0x000fe200078e0afb */
[----:B------:R-:W-:Y:S02]  /*1ece0*/  ISETP.GT.U32.AND P1, PT, R251, R104, PT ;  /* 0x00000068fb00720c */ /* 0x000fe40003f24070 */
[----:B------:R-:W-:Y:S02]  /*1ecf0*/  @!P0 IADD3 R122, R122, -R251, RZ ;  /* 0x800000fb7a7a8210 */ /* 0x000fe40007ffe0ff */
[----:B------:R-:W-:Y:S01]  /*1ed00*/  ISETP.GE.AND P0, PT, R224, RZ, PT ;  /* 0x000000ffe000720c */ /* 0x000fe20003f06270 */
[----:B------:R-:W-:-:S08]  /*1ed10*/  @!P3 IMAD.MOV R232, RZ, RZ, -R232 ;  /* 0x000000ffffe8b224 */ /* 0x000fd000078e0ae8 */
[----:B------:R-:W-:Y:S01]  /*1ed20*/  @!P1 IMAD.IADD R104, R104, 0x1, -R251 ;  /* 0x0000000168689824 */ /* 0x000fe200078e0afb */
[C---:B------:R-:W-:Y:S01]  /*1ed30*/  ISETP.GT.U32.AND P1, PT, R251.reuse, R194, PT ;  /* 0x000000c2fb00720c */ /* 0x040fe20003f24070 */
[----:B------:R-:W-:Y:S01]  /*1ed40*/  @!P4 IMAD.MOV R231, RZ, RZ, -R231 ;  /* 0x000000ffffe7c224 */ /* 0x000fe200078e0ae7 */
[C---:B------:R-:W-:Y:S02]  /*1ed50*/  ISETP.GT.U32.AND P3, PT, R251.reuse, R176, PT ;  /* 0x000000b0fb00720c */ /* 0x040fe40003f64070 */
[C---:B------:R-:W-:Y:S01]  /*1ed60*/  ISETP.GT.U32.AND P4, PT, R251.reuse, R158, PT ;  /* 0x0000009efb00720c */ /* 0x040fe20003f84070 */
[----:B------:R-:W-:Y:S01]  /*1ed70*/  @!P0 IMAD.MOV R212, RZ, RZ, -R212 ;  /* 0x000000ffffd48224 */ /* 0x000fe200078e0ad4 */
[----:B------:R-:W-:-:S07]  /*1ed80*/  ISETP.GT.U32.AND P0, PT, R251, R218, PT ;  /* 0x000000dafb00720c */ /* 0x000fce0003f04070 */
[--C-:B------:R-:W-:Y:S01]  /*1ed90*/  @!P1 IMAD.IADD R194, R194, 0x1, -R251.reuse ;  /* 0x00000001c2c29824 */ /* 0x100fe200078e0afb */
[C---:B------:R-:W-:Y:S01]  /*1eda0*/  ISETP.GT.U32.AND P1, PT, R251.reuse, R74, PT ;  /* 0x0000004afb00720c */ /* 0x040fe20003f24070 */
[----:B------:R-:W-:Y:S01]  /*1edb0*/  @!P3 IMAD.IADD R176, R176, 0x1, -R251 ;  /* 0x00000001b0b0b824 */ /* 0x000fe200078e0afb */
[C---:B------:R-:W-:Y:S01]  /*1edc0*/  ISETP.GT.U32.AND P3, PT, R251.reuse, R220, PT ;  /* 0x000000dcfb00720c */ /* 0x040fe20003f64070 */
[----:B------:R-:W-:Y:S01]  /*1edd0*/  @!P6 IMAD.MOV R233, RZ, RZ, -R233 ;  /* 0x000000ffffe9e224 */ /* 0x000fe200078e0ae9 */
[----:B------:R-:W-:Y:S02]  /*1ede0*/  IABS R2, R183 ;  /* 0x000000b700027213 */ /* 0x000fe40000000000 */
[----:B------:R-:W-:Y:S02]  /*1edf0*/  @!P4 IADD3 R158, R158, -R251, RZ ;  /* 0x800000fb9e9ec210 */ /* 0x000fe40007ffe0ff */
[C---:B------:R-:W-:Y:S02]  /*1ee00*/  ISETP.GT.U32.AND P6, PT, R251.reuse, R122, PT ;  /* 0x0000007afb00720c */ /* 0x040fe40003fc4070 */
[----:B------:R-:W-:Y:S01]  /*1ee10*/  ISETP.GT.U32.AND P4, PT, R251, R38, PT ;  /* 0x00000026fb00720c */ /* 0x000fe20003f84070 */
[----:B------:R-:W-:-:S02]  /*1ee20*/  IMAD.HI.U32 R252, R252, R2, RZ ;  /* 0x00000002fcfc7227 */ /* 0x000fc400078e00ff */
[----:B------:R-:W-:Y:S02]  /*1ee30*/  @!P1 IADD3 R74, R74, -R251, RZ ;  /* 0x800000fb4a4a9210 */ /* 0x000fe40007ffe0ff */
[----:B------:R-:W-:Y:S01]  /*1ee40*/  ISETP.GE.AND P1, PT, R190, RZ, PT ;  /* 0x000000ffbe00720c */ /* 0x000fe20003f26270 */
[--C-:B------:R-:W-:Y:S01]  /*1ee50*/  @!P0 IMAD.IADD R218, R218, 0x1, -R251.reuse ;  /* 0x00000001dada8824 */ /* 0x100fe200078e0afb */
[----:B------:R-:W-:Y:S02]  /*1ee60*/  ISETP.GE.AND P0, PT, R191, RZ, PT ;  /* 0x000000ffbf00720c */ /* 0x000fe40003f06270 */
[----:B------:R-:W-:Y:S01]  /*1ee70*/  IADD3 R252, -R252, RZ, RZ ;  /* 0x000000fffcfc7210 */ /* 0x000fe20007ffe1ff */
[--C-:B------:R-:W-:Y:S01]  /*1ee80*/  @!P3 IMAD.IADD R220, R220, 0x1, -R251.reuse ;  /* 0x00000001dcdcb824 */ /* 0x100fe200078e0afb */
[----:B------:R-:W-:Y:S01]  /*1ee90*/  ISETP.GE.AND P3, PT, R189, RZ, PT ;  /* 0x000000ffbd00720c */ /* 0x000fe20003f66270 */
[--C-:B------:R-:W-:Y:S01]  /*1eea0*/  @!P6 IMAD.IADD R122, R122, 0x1, -R251.reuse ;  /* 0x000000017a7ae824 */ /* 0x100fe200078e0afb */
[----:B------:R-:W-:Y:S01]  /*1eeb0*/  ISETP.GE.AND P6, PT, R195, RZ, PT ;  /* 0x000000ffc300720c */ /* 0x000fe20003fc6270 */
[----:B------:R-:W-:-:S02]  /*1eec0*/  @!P4 IMAD.IADD R38, R38, 0x1, -R251 ;  /* 0x000000012626c824 */ /* 0x000fc400078e0afb */
[C---:B------:R-:W-:Y:S02]  /*1eed0*/  IMAD R2, R251.reuse, R252, R2 ;  /* 0x000000fcfb027224 */ /* 0x040fe400078e0202 */
[----:B------:R-:W-:Y:S01]  /*1eee0*/  @!P1 IMAD.MOV R122, RZ, RZ, -R122 ;  /* 0x000000ffff7a9224 */ /* 0x000fe200078e0a7a */
[C---:B------:R-:W-:Y:S02]  /*1eef0*/  ISETP.GT.U32.AND P4, PT, R251.reuse, R218, PT ;  /* 0x000000dafb00720c */ /* 0x040fe40003f84070 */
[C---:B------:R-:W-:Y:S01]  /*1ef00*/  ISETP.GT.U32.AND P1, PT, R251.reuse, R2, PT ;  /* 0x00000002fb00720c */ /* 0x040fe20003f24070 */
[----:B------:R-:W-:Y:S01]  /*1ef10*/  @!P0 IMAD.MOV R140, RZ, RZ, -R140 ;  /* 0x000000ffff8c8224 */ /* 0x000fe200078e0a8c */
[----:B------:R-:W-:-:S03]  /*1ef20*/  ISETP.GT.U32.AND P0, PT, R251, R20, PT ;  /* 0x00000014fb00720c */ /* 0x000fc60003f04070 */
[----:B------:R-:W-:Y:S01]  /*1ef30*/  @!P6 IMAD.MOV R176, RZ, RZ, -R176 ;  /* 0x000000ffffb0e224 */ /* 0x000fe200078e0ab0 */
[C---:B------:R-:W-:Y:S01]  /*1ef40*/  ISETP.GT.U32.AND P6, PT, R251.reuse, R220, PT ;  /* 0x000000dcfb00720c */ /* 0x040fe20003fc4070 */
[----:B------:R-:W-:Y:S01]  /*1ef50*/  @!P5 IMAD.MOV R194, RZ, RZ, -R194 ;  /* 0x000000ffffc2d224 */ /* 0x000fe200078e0ac2 */
[----:B------:R-:W-:-:S03]  /*1ef60*/  ISETP.GT.U32.AND P5, PT, R251, R74, PT ;  /* 0x0000004afb00720c */ /* 0x000fc60003fa4070 */
[--C-:B------:R-:W-:Y:S02]  /*1ef70*/  @!P4 IMAD.IADD R218, R218, 0x1, -R251.reuse ;  /* 0x00000001dadac824 */ /* 0x100fe400078e0afb */
[--C-:B------:R-:W-:Y:S02]  /*1ef80*/  @!P1 IMAD.IADD R2, R2, 0x1, -R251.reuse ;  /* 0x0000000102029824 */ /* 0x100fe400078e0afb */
[----:B------:R-:W-:-:S03]  /*1ef90*/  @!P0 IMAD.IADD R20, R20, 0x1, -R251 ;  /* 0x0000000114148824 */ /* 0x000fc600078e0afb */
[----:B------:R-:W-:Y:S01]  /*1efa0*/  ISETP.GT.U32.AND P1, PT, R251, R2, PT ;  /* 0x00000002fb00720c */ /* 0x000fe20003f24070 */
[----:B------:R-:W-:Y:S01]  /*1efb0*/  @!P6 IMAD.IADD R220, R220, 0x1, -R251 ;  /* 0x00000001dcdce824 */ /* 0x000fe200078e0afb */
[----:B------:R-:W-:Y:S02]  /*1efc0*/  MOV R182, c[0x0][0x180] ;  /* 0x0000600000b67a02 */ /* 0x000fe40000000f00 */
[----:B------:R-:W-:Y:S02]  /*1efd0*/  ISETP.GE.AND P0, PT, R185, RZ, PT ;  /* 0x000000ffb900720c */ /* 0x000fe40003f06270 */
[----:B------:R-:W-:Y:S02]  /*1efe0*/  IADD3 R224, R182, -0x5, RZ ;  /* 0xfffffffbb6e07810 */ /* 0x000fe40007ffe0ff */
[----:B------:R-:W-:Y:S02]  /*1eff0*/  @!P5 IADD3 R74, R74, -R251, RZ ;  /* 0x800000fb4a4ad210 */ /* 0x000fe40007ffe0ff */
[----:B------:R-:W-:-:S02]  /*1f000*/  IADD3 R225, R182, -0x1, RZ ;  /* 0xffffffffb6e17810 */ /* 0x000fc40007ffe0ff */
[----:B------:R-:W-:Y:S02]  /*1f010*/  ISETP.GE.U32.AND P5, PT, R224, 0x7fffff7c, PT ;  /* 0x7fffff7ce000780c */ /* 0x000fe40003fa6070 */
[----:B------:R-:W-:Y:S02]  /*1f020*/  IADD3 R224, R182, -0xd, RZ ;  /* 0xfffffff3b6e07810 */ /* 0x000fe40007ffe0ff */
[----:B------:R-:W-:Y:S02]  /*1f030*/  @!P1 IADD3 R2, R2, -R251, RZ ;  /* 0x800000fb02029210 */ /* 0x000fe40007ffe0ff */
[----:B------:R-:W-:Y:S02]  /*1f040*/  ISETP.GE.U32.AND P4, PT, R225, 0x7fffff80, PT ;  /* 0x7fffff80e100780c */ /* 0x000fe40003f86070 */
[----:B------:R-:W-:Y:S02]  /*1f050*/  IADD3 R225, R182, -0x9, RZ ;  /* 0xfffffff7b6e17810 */ /* 0x000fe40007ffe0ff */
[----:B------:R-:W-:-:S02]  /*1f060*/  ISETP.NE.AND P1, PT, RZ, c[0x0][0x17c], PT ;  /* 0x00005f00ff007a0c */ /* 0x000fc40003f25270 */
[----:B--2---:R-:W-:-:S13]  /*1f070*/  ISETP.GE.AND P2, PT, R228, RZ, PT ;  /* 0x000000ffe400720c */ /* 0x004fda0003f46270 */
[----:B------:R-:W-:Y:S01]  /*1f080*/  @!P2 IMAD.MOV R229, RZ, RZ, -R229 ;  /* 0x000000ffffe5a224 */ /* 0x000fe200078e0ae5 */
[----:B------:R-:W-:-:S13]  /*1f090*/  ISETP.GT.U32.AND P2, PT, R251, R104, PT ;  /* 0x00000068fb00720c */ /* 0x000fda0003f44070 */
[----:B------:R-:W-:Y:S01]  /*1f0a0*/  @!P2 IMAD.IADD R104, R104, 0x1, -R251 ;  /* 0x000000016868a824 */ /* 0x000fe200078e0afb */
[----:B------:R-:W-:Y:S01]  /*1f0b0*/  ISETP.GE.AND P2, PT, R192, RZ, PT ;  /* 0x000000ffc000720c */ /* 0x000fe20003f46270 */
[----:B------:R-:W2:Y:S02]  /*1f0c0*/  S2R R228, SR_TID.X ;  /* 0x0000000000e47919 */ /* 0x000ea40000002100 */
[----:B------:R-:W-:Y:S01]  /*1f0d0*/  @!P3 IMAD.MOV R104, RZ, RZ, -R104 ;  /* 0x000000ffff68b224 */ /* 0x000fe200078e0a68 */
[----:B------:R-:W-:-:S09]  /*1f0e0*/  ISETP.GE.AND P3, PT, R188, RZ, PT ;  /* 0x000000ffbc00720c */ /* 0x000fd20003f66270 */
[----:B------:R-:W-:Y:S02]  /*1f0f0*/  @!P2 IADD3 R158, -R158, RZ, RZ ;  /* 0x000000ff9e9ea210 */ /* 0x000fe40007ffe1ff */
[C---:B------:R-:W-:Y:S02]  /*1f100*/  ISETP.GT.U32.AND P2, PT, R251.reuse, R38, PT ;  /* 0x00000026fb00720c */ /* 0x040fe40003f44070 */
[----:B------:R-:W-:Y:S02]  /*1f110*/  @!P3 IADD3 R218, -R218, RZ, RZ ;  /* 0x000000ffdadab210 */ /* 0x000fe40007ffe1ff */
[----:B------:R-:W-:-:S09]  /*1f120*/  ISETP.GT.U32.AND P3, PT, R251, R20, PT ;  /* 0x00000014fb00720c */ /* 0x000fd20003f64070 */
[--C-:B------:R-:W-:Y:S01]  /*1f130*/  @!P2 IMAD.IADD R38, R38, 0x1, -R251.reuse ;  /* 0x000000012626a824 */ /* 0x100fe200078e0afb */
[----:B------:R-:W-:Y:S02]  /*1f140*/  ISETP.GE.AND P2, PT, R186, RZ, PT ;  /* 0x000000ffba00720c */ /* 0x000fe40003f46270 */
[----:B--2---:R-:W-:Y:S01]  /*1f150*/  LOP3.LUT R195, R228, 0x7f, RZ, 0xc0, !PT ;  /* 0x0000007fe4c37812 */ /* 0x004fe200078ec0ff */
[----:B------:R-:W-:Y:S01]  /*1f160*/  @!P3 IMAD.IADD R20, R20, 0x1, -R251 ;  /* 0x000000011414b824 */ /* 0x000fe200078e0afb */
[----:B------:R-:W-:-:S09]  /*1f170*/  ISETP.GE.U32.AND P3, PT, R224, 0x7fffff74, PT ;  /* 0x7fffff74e000780c */ /* 0x000fd20003f66070 */
[----:B------:R-:W-:Y:S01]  /*1f180*/  @!P2 IMAD.MOV R220, RZ, RZ, -R220 ;  /* 0x000000ffffdca224 */ /* 0x000fe200078e0adc */
[----:B------:R-:W-:Y:S01]  /*1f190*/  ISETP.GE.AND P2, PT, R183, RZ, PT ;  /* 0x000000ffb700720c */ /* 0x000fe20003f46270 */
[----:B------:R-:W-:Y:S01]  /*1f1a0*/  IMAD.MOV.U32 R224, RZ, RZ, R2 ;  /* 0x000000ffffe07224 */ /* 0x000fe200078e0002 */
[----:B------:R-:W-:Y:S01]  /*1f1b0*/  IADD3 R228, R182, -0x11, RZ ;  /* 0xffffffefb6e47810 */ /* 0x000fe20007ffe0ff */
[----:B------:R-:W-:Y:S02]  /*1f1c0*/  IMAD R182, R195, c[0x0][0x18c], RZ ;  /* 0x00006300c3b67a24 */ /* 0x000fe400078e02ff */
[----:B------:R-:W-:Y:S01]  /*1f1d0*/  @!P0 IMAD.MOV R38, RZ, RZ, -R38 ;  /* 0x000000ffff268224 */ /* 0x000fe200078e0a26 */
[----:B------:R-:W-:Y:S02]  /*1f1e0*/  ISETP.GE.U32.AND P0, PT, R225, 0x7fffff78, PT ;  /* 0x7fffff78e100780c */ /* 0x000fe40003f06070 */
[----:B------:R-:W-:-:S05]  /*1f1f0*/  LOP3.LUT R225, RZ, c[0x0][0x17c], RZ, 0x33, !PT ;  /* 0x00005f00ffe17a12 */ /* 0x000fca00078e33ff */
[----:B------:R-:W-:Y:S01]  /*1f200*/  @!P2 IMAD.MOV R224, RZ, RZ, -R224 ;  /* 0x000000ffffe0a224 */ /* 0x000fe200078e0ae0 */
[----:B------:R-:W-:Y:S02]  /*1f210*/  LEA R2, P2, R182, c[0x0][0x168], 0x2 ;  /* 0x00005a00b6027a11 */ /* 0x000fe400078410ff */
[----:B-1----:R-:W-:-:S03]  /*1f220*/  SEL R183, R225, R196, !P1 ;  /* 0x000000c4e1b77207 */ /* 0x002fc60004800000 */
[----:B------:R1:W-:Y:S01]  /*1f230*/  STL [R1+0x6250], R2 ;  /* 0x0062500201007387 */ /* 0x0003e20000100800 */
[----:B------:R-:W-:-:S03]  /*1f240*/  SEL R182, R225, R198, !P1 ;  /* 0x000000c6e1b67207 */ /* 0x000fc60004800000 */
[----:B------:R5:W-:Y:S01]  /*1f250*/  STL [R1+0x598], R183 ;  /* 0x000598b701007387 */ /* 0x000be20000100800 */
[C---:B-1----:R-:W-:Y:S02]  /*1f260*/  SEL R2, R225.reuse, R197, !P1 ;  /* 0x000000c5e1027207 */ /* 0x042fe40004800000 */
[----:B-----5:R-:W-:-:S03]  /*1f270*/  SEL R183, R225, R199, !P1 ;  /* 0x000000c7e1b77207 */ /* 0x020fc60004800000 */
[----:B------:R1:W-:Y:S04]  /*1f280*/  STL [R1+0x594], R2 ;  /* 0x0005940201007387 */ /* 0x0003e80000100800 */
[----:B------:R2:W-:Y:S01]  /*1f290*/  STL [R1+0x590], R182 ;  /* 0x000590b601007387 */ /* 0x0005e20000100800 */
[----:B-1----:R-:W-:-:S03]  /*1f2a0*/  SEL R2, R225, R200, !P1 ;  /* 0x000000c8e1027207 */ /* 0x002fc60004800000 */
[----:B------:R1:W-:Y:S01]  /*1f2b0*/  STL [R1+0x58c], R183 ;  /* 0x00058cb701007387 */ /* 0x0003e20000100800 */
[----:B--2---:R-:W-:-:S03]  /*1f2c0*/  SEL R182, R225, R201, !P1 ;  /* 0x000000c9e1b67207 */ /* 0x004fc60004800000 */
        /* <DEDUP_REMOVED lines=9> */
[----:B------:R-:W-:Y:S02]  /*1f360*/  ISETP.GE.AND P6, PT, R187, RZ, PT ;  /* 0x000000ffbb00720c */ /* 0x000fe40003fc6270 */
[C---:B---3--:R-:W-:Y:S01]  /*1f370*/  SEL R2, R225.reuse, R206, !P1 ;  /* 0x000000cee1027207 */ /* 0x048fe20004800000 */
[----:B------:R4:W-:Y:S01]  /*1f380*/  STL [R1+0x574], R183 ;  /* 0x000574b701007387 */ /* 0x0009e20000100800 */
[----:B-1----:R-:W-:-:S03]  /*1f390*/  SEL R182, R225, R207, !P1 ;  /* 0x000000cfe1b67207 */ /* 0x002fc60004800000 */
[----:B------:R1:W-:Y:S01]  /*1f3a0*/  STL [R1+0x570], R2 ;  /* 0x0005700201007387 */ /* 0x0003e20000100800 */
[----:B----4-:R-:W-:-:S03]  /*1f3b0*/  SEL R183, R225, R208, !P1 ;  /* 0x000000d0e1b77207 */ /* 0x010fc60004800000 */
[----:B------:R2:W-:Y:S01]  /*1f3c0*/  STL [R1+0x56c], R182 ;  /* 0x00056cb601007387 */ /* 0x0005e20000100800 */
[----:B-1----:R-:W-:-:S03]  /*1f3d0*/  SEL R2, R225, R209, !P1 ;  /* 0x000000d1e1027207 */ /* 0x002fc60004800000 */
[----:B------:R1:W-:Y:S01]  /*1f3e0*/  STL [R1+0x568], R183 ;  /* 0x000568b701007387 */ /* 0x0003e20000100800 */
[----:B--2---:R-:W-:-:S03]  /*1f3f0*/  SEL R182, R225, R210, !P1 ;  /* 0x000000d2e1b67207 */ /* 0x004fc60004800000 */
[----:B------:R2:W-:Y:S01]  /*1f400*/  STL [R1+0x564], R2 ;  /* 0x0005640201007387 */ /* 0x0005e20000100800 */
[----:B-1----:R-:W-:-:S03]  /*1f410*/  SEL R183, R225, R226, !P1 ;  /* 0x000000e2e1b77207 */ /* 0x002fc60004800000 */
[----:B------:R1:W-:Y:S01]  /*1f420*/  STL [R1+0x560], R182 ;  /* 0x000560b601007387 */ /* 0x0003e20000100800 */
[----:B------:R-:W-:Y:S01]  /*1f430*/  @!P6 IMAD.MOV R74, RZ, RZ, -R74 ;  /* 0x000000ffff4ae224 */ /* 0x000fe200078e0a4a */
[----:B--2---:R-:W-:Y:S02]  /*1f440*/  SEL R2, R225, R227, !P1 ;  /* 0x000000e3e1027207 */ /* 0x004fe40004800000 */
[----:B-1----:R-:W2:Y:S01]  /*1f450*/  LDL.LU R182, [R1+0x554] ;  /* 0x0005540001b67983 */ /* 0x002ea20000300800 */
[----:B------:R-:W-:-:S03]  /*1f460*/  ISETP.GE.AND P6, PT, R184, RZ, PT ;  /* 0x000000ffb800720c */ /* 0x000fc60003fc6270 */
[----:B------:R1:W-:Y:S04]  /*1f470*/  STL [R1+0x55c], R183 ;  /* 0x00055cb701007387 */ /* 0x0003e80000100800 */
[----:B-1----:R-:W3:Y:S04]  /*1f480*/  LDL.LU R183, [R1+0x550] ;  /* 0x0005500001b77983 */ /* 0x002ee80000300800 */
[----:B------:R2:W-:Y:S04]  /*1f490*/  STL [R1+0x558], R2 ;  /* 0x0005580201007387 */ /* 0x0005e80000100800 */
[----:B------:R-:W4:Y:S04]  /*1f4a0*/  LDL.LU R184, [R1+0x54c] ;  /* 0x00054c0001b87983 */ /* 0x000f280000300800 */
[----:B------:R-:W5:Y:S04]  /*1f4b0*/  LDL.LU R185, [R1+0x548] ;  /* 0x0005480001b97983 */ /* 0x000f680000300800 */
        /* <DEDUP_REMOVED lines=26> */
[----:B------:R-:W5:Y:S01]  /*1f660*/  LDL.LU R227, [R1+0x4dc] ;  /* 0x0004dc0001e37983 */ /* 0x000f620000300800 */
[----:B--2---:R-:W-:-:S05]  /*1f670*/  SEL R2, R225, R182, !P1 ;  /* 0x000000b6e1027207 */ /* 0x004fca0004800000 */
[----:B------:R5:W-:Y:S01]  /*1f680*/  STL [R1+0x554], R2 ;  /* 0x0005540201007387 */ /* 0x000be20000100800 */
[----:B---3--:R-:W-:-:S05]  /*1f690*/  SEL R182, R225, R183, !P1 ;  /* 0x000000b7e1b67207 */ /* 0x008fca0004800000 */
[----:B------:R1:W-:Y:S01]  /*1f6a0*/  STL [R1+0x550], R182 ;  /* 0x000550b601007387 */ /* 0x0003e20000100800 */
[C---:B----4-:R-:W-:Y:S02]  /*1f6b0*/  SEL R183, R225.reuse, R184, !P1 ;  /* 0x000000b8e1b77207 */ /* 0x050fe40004800000 */
[----:B-----5:R-:W-:-:S03]  /*1f6c0*/  SEL R2, R225, R185, !P1 ;  /* 0x000000b9e1027207 */ /* 0x020fc60004800000 */
        /* <DEDUP_REMOVED lines=54> */
[----:B--2---:R-:W2:Y:S04]  /*1fa30*/  LDL.LU R182, [R1+0x4d8] ;  /* 0x0004d80001b67983 */ /* 0x004ea80000300800 */
        /* <DEDUP_REMOVED lines=141> */
[----:B------:R1:W-:Y:S04]  /*20310*/  STL [R1+0x2cc], R182 ;  /* 0x0002ccb601007387 */ /* 0x0003e80000100800 */
[----:B------:R3:W-:Y:S01]  /*20320*/  STL [R1+0x2c8], R183 ;  /* 0x0002c8b701007387 */ /* 0x0007e20000100800 */
[C---:B--2---:R-:W-:Y:S02]  /*20330*/  SEL R2, R225.reuse, R191, !P1 ;  /* 0x000000bfe1027207 */ /* 0x044fe40004800000 */
[----:B-1----:R-:W-:-:S03]  /*20340*/  SEL R182, R225, R192, !P1 ;  /* 0x000000c0e1b67207 */ /* 0x002fc60004800000 */
[----:B------:R1:W-:Y:S01]  /*20350*/  STL [R1+0x2c4], R2 ;  /* 0x0002c40201007387 */ /* 0x0003e20000100800 */
[----:B---3--:R-:W-:-:S03]  /*20360*/  SEL R183, R225, R193, !P1 ;  /* 0x000000c1e1b77207 */ /* 0x008fc60004800000 */
[----:B------:R2:W-:Y:S04]  /*20370*/  STL [R1+0x2c0], R182 ;  /* 0x0002c0b601007387 */ /* 0x0005e80000100800 */
[----:B------:R3:W-:Y:S01]  /*20380*/  STL [R1+0x2bc], R183 ;  /* 0x0002bcb701007387 */ /* 0x0007e20000100800 */
[C---:B-1----:R-:W-:Y:S02]  /*20390*/  SEL R2, R225.reuse, R211, !P1 ;  /* 0x000000d3e1027207 */ /* 0x042fe40004800000 */
[----:B--2---:R-:W-:-:S03]  /*203a0*/  SEL R182, R225, R195, !P1 ;  /* 0x000000c3e1b67207 */ /* 0x004fc60004800000 */
[----:B------:R1:W-:Y:S01]  /*203b0*/  STL [R1+0x2ac], R2 ;  /* 0x0002ac0201007387 */ /* 0x0003e20000100800 */
[----:B---3--:R-:W-:-:S03]  /*203c0*/  SEL R183, R225, R196, !P1 ;  /* 0x000000c4e1b77207 */ /* 0x008fc60004800000 */
[----:B------:R2:W-:Y:S04]  /*203d0*/  STL [R1+0x2b8], R182 ;  /* 0x0002b8b601007387 */ /* 0x0005e80000100800 */
[----:B------:R3:W-:Y:S01]  /*203e0*/  STL [R1+0x2a8], R183 ;  /* 0x0002a8b701007387 */ /* 0x0007e20000100800 */
[C---:B-1----:R-:W-:Y:S02]  /*203f0*/  SEL R2, R225.reuse, R197, !P1 ;  /* 0x000000c5e1027207 */ /* 0x042fe40004800000 */
[----:B--2---:R-:W-:-:S03]  /*20400*/  SEL R182, R225, R198, !P1 ;  /* 0x000000c6e1b67207 */ /* 0x004fc60004800000 */
[----:B------:R-:W-:Y:S01]  /*20410*/  STL [R1+0x2b4], R2 ;  /* 0x0002b40201007387 */ /* 0x000fe20000100800 */
[----:B---3--:R-:W-:-:S03]  /*20420*/  SEL R183, R225, R199, !P1 ;  /* 0x000000c7e1b77207 */ /* 0x008fc60004800000 */
[----:B------:R1:W-:Y:S01]  /*20430*/  STL [R1+0x2a4], R182 ;  /* 0x0002a4b601007387 */ /* 0x0003e20000100800 */
[----:B------:R-:W-:-:S03]  /*20440*/  SEL R184, R225, R203, !P1 ;  /* 0x000000cbe1b87207 */ /* 0x000fc60004800000 */
[----:B------:R2:W-:Y:S01]  /*20450*/  STL [R1+0x2b0], R183 ;  /* 0x0002b0b701007387 */ /* 0x0005e20000100800 */
[C---:B-1----:R-:W-:Y:S02]  /*20460*/  SEL R182, R225.reuse, R201, !P1 ;  /* 0x000000c9e1b67207 */ /* 0x042fe40004800000 */
[----:B--2---:R-:W-:-:S03]  /*20470*/  SEL R183, R225, R202, !P1 ;  /* 0x000000cae1b77207 */ /* 0x004fc60004800000 */
        /* <DEDUP_REMOVED lines=23> */
[----:B-1----:R-:W4:Y:S04]  /*205f0*/  LDL.LU R184, [R1+0x3d8] ;  /* 0x0003d80001b87983 */ /* 0x002f280000300800 */
        /* <DEDUP_REMOVED lines=14> */
[----:B------:R-:W-:-:S03]  /*206e0*/  SEL R2, R225, R200, !P1 ;  /* 0x000000c8e1027207 */ /* 0x000fc60004800000 */
        /* <DEDUP_REMOVED lines=14> */
[----:B------:R-:W-:Y:S01]  /*207d0*/  @!P6 IMAD.MOV R20, RZ, RZ, -R20 ;  /* 0x000000ffff14e224 */ /* 0x000fe200078e0a14 */
[----:B------:R-:W-:-:S02]  /*207e0*/  ISETP.GE.U32.AND P6, PT, R228, 0x7fffff70, PT ;  /* 0x7fffff70e400780c */ /* 0x000fc40003fc6070 */
[----:B--2---:R-:W-:-:S05]  /*207f0*/  SEL R228, R225, R182, !P1 ;  /* 0x000000b6e1e47207 */ /* 0x004fca0004800000 */
[----:B------:R-:W-:Y:S01]  /*20800*/  STL [R1+0x26c], R228 ;  /* 0x00026ce401007387 */ /* 0x000fe20000100800 */
        /* <DEDUP_REMOVED lines=99> */
[----:B------:R1:W-:Y:S04]  /*20e40*/  STL [R1+0x14], R183 ;  /* 0x000014b701007387 */ /* 0x0003e80000100800 */
[----:B------:R3:W-:Y:S01]  /*20e50*/  STL [R1+0x10], R182 ;  /* 0x000010b601007387 */ /* 0x0007e20000100800 */
[C---:B--2---:R-:W-:Y:S02]  /*20e60*/  SEL R184, R225.reuse, R187, !P1 ;  /* 0x000000bbe1b87207 */ /* 0x044fe40004800000 */
[----:B-1----:R-:W-:-:S03]  /*20e70*/  SEL R183, R225, R188, !P1 ;  /* 0x000000bce1b77207 */ /* 0x002fc60004800000 */
[----:B------:R-:W-:Y:S01]  /*20e80*/  STL [R1+0xc], R184 ;  /* 0x00000cb801007387 */ /* 0x000fe20000100800 */
[----:B---3--:R-:W-:-:S03]  /*20e90*/  SEL R182, R225, R189, !P1 ;  /* 0x000000bde1b67207 */ /* 0x008fc60004800000 */
[----:B------:R1:W-:Y:S04]  /*20ea0*/  STL [R1+0x8], R183 ;  /* 0x000008b701007387 */ /* 0x0003e80000100800 */
[----:B------:R2:W-:Y:S01]  /*20eb0*/  STL [R1], R182 ;  /* 0x000000b601007387 */ /* 0x0005e20000100800 */
[C---:B-1----:R-:W-:Y:S02]  /*20ec0*/  SEL R183, R225.reuse, R193, !P1 ;  /* 0x000000c1e1b77207 */ /* 0x042fe40004800000 */
[----:B------:R-:W-:-:S03]  /*20ed0*/  SEL R184, R225, R211, !P1 ;  /* 0x000000d3e1b87207 */ /* 0x000fc60004800000 */
[----:B------:R1:W-:Y:S01]  /*20ee0*/  STL [R1+0x228], R183 ;  /* 0x000228b701007387 */ /* 0x0003e20000100800 */
[----:B--2---:R-:W-:-:S03]  /*20ef0*/  SEL R182, R225, R195, !P1 ;  /* 0x000000c3e1b67207 */ /* 0x004fc60004800000 */
        /* <DEDUP_REMOVED lines=33> */
[C---:B--2---:R-:W-:Y:S01]  /*21110*/  SEL R184, R225.reuse, R227, !P1 ;  /* 0x000000e3e1b87207 */ /* 0x044fe20004800000 */
[----:B---3--:R-:W2:Y:S04]  /*21120*/  LDL.LU R182, [R1+0x1d8] ;  /* 0x0001d80001b67983 */ /* 0x008ea80000300800 */
[----:B------:R1:W-:Y:S04]  /*21130*/  STL [R1+0x1e0], R183 ;  /* 0x0001e0b701007387 */ /* 0x0003e80000100800 */
[----:B-1----:R-:W3:Y:S04]  /*21140*/  LDL.LU R183, [R1+0x1d4] ;  /* 0x0001d40001b77983 */ /* 0x002ee80000300800 */
[----:B------:R1:W-:Y:S04]  /*21150*/  STL [R1+0x1dc], R184 ;  /* 0x0001dcb801007387 */ /* 0x0003e80000100800 */
[----:B-1----:R-:W4:Y:S04]  /*21160*/  LDL.LU R184, [R1+0x1d0] ;  /* 0x0001d00001b87983 */ /* 0x002f280000300800 */
[----:B------:R-:W5:Y:S04]  /*21170*/  LDL.LU R185, [R1+0x1cc] ;  /* 0x0001cc0001b97983 */ /* 0x000f680000300800 */
[----:B------:R-:W5:Y:S04]  /*21180*/  LDL.LU R186, [R1+0x1c8] ;  /* 0x0001c80001ba7983 */ /* 0x000f680000300800 */
[----:B------:R-:W5:Y:S04]  /*21190*/  LDL.LU R187, [R1+0x1c4] ;  /* 0x0001c40001bb7983 */ /* 0x000f680000300800 */
[----:B------:R-:W5:Y:S01]  /*211a0*/  LDL.LU R188, [R1+0x1c0] ;  /* 0x0001c00001bc7983 */ /* 0x000f620000300800 */
[----:B------:R-:W-:-:S03]  /*211b0*/  SEL R252, R225, R190, !P1 ;  /* 0x000000bee1fc7207 */ /* 0x000fc60004800000 */
[----:B------:R-:W5:Y:S01]  /*211c0*/  LDL.LU R189, [R1+0x1bc] ;  /* 0x0001bc0001bd7983 */ /* 0x000f620000300800 */
[C---:B------:R-:W-:Y:S02]  /*211d0*/  SEL R251, R225.reuse, R191, !P1 ;  /* 0x000000bfe1fb7207 */ /* 0x040fe40004800000 */
[C---:B------:R-:W-:Y:S01]  /*211e0*/  SEL R228, R225.reuse, R192, !P1 ;  /* 0x000000c0e1e47207 */ /* 0x040fe20004800000 */
        /* <DEDUP_REMOVED lines=24> */
[----:B------:R3:W-:Y:S02]  /*21370*/  STL [R1+0x1d8], R182 ;  /* 0x0001d8b601007387 */ /* 0x0007e40000100800 */
        /* <DEDUP_REMOVED lines=186> */
[----:B---3--:R-:W-:-:S03]  /*21f20*/  SEL R183, R225, R183, !P1 ;  /* 0x000000b7e1b77207 */ /* 0x008fc60004800000 */
[----:B-1----:R-:W2:Y:S04]  /*21f30*/  LDL.LU R182, [R1+0x62cc] ;  /* 0x0062cc0001b67983 */ /* 0x002ea80000300800 */
[----:B------:R1:W-:Y:S01]  /*21f40*/  STL [R1+0x630], R183 ;  /* 0x000630b701007387 */ /* 0x0003e20000100800 */
[----:B----4-:R-:W-:-:S03]  /*21f50*/  SEL R184, R225, R184, !P1 ;  /* 0x000000b8e1b87207 */ /* 0x010fc60004800000 */
[----:B-1----:R-:W3:Y:S01]  /*21f60*/  LDL.LU R183, [R1+0x62c8] ;  /* 0x0062c80001b77983 */ /* 0x002ee20000300800 */
[----:B-----5:R-:W-:-:S03]  /*21f70*/  SEL R185, R225, R185, !P1 ;  /* 0x000000b9e1b97207 */ /* 0x020fc60004800000 */
[----:B------:R1:W-:Y:S01]  /*21f80*/  STL [R1+0x62c], R184 ;  /* 0x00062cb801007387 */ /* 0x0003e20000100800 */
[C---:B------:R-:W-:Y:S02]  /*21f90*/  SEL R186, R225.reuse, R186, !P1 ;  /* 0x000000bae1ba7207 */ /* 0x040fe40004800000 */
[C---:B------:R-:W-:Y:S01]  /*21fa0*/  SEL R187, R225.reuse, R187, !P1 ;  /* 0x000000bbe1bb7207 */ /* 0x040fe20004800000 */
[----:B-1----:R-:W4:Y:S01]  /*21fb0*/  LDL.LU R184, [R1+0x62c4] ;  /* 0x0062c40001b87983 */ /* 0x002f220000300800 */
[----:B------:R-:W-:-:S03]  /*21fc0*/  SEL R188, R225, R188, !P1 ;  /* 0x000000bce1bc7207 */ /* 0x000fc60004800000 */
[----:B------:R1:W-:Y:S01]  /*21fd0*/  STL [R1+0x628], R185 ;  /* 0x000628b901007387 */ /* 0x0003e20000100800 */
[C---:B------:R-:W-:Y:S02]  /*21fe0*/  SEL R189, R225.reuse, R189, !P1 ;  /* 0x000000bde1bd7207 */ /* 0x040fe40004800000 */
[C---:B------:R-:W-:Y:S01]  /*21ff0*/  SEL R190, R225.reuse, R190, !P1 ;  /* 0x000000bee1be7207 */ /* 0x040fe20004800000 */
[----:B-1----:R-:W5:Y:S04]  /*22000*/  LDL.LU R185, [R1+0x62c0] ;  /* 0x0062c00001b97983 */ /* 0x002f680000300800 */
[----:B------:R1:W-:Y:S01]  /*22010*/  STL [R1+0x624], R186 ;  /* 0x000624ba01007387 */ /* 0x0003e20000100800 */
[C---:B------:R-:W-:Y:S02]  /*22020*/  SEL R191, R225.reuse, R191, !P1 ;  /* 0x000000bfe1bf7207 */ /* 0x040fe40004800000 */
[C---:B------:R-:W-:Y:S01]  /*22030*/  SEL R192, R225.reuse, R192, !P1 ;  /* 0x000000c0e1c07207 */ /* 0x040fe20004800000 */
[----:B-1----:R-:W2:Y:S04]  /*22040*/  LDL.LU R186, [R1+0x62bc] ;  /* 0x0062bc0001ba7983 */ /* 0x002ea80000300800 */
[----:B------:R1:W-:Y:S01]  /*22050*/  STL [R1+0x620], R187 ;  /* 0x000620bb01007387 */ /* 0x0003e20000100800 */
[----:B------:R-:W-:-:S03]  /*22060*/  SEL R193, R225, R193, !P1 ;  /* 0x000000c1e1c17207 */ /* 0x000fc60004800000 */
        /* <DEDUP_REMOVED lines=27> */
[----:B-1----:R-:W3:Y:S04]  /*22220*/  LDL.LU R196, [R1+0x6294] ;  /* 0x0062940001c47983 */ /* 0x002ee80000300800 */
[----:B------:R1:W-:Y:S01]  /*22230*/  STL [R1+0x5f8], R197 ;  /* 0x0005f8c501007387 */ /* 0x0003e20000100800 */
[----:B------:R-:W-:-:S03]  /*22240*/  SEL R203, R225, R203, !P1 ;  /* 0x000000cbe1cb7207 */ /* 0x000fc60004800000 */
[----:B-1----:R-:W4:Y:S04]  /*22250*/  LDL.LU R197, [R1+0x6290] ;  /* 0x0062900001c57983 */ /* 0x002f280000300800 */
[----:B------:R1:W-:Y:S01]  /*22260*/  STL [R1+0x5f4], R198 ;  /* 0x0005f4c601007387 */ /* 0x0003e20000100800 */
[----:B------:R-:W-:-:S03]  /*22270*/  SEL R204, R225, R204, !P1 ;  /* 0x000000cce1cc7207 */ /* 0x000fc60004800000 */
[----:B-1----:R-:W5:Y:S04]  /*22280*/  LDL.LU R198, [R1+0x628c] ;  /* 0x00628c0001c67983 */ /* 0x002f680000300800 */
        /* <DEDUP_REMOVED lines=24> */
[----:B------:R1:W-:Y:S04]  /*22410*/  STL [R1+0x5d0], R207 ;  /* 0x0005d0cf01007387 */ /* 0x0003e80000100800 */
        /* <DEDUP_REMOVED lines=10> */
[----:B-1----:R-:W5:Y:S01]  /*224c0*/  LDL.LU R227, [R1+0x6254] ;  /* 0x0062540001e37983 */ /* 0x002f620000300800 */
[----:B------:R-:W-:-:S02]  /*224d0*/  SEL R157, R225, R157, !P1 ;  /* 0x0000009de19d7207 */ /* 0x000fc40004800000 */
[C---:B------:R-:W-:Y:S02]  /*224e0*/  SEL R156, R225.reuse, R156, !P1 ;  /* 0x0000009ce19c7207 */ /* 0x040fe40004800000 */
[C---:B------:R-:W-:Y:S02]  /*224f0*/  SEL R155, R225.reuse, R155, !P1 ;  /* 0x0000009be19b7207 */ /* 0x040fe40004800000 */
[C---:B------:R-:W-:Y:S02]  /*22500*/  SEL R154, R225.reuse, R154, !P1 ;  /* 0x0000009ae19a7207 */ /* 0x040fe40004800000 */
[C---:B------:R-:W-:Y:S02]  /*22510*/  SEL R153, R225.reuse, R153, !P1 ;  /* 0x00000099e1997207 */ /* 0x040fe40004800000 */
[C---:B------:R-:W-:Y:S02]  /*22520*/  SEL R152, R225.reuse, R152, !P1 ;  /* 0x00000098e1987207 */ /* 0x040fe40004800000 */
[----:B------:R-:W-:-:S02]  /*22530*/  SEL R151, R225, R151, !P1 ;  /* 0x00000097e1977207 */ /* 0x000fc40004800000 */
[C---:B--2---:R-:W-:Y:S02]  /*22540*/  SEL R195, R225.reuse, R195, !P1 ;  /* 0x000000c3e1c37207 */ /* 0x044fe40004800000 */
[C---:B---3--:R-:W-:Y:S02]  /*22550*/  SEL R196, R225.reuse, R196, !P1 ;  /* 0x000000c4e1c47207 */ /* 0x048fe40004800000 */
[C---:B----4-:R-:W-:Y:S02]  /*22560*/  SEL R197, R225.reuse, R197, !P1 ;  /* 0x000000c5e1c57207 */ /* 0x050fe40004800000 */
[C---:B-----5:R-:W-:Y:S02]  /*22570*/  SEL R198, R225.reuse, R198, !P1 ;  /* 0x000000c6e1c67207 */ /* 0x060fe40004800000 */
[C---:B------:R-:W-:Y:S02]  /*22580*/  SEL R199, R225.reuse, R199, !P1 ;  /* 0x000000c7e1c77207 */ /* 0x040fe40004800000 */
[----:B------:R-:W-:-:S02]  /*22590*/  SEL R200, R225, R200, !P1 ;  /* 0x000000c8e1c87207 */ /* 0x000fc40004800000 */
[C---:B------:R-:W-:Y:S02]  /*225a0*/  SEL R201, R225.reuse, R201, !P1 ;  /* 0x000000c9e1c97207 */ /* 0x040fe40004800000 */
[C---:B------:R-:W-:Y:S02]  /*225b0*/  SEL R202, R225.reuse, R202, !P1 ;  /* 0x000000cae1ca7207 */ /* 0x040fe40004800000 */
[C---:B------:R-:W-:Y:S02]  /*225c0*/  SEL R203, R225.reuse, R203, !P1 ;  /* 0x000000cbe1cb7207 */ /* 0x040fe40004800000 */
[C---:B------:R-:W-:Y:S02]  /*225d0*/  SEL R204, R225.reuse, R204, !P1 ;  /* 0x000000cce1cc7207 */ /* 0x040fe40004800000 */
[C---:B------:R-:W-:Y:S02]  /*225e0*/  SEL R205, R225.reuse, R205, !P1 ;  /* 0x000000cde1cd7207 */ /* 0x040fe40004800000 */
[----:B------:R-:W-:-:S02]  /*225f0*/  SEL R206, R225, R206, !P1 ;  /* 0x000000cee1ce7207 */ /* 0x000fc40004800000 */
[C---:B------:R-:W-:Y:S02]  /*22600*/  SEL R207, R225.reuse, R207, !P1 ;  /* 0x000000cfe1cf7207 */ /* 0x040fe40004800000 */
[C---:B------:R-:W-:Y:S02]  /*22610*/  SEL R208, R225.reuse, R208, !P1 ;  /* 0x000000d0e1d07207 */ /* 0x040fe40004800000 */
[C---:B------:R-:W-:Y:S02]  /*22620*/  SEL R209, R225.reuse, R209, !P1 ;  /* 0x000000d1e1d17207 */ /* 0x040fe40004800000 */
[C---:B------:R-:W-:Y:S02]  /*22630*/  SEL R210, R225.reuse, R210, !P1 ;  /* 0x000000d2e1d27207 */ /* 0x040fe40004800000 */
[C---:B------:R-:W-:Y:S02]  /*22640*/  SEL R226, R225.reuse, R226, !P1 ;  /* 0x000000e2e1e27207 */ /* 0x040fe40004800000 */
[----:B------:R-:W-:-:S05]  /*22650*/  SEL R227, R225, R227, !P1 ;  /* 0x000000e3e1e37207 */ /* 0x000fca0004800000 */
[----:B------:R-:W-:Y:S04]  /*22660*/  STL [R1+0x5bc], R227 ;  /* 0x0005bce301007387 */ /* 0x000fe80000100800 */
        /* <DEDUP_REMOVED lines=14> */
[----:B------:R1:W-:Y:S04]  /*22750*/  STL [R1+0x4f8], R197 ;  /* 0x0004f8c501007387 */ /* 0x0003e80000100800 */
[----:B------:R2:W-:Y:S04]  /*22760*/  STL [R1+0x4f4], R196 ;  /* 0x0004f4c401007387 */ /* 0x0005e80000100800 */
[----:B------:R3:W-:Y:S01]  /*22770*/  STL [R1+0x4f0], R195 ;  /* 0x0004f0c301007387 */ /* 0x0007e20000100800 */
[----:B-1----:R-:W-:-:S02]  /*22780*/  SEL R197, R225, R211, !P1 ;  /* 0x000000d3e1c57207 */ /* 0x002fc40004800000 */
[C---:B--2---:R-:W-:Y:S02]  /*22790*/  SEL R196, R225.reuse, R193, !P1 ;  /* 0x000000c1e1c47207 */ /* 0x044fe40004800000 */
[C---:B------:R-:W-:Y:S02]  /*227a0*/  SEL R193, R225.reuse, R191, !P1 ;  /* 0x000000bfe1c17207 */ /* 0x040fe40004800000 */
[C---:B---3--:R-:W-:Y:S01]  /*227b0*/  SEL R195, R225.reuse, R192, !P1 ;  /* 0x000000c0e1c37207 */ /* 0x048fe20004800000 */
[----:B------:R-:W-:Y:S01]  /*227c0*/  STL [R1+0x4ec], R197 ;  /* 0x0004ecc501007387 */ /* 0x000fe20000100800 */
[C---:B------:R-:W-:Y:S02]  /*227d0*/  SEL R192, R225.reuse, R190, !P1 ;  /* 0x000000bee1c07207 */ /* 0x040fe40004800000 */
[C---:B------:R-:W-:Y:S01]  /*227e0*/  SEL R191, R225.reuse, R189, !P1 ;  /* 0x000000bde1bf7207 */ /* 0x040fe20004800000 */
[----:B------:R-:W-:Y:S01]  /*227f0*/  STL [R1+0x4e8], R196 ;  /* 0x0004e8c401007387 */ /* 0x000fe20000100800 */
[----:B------:R-:W-:-:S02]  /*22800*/  SEL R190, R225, R188, !P1 ;  /* 0x000000bce1be7207 */ /* 0x000fc40004800000 */
[C---:B------:R-:W-:Y:S01]  /*22810*/  SEL R189, R225.reuse, R187, !P1 ;  /* 0x000000bbe1bd7207 */ /* 0x040fe20004800000 */
[----:B------:R-:W-:Y:S01]  /*22820*/  STL [R1+0x4e4], R195 ;  /* 0x0004e4c301007387 */ /* 0x000fe20000100800 */
[C---:B------:R-:W-:Y:S02]  /*22830*/  SEL R188, R225.reuse, R186, !P1 ;  /* 0x000000bae1bc7207 */ /* 0x040fe40004800000 */
[C---:B------:R-:W-:Y:S01]  /*22840*/  SEL R187, R225.reuse, R185, !P1 ;  /* 0x000000b9e1bb7207 */ /* 0x040fe20004800000 */
[----:B------:R-:W-:Y:S01]  /*22850*/  STL [R1+0x4e0], R193 ;  /* 0x0004e0c101007387 */ /* 0x000fe20000100800 */
[----:B------:R-:W-:-:S03]  /*22860*/  SEL R186, R225, R184, !P1 ;  /* 0x000000b8e1ba7207 */ /* 0x000fc60004800000 */
        /* <DEDUP_REMOVED lines=52> */
[----:B------:R-:W-:Y:S04]  /*22bb0*/  STL [R1+0x474], R165 ;  /* 0x000474a501007387 */ /* 0x000fe80000100800 */
[----:B------:R-:W-:Y:S04]  /*22bc0*/  STL [R1+0x470], R164 ;  /* 0x000470a401007387 */ /* 0x000fe80000100800 */
[----:B------:R-:W-:Y:S04]  /*22bd0*/  STL [R1+0x46c], R163 ;  /* 0x00046ca301007387 */ /* 0x000fe80000100800 */
[----:B------:R-:W-:Y:S04]  /*22be0*/  STL [R1+0x468], R162 ;  /* 0x000468a201007387 */ /* 0x000fe80000100800 */
[----:B------:R-:W-:Y:S04]  /*22bf0*/  STL [R1+0x464], R161 ;  /* 0x000464a101007387 */ /* 0x000fe80000100800 */
        /* <DEDUP_REMOVED lines=33> */
[----:B------:R1:W-:Y:S01]  /*22e10*/  STL [R1+0x414], R143 ;  /* 0x0004148f01007387 */ /* 0x0003e20000100800 */
[C---:B------:R-:W-:Y:S02]  /*22e20*/  SEL R138, R225.reuse, R136, !P1 ;  /* 0x00000088e18a7207 */ /* 0x040fe40004800000 */
[C---:B------:R-:W-:Y:S01]  /*22e30*/  SEL R137, R225.reuse, R135, !P1 ;  /* 0x00000087e1897207 */ /* 0x040fe20004800000 */
[----:B------:R2:W-:Y:S01]  /*22e40*/  STL [R1+0x410], R142 ;  /* 0x0004108e01007387 */ /* 0x0005e20000100800 */
[----:B------:R-:W-:-:S02]  /*22e50*/  SEL R136, R225, R134, !P1 ;  /* 0x00000086e1887207 */ /* 0x000fc40004800000 */
[C---:B------:R-:W-:Y:S01]  /*22e60*/  SEL R135, R225.reuse, R133, !P1 ;  /* 0x00000085e1877207 */ /* 0x040fe20004800000 */
[----:B------:R3:W-:Y:S01]  /*22e70*/  STL [R1+0x40c], R141 ;  /* 0x00040c8d01007387 */ /* 0x0007e20000100800 */
[C---:B------:R-:W-:Y:S02]  /*22e80*/  SEL R134, R225.reuse, R132, !P1 ;  /* 0x00000084e1867207 */ /* 0x040fe40004800000 */
[C---:B------:R-:W-:Y:S01]  /*22e90*/  SEL R133, R225.reuse, R131, !P1 ;  /* 0x00000083e1857207 */ /* 0x040fe20004800000 */
[----:B------:R4:W-:Y:S01]  /*22ea0*/  STL [R1+0x408], R139 ;  /* 0x0004088b01007387 */ /* 0x0009e20000100800 */
[----:B------:R-:W-:-:S03]  /*22eb0*/  SEL R132, R225, R130, !P1 ;  /* 0x00000082e1847207 */ /* 0x000fc60004800000 */
        /* <DEDUP_REMOVED lines=104> */
[----:B------:R1:W-:Y:S04]  /*23540*/  STL [R1+0x84], R84 ;  /* 0x0000845401007387 */ /* 0x0003e80000100800 */
[----:B------:R1:W-:Y:S04]  /*23550*/  STL [R1+0x78], R83 ;  /* 0x0000785301007387 */ /* 0x0003e80000100800 */
[----:B------:R1:W-:Y:S04]  /*23560*/  STL [R1+0x6c], R82 ;  /* 0x00006c5201007387 */ /* 0x0003e80000100800 */
[----:B------:R-:W-:Y:S04]  /*23570*/  STL [R1+0x60], R81 ;  /* 0x0000605101007387 */ /* 0x000fe80000100800 */
[----:B------:R-:W-:Y:S04]  /*23580*/  STL [R1+0x54], R80 ;  /* 0x0000545001007387 */ /* 0x000fe80000100800 */
[----:B------:R1:W-:Y:S04]  /*23590*/  STL [R1+0x40], R79 ;  /* 0x0000404f01007387 */ /* 0x0003e80000100800 */
[----:B------:R1:W-:Y:S04]  /*235a0*/  STL [R1+0x2c], R78 ;  /* 0x00002c4e01007387 */ /* 0x0003e80000100800 */
[----:B------:R-:W5:Y:S01]  /*235b0*/  LDL.LU R209, [R1+0x598] ;  /* 0x0005980001d17983 */ /* 0x000f620000300800 */
[----:B------:R-:W-:-:S03]  /*235c0*/  SEL R77, R225, R77, !P1 ;  /* 0x0000004de14d7207 */ /* 0x000fc60004800000 */
[----:B------:R-:W1:Y:S01]  /*235d0*/  S2R R201, SR_TID.X ;  /* 0x0000000000c97919 */ /* 0x000e620000002100 */
[----:B------:R-:W-:-:S03]  /*235e0*/  SEL R76, R225, R76, !P1 ;  /* 0x0000004ce14c7207 */ /* 0x000fc60004800000 */
[----:B------:R1:W-:Y:S04]  /*235f0*/  STL [R1+0x18], R77 ;  /* 0x0000184d01007387 */ /* 0x0003e80000100800 */
[----:B------:R-:W5:Y:S04]  /*23600*/  LDL.LU R196, [R1+0x594] ;  /* 0x0005940001c47983 */ /* 0x000f680000300800 */
[----:B------:R1:W-:Y:S04]  /*23610*/  STL [R1+0x4], R76 ;  /* 0x0000044c01007387 */ /* 0x0003e80000100800 */
[----:B------:R-:W5:Y:S04]  /*23620*/  LDL.LU R197, [R1+0x590] ;  /* 0x0005900001c57983 */ /* 0x000f680000300800 */
[----:B------:R-:W5:Y:S04]  /*23630*/  LDL.LU R207, [R1+0x58c] ;  /* 0x00058c0001cf7983 */ /* 0x000f680000300800 */
[----:B------:R-:W5:Y:S04]  /*23640*/  LDL.LU R198, [R1+0x588] ;  /* 0x0005880001c67983 */ /* 0x000f680000300800 */
[----:B------:R-:W5:Y:S01]  /*23650*/  LDL.LU R202, [R1+0x584] ;  /* 0x0005840001ca7983 */ /* 0x000f620000300800 */
[----:B-1----:R-:W-:-:S03]  /*23660*/  LOP3.LUT R201, R201, 0x7f, RZ, 0xc0, !PT ;  /* 0x0000007fc9c97812 */ /* 0x002fc600078ec0ff */
[----:B------:R-:W5:Y:S01]  /*23670*/  LDL.LU R204, [R1+0x580] ;  /* 0x0005800001cc7983 */ /* 0x000f620000300800 */
[C---:B------:R-:W-:Y:S01]  /*23680*/  SEL R227, R225.reuse, R75, !P1 ;  /* 0x0000004be1e37207 */ /* 0x040fe20004800000 */
[----:B------:R-:W-:Y:S02]  /*23690*/  IMAD.MOV.U32 R200, RZ, RZ, c[0x0][0x180] ;  /* 0x00006000ffc87624 */ /* 0x000fe400078e00ff */
[----:B------:R-:W5:Y:S01]  /*236a0*/  LDL.LU R203, [R1+0x57c] ;  /* 0x00057c0001cb7983 */ /* 0x000f620000300800 */
[----:B------:R-:W-:Y:S01]  /*236b0*/  SEL R226, R225, R219, !P1 ;  /* 0x000000dbe1e27207 */ /* 0x000fe20004800000 */
[----:B------:R-:W-:Y:S02]  /*236c0*/  IMAD R201, R201, c[0x0][0x18c], RZ ;  /* 0x00006300c9c97a24 */ /* 0x000fe400078e02ff */
[----:B------:R-:W5:Y:S01]  /*236d0*/  LDL.LU R205, [R1+0x578] ;  /* 0x0005780001cd7983 */ /* 0x000f620000300800 */
[----:B------:R-:W-:-:S03]  /*236e0*/  SEL R219, R225, R73, !P1 ;  /* 0x00000049e1db7207 */ /* 0x000fc60004800000 */
[----:B------:R-:W5:Y:S01]  /*236f0*/  LDL.LU R199, [R1+0x574] ;  /* 0x0005740001c77983 */ /* 0x000f620000300800 */
[----:B------:R-:W-:-:S03]  /*23700*/  SEL R217, R225, R72, !P1 ;  /* 0x00000048e1d97207 */ /* 0x000fc60004800000 */
[----:B------:R-:W5:Y:S01]  /*23710*/  LDL.LU R206, [R1+0x570] ;  /* 0x0005700001ce7983 */ /* 0x000f620000300800 */
[C---:B------:R-:W-:Y:S02]  /*23720*/  SEL R216, R225.reuse, R71, !P1 ;  /* 0x00000047e1d87207 */ /* 0x040fe40004800000 */
[C---:B------:R-:W-:Y:S01]  /*23730*/  SEL R215, R225.reuse, R70, !P1 ;  /* 0x00000046e1d77207 */ /* 0x040fe20004800000 */
[----:B------:R-:W5:Y:S01]  /*23740*/  LDL.LU R208, [R1+0x56c] ;  /* 0x00056c0001d07983 */ /* 0x000f620000300800 */
[C---:B------:R-:W-:Y:S02]  /*23750*/  SEL R214, R225.reuse, R69, !P1 ;  /* 0x00000045e1d67207 */ /* 0x040fe40004800000 */
[C---:B------:R-:W-:Y:S01]  /*23760*/  SEL R213, R225.reuse, R68, !P1 ;  /* 0x00000044e1d57207 */ /* 0x040fe20004800000 */
[----:B------:R1:W-:Y:S01]  /*23770*/  STL.64 [R1+0x6248], R226 ;  /* 0x006248e201007387 */ /* 0x0003e20000100a00 */
        /* <DEDUP_REMOVED lines=42> */
[C---:B--2---:R-:W-:Y:S02]  /*23a20*/  SEL R142, R225.reuse, R25, !P1 ;  /* 0x00000019e18e7207 */ /* 0x044fe40004800000 */
[----:B---3--:R-:W-:-:S02]  /*23a30*/  SEL R141, R225, R24, !P1 ;  /* 0x00000018e18d7207 */ /* 0x008fc40004800000 */
[C---:B----4-:R-:W-:Y:S02]  /*23a40*/  SEL R139, R225.reuse, R23, !P1 ;  /* 0x00000017e18b7207 */ /* 0x050fe40004800000 */
        /* <DEDUP_REMOVED lines=56> */
[----:B------:R-:W-:Y:S02]  /*23dd0*/  SEL R224, R225, R224, !P1 ;  /* 0x000000e0e1e07207 */ /* 0x000fe40004800000 */
[----:B------:R-:W-:Y:S02]  /*23de0*/  IADD3 R225, R200, -0x15, RZ ;  /* 0xffffffebc8e17810 */ /* 0x000fe40007ffe0ff */
[----:B------:R-:W2:Y:S01]  /*23df0*/  LDL.LU R200, [R1+0x568] ;  /* 0x0005680001c87983 */ /* 0x000ea20000300800 */
[----:B------:R-:W-:-:S03]  /*23e00*/  LEA.HI.X.SX32 R0, R201, c[0x0][0x16c], 0x2, P2 ;  /* 0x00005b00c9007a11 */ /* 0x000fc600010f16ff */
[----:B------:R-:W3:Y:S01]  /*23e10*/  LDL.LU R201, [R1+0x564] ;  /* 0x0005640001c97983 */ /* 0x000ee20000300800 */
[----:B-----5:R-:W-:-:S03]  /*23e20*/  IMAD R3, R209, c[0x0][0x190], RZ ;  /* 0x00006400d1037a24 */ /* 0x020fc600078e02ff */
[----:B------:R-:W4:Y:S04]  /*23e30*/  LDL.LU R209, [R1+0x560] ;  /* 0x0005600001d17983 */ /* 0x000f280000300800 */
[----:B------:R-:W5:Y:S01]  /*23e40*/  LDL.LU R189, [R1+0x55c] ;  /* 0x00055c0001bd7983 */ /* 0x000f620000300800 */
[----:B------:R-:W-:-:S03]  /*23e50*/  IMAD R8, R197, c[0x0][0x190], RZ ;  /* 0x00006400c5087a24 */ /* 0x000fc600078e02ff */
[----:B------:R-:W5:Y:S01]  /*23e60*/  LDL.LU R197, [R1+0x558] ;  /* 0x0005580001c57983 */ /* 0x000f620000300800 */
[----:B------:R-:W-:-:S03]  /*23e70*/  IMAD R13, R207, c[0x0][0x190], RZ ;  /* 0x00006400cf0d7a24 */ /* 0x000fc600078e02ff */
[----:B------:R-:W5:Y:S01]  /*23e80*/  LDL.LU R207, [R1+0x554] ;  /* 0x0005540001cf7983 */ /* 0x000f620000300800 */
[----:B------:R-:W-:-:S03]  /*23e90*/  IMAD R15, R202, c[0x0][0x190], RZ ;  /* 0x00006400ca0f7a24 */ /* 0x000fc600078e02ff */
[----:B------:R-:W5:Y:S01]  /*23ea0*/  LDL.LU R202, [R1+0x550] ;  /* 0x0005500001ca7983 */ /* 0x000f620000300800 */
[----:B------:R-:W-:-:S03]  /*23eb0*/  IMAD R23, R204, c[0x0][0x190], RZ ;  /* 0x00006400cc177a24 */ /* 0x000fc600078e02ff */
[----:B------:R-:W5:Y:S04]  /*23ec0*/  LDL.LU R190, [R1+0x54c] ;  /* 0x00054c0001be7983 */ /* 0x000f680000300800 */
        /* <DEDUP_REMOVED lines=13> */
[----:B------:R-:W5:Y:S04]  /*23fa0*/  LDL.LU R195, [R1+0x52c] ;  /* 0x00052c0001c37983 */ /* 0x000f680000300800 */
[----:B------:R-:W5:Y:S01]  /*23fb0*/  LDL.LU R206, [R1+0x528] ;  /* 0x0005280001ce7983 */ /* 0x000f620000300800 */
[----:B------:R-:W-:-:S03]  /*23fc0*/  IMAD R4, R196, c[0x0][0x190], RZ ;  /* 0x00006400c4047a24 */ /* 0x000fc600078e02ff */
[----:B------:R-:W5:Y:S04]  /*23fd0*/  LDL.LU R199, [R1+0x524] ;  /* 0x0005240001c77983 */ /* 0x000f680000300800 */
[----:B------:R-:W5:Y:S01]  /*23fe0*/  LDL.LU R208, [R1+0x3ac] ;  /* 0x0003ac0001d07983 */ /* 0x000f620000300800 */
[----:B--2---:R-:W-:-:S03]  /*23ff0*/  IMAD R42, R200, c[0x0][0x190], RZ ;  /* 0x00006400c82a7a24 */ /* 0x004fc600078e02ff */
[----:B------:R-:W2:Y:S01]  /*24000*/  LDL.LU R200, [R1+0x3a8] ;  /* 0x0003a80001c87983 */ /* 0x000ea20000300800 */
[----:B---3--:R-:W-:-:S03]  /*24010*/  IMAD R43, R201, c[0x0][0x190], RZ ;  /* 0x00006400c92b7a24 */ /* 0x008fc600078e02ff */
[----:B------:R-:W3:Y:S04]  /*24020*/  LDL.LU R196, [R1+0x3a4] ;  /* 0x0003a40001c47983 */ /* 0x000ee80000300800 */
[----:B------:R-:W3:Y:S01]  /*24030*/  LDL.LU R201, [R1+0x3a0] ;  /* 0x0003a00001c97983 */ /* 0x000ee20000300800 */
[----:B----4-:R-:W-:-:S03]  /*24040*/  IMAD R44, R209, c[0x0][0x190], RZ ;  /* 0x00006400d12c7a24 */ /* 0x010fc600078e02ff */
[----:B------:R-:W4:Y:S01]  /*24050*/  LDL.LU R209, [R1+0x39c] ;  /* 0x00039c0001d17983 */ /* 0x000f220000300800 */
[----:B-----5:R-:W-:-:S03]  /*24060*/  IMAD R46, R197, c[0x0][0x190], RZ ;  /* 0x00006400c52e7a24 */ /* 0x020fc600078e02ff */
[----:B------:R-:W5:Y:S01]  /*24070*/  LDL.LU R197, [R1+0x398] ;  /* 0x0003980001c57983 */ /* 0x000f620000300800 */
[----:B------:R-:W-:-:S03]  /*24080*/  IMAD R47, R207, c[0x0][0x190], RZ ;  /* 0x00006400cf2f7a24 */ /* 0x000fc600078e02ff */
[----:B------:R-:W5:Y:S01]  /*24090*/  LDL.LU R207, [R1+0x394] ;  /* 0x0003940001cf7983 */ /* 0x000f620000300800 */
[----:B------:R-:W-:-:S03]  /*240a0*/  IMAD R88, R202, c[0x0][0x190], RZ ;  /* 0x00006400ca587a24 */ /* 0x000fc600078e02ff */
[----:B------:R-:W5:Y:S01]  /*240b0*/  LDL.LU R202, [R1+0x390] ;  /* 0x0003900001ca7983 */ /* 0x000f620000300800 */
[----:B------:R-:W-:-:S03]  /*240c0*/  IMAD R92, R204, c[0x0][0x190], RZ ;  /* 0x00006400cc5c7a24 */ /* 0x000fc600078e02ff */
[----:B------:R-:W5:Y:S01]  /*240d0*/  LDL.LU R204, [R1+0x38c] ;  /* 0x00038c0001cc7983 */ /* 0x000f620000300800 */
[----:B------:R-:W-:Y:S02]  /*240e0*/  IMAD R45, R189, c[0x0][0x190], RZ ;  /* 0x00006400bd2d7a24 */ /* 0x000fe400078e02ff */
[----:B------:R-:W-:Y:S02]  /*240f0*/  IMAD R96, R203, c[0x0][0x190], RZ ;  /* 0x00006400cb607a24 */ /* 0x000fe400078e02ff */
        /* <DEDUP_REMOVED lines=9> */
[----:B------:R-:W5:Y:S04]  /*24190*/  LDL.LU R208, [R1+0x378] ;  /* 0x0003780001d07983 */ /* 0x000f680000300800 */
[----:B------:R-:W5:Y:S01]  /*241a0*/  LDL.LU R199, [R1+0x374] ;  /* 0x0003740001c77983 */ /* 0x000f620000300800 */
[----:B--2---:R-:W-:-:S03]  /*241b0*/  IMAD R105, R200, c[0x0][0x190], RZ ;  /* 0x00006400c8697a24 */ /* 0x004fc600078e02ff */
[----:B------:R-:W2:Y:S04]  /*241c0*/  LDL.LU R200, [R1+0x370] ;  /* 0x0003700001c87983 */ /* 0x000ea80000300800 */
[----:B------:R-:W2:Y:S01]  /*241d0*/  LDL.LU R189, [R1+0x36c] ;  /* 0x00036c0001bd7983 */ /* 0x000ea20000300800 */
[----:B---3--:R-:W-:-:S03]  /*241e0*/  IMAD R108, R201, c[0x0][0x190], RZ ;  /* 0x00006400c96c7a24 */ /* 0x008fc600078e02ff */
[----:B------:R-:W3:Y:S01]  /*241f0*/  LDL.LU R201, [R1+0x368] ;  /* 0x0003680001c97983 */ /* 0x000ee20000300800 */
[----:B----4-:R-:W-:-:S03]  /*24200*/  IMAD R110, R209, c[0x0][0x190], RZ ;  /* 0x00006400d16e7a24 */ /* 0x010fc600078e02ff */
[----:B------:R-:W4:Y:S01]  /*24210*/  LDL.LU R209, [R1+0x364] ;  /* 0x0003640001d17983 */ /* 0x000f220000300800 */
[----:B------:R-:W-:Y:S02]  /*24220*/  IMAD R89, R190, c[0x0][0x190], RZ ;  /* 0x00006400be597a24 */ /* 0x000fe400078e02ff */
[----:B------:R-:W-:Y:S02]  /*24230*/  IMAD R91, R191, c[0x0][0x190], RZ ;  /* 0x00006400bf5b7a24 */ /* 0x000fe400078e02ff */
[----:B------:R-:W-:Y:S02]  /*24240*/  IMAD R94, R192, c[0x0][0x190], RZ ;  /* 0x00006400c05e7a24 */ /* 0x000fe400078e02ff */
[----:B------:R-:W-:Y:S02]  /*24250*/  IMAD R95, R193, c[0x0][0x190], RZ ;  /* 0x00006400c15f7a24 */ /* 0x000fe400078e02ff */
[----:B-----5:R-:W-:Y:S02]  /*24260*/  IMAD R112, R207, c[0x0][0x190], RZ ;  /* 0x00006400cf707a24 */ /* 0x020fe400078e02ff */
[----:B------:R-:W5:Y:S04]  /*24270*/  LDL.LU R207, [R1+0x360] ;  /* 0x0003600001cf7983 */ /* 0x000f680000300800 */
[----:B------:R-:W5:Y:S01]  /*24280*/  LDL.LU R190, [R1+0x35c] ;  /* 0x00035c0001be7983 */ /* 0x000f620000300800 */
[----:B------:R-:W-:-:S03]  /*24290*/  IMAD R109, R202, c[0x0][0x190], RZ ;  /* 0x00006400ca6d7a24 */ /* 0x000fc600078e02ff */
[----:B------:R-:W5:Y:S04]  /*242a0*/  LDL.LU R191, [R1+0x358] ;  /* 0x0003580001bf7983 */ /* 0x000f680000300800 */
        /* <DEDUP_REMOVED lines=23> */
[----:B--2---:R-:W-:-:S03]  /*24420*/  IMAD R85, R200, c[0x0][0x190], RZ ;  /* 0x00006400c8557a24 */ /* 0x004fc600078e02ff */
[----:B------:R-:W2:Y:S01]  /*24430*/  LDL.LU R200, [R1+0x320] ;  /* 0x0003200001c87983 */ /* 0x000ea20000300800 */
[----:B---3--:R-:W-:-:S03]  /*24440*/  IMAD R84, R201, c[0x0][0x190], RZ ;  /* 0x00006400c9547a24 */ /* 0x008fc600078e02ff */
        /* <DEDUP_REMOVED lines=16> */
[----:B------:R-:W-:Y:S02]  /*24550*/  IMAD R21, R198, c[0x0][0x190], RZ ;  /* 0x00006400c6157a24 */ /* 0x000fe400078e02ff */
[----:B------:R-:W-:Y:S02]  /*24560*/  IMAD R76, R206, c[0x0][0x190], RZ ;  /* 0x00006400ce4c7a24 */ /* 0x000fe400078e02ff */
[----:B------:R-:W5:Y:S04]  /*24570*/  LDL.LU R206, [R1+0x2fc] ;  /* 0x0002fc0001ce7983 */ /* 0x000f680000300800 */
[----:B------:R-:W5:Y:S01]  /*24580*/  LDL.LU R198, [R1+0x2f8] ;  /* 0x0002f80001c67983 */ /* 0x000f620000300800 */
[----:B------:R-:W-:-:S03]  /*24590*/  IMAD R36, R208, c[0x0][0x190], RZ ;  /* 0x00006400d0247a24 */ /* 0x000fc600078e02ff */
[----:B------:R-:W5:Y:S04]  /*245a0*/  LDL.LU R208, [R1+0x2f4] ;  /* 0x0002f40001d07983 */ /* 0x000f680000300800 */
[----:B------:R-:W5:Y:S01]  /*245b0*/  LDL.LU R189, [R1+0x2f0] ;  /* 0x0002f00001bd7983 */ /* 0x000f620000300800 */
[----:B------:R-:W-:-:S03]  /*245c0*/  IMAD R7, R199, c[0x0][0x190], RZ ;  /* 0x00006400c7077a24 */ /* 0x000fc600078e02ff */
[----:B------:R-:W5:Y:S01]  /*245d0*/  LDL.LU R199, [R1+0x2ec] ;  /* 0x0002ec0001c77983 */ /* 0x000f620000300800 */
[----:B--2---:R-:W-:-:S03]  /*245e0*/  IMAD R74, R200, c[0x0][0x190], RZ ;  /* 0x00006400c84a7a24 */ /* 0x004fc600078e02ff */
[----:B------:R-:W2:Y:S01]  /*245f0*/  LDL.LU R200, [R1+0x2e8] ;  /* 0x0002e80001c87983 */ /* 0x000ea20000300800 */
[----:B----4-:R-:W-:-:S03]  /*24600*/  IMAD R73, R209, c[0x0][0x190], RZ ;  /* 0x00006400d1497a24 */ /* 0x010fc600078e02ff */
[----:B------:R-:W4:Y:S01]  /*24610*/  LDL.LU R209, [R1+0x2e4] ;  /* 0x0002e40001d17983 */ /* 0x000f220000300800 */
[----:B------:R-:W-:Y:S02]  /*24620*/  IMAD R39, R190, c[0x0][0x190], RZ ;  /* 0x00006400be277a24 */ /* 0x000fe400078e02ff */
[----:B------:R-:W-:Y:S01]  /*24630*/  IMAD R81, R191, c[0x0][0x190], RZ ;  /* 0x00006400bf517a24 */ /* 0x000fe200078e02ff */
[----:B------:R-:W4:Y:S04]  /*24640*/  LDL.LU R190, [R1+0x2e0] ;  /* 0x0002e00001be7983 */ /* 0x000f280000300800 */
[----:B------:R-:W4:Y:S01]  /*24650*/  LDL.LU R191, [R1+0x2dc] ;  /* 0x0002dc0001bf7983 */ /* 0x000f220000300800 */
[----:B------:R-:W-:Y:S02]  /*24660*/  IMAD R80, R192, c[0x0][0x190], RZ ;  /* 0x00006400c0507a24 */ /* 0x000fe400078e02ff */
[----:B------:R-:W-:-:S02]  /*24670*/  IMAD R38, R193, c[0x0][0x190], RZ ;  /* 0x00006400c1267a24 */ /* 0x000fc400078e02ff */
[----:B---3--:R-:W-:Y:S02]  /*24680*/  IMAD R35, R201, c[0x0][0x190], RZ ;  /* 0x00006400c9237a24 */ /* 0x008fe400078e02ff */
[----:B-----5:R-:W-:Y:S02]  /*24690*/  IMAD R20, R207, c[0x0][0x190], RZ ;  /* 0x00006400cf147a24 */ /* 0x020fe400078e02ff */
[----:B------:R-:W3:Y:S04]  /*246a0*/  LDL.LU R207, [R1+0x2d8] ;  /* 0x0002d80001cf7983 */ /* 0x000ee80000300800 */
[----:B------:R-:W5:Y:S01]  /*246b0*/  LDL.LU R192, [R1+0x2d4] ;  /* 0x0002d40001c07983 */ /* 0x000f620000300800 */
[----:B------:R-:W-:-:S03]  /*246c0*/  IMAD R37, R195, c[0x0][0x190], RZ ;  /* 0x00006400c3257a24 */ /* 0x000fc600078e02ff */
[----:B------:R-:W5:Y:S01]  /*246d0*/  LDL.LU R193, [R1+0x2d0] ;  /* 0x0002d00001c17983 */ /* 0x000f620000300800 */
[----:B------:R-:W-:-:S03]  /*246e0*/  IMAD R72, R202, c[0x0][0x190], RZ ;  /* 0x00006400ca487a24 */ /* 0x000fc600078e02ff */
[----:B------:R-:W5:Y:S04]  /*246f0*/  LDL.LU R201, [R1+0x2cc] ;  /* 0x0002cc0001c97983 */ /* 0x000f680000300800 */
[----:B------:R-:W5:Y:S01]  /*24700*/  LDL.LU R202, [R1+0x2c8] ;  /* 0x0002c80001ca7983 */ /* 0x000f620000300800 */
[----:B------:R-:W-:-:S03]  /*24710*/  IMAD R34, R204, c[0x0][0x190], RZ ;  /* 0x00006400cc227a24 */ /* 0x000fc600078e02ff */
[----:B------:R-:W5:Y:S04]  /*24720*/  LDL.LU R204, [R1+0x2c4] ;  /* 0x0002c40001cc7983 */ /* 0x000f680000300800 */
        /* <DEDUP_REMOVED lines=22> */
[----:B---3--:R-:W-:Y:S02]  /*24890*/  IMAD R65, R207, c[0x0][0x190], RZ ;  /* 0x00006400cf417a24 */ /* 0x008fe400078e02ff */
[----:B------:R-:W3:Y:S01]  /*248a0*/  LDL.LU R207, [R1+0x2b0] ;  /* 0x0002b00001cf7983 */ /* 0x000ee20000300800 */
[----:B-----5:R-:W-:-:S03]  /*248b0*/  IMAD R17, R201, c[0x0][0x190], RZ ;  /* 0x00006400c9117a24 */ /* 0x020fc600078e02ff */
[----:B------:R-:W5:Y:S01]  /*248c0*/  LDL.LU R201, [R1+0x298] ;  /* 0x0002980001c97983 */ /* 0x000f620000300800 */
[----:B------:R-:W-:-:S03]  /*248d0*/  IMAD R63, R202, c[0x0][0x190], RZ ;  /* 0x00006400ca3f7a24 */ /* 0x000fc600078e02ff */
[----:B------:R-:W2:Y:S01]  /*248e0*/  LDL.LU R202, [R1+0x29c] ;  /* 0x00029c0001ca7983 */ /* 0x000ea20000300800 */
[----:B------:R-:W-:-:S03]  /*248f0*/  IMAD R10, R204, c[0x0][0x190], RZ ;  /* 0x00006400cc0a7a24 */ /* 0x000fc600078e02ff */
[----:B------:R-:W2:Y:S01]  /*24900*/  LDL.LU R204, [R1+0x294] ;  /* 0x0002940001cc7983 */ /* 0x000ea20000300800 */
[----:B------:R-:W-:-:S05]  /*24910*/  IMAD R9, R195, c[0x0][0x184], RZ ;  /* 0x00006100c3097a24 */ /* 0x000fca00078e02ff */
[----:B------:R-:W-:Y:S01]  /*24920*/  LEA R188, P1, R9, c[0x0][0x160], 0x2 ;  /* 0x0000580009bc7a11 */ /* 0x000fe200078210ff */
[----:B------:R-:W-:Y:S02]  /*24930*/  IMAD R62, R203, c[0x0][0x190], RZ ;  /* 0x00006400cb3e7a24 */ /* 0x000fe400078e02ff */
[----:B------:R-:W5:Y:S01]  /*24940*/  LDL.LU R203, [R1+0x290] ;  /* 0x0002900001cb7983 */ /* 0x000f620000300800 */
[----:B------:R-:W-:Y:S01]  /*24950*/  LEA.HI.X.SX32 R189, R9, c[0x0][0x164], 0x2, P1 ;  /* 0x0000590009bd7a11 */ /* 0x000fe200008f16ff */
[----:B------:R-:W-:Y:S02]  /*24960*/  IMAD R60, R205, c[0x0][0x190], RZ ;  /* 0x00006400cd3c7a24 */ /* 0x000fe400078e02ff */
[----:B------:R-:W5:Y:S01]  /*24970*/  LDL.LU R205, [R1+0x28c] ;  /* 0x00028c0001cd7983 */ /* 0x000f620000300800 */
[----:B------:R-:W-:Y:S02]  /*24980*/  IMAD R55, R2, c[0x0][0x190], RZ ;  /* 0x0000640002377a24 */ /* 0x000fe400078e02ff */
[----:B------:R-:W-:-:S02]  /*24990*/  IMAD R5, R206, c[0x0][0x184], RZ ;  /* 0x00006100ce057a24 */ /* 0x000fc400078e02ff */
[----:B------:R-:W5:Y:S01]  /*249a0*/  LDL.LU R206, [R1+0x288] ;  /* 0x0002880001ce7983 */ /* 0x000f620000300800 */
[----:B------:R-:W-:-:S03]  /*249b0*/  IMAD R16, R208, c[0x0][0x184], RZ ;  /* 0x00006100d0107a24 */ /* 0x000fc600078e02ff */
[----:B------:R-:W5:Y:S04]  /*249c0*/  LDL.LU R208, [R1+0x284] ;  /* 0x0002840001d07983 */ /* 0x000f680000300800 */
[----:B------:R-:W-:Y:S01]  /*249d0*/  STL.64 [R1+0x3868], R188 ;  /* 0x003868bc01007387 */ /* 0x000fe20000100a00 */
[----:B----4-:R-:W-:-:S03]  /*249e0*/  IMAD R9, R209, c[0x0][0x184], RZ ;  /* 0x00006100d1097a24 */ /* 0x010fc600078e02ff */
[----:B------:R-:W4:Y:S04]  /*249f0*/  LDL.LU R209, [R1+0x280] ;  /* 0x0002800001d17983 */ /* 0x000f280000300800 */
[----:B------:R-:W4:Y:S01]  /*24a00*/  LDL.LU R2, [R1+0x6250] ;  /* 0x0062500001027983 */ /* 0x000f220000300800 */
[----:B------:R-:W-:-:S04]  /*24a10*/  LEA R186, P1, R5, c[0x0][0x160], 0x2 ;  /* 0x0000580005ba7a11 */ /* 0x000fc800078210ff */
[----:B------:R-:W-:Y:S02]  /*24a20*/  LEA.HI.X.SX32 R187, R5, c[0x0][0x164], 0x2, P1 ;  /* 0x0000590005bb7a11 */ /* 0x000fe400008f16ff */
[C---:B------:R-:W-:Y:S01]  /*24a30*/  LEA R184, P1, R16.reuse, c[0x0][0x160], 0x2 ;  /* 0x0000580010b87a11 */ /* 0x040fe200078210ff */
[----:B---3--:R-:W-:Y:S02]  /*24a40*/  IMAD R5, R207, c[0x0][0x190], RZ ;  /* 0x00006400cf057a24 */ /* 0x008fe400078e02ff */
[----:B------:R-:W3:Y:S01]  /*24a50*/  LDL.LU R207, [R1+0x27c] ;  /* 0x00027c0001cf7983 */ /* 0x000ee20000300800 */
[----:B------:R-:W-:-:S03]  /*24a60*/  LEA.HI.X.SX32 R185, R16, c[0x0][0x164], 0x2, P1 ;  /* 0x0000590010b97a11 */ /* 0x000fc600008f16ff */
[----:B------:R-:W-:Y:S01]  /*24a70*/  STL.64 [R1+0x3878], R186 ;  /* 0x003878ba01007387 */ /* 0x000fe20000100a00 */
[C---:B-1----:R-:W-:Y:S01]  /*24a80*/  LEA R226, P1, R9.reuse, c[0x0][0x160], 0x2 ;  /* 0x0000580009e27a11 */ /* 0x042fe200078210ff */
[----:B--2---:R-:W-:Y:S02]  /*24a90*/  IMAD R16, R204, c[0x0][0x190], RZ ;  /* 0x00006400cc107a24 */ /* 0x004fe400078e02ff */
[----:B------:R-:W2:Y:S01]  /*24aa0*/  LDL.LU R204, [R1+0x278] ;  /* 0x0002780001cc7983 */ /* 0x000ea20000300800 */
[----:B------:R-:W-:-:S03]  /*24ab0*/  LEA.HI.X.SX32 R227, R9, c[0x0][0x164], 0x2, P1 ;  /* 0x0000590009e37a11 */ /* 0x000fc600008f16ff */
[----:B------:R-:W-:Y:S01]  /*24ac0*/  STL.64 [R1+0x3870], R184 ;  /* 0x003870b801007387 */ /* 0x000fe20000100a00 */
[----:B-----5:R-:W-:-:S03]  /*24ad0*/  IMAD R29, R205, c[0x0][0x190], RZ ;  /* 0x00006400cd1d7a24 */ /* 0x020fc600078e02ff */
[----:B------:R-:W5:Y:S01]  /*24ae0*/  LDL.LU R205, [R1+0x274] ;  /* 0x0002740001cd7983 */ /* 0x000f620000300800 */
[----:B------:R-:W-:Y:S01]  /*24af0*/  IMAD R52, R206, c[0x0][0x190], RZ ;  /* 0x00006400ce347a24 */ /* 0x000fe200078e02ff */
[-C--:B----4-:R-:W-:Y:S02]  /*24b00*/  LEA R9, P1, R3, R2.reuse, 0x2 ;  /* 0x0000000203097211 */ /* 0x090fe400078210ff */
[----:B------:R-:W-:-:S03]  /*24b10*/  LEA R28, P2, R4, R2, 0x2 ;  /* 0x00000002041c7211 */ /* 0x000fc600078410ff */
[----:B------:R1:W-:Y:S04]  /*24b20*/  STL [R1+0x5484], R9 ;  /* 0x0054840901007387 */ /* 0x0003e80000100800 */
[----:B------:R-:W-:Y:S01]  /*24b30*/  STL.64 [R1+0x3860], R226 ;  /* 0x003860e201007387 */ /* 0x000fe20000100a00 */
[----:B-1----:R-:W-:Y:S02]  /*24b40*/  LEA.HI.X.SX32 R9, R3, R0, 0x2, P1 ;  /* 0x0000000003097211 */ /* 0x002fe400008f16ff */
[----:B------:R-:W-:Y:S01]  /*24b50*/  LEA R3, P1, R8, R2, 0x2 ;  /* 0x0000000208037211 */ /* 0x000fe200078210ff */
[----:B------:R-:W-:Y:S04]  /*24b60*/  STL [R1+0x5480], R28 ;  /* 0x0054801c01007387 */ /* 0x000fe80000100800 */
[----:B------:R-:W4:Y:S04]  /*24b70*/  LDL.LU R206, [R1+0x270] ;  /* 0x0002700001ce7983 */ /* 0x000f280000300800 */
[----:B------:R-:W-:Y:S04]  /*24b80*/  STL [R1+0x5470], R9 ;  /* 0x0054700901007387 */ /* 0x000fe80000100800 */
[----:B------:R1:W-:Y:S02]  /*24b90*/  STL [R1+0x5474], R3 ;  /* 0x0054740301007387 */ /* 0x0003e40000100800 */
[----:B-1----:R-:W-:-:S02]  /*24ba0*/  LEA.HI.X.SX32 R3, R4, R0, 0x2, P2 ;  /* 0x0000000004037211 */ /* 0x002fc400010f16ff */
[----:B------:R-:W-:Y:S02]  /*24bb0*/  LEA R28, P2, R13, R2, 0x2 ;  /* 0x000000020d1c7211 */ /* 0x000fe400078410ff */
[----:B------:R-:W-:Y:S01]  /*24bc0*/  LEA.HI.X.SX32 R4, R8, R0, 0x2, P1 ;  /* 0x0000000008047211 */ /* 0x000fe200008f16ff */
[----:B------:R1:W-:Y:S01]  /*24bd0*/  STL [R1+0x5460], R3 ;  /* 0x0054600301007387 */ /* 0x0003e20000100800 */
[----:B------:R-:W-:-:S03]  /*24be0*/  IMAD R9, R208, c[0x0][0x190], RZ ;  /* 0x00006400d0097a24 */ /* 0x000fc600078e02ff */
[----:B------:R-:W-:Y:S04]  /*24bf0*/  STL [R1+0x5464], R28 ;  /* 0x0054641c01007387 */ /* 0x000fe80000100800 */
[----:B------:R-:W4:Y:S01]  /*24c00*/  LDL.LU R208, [R1+0x26c] ;  /* 0x00026c0001d07983 */ /* 0x000f220000300800 */
[----:B-1----:R-:W-:-:S03]  /*24c10*/  LEA R3, P1, R14, R2, 0x2 ;  /* 0x000000020e037211 */ /* 0x002fc600078210ff */
[----:B------:R-:W-:Y:S04]  /*24c20*/  STL [R1+0x5458], R4 ;  /* 0x0054580401007387 */ /* 0x000fe80000100800 */
[----:B------:R1:W-:Y:S01]  /*24c30*/  STL [R1+0x545c], R3 ;  /* 0x00545c0301007387 */ /* 0x0003e20000100800 */
[----:B------:R-:W-:Y:S01]  /*24c40*/  IMAD R51, R209, c[0x0][0x190], RZ ;  /* 0x00006400d1337a24 */ /* 0x000fe200078e02ff */
[----:B-1----:R-:W-:Y:S02]  /*24c50*/  LEA.HI.X.SX32 R3, R13, R0, 0x2, P2 ;  /* 0x000000000d037211 */ /* 0x002fe400010f16ff */
[----:B------:R-:W-:-:S03]  /*24c60*/  LEA R8, P2, R15, R2, 0x2 ;  /* 0x000000020f087211 */ /* 0x000fc600078410ff */
[----:B------:R1:W-:Y:S04]  /*24c70*/  STL [R1+0x5448], R3 ;  /* 0x0054480301007387 */ /* 0x0003e80000100800 */
[----:B------:R-:W-:Y:S04]  /*24c80*/  STL [R1+0x544c], R8 ;  /* 0x00544c0801007387 */ /* 0x000fe80000100800 */
[----:B------:R-:W4:Y:S01]  /*24c90*/  LDL.LU R209, [R1+0x268] ;  /* 0x0002680001d17983 */ /* 0x000f220000300800 */
[----:B------:R-:W-:Y:S02]  /*24ca0*/  LEA.HI.X.SX32 R4, R14, R0, 0x2, P1 ;  /* 0x000000000e047211 */ /* 0x000fe400008f16ff */
[----:B-1----:R-:W-:-:S03]  /*24cb0*/  LEA R3, P1, R23, R2, 0x2 ;  /* 0x0000000217037211 */ /* 0x002fc600078210ff */
[----:B------:R-:W-:Y:S04]  /*24cc0*/  STL [R1+0x5438], R4 ;  /* 0x0054380401007387 */ /* 0x000fe80000100800 */
[----:B------:R1:W-:Y:S01]  /*24cd0*/  STL [R1+0x543c], R3 ;  /* 0x00543c0301007387 */ /* 0x0003e20000100800 */
[----:B---3--:R-:W-:Y:S01]  /*24ce0*/  IMAD R28, R207, c[0x0][0x190], RZ ;  /* 0x00006400cf1c7a24 */ /* 0x008fe200078e02ff */
[----:B-1----:R-:W-:Y:S02]  /*24cf0*/  LEA.HI.X.SX32 R3, R15, R0, 0x2, P2 ;  /* 0x000000000f037211 */ /* 0x002fe400010f16ff */
[----:B------:R-:W-:Y:S02]  /*24d00*/  LEA R8, P2, R24, R2, 0x2 ;  /* 0x0000000218087211 */ /* 0x000fe400078410ff */
[----:B------:R-:W-:Y:S01]  /*24d10*/  LEA.HI.X.SX32 R4, R23, R0, 0x2, P1 ;  /* 0x0000000017047211 */ /* 0x000fe200008f16ff */
[----:B------:R1:W-:Y:S04]  /*24d20*/  STL [R1+0x5428], R3 ;  /* 0x0054280301007387 */ /* 0x0003e80000100800 */
[----:B------:R-:W-:Y:S04]  /*24d30*/  STL [R1+0x542c], R8 ;  /* 0x00542c0801007387 */ /* 0x000fe80000100800 */
[----:B------:R-:W3:Y:S01]  /*24d40*/  LDL.LU R207, [R1+0x264] ;  /* 0x0002640001cf7983 */ /* 0x000ee20000300800 */
[----:B-1----:R-:W-:-:S03]  /*24d50*/  LEA R3, P1, R25, R2, 0x2 ;  /* 0x0000000219037211 */ /* 0x002fc600078210ff */
[----:B------:R-:W-:Y:S04]  /*24d60*/  STL [R1+0x5420], R4 ;  /* 0x0054200401007387 */ /* 0x000fe80000100800 */
[----:B------:R1:W-:Y:S01]  /*24d70*/  STL [R1+0x5424], R3 ;  /* 0x0054240301007387 */ /* 0x0003e20000100800 */
[----:B--2---:R-:W-:Y:S01]  /*24d80*/  IMAD R50, R204, c[0x0][0x190], RZ ;  /* 0x00006400cc327a24 */ /* 0x004fe200078e02ff */
[----:B-1----:R-:W-:Y:S02]  /*24d90*/  LEA.HI.X.SX32 R3, R24, R0, 0x2, P2 ;  /* 0x0000000018037211 */ /* 0x002fe400010f16ff */
[----:B------:R-:W-:Y:S02]  /*24da0*/  LEA R8, P2, R26, R2, 0x2 ;  /* 0x000000021a087211 */ /* 0x000fe400078410ff */
[----:B------:R-:W-:Y:S01]  /*24db0*/  LEA.HI.X.SX32 R4, R25, R0, 0x2, P1 ;  /* 0x0000000019047211 */ /* 0x000fe200008f16ff */
[----:B------:R1:W-:Y:S04]  /*24dc0*/  STL [R1+0x5410], R3 ;  /* 0x0054100301007387 */ /* 0x0003e80000100800 */
[----:B------:R-:W-:Y:S04]  /*24dd0*/  STL [R1+0x5414], R8 ;  /* 0x0054140801007387 */ /* 0x000fe80000100800 */
[----:B------:R-:W2:Y:S01]  /*24de0*/  LDL.LU R204, [R1+0x260] ;  /* 0x0002600001cc7983 */ /* 0x000ea20000300800 */
[----:B-1----:R-:W-:-:S03]  /*24df0*/  LEA R3, P1, R27, R2, 0x2 ;  /* 0x000000021b037211 */ /* 0x002fc600078210ff */
[----:B------:R-:W-:Y:S04]  /*24e00*/  STL [R1+0x5404], R4 ;  /* 0x0054040401007387 */ /* 0x000fe80000100800 */
[----:B------:R1:W-:Y:S01]  /*24e10*/  STL [R1+0x540c], R3 ;  /* 0x00540c0301007387 */ /* 0x0003e20000100800 */
[----:B-----5:R-:W-:Y:S01]  /*24e20*/  IMAD R15, R205, c[0x0][0x190], RZ ;  /* 0x00006400cd0f7a24 */ /* 0x020fe200078e02ff */
[----:B-1----:R-:W-:Y:S02]  /*24e30*/  LEA.HI.X.SX32 R3, R26, R0, 0x2, P2 ;  /* 0x000000001a037211 */ /* 0x002fe400010f16ff */
[----:B------:R-:W-:Y:S02]  /*24e40*/  LEA R8, P2, R41, R2, 0x2 ;  /* 0x0000000229087211 */ /* 0x000fe400078410ff */
[----:B------:R-:W-:Y:S01]  /*24e50*/  LEA.HI.X.SX32 R4, R27, R0, 0x2, P1 ;  /* 0x000000001b047211 */ /* 0x000fe200008f16ff */
[----:B------:R1:W-:Y:S04]  /*24e60*/  STL [R1+0x53f4], R3 ;  /* 0x0053f40301007387 */ /* 0x0003e80000100800 */
[----:B------:R-:W-:Y:S04]  /*24e70*/  STL [R1+0x53fc], R8 ;  /* 0x0053fc0801007387 */ /* 0x000fe80000100800 */
[----:B------:R-:W5:Y:S01]  /*24e80*/  LDL.LU R205, [R1+0x25c] ;  /* 0x00025c0001cd7983 */ /* 0x000f620000300800 */
[----:B-1----:R-:W-:-:S03]  /*24e90*/  LEA R3, P1, R42, R2, 0x2 ;  /* 0x000000022a037211 */ /* 0x002fc600078210ff */
[----:B------:R-:W-:Y:S04]  /*24ea0*/  STL [R1+0x53e8], R4 ;  /* 0x0053e80401007387 */ /* 0x000fe80000100800 */
[----:B------:R1:W-:Y:S02]  /*24eb0*/  STL [R1+0x53ec], R3 ;  /* 0x0053ec0301007387 */ /* 0x0003e40000100800 */
[----:B-1----:R-:W-:Y:S02]  /*24ec0*/  LEA.HI.X.SX32 R3, R41, R0, 0x2, P2 ;  /* 0x0000000029037211 */ /* 0x002fe400010f16ff */
[----:B------:R-:W-:Y:S02]  /*24ed0*/  LEA R8, P2, R43, R2, 0x2 ;  /* 0x000000022b087211 */ /* 0x000fe400078410ff */
[----:B------:R-:W-:Y:S01]  /*24ee0*/  LEA.HI.X.SX32 R4, R42, R0, 0x2, P1 ;  /* 0x000000002a047211 */ /* 0x000fe200008f16ff */
[----:B------:R1:W-:Y:S04]  /*24ef0*/  STL [R1+0x53d8], R3 ;  /* 0x0053d80301007387 */ /* 0x0003e80000100800 */
[----:B------:R-:W-:Y:S01]  /*24f00*/  STL [R1+0x53dc], R8 ;  /* 0x0053dc0801007387 */ /* 0x000fe20000100800 */
[----:B-1----:R-:W-:Y:S01]  /*24f10*/  LEA R3, P1, R44, R2, 0x2 ;  /* 0x000000022c037211 */ /* 0x002fe200078210ff */
[----:B----4-:R-:W-:-:S02]  /*24f20*/  IMAD R49, R206, c[0x0][0x190], RZ ;  /* 0x00006400ce317a24 */ /* 0x010fc400078e02ff */
[----:B------:R-:W4:Y:S04]  /*24f30*/  LDL.LU R206, [R1+0x258] ;  /* 0x0002580001ce7983 */ /* 0x000f280000300800 */
[----:B------:R1:W-:Y:S04]  /*24f40*/  STL [R1+0x53d0], R4 ;  /* 0x0053d00401007387 */ /* 0x0003e80000100800 */
[----:B------:R1:W-:Y:S02]  /*24f50*/  STL [R1+0x53d4], R3 ;  /* 0x0053d40301007387 */ /* 0x0003e40000100800 */
[----:B-1----:R-:W-:-:S02]  /*24f60*/  LEA.HI.X.SX32 R4, R44, R0, 0x2, P1 ;  /* 0x000000002c047211 */ /* 0x002fc400008f16ff */
[----:B------:R-:W-:Y:S02]  /*24f70*/  LEA.HI.X.SX32 R3, R43, R0, 0x2, P2 ;  /* 0x000000002b037211 */ /* 0x000fe400010f16ff */
[----:B------:R-:W-:-:S03]  /*24f80*/  LEA R8, P2, R45, R2, 0x2 ;  /* 0x000000022d087211 */ /* 0x000fc600078410ff */
[----:B------:R1:W-:Y:S04]  /*24f90*/  STL [R1+0x53c0], R3 ;  /* 0x0053c00301007387 */ /* 0x0003e80000100800 */
[----:B------:R-:W-:Y:S01]  /*24fa0*/  STL [R1+0x53c4], R8 ;  /* 0x0053c40801007387 */ /* 0x000fe20000100800 */
[----:B------:R-:W-:-:S03]  /*24fb0*/  IMAD R27, R208, c[0x0][0x190], RZ ;  /* 0x00006400d01b7a24 */ /* 0x000fc600078e02ff */
[----:B------:R-:W4:Y:S01]  /*24fc0*/  LDL.LU R208, [R1+0x254] ;  /* 0x0002540001d07983 */ /* 0x000f220000300800 */
[----:B-1----:R-:W-:-:S03]  /*24fd0*/  LEA R3, P1, R46, R2, 0x2 ;  /* 0x000000022e037211 */ /* 0x002fc600078210ff */
[----:B------:R1:W-:Y:S04]  /*24fe0*/  STL [R1+0x53b0], R4 ;  /* 0x0053b00401007387 */ /* 0x0003e80000100800 */
[----:B------:R1:W-:Y:S02]  /*24ff0*/  STL [R1+0x53b4], R3 ;  /* 0x0053b40301007387 */ /* 0x0003e40000100800 */
[----:B-1----:R-:W-:Y:S02]  /*25000*/  LEA.HI.X.SX32 R4, R45, R0, 0x2, P2 ;  /* 0x000000002d047211 */ /* 0x002fe400010f16ff */
[----:B------:R-:W-:-:S03]  /*25010*/  LEA R8, P2, R47, R2, 0x2 ;  /* 0x000000022f087211 */ /* 0x000fc600078410ff */
[----:B------:R1:W-:Y:S04]  /*25020*/  STL [R1+0x53a0], R4 ;  /* 0x0053a00401007387 */ /* 0x0003e80000100800 */
[----:B------:R1:W-:Y:S01]  /*25030*/  STL [R1+0x53a4], R8 ;  /* 0x0053a40801007387 */ /* 0x0003e20000100800 */
[----:B------:R-:W-:-:S03]  /*25040*/  IMAD R48, R209, c[0x0][0x190], RZ ;  /* 0x00006400d1307a24 */ /* 0x000fc600078e02ff */
[----:B------:R-:W4:Y:S01]  /*25050*/  LDL.LU R209, [R1+0x250] ;  /* 0x0002500001d17983 */ /* 0x000f220000300800 */
[----:B------:R-:W-:Y:S02]  /*25060*/  LEA.HI.X.SX32 R3, R46, R0, 0x2, P1 ;  /* 0x000000002e037211 */ /* 0x000fe400008f16ff */
[----:B-1----:R-:W-:-:S03]  /*25070*/  LEA R4, P1, R88, R2, 0x2 ;  /* 0x0000000258047211 */ /* 0x002fc600078210ff */
[----:B------:R-:W-:Y:S04]  /*25080*/  STL [R1+0x5398], R3 ;  /* 0x0053980301007387 */ /* 0x000fe80000100800 */
[----:B------:R1:W-:Y:S01]  /*25090*/  STL [R1+0x539c], R4 ;  /* 0x00539c0401007387 */ /* 0x0003e20000100800 */
[-C--:B------:R-:W-:Y:S02]  /*250a0*/  LEA.HI.X.SX32 R8, R88, R0.reuse, 0x2, P1 ;  /* 0x0000000058087211 */ /* 0x080fe400008f16ff */
[----:B-1----:R-:W-:Y:S02]  /*250b0*/  LEA.HI.X.SX32 R4, R47, R0, 0x2, P2 ;  /* 0x000000002f047211 */ /* 0x002fe400010f16ff */
[----:B------:R-:W-:-:S03]  /*250c0*/  LEA R13, P2, R89, R2, 0x2 ;  /* 0x00000002590d7211 */ /* 0x000fc600078410ff */
[----:B------:R1:W-:Y:S04]  /*250d0*/  STL [R1+0x5388], R4 ;  /* 0x0053880401007387 */ /* 0x0003e80000100800 */
[----:B------:R-:W-:Y:S01]  /*250e0*/  STL [R1+0x538c], R13 ;  /* 0x00538c0d01007387 */ /* 0x000fe20000100800 */
[----:B---3--:R-:W-:-:S03]  /*250f0*/  IMAD R3, R207, c[0x0][0x190], RZ ;  /* 0x00006400cf037a24 */ /* 0x008fc600078e02ff */
[----:B------:R-:W3:Y:S01]  /*25100*/  LDL.LU R207, [R1+0x24c] ;  /* 0x00024c0001cf7983 */ /* 0x000ee20000300800 */
        /* <DEDUP_REMOVED lines=8> */
[----:B--2---:R-:W-:-:S03]  /*25190*/  IMAD R47, R204, c[0x0][0x190], RZ ;  /* 0x00006400cc2f7a24 */ /* 0x004fc600078e02ff */
[----:B------:R-:W2:Y:S01]  /*251a0*/  LDL.LU R204, [R1+0x248] ;  /* 0x0002480001cc7983 */ /* 0x000ea20000300800 */
        /* <DEDUP_REMOVED lines=8> */
[----:B-----5:R-:W-:-:S03]  /*25230*/  IMAD R26, R205, c[0x0][0x190], RZ ;  /* 0x00006400cd1a7a24 */ /* 0x020fc600078e02ff */
        /* <DEDUP_REMOVED lines=12> */
[----:B------:R-:W-:Y:S04]  /*25300*/  STL [R1+0x5328], R8 ;  /* 0x0053280801007387 */ /* 0x000fe80000100800 */
[----:B------:R1:W-:Y:S02]  /*25310*/  STL [R1+0x532c], R4 ;  /* 0x00532c0401007387 */ /* 0x0003e40000100800 */
[----:B-1----:R-:W-:-:S02]  /*25320*/  LEA.HI.X.SX32 R4, R97, R0, 0x2, P2 ;  /* 0x0000000061047211 */ /* 0x002fc400010f16ff */
[----:B------:R-:W-:Y:S02]  /*25330*/  LEA R13, P2, R100, R2, 0x2 ;  /* 0x00000002640d7211 */ /* 0x000fe400078410ff */
[----:B------:R-:W-:Y:S01]  /*25340*/  LEA.HI.X.SX32 R8, R99, R0, 0x2, P1 ;  /* 0x0000000063087211 */ /* 0x000fe200008f16ff */
[----:B------:R1:W-:Y:S04]  /*25350*/  STL [R1+0x531c], R4 ;  /* 0x00531c0401007387 */ /* 0x0003e80000100800 */
[----:B------:R-:W-:Y:S01]  /*25360*/  STL [R1+0x5324], R13 ;  /* 0x0053240d01007387 */ /* 0x000fe20000100800 */
[----:B------:R-:W-:-:S03]  /*25370*/  IMAD R14, R208, c[0x0][0x190], RZ ;  /* 0x00006400d00e7a24 */ /* 0x000fc600078e02ff */
[----:B------:R-:W4:Y:S01]  /*25380*/  LDL.LU R208, [R1+0x23c] ;  /* 0x00023c0001d07983 */ /* 0x000f220000300800 */
[----:B-1----:R-:W-:-:S03]  /*25390*/  LEA R4, P1, R102, R2, 0x2 ;  /* 0x0000000266047211 */ /* 0x002fc600078210ff */
[----:B------:R-:W-:Y:S04]  /*253a0*/  STL [R1+0x5310], R8 ;  /* 0x0053100801007387 */ /* 0x000fe80000100800 */
[----:B------:R1:W-:Y:S02]  /*253b0*/  STL [R1+0x5314], R4 ;  /* 0x0053140401007387 */ /* 0x0003e40000100800 */
[----:B-1----:R-:W-:Y:S02]  /*253c0*/  LEA.HI.X.SX32 R4, R100, R0, 0x2, P2 ;  /* 0x0000000064047211 */ /* 0x002fe400010f16ff */
[----:B------:R-:W-:-:S03]  /*253d0*/  LEA R13, P2, R103, R2, 0x2 ;  /* 0x00000002670d7211 */ /* 0x000fc600078410ff */
[----:B------:R1:W-:Y:S04]  /*253e0*/  STL [R1+0x5300], R4 ;  /* 0x0053000401007387 */ /* 0x0003e80000100800 */
[----:B------:R-:W-:Y:S01]  /*253f0*/  STL [R1+0x5304], R13 ;  /* 0x0053040d01007387 */ /* 0x000fe20000100800 */
[----:B------:R-:W-:-:S03]  /*25400*/  IMAD R45, R209, c[0x0][0x190], RZ ;  /* 0x00006400d12d7a24 */ /* 0x000fc600078e02ff */
[----:B------:R-:W4:Y:S01]  /*25410*/  LDL.LU R209, [R1+0x88] ;  /* 0x0000880001d17983 */ /* 0x000f220000300800 */
[----:B------:R-:W-:Y:S02]  /*25420*/  LEA.HI.X.SX32 R8, R102, R0, 0x2, P1 ;  /* 0x0000000066087211 */ /* 0x000fe400008f16ff */
        /* <DEDUP_REMOVED lines=17> */
[----:B------:R1:W-:Y:S01]  /*25540*/  STL [R1+0x52cc], R13 ;  /* 0x0052cc0d01007387 */ /* 0x0003e20000100800 */
[----:B--2---:R-:W-:-:S03]  /*25550*/  IMAD R44, R204, c[0x0][0x190], RZ ;  /* 0x00006400cc2c7a24 */ /* 0x004fc600078e02ff */
[----:B------:R-:W2:Y:S01]  /*25560*/  LDL.LU R204, [R1+0x7c] ;  /* 0x00007c0001cc7983 */ /* 0x000ea20000300800 */
[----:B-1----:R-:W-:-:S03]  /*25570*/  LEA R4, P1, R110, R2, 0x2 ;  /* 0x000000026e047211 */ /* 0x002fc600078210ff */
[----:B------:R-:W-:Y:S04]  /*25580*/  STL [R1+0x52c0], R8 ;  /* 0x0052c00801007387 */ /* 0x000fe80000100800 */
[----:B------:R1:W-:Y:S01]  /*25590*/  STL [R1+0x52c4], R4 ;  /* 0x0052c40401007387 */ /* 0x0003e20000100800 */
[-C--:B------:R-:W-:Y:S02]  /*255a0*/  LEA.HI.X.SX32 R13, R110, R0.reuse, 0x2, P1 ;  /* 0x000000006e0d7211 */ /* 0x080fe400008f16ff */
[----:B-1----:R-:W-:Y:S02]  /*255b0*/  LEA.HI.X.SX32 R4, R108, R0, 0x2, P2 ;  /* 0x000000006c047211 */ /* 0x002fe400010f16ff */
[----:B------:R-:W-:-:S03]  /*255c0*/  LEA R23, P2, R111, R2, 0x2 ;  /* 0x000000026f177211 */ /* 0x000fc600078410ff */
[----:B------:R1:W-:Y:S04]  /*255d0*/  STL [R1+0x52b0], R4 ;  /* 0x0052b00401007387 */ /* 0x0003e80000100800 */
[----:B------:R1:W-:Y:S01]  /*255e0*/  STL [R1+0x52b4], R23 ;  /* 0x0052b41701007387 */ /* 0x0003e20000100800 */
[----:B-----5:R-:W-:-:S03]  /*255f0*/  IMAD R8, R205, c[0x0][0x190], RZ ;  /* 0x00006400cd087a24 */ /* 0x020fc600078e02ff */
[----:B------:R-:W5:Y:S01]  /*25600*/  LDL.LU R205, [R1+0x74] ;  /* 0x0000740001cd7983 */ /* 0x000f620000300800 */
[----:B-1----:R-:W-:-:S03]  /*25610*/  LEA R4, P1, R112, R2, 0x2 ;  /* 0x0000000270047211 */ /* 0x002fc600078210ff */
[----:B------:R1:W-:Y:S01]  /*25620*/  STL [R1+0x52a0], R13 ;  /* 0x0052a00d01007387 */ /* 0x0003e20000100800 */
[----:B------:R-:W-:-:S03]  /*25630*/  LEA.HI.X.SX32 R23, R111, R0, 0x2, P2 ;  /* 0x000000006f177211 */ /* 0x000fc600010f16ff */
[----:B------:R1:W-:Y:S02]  /*25640*/  STL [R1+0x52a4], R4 ;  /* 0x0052a40401007387 */ /* 0x0003e40000100800 */
[----:B-1----:R-:W-:Y:S02]  /*25650*/  LEA R13, P2, R109, R2, 0x2 ;  /* 0x000000026d0d7211 */ /* 0x002fe400078410ff */
[----:B------:R-:W-:Y:S01]  /*25660*/  STL [R1+0x5290], R23 ;  /* 0x0052901701007387 */ /* 0x000fe20000100800 */
[----:B------:R-:W-:Y:S02]  /*25670*/  LEA.HI.X.SX32 R4, R112, R0, 0x2, P1 ;  /* 0x0000000070047211 */ /* 0x000fe400008f16ff */
[----:B------:R-:W-:-:S04]  /*25680*/  LEA R94, P1, R106, R2, 0x2 ;  /* 0x000000026a5e7211 */ /* 0x000fc800078210ff */
[-C--:B------:R-:W-:Y:S01]  /*25690*/  LEA.HI.X.SX32 R95, R106, R0.reuse, 0x2, P1 ;  /* 0x000000006a5f7211 */ /* 0x080fe200008f16ff */
[----:B----4-:R-:W-:Y:S02]  /*256a0*/  IMAD R43, R206, c[0x0][0x190], RZ ;  /* 0x00006400ce2b7a24 */ /* 0x010fe400078e02ff */
[----:B------:R-:W4:Y:S04]  /*256b0*/  LDL.LU R206, [R1+0x70] ;  /* 0x0000700001ce7983 */ /* 0x000f280000300800 */
[----:B------:R-:W-:Y:S04]  /*256c0*/  STL [R1+0x5294], R13 ;  /* 0x0052940d01007387 */ /* 0x000fe80000100800 */
[----:B------:R1:W-:Y:S02]  /*256d0*/  STL [R1+0x528c], R4 ;  /* 0x00528c0401007387 */ /* 0x0003e40000100800 */
[----:B-1----:R-:W-:-:S02]  /*256e0*/  LEA.HI.X.SX32 R4, R109, R0, 0x2, P2 ;  /* 0x000000006d047211 */ /* 0x002fc400010f16ff */
[----:B------:R-:W-:-:S03]  /*256f0*/  LEA R88, P2, R101, R2, 0x2 ;  /* 0x0000000265587211 */ /* 0x000fc600078410ff */
[----:B------:R-:W-:Y:S01]  /*25700*/  STL [R1+0x5280], R4 ;  /* 0x0052800401007387 */ /* 0x000fe20000100800 */
[----:B------:R-:W-:Y:S01]  /*25710*/  LEA.HI.X.SX32 R89, R101, R0, 0x2, P2 ;  /* 0x0000000065597211 */ /* 0x000fe200010f16ff */
[----:B------:R-:W-:Y:S02]  /*25720*/  IMAD R24, R208, c[0x0][0x190], RZ ;  /* 0x00006400d0187a24 */ /* 0x000fe400078e02ff */
[----:B------:R-:W4:Y:S04]  /*25730*/  LDL.LU R208, [R1+0x68] ;  /* 0x0000680001d07983 */ /* 0x000f280000300800 */
[----:B------:R1:W-:Y:S04]  /*25740*/  STL.64 [R1+0x1988], R94 ;  /* 0x0019885e01007387 */ /* 0x0003e80000100a00 */
[----:B------:R1:W-:Y:S01]  /*25750*/  STL.64 [R1+0x1978], R88 ;  /* 0x0019785801007387 */ /* 0x0003e20000100a00 */
[----:B------:R-:W-:-:S03]  /*25760*/  IMAD R42, R209, c[0x0][0x190], RZ ;  /* 0x00006400d12a7a24 */ /* 0x000fc600078e02ff */
[----:B------:R-:W4:Y:S01]  /*25770*/  LDL.LU R209, [R1+0x64] ;  /* 0x0000640001d17983 */ /* 0x000f220000300800 */
[CC--:B-1----:R-:W-:Y:S02]  /*25780*/  LEA R94, P1, R98.reuse, R2.reuse, 0x2 ;  /* 0x00000002625e7211 */ /* 0x0c2fe400078210ff */
[C---:B------:R-:W-:Y:S02]  /*25790*/  LEA R88, P2, R93.reuse, R2, 0x2 ;  /* 0x000000025d587211 */ /* 0x040fe400078410ff */
[-C--:B------:R-:W-:Y:S02]  /*257a0*/  LEA.HI.X.SX32 R95, R98, R0.reuse, 0x2, P1 ;  /* 0x00000000625f7211 */ /* 0x080fe400008f16ff */
[----:B------:R-:W-:-:S03]  /*257b0*/  LEA.HI.X.SX32 R89, R93, R0, 0x2, P2 ;  /* 0x000000005d597211 */ /* 0x000fc600010f16ff */
[----:B------:R1:W-:Y:S04]  /*257c0*/  STL.64 [R1+0x1980], R94 ;  /* 0x0019805e01007387 */ /* 0x0003e80000100a00 */
[----:B------:R1:W-:Y:S02]  /*257d0*/  STL.64 [R1+0x1970], R88 ;  /* 0x0019705801007387 */ /* 0x0003e40000100a00 */
[CC--:B-1----:R-:W-:Y:S02]  /*257e0*/  LEA R94, P1, R90.reuse, R2.reuse, 0x2 ;  /* 0x000000025a5e7211 */ /* 0x0c2fe400078210ff */
[----:B------:R-:W-:Y:S01]  /*257f0*/  LEA R88, P2, R87, R2, 0x2 ;  /* 0x0000000257587211 */ /* 0x000fe200078410ff */
[----:B---3--:R-:W-:Y:S02]  /*25800*/  IMAD R13, R207, c[0x0][0x190], RZ ;  /* 0x00006400cf0d7a24 */ /* 0x008fe400078e02ff */
[----:B------:R-:W3:Y:S01]  /*25810*/  LDL.LU R207, [R1+0x5c] ;  /* 0x00005c0001cf7983 */ /* 0x000ee20000300800 */
[----:B------:R-:W-:-:S02]  /*25820*/  LEA.HI.X.SX32 R95, R90, R0, 0x2, P1 ;  /* 0x000000005a5f7211 */ /* 0x000fc400008f16ff */
[----:B------:R-:W-:Y:S02]  /*25830*/  LEA.HI.X.SX32 R89, R87, R0, 0x2, P2 ;  /* 0x0000000057597211 */ /* 0x000fe400010f16ff */
[C---:B------:R-:W-:Y:S01]  /*25840*/  LEA R92, P1, R86.reuse, R2, 0x2 ;  /* 0x00000002565c7211 */ /* 0x040fe200078210ff */
[----:B------:R-:W-:Y:S04]  /*25850*/  STL.64 [R1+0x1968], R94 ;  /* 0x0019685e01007387 */ /* 0x000fe80000100a00 */
[----:B------:R1:W-:Y:S01]  /*25860*/  STL.64 [R1+0x1960], R88 ;  /* 0x0019605801007387 */ /* 0x0003e20000100a00 */
[----:B------:R-:W-:Y:S02]  /*25870*/  LEA.HI.X.SX32 R93, R86, R0, 0x2, P1 ;  /* 0x00000000565d7211 */ /* 0x000fe400008f16ff */
[----:B------:R-:W-:-:S02]  /*25880*/  LEA R90, P1, R40, R2, 0x2 ;  /* 0x00000002285a7211 */ /* 0x000fc400078210ff */
[----:B-1----:R-:W-:-:S04]  /*25890*/  LEA R88, P2, R85, R2, 0x2 ;  /* 0x0000000255587211 */ /* 0x002fc800078410ff */
[-C--:B------:R-:W-:Y:S01]  /*258a0*/  LEA.HI.X.SX32 R89, R85, R0.reuse, 0x2, P2 ;  /* 0x0000000055597211 */ /* 0x080fe200010f16ff */
[----:B--2---:R-:W-:Y:S02]  /*258b0*/  IMAD R41, R204, c[0x0][0x190], RZ ;  /* 0x00006400cc297a24 */ /* 0x004fe400078e02ff */
[----:B------:R-:W2:Y:S04]  /*258c0*/  LDL.LU R204, [R1+0x58] ;  /* 0x0000580001cc7983 */ /* 0x000ea80000300800 */
[----:B------:R-:W-:Y:S04]  /*258d0*/  STL.64 [R1+0x1958], R92 ;  /* 0x0019585c01007387 */ /* 0x000fe80000100a00 */
[----:B------:R1:W-:Y:S01]  /*258e0*/  STL.64 [R1+0x1950], R88 ;  /* 0x0019505801007387 */ /* 0x0003e20000100a00 */
[----:B------:R-:W-:-:S02]  /*258f0*/  LEA.HI.X.SX32 R91, R40, R0, 0x2, P1 ;  /* 0x00000000285b7211 */ /* 0x000fc400008f16ff */
[-C--:B------:R-:W-:Y:S02]  /*25900*/  LEA R86, P1, R83, R2.reuse, 0x2 ;  /* 0x0000000253567211 */ /* 0x080fe400078210ff */
[----:B-1----:R-:W-:-:S04]  /*25910*/  LEA R88, P2, R84, R2, 0x2 ;  /* 0x0000000254587211 */ /* 0x002fc800078410ff */
[-C--:B------:R-:W-:Y:S01]  /*25920*/  LEA.HI.X.SX32 R89, R84, R0.reuse, 0x2, P2 ;  /* 0x0000000054597211 */ /* 0x080fe200010f16ff */
[----:B-----5:R-:W-:Y:S02]  /*25930*/  IMAD R23, R205, c[0x0][0x190], RZ ;  /* 0x00006400cd177a24 */ /* 0x020fe400078e02ff */
[----:B------:R-:W5:Y:S01]  /*25940*/  LDL.LU R205, [R1+0x50] ;  /* 0x0000500001cd7983 */ /* 0x000f620000300800 */
[----:B------:R-:W-:-:S03]  /*25950*/  LEA.HI.X.SX32 R87, R83, R0, 0x2, P1 ;  /* 0x0000000053577211 */ /* 0x000fc600008f16ff */
[----:B------:R-:W-:Y:S04]  /*25960*/  STL.64 [R1+0x1948], R90 ;  /* 0x0019485a01007387 */ /* 0x000fe80000100a00 */
[----:B------:R1:W-:Y:S02]  /*25970*/  STL.64 [R1+0x1938], R88 ;  /* 0x0019385801007387 */ /* 0x0003e40000100a00 */
[----:B-1----:R-:W-:-:S04]  /*25980*/  LEA R88, P2, R82, R2, 0x2 ;  /* 0x0000000252587211 */ /* 0x002fc800078410ff */
[----:B------:R-:W-:Y:S02]  /*25990*/  LEA.HI.X.SX32 R89, R82, R0, 0x2, P2 ;  /* 0x0000000052597211 */ /* 0x000fe400010f16ff */
[----:B------:R-:W-:-:S04]  /*259a0*/  LEA R84, P2, R81, R2, 0x2 ;  /* 0x0000000251547211 */ /* 0x000fc800078410ff */
[----:B------:R-:W-:Y:S01]  /*259b0*/  LEA.HI.X.SX32 R85, R81, R0, 0x2, P2 ;  /* 0x0000000051557211 */ /* 0x000fe200010f16ff */
[----:B----4-:R-:W-:Y:S02]  /*259c0*/  IMAD R40, R206, c[0x0][0x190], RZ ;  /* 0x00006400ce287a24 */ /* 0x010fe400078e02ff */
[----:B------:R-:W4:Y:S04]  /*259d0*/  LDL.LU R206, [R1+0x4c] ;  /* 0x00004c0001ce7983 */ /* 0x000f280000300800 */
[----:B------:R1:W-:Y:S02]  /*259e0*/  STL.64 [R1+0x1940], R86 ;  /* 0x0019405601007387 */ /* 0x0003e40000100a00 */
[----:B-1----:R-:W-:-:S04]  /*259f0*/  LEA R86, P1, R39, R2, 0x2 ;  /* 0x0000000227567211 */ /* 0x002fc800078210ff */
[----:B------:R-:W-:Y:S01]  /*25a00*/  LEA.HI.X.SX32 R87, R39, R0, 0x2, P1 ;  /* 0x0000000027577211 */ /* 0x000fe200008f16ff */
[----:B------:R-:W-:Y:S02]  /*25a10*/  IMAD R4, R208, c[0x0][0x190], RZ ;  /* 0x00006400d0047a24 */ /* 0x000fe400078e02ff */
[----:B------:R-:W4:Y:S04]  /*25a20*/  LDL.LU R208, [R1+0x48] ;  /* 0x0000480001d07983 */ /* 0x000f280000300800 */
[----:B------:R-:W-:Y:S04]  /*25a30*/  STL.64 [R1+0x1930], R88 ;  /* 0x0019305801007387 */ /* 0x000fe80000100a00 */
[----:B------:R-:W-:Y:S04]  /*25a40*/  STL.64 [R1+0x1908], R86 ;  /* 0x0019085601007387 */ /* 0x000fe80000100a00 */
[----:B------:R1:W-:Y:S01]  /*25a50*/  STL.64 [R1+0x1900], R84 ;  /* 0x0019005401007387 */ /* 0x0003e20000100a00 */
[----:B------:R-:W-:-:S03]  /*25a60*/  IMAD R39, R209, c[0x0][0x190], RZ ;  /* 0x00006400d1277a24 */ /* 0x000fc600078e02ff */
[----:B------:R-:W4:Y:S01]  /*25a70*/  LDL.LU R209, [R1+0x44] ;  /* 0x0000440001d17983 */ /* 0x000f220000300800 */
[-C--:B------:R-:W-:Y:S02]  /*25a80*/  LEA R82, P1, R22, R2.reuse, 0x2 ;  /* 0x0000000216527211 */ /* 0x080fe400078210ff */
[----:B-1----:R-:W-:Y:S02]  /*25a90*/  LEA R84, P2, R80, R2, 0x2 ;  /* 0x0000000250547211 */ /* 0x002fe400078410ff */
[-C--:B------:R-:W-:Y:S02]  /*25aa0*/  LEA.HI.X.SX32 R83, R22, R0.reuse, 0x2, P1 ;  /* 0x0000000016537211 */ /* 0x080fe400008f16ff */
[----:B------:R-:W-:-:S03]  /*25ab0*/  LEA.HI.X.SX32 R85, R80, R0, 0x2, P2 ;  /* 0x0000000050557211 */ /* 0x000fc600010f16ff */
[----:B------:R1:W-:Y:S04]  /*25ac0*/  STL.64 [R1+0x1798], R82 ;  /* 0x0017985201007387 */ /* 0x0003e80000100a00 */
[----:B------:R3:W-:Y:S01]  /*25ad0*/  STL.64 [R1+0x1790], R84 ;  /* 0x0017905401007387 */ /* 0x0007e20000100a00 */
[----:B-1----:R-:W-:-:S04]  /*25ae0*/  LEA R82, P1, R38, R2, 0x2 ;  /* 0x0000000226527211 */ /* 0x002fc800078210ff */
[----:B------:R-:W-:Y:S01]  /*25af0*/  LEA.HI.X.SX32 R83, R38, R0, 0x2, P1 ;  /* 0x0000000026537211 */ /* 0x000fe200008f16ff */
[----:B---3--:R-:W-:Y:S02]  /*25b00*/  IMAD R22, R207, c[0x0][0x190], RZ ;  /* 0x00006400cf167a24 */ /* 0x008fe400078e02ff */
[----:B------:R-:W3:Y:S01]  /*25b10*/  LDL.LU R207, [R1+0x3c] ;  /* 0x00003c0001cf7983 */ /* 0x000ee20000300800 */
[----:B------:R-:W-:-:S03]  /*25b20*/  LEA R84, P2, R79, R2, 0x2 ;  /* 0x000000024f547211 */ /* 0x000fc600078410ff */
[----:B------:R1:W-:Y:S01]  /*25b30*/  STL.64 [R1+0x1788], R82 ;  /* 0x0017885201007387 */ /* 0x0003e20000100a00 */
[----:B------:R-:W-:Y:S02]  /*25b40*/  LEA.HI.X.SX32 R85, R79, R0, 0x2, P2 ;  /* 0x000000004f557211 */ /* 0x000fe400010f16ff */
[----:B------:R-:W-:-:S04]  /*25b50*/  LEA R80, P2, R78, R2, 0x2 ;  /* 0x000000024e507211 */ /* 0x000fc800078410ff */
[----:B------:R-:W-:Y:S02]  /*25b60*/  LEA.HI.X.SX32 R81, R78, R0, 0x2, P2 ;  /* 0x000000004e517211 */ /* 0x000fe400010f16ff */
[----:B-1----:R-:W-:-:S04]  /*25b70*/  LEA R82, P1, R12, R2, 0x2 ;  /* 0x000000020c527211 */ /* 0x002fc800078210ff */
[----:B------:R-:W-:Y:S01]  /*25b80*/  LEA.HI.X.SX32 R83, R12, R0, 0x2, P1 ;  /* 0x000000000c537211 */ /* 0x000fe200008f16ff */
[----:B--2---:R-:W-:Y:S02]  /*25b90*/  IMAD R38, R204, c[0x0][0x190], RZ ;  /* 0x00006400cc267a24 */ /* 0x004fe400078e02ff */
[----:B------:R-:W2:Y:S04]  /*25ba0*/  LDL.LU R204, [R1+0x38] ;  /* 0x0000380001cc7983 */ /* 0x000ea80000300800 */
[----:B------:R-:W-:Y:S04]  /*25bb0*/  STL.64 [R1+0x1778], R84 ;  /* 0x0017785401007387 */ /* 0x000fe80000100a00 */
[----:B------:R1:W-:Y:S04]  /*25bc0*/  STL.64 [R1+0x1780], R82 ;  /* 0x0017805201007387 */ /* 0x0003e80000100a00 */
[----:B------:R1:W-:Y:S02]  /*25bd0*/  STL.64 [R1+0x1770], R80 ;  /* 0x0017705001007387 */ /* 0x0003e40000100a00 */
[----:B-1----:R-:W-:-:S02]  /*25be0*/  LEA R82, P1, R37, R2, 0x2 ;  /* 0x0000000225527211 */ /* 0x002fc400078210ff */
[----:B------:R-:W-:Y:S02]  /*25bf0*/  LEA R80, P2, R77, R2, 0x2 ;  /* 0x000000024d507211 */ /* 0x000fe400078410ff */
[-C--:B------:R-:W-:Y:S02]  /*25c00*/  LEA.HI.X.SX32 R83, R37, R0.reuse, 0x2, P1 ;  /* 0x0000000025537211 */ /* 0x080fe400008f16ff */
[----:B------:R-:W-:Y:S01]  /*25c10*/  LEA.HI.X.SX32 R81, R77, R0, 0x2, P2 ;  /* 0x000000004d517211 */ /* 0x000fe200010f16ff */
[----:B-----5:R-:W-:Y:S02]  /*25c20*/  IMAD R12, R205, c[0x0][0x190], RZ ;  /* 0x00006400cd0c7a24 */ /* 0x020fe400078e02ff */
[----:B------:R-:W5:Y:S01]  /*25c30*/  LDL.LU R205, [R1+0x34] ;  /* 0x0000340001cd7983 */ /* 0x000f620000300800 */
[----:B------:R-:W-:-:S03]  /*25c40*/  LEA R78, P1, R21, R2, 0x2 ;  /* 0x00000002154e7211 */ /* 0x000fc600078210ff */
[----:B------:R-:W-:Y:S01]  /*25c50*/  STL.64 [R1+0x1768], R82 ;  /* 0x0017685201007387 */ /* 0x000fe20000100a00 */
[----:B------:R-:W-:-:S03]  /*25c60*/  LEA.HI.X.SX32 R79, R21, R0, 0x2, P1 ;  /* 0x00000000154f7211 */ /* 0x000fc600008f16ff */
[----:B------:R1:W-:Y:S02]  /*25c70*/  STL.64 [R1+0x1760], R80 ;  /* 0x0017605001007387 */ /* 0x0003e40000100a00 */
[----:B-1----:R-:W-:-:S04]  /*25c80*/  LEA R80, P2, R76, R2, 0x2 ;  /* 0x000000024c507211 */ /* 0x002fc800078410ff */
[----:B------:R-:W-:Y:S01]  /*25c90*/  LEA.HI.X.SX32 R81, R76, R0, 0x2, P2 ;  /* 0x000000004c517211 */ /* 0x000fe200010f16ff */
[----:B----4-:R-:W-:Y:S02]  /*25ca0*/  IMAD R37, R206, c[0x0][0x190], RZ ;  /* 0x00006400ce257a24 */ /* 0x010fe400078e02ff */
[----:B------:R-:W4:Y:S04]  /*25cb0*/  LDL.LU R206, [R1+0x30] ;  /* 0x0000300001ce7983 */ /* 0x000f280000300800 */
[----:B------:R1:W-:Y:S04]  /*25cc0*/  STL.64 [R1+0x1758], R78 ;  /* 0x0017584e01007387 */ /* 0x0003e80000100a00 */
[----:B------:R1:W-:Y:S02]  /*25cd0*/  STL.64 [R1+0x1750], R80 ;  /* 0x0017505001007387 */ /* 0x0003e40000100a00 */
[----:B-1----:R-:W-:-:S04]  /*25ce0*/  LEA R78, P1, R36, R2, 0x2 ;  /* 0x00000002244e7211 */ /* 0x002fc800078210ff */
[----:B------:R-:W-:Y:S01]  /*25cf0*/  LEA.HI.X.SX32 R79, R36, R0, 0x2, P1 ;  /* 0x00000000244f7211 */ /* 0x000fe200008f16ff */
[----:B------:R-:W-:Y:S02]  /*25d00*/  IMAD R21, R208, c[0x0][0x190], RZ ;  /* 0x00006400d0157a24 */ /* 0x000fe400078e02ff */
[----:B------:R-:W4:Y:S04]  /*25d10*/  LDL.LU R208, [R1+0x28] ;  /* 0x0000280001d07983 */ /* 0x000f280000300800 */
[----:B------:R1:W-:Y:S01]  /*25d20*/  STL.64 [R1+0x1748], R78 ;  /* 0x0017484e01007387 */ /* 0x0003e20000100a00 */
[----:B------:R-:W-:-:S03]  /*25d30*/  IMAD R36, R209, c[0x0][0x190], RZ ;  /* 0x00006400d1247a24 */ /* 0x000fc600078e02ff */
[----:B------:R-:W4:Y:S01]  /*25d40*/  LDL.LU R209, [R1+0x24] ;  /* 0x0000240001d17983 */ /* 0x000f220000300800 */
[-C--:B------:R-:W-:Y:S02]  /*25d50*/  LEA R80, P2, R75, R2.reuse, 0x2 ;  /* 0x000000024b507211 */ /* 0x080fe400078410ff */
[----:B-1----:R-:W-:Y:S02]  /*25d60*/  LEA R78, P1, R7, R2, 0x2 ;  /* 0x00000002074e7211 */ /* 0x002fe400078210ff */
[----:B------:R-:W-:Y:S02]  /*25d70*/  LEA.HI.X.SX32 R81, R75, R0, 0x2, P2 ;  /* 0x000000004b517211 */ /* 0x000fe400010f16ff */
[C---:B------:R-:W-:Y:S02]  /*25d80*/  LEA R76, P2, R74.reuse, R2, 0x2 ;  /* 0x000000024a4c7211 */ /* 0x040fe400078410ff */
[-C--:B------:R-:W-:Y:S02]  /*25d90*/  LEA.HI.X.SX32 R79, R7, R0.reuse, 0x2, P1 ;  /* 0x00000000074f7211 */ /* 0x080fe400008f16ff */
[----:B------:R-:W-:Y:S01]  /*25da0*/  LEA.HI.X.SX32 R77, R74, R0, 0x2, P2 ;  /* 0x000000004a4d7211 */ /* 0x000fe200010f16ff */
[----:B------:R-:W-:Y:S04]  /*25db0*/  STL.64 [R1+0x1738], R80 ;  /* 0x0017385001007387 */ /* 0x000fe80000100a00 */
[----:B------:R1:W-:Y:S04]  /*25dc0*/  STL.64 [R1+0x1740], R78 ;  /* 0x0017404e01007387 */ /* 0x0003e80000100a00 */
[----:B------:R3:W-:Y:S01]  /*25dd0*/  STL.64 [R1+0x1730], R76 ;  /* 0x0017304c01007387 */ /* 0x0007e20000100a00 */
[----:B-1----:R-:W-:Y:S01]  /*25de0*/  LEA R78, P1, R35, R2, 0x2 ;  /* 0x00000002234e7211 */ /* 0x002fe200078210ff */
[----:B---3--:R-:W-:-:S02]  /*25df0*/  IMAD R7, R207, c[0x0][0x190], RZ ;  /* 0x00006400cf077a24 */ /* 0x008fc400078e02ff */
[----:B------:R-:W3:Y:S01]  /*25e00*/  LDL.LU R207, [R1+0x20] ;  /* 0x0000200001cf7983 */ /* 0x000ee20000300800 */
[----:B------:R-:W-:Y:S02]  /*25e10*/  LEA R76, P2, R73, R2, 0x2 ;  /* 0x00000002494c7211 */ /* 0x000fe400078410ff */
[----:B------:R-:W-:Y:S02]  /*25e20*/  LEA.HI.X.SX32 R79, R35, R0, 0x2, P1 ;  /* 0x00000000234f7211 */ /* 0x000fe400008f16ff */
[C---:B------:R-:W-:Y:S02]  /*25e30*/  LEA R74, P1, R20.reuse, R2, 0x2 ;  /* 0x00000002144a7211 */ /* 0x040fe400078210ff */
[-C--:B------:R-:W-:Y:S02]  /*25e40*/  LEA.HI.X.SX32 R77, R73, R0.reuse, 0x2, P2 ;  /* 0x00000000494d7211 */ /* 0x080fe400010f16ff */
[----:B------:R-:W-:Y:S01]  /*25e50*/  LEA.HI.X.SX32 R75, R20, R0, 0x2, P1 ;  /* 0x00000000144b7211 */ /* 0x000fe200008f16ff */
[----:B------:R-:W-:Y:S04]  /*25e60*/  STL.64 [R1+0x1728], R78 ;  /* 0x0017284e01007387 */ /* 0x000fe80000100a00 */
[----:B------:R1:W-:Y:S02]  /*25e70*/  STL.64 [R1+0x1720], R76 ;  /* 0x0017204c01007387 */ /* 0x0003e40000100a00 */
[----:B-1----:R-:W-:Y:S01]  /*25e80*/  LEA R76, P2, R72, R2, 0x2 ;  /* 0x00000002484c7211 */ /* 0x002fe200078410ff */
[----:B--2---:R-:W-:-:S02]  /*25e90*/  IMAD R35, R204, c[0x0][0x190], RZ ;  /* 0x00006400cc237a24 */ /* 0x004fc400078e02ff */
[----:B------:R-:W2:Y:S01]  /*25ea0*/  LDL.LU R204, [R1+0x1c] ;  /* 0x00001c0001cc7983 */ /* 0x000ea20000300800 */
[----:B------:R-:W-:-:S03]  /*25eb0*/  LEA.HI.X.SX32 R77, R72, R0, 0x2, P2 ;  /* 0x00000000484d7211 */ /* 0x000fc600010f16ff */
[----:B------:R1:W-:Y:S04]  /*25ec0*/  STL.64 [R1+0x1718], R74 ;  /* 0x0017184a01007387 */ /* 0x0003e80000100a00 */
[----:B------:R1:W-:Y:S02]  /*25ed0*/  STL.64 [R1+0x1710], R76 ;  /* 0x0017104c01007387 */ /* 0x0003e40000100a00 */
[----:B-1----:R-:W-:-:S04]  /*25ee0*/  LEA R74, P1, R34, R2, 0x2 ;  /* 0x00000002224a7211 */ /* 0x002fc800078210ff */
[----:B------:R-:W-:Y:S02]  /*25ef0*/  LEA.HI.X.SX32 R75, R34, R0, 0x2, P1 ;  /* 0x00000000224b7211 */ /* 0x000fe400008f16ff */
[----:B------:R-:W-:Y:S01]  /*25f00*/  LEA R76, P2, R71, R2, 0x2 ;  /* 0x00000002474c7211 */ /* 0x000fe200078410ff */
[----:B-----5:R-:W-:Y:S02]  /*25f10*/  IMAD R20, R205, c[0x0][0x190], RZ ;  /* 0x00006400cd147a24 */ /* 0x020fe400078e02ff */
[----:B------:R-:W5:Y:S04]  /*25f20*/  LDL.LU R205, [R1+0x14] ;  /* 0x0000140001cd7983 */ /* 0x000f680000300800 */
[----:B------:R1:W-:Y:S01]  /*25f30*/  STL.64 [R1+0x1708], R74 ;  /* 0x0017084a01007387 */ /* 0x0003e20000100a00 */
[----:B------:R-:W-:-:S02]  /*25f40*/  LEA.HI.X.SX32 R77, R71, R0, 0x2, P2 ;  /* 0x00000000474d7211 */ /* 0x000fc400010f16ff */
[-C--:B------:R-:W-:Y:S02]  /*25f50*/  LEA R72, P2, R70, R2.reuse, 0x2 ;  /* 0x0000000246487211 */ /* 0x080fe400078410ff */
[----:B-1----:R-:W-:-:S04]  /*25f60*/  LEA R74, P1, R11, R2, 0x2 ;  /* 0x000000020b4a7211 */ /* 0x002fc800078210ff */
[-C--:B------:R-:W-:Y:S02]  /*25f70*/  LEA.HI.X.SX32 R75, R11, R0.reuse, 0x2, P1 ;  /* 0x000000000b4b7211 */ /* 0x080fe400008f16ff */
[----:B------:R-:W-:Y:S01]  /*25f80*/  LEA.HI.X.SX32 R73, R70, R0, 0x2, P2 ;  /* 0x0000000046497211 */ /* 0x000fe200010f16ff */
[----:B----4-:R-:W-:Y:S02]  /*25f90*/  IMAD R34, R206, c[0x0][0x190], RZ ;  /* 0x00006400ce227a24 */ /* 0x010fe400078e02ff */
[----:B------:R-:W4:Y:S04]  /*25fa0*/  LDL.LU R206, [R1+0x10] ;  /* 0x0000100001ce7983 */ /* 0x000f280000300800 */
[----:B------:R-:W-:Y:S04]  /*25fb0*/  STL.64 [R1+0x16f8], R76 ;  /* 0x0016f84c01007387 */ /* 0x000fe80000100a00 */
[----:B------:R1:W-:Y:S02]  /*25fc0*/  STL.64 [R1+0x1700], R74 ;  /* 0x0017004a01007387 */ /* 0x0003e40000100a00 */
[----:B-1----:R-:W-:-:S04]  /*25fd0*/  LEA R74, P1, R33, R2, 0x2 ;  /* 0x00000002214a7211 */ /* 0x002fc800078210ff */
[----:B------:R-:W-:Y:S01]  /*25fe0*/  LEA.HI.X.SX32 R75, R33, R0, 0x2, P1 ;  /* 0x00000000214b7211 */ /* 0x000fe200008f16ff */
[----:B------:R-:W-:Y:S02]  /*25ff0*/  IMAD R11, R208, c[0x0][0x190], RZ ;  /* 0x00006400d00b7a24 */ /* 0x000fe400078e02ff */
[----:B------:R-:W4:Y:S04]  /*26000*/  LDL.LU R208, [R1+0xc] ;  /* 0x00000c0001d07983 */ /* 0x000f280000300800 */
[----:B------:R1:W-:Y:S04]  /*26010*/  STL.64 [R1+0x16f0], R72 ;  /* 0x0016f04801007387 */ /* 0x0003e80000100a00 */
[----:B------:R-:W-:Y:S01]  /*26020*/  STL.64 [R1+0x16e8], R74 ;  /* 0x0016e84a01007387 */ /* 0x000fe20000100a00 */
[----:B------:R-:W-:-:S03]  /*26030*/  IMAD R33, R209, c[0x0][0x190], RZ ;  /* 0x00006400d1217a24 */ /* 0x000fc600078e02ff */
[----:B------:R-:W4:Y:S01]  /*26040*/  LDL.LU R209, [R1+0x8] ;  /* 0x0000080001d17983 */ /* 0x000f220000300800 */
[-C--:B-1----:R-:W-:Y:S02]  /*26050*/  LEA R72, P2, R69, R2.reuse, 0x2 ;  /* 0x0000000245487211 */ /* 0x082fe400078410ff */
[----:B------:R-:W-:Y:S02]  /*26060*/  LEA R70, P1, R19, R2, 0x2 ;  /* 0x0000000213467211 */ /* 0x000fe400078210ff */
[-C--:B------:R-:W-:Y:S02]  /*26070*/  LEA.HI.X.SX32 R73, R69, R0.reuse, 0x2, P2 ;  /* 0x0000000045497211 */ /* 0x080fe400010f16ff */
[----:B------:R-:W-:-:S03]  /*26080*/  LEA.HI.X.SX32 R71, R19, R0, 0x2, P1 ;  /* 0x0000000013477211 */ /* 0x000fc600008f16ff */
[----:B------:R1:W-:Y:S04]  /*26090*/  STL.64 [R1+0x16e0], R72 ;  /* 0x0016e04801007387 */ /* 0x0003e80000100a00 */
[----:B------:R1:W-:Y:S02]  /*260a0*/  STL.64 [R1+0x16d8], R70 ;  /* 0x0016d84601007387 */ /* 0x0003e40000100a00 */
[-C--:B-1----:R-:W-:Y:S02]  /*260b0*/  LEA R72, P2, R68, R2.reuse, 0x2 ;  /* 0x0000000244487211 */ /* 0x082fe400078410ff */
[----:B------:R-:W-:Y:S02]  /*260c0*/  LEA R70, P1, R32, R2, 0x2 ;  /* 0x0000000220467211 */ /* 0x000fe400078210ff */
[----:B------:R-:W-:-:S02]  /*260d0*/  LEA.HI.X.SX32 R73, R68, R0, 0x2, P2 ;  /* 0x0000000044497211 */ /* 0x000fc400010f16ff */
[----:B------:R-:W-:Y:S01]  /*260e0*/  LEA.HI.X.SX32 R71, R32, R0, 0x2, P1 ;  /* 0x0000000020477211 */ /* 0x000fe200008f16ff */
[----:B---3--:R-:W-:Y:S02]  /*260f0*/  IMAD R19, R207, c[0x0][0x190], RZ ;  /* 0x00006400cf137a24 */ /* 0x008fe400078e02ff */
[----:B------:R-:W3:Y:S01]  /*26100*/  LDL.LU R207, [R1] ;  /* 0x0000000001cf7983 */ /* 0x000ee20000300800 */
[----:B------:R-:W-:-:S03]  /*26110*/  IMAD R66, R190, c[0x0][0x190], RZ ;  /* 0x00006400be427a24 */ /* 0x000fc600078e02ff */
[----:B------:R1:W-:Y:S04]  /*26120*/  STL.64 [R1+0x16d0], R72 ;  /* 0x0016d04801007387 */ /* 0x0003e80000100a00 */
[----:B------:R1:W-:Y:S02]  /*26130*/  STL.64 [R1+0x16c8], R70 ;  /* 0x0016c84601007387 */ /* 0x0003e40000100a00 */
[CC--:B-1----:R-:W-:Y:S02]  /*26140*/  LEA R72, P2, R67.reuse, R2.reuse, 0x2 ;  /* 0x0000000243487211 */ /* 0x0c2fe400078410ff */
[----:B------:R-:W-:Y:S02]  /*26150*/  LEA R70, P1, R6, R2, 0x2 ;  /* 0x0000000206467211 */ /* 0x000fe400078210ff */
[----:B------:R-:W-:-:S02]  /*26160*/  LEA.HI.X.SX32 R73, R67, R0, 0x2, P2 ;  /* 0x0000000043497211 */ /* 0x000fc400010f16ff */
[----:B------:R-:W-:Y:S02]  /*26170*/  LEA R68, P2, R66, R2, 0x2 ;  /* 0x0000000242447211 */ /* 0x000fe400078410ff */
[-C--:B------:R-:W-:Y:S01]  /*26180*/  LEA.HI.X.SX32 R71, R6, R0.reuse, 0x2, P1 ;  /* 0x0000000006477211 */ /* 0x080fe200008f16ff */
[----:B------:R-:W-:Y:S01]  /*26190*/  IMAD R31, R191, c[0x0][0x190], RZ ;  /* 0x00006400bf1f7a24 */ /* 0x000fe200078e02ff */
[----:B------:R-:W-:Y:S01]  /*261a0*/  LEA.HI.X.SX32 R69, R66, R0, 0x2, P2 ;  /* 0x0000000042457211 */ /* 0x000fe200010f16ff */
[----:B------:R-:W-:Y:S02]  /*261b0*/  IMAD R18, R192, c[0x0][0x190], RZ ;  /* 0x00006400c0127a24 */ /* 0x000fe400078e02ff */
[----:B------:R1:W-:Y:S04]  /*261c0*/  STL.64 [R1+0x16c0], R70 ;  /* 0x0016c04601007387 */ /* 0x0003e80000100a00 */
[----:B------:R-:W-:Y:S04]  /*261d0*/  STL.64 [R1+0x16b8], R72 ;  /* 0x0016b84801007387 */ /* 0x000fe80000100a00 */
[----:B------:R2:W-:Y:S01]  /*261e0*/  STL.64 [R1+0x16b0], R68 ;  /* 0x0016b04401007387 */ /* 0x0005e20000100a00 */
[----:B-1----:R-:W-:Y:S01]  /*261f0*/  LEA R70, P1, R31, R2, 0x2 ;  /* 0x000000021f467211 */ /* 0x002fe200078210ff */
[----:B------:R-:W-:-:S03]  /*26200*/  IMAD R64, R193, c[0x0][0x190], RZ ;  /* 0x00006400c1407a24 */ /* 0x000fc600078e02ff */
[----:B------:R-:W-:Y:S02]  /*26210*/  LEA.HI.X.SX32 R71, R31, R0, 0x2, P1 ;  /* 0x000000001f477211 */ /* 0x000fe400008f16ff */
[CC--:B--2---:R-:W-:Y:S02]  /*26220*/  LEA R68, P2, R65.reuse, R2.reuse, 0x2 ;  /* 0x0000000241447211 */ /* 0x0c4fe400078410ff */
[C---:B------:R-:W-:Y:S02]  /*26230*/  LEA R66, P1, R18.reuse, R2, 0x2 ;  /* 0x0000000212427211 */ /* 0x040fe400078210ff */
[-C--:B------:R-:W-:Y:S01]  /*26240*/  LEA.HI.X.SX32 R69, R65, R0.reuse, 0x2, P2 ;  /* 0x0000000041457211 */ /* 0x080fe200010f16ff */
[----:B------:R-:W-:Y:S01]  /*26250*/  STL.64 [R1+0x16a8], R70 ;  /* 0x0016a84601007387 */ /* 0x000fe20000100a00 */
[----:B------:R-:W-:-:S03]  /*26260*/  LEA.HI.X.SX32 R67, R18, R0, 0x2, P1 ;  /* 0x0000000012437211 */ /* 0x000fc600008f16ff */
[----:B------:R1:W-:Y:S04]  /*26270*/  STL.64 [R1+0x16a0], R68 ;  /* 0x0016a04401007387 */ /* 0x0003e80000100a00 */
[----:B------:R2:W-:Y:S01]  /*26280*/  STL.64 [R1+0x1698], R66 ;  /* 0x0016984201007387 */ /* 0x0005e20000100a00 */
[CC--:B-1----:R-:W-:Y:S02]  /*26290*/  LEA R68, P2, R64.reuse, R2.reuse, 0x2 ;  /* 0x0000000240447211 */ /* 0x0c2fe400078410ff */
[C---:B--2---:R-:W-:Y:S02]  /*262a0*/  LEA R66, P1, R17.reuse, R2, 0x2 ;  /* 0x0000000211427211 */ /* 0x044fe400078210ff */
[-C--:B------:R-:W-:Y:S02]  /*262b0*/  LEA.HI.X.SX32 R69, R64, R0.reuse, 0x2, P2 ;  /* 0x0000000040457211 */ /* 0x080fe400010f16ff */
[----:B------:R-:W-:-:S03]  /*262c0*/  LEA.HI.X.SX32 R67, R17, R0, 0x2, P1 ;  /* 0x0000000011437211 */ /* 0x000fc600008f16ff */
[----:B------:R1:W-:Y:S01]  /*262d0*/  STL.64 [R1+0x1690], R68 ;  /* 0x0016904401007387 */ /* 0x0003e20000100a00 */
[----:B------:R-:W-:Y:S01]  /*262e0*/  IMAD R61, R196, c[0x0][0x190], RZ ;  /* 0x00006400c43d7a24 */ /* 0x000fe200078e02ff */
[----:B-1----:R-:W-:-:S04]  /*262f0*/  LEA R68, P2, R63, R2, 0x2 ;  /* 0x000000023f447211 */ /* 0x002fc800078410ff */
[----:B------:R-:W-:Y:S02]  /*26300*/  LEA.HI.X.SX32 R69, R63, R0, 0x2, P2 ;  /* 0x000000003f457211 */ /* 0x000fe400010f16ff */
[----:B------:R-:W-:-:S04]  /*26310*/  LEA R64, P2, R62, R2, 0x2 ;  /* 0x000000023e407211 */ /* 0x000fc800078410ff */
[----:B------:R-:W-:Y:S01]  /*26320*/  LEA.HI.X.SX32 R65, R62, R0, 0x2, P2 ;  /* 0x000000003e417211 */ /* 0x000fe200010f16ff */
[----:B------:R-:W-:Y:S02]  /*26330*/  IMAD R32, R204, c[0x0][0x190], RZ ;  /* 0x00006400cc207a24 */ /* 0x000fe400078e02ff */
[----:B-----5:R-:W-:Y:S02]  /*26340*/  IMAD R6, R205, c[0x0][0x190], RZ ;  /* 0x00006400cd067a24 */ /* 0x020fe400078e02ff */
[----:B----4-:R-:W-:Y:S02]  /*26350*/  IMAD R18, R208, c[0x0][0x190], RZ ;  /* 0x00006400d0127a24 */ /* 0x010fe400078e02ff */
[----:B------:R-:W2:Y:S04]  /*26360*/  LDL.LU R208, [R1+0x228] ;  /* 0x0002280001d07983 */ /* 0x000ea80000300800 */
[----:B------:R1:W-:Y:S02]  /*26370*/  STL.64 [R1+0x1688], R66 ;  /* 0x0016884201007387 */ /* 0x0003e40000100a00 */
[----:B-1----:R-:W-:-:S04]  /*26380*/  LEA R66, P1, R10, R2, 0x2 ;  /* 0x000000020a427211 */ /* 0x002fc800078210ff */
[----:B------:R-:W-:Y:S01]  /*26390*/  LEA.HI.X.SX32 R67, R10, R0, 0x2, P1 ;  /* 0x000000000a437211 */ /* 0x000fe200008f16ff */
[----:B------:R-:W-:Y:S02]  /*263a0*/  IMAD R17, R209, c[0x0][0x190], RZ ;  /* 0x00006400d1117a24 */ /* 0x000fe400078e02ff */
[----:B------:R-:W4:Y:S04]  /*263b0*/  LDL.LU R209, [R1+0x224] ;  /* 0x0002240001d17983 */ /* 0x000f280000300800 */
[----:B------:R-:W-:Y:S04]  /*263c0*/  STL.64 [R1+0x1638], R68 ;  /* 0x0016384401007387 */ /* 0x000fe80000100a00 */
[----:B------:R1:W-:Y:S04]  /*263d0*/  STL.64 [R1+0x1680], R66 ;  /* 0x0016804201007387 */ /* 0x0003e80000100a00 */
[----:B------:R5:W-:Y:S04]  /*263e0*/  STL.64 [R1+0x1630], R64 ;  /* 0x0016304001007387 */ /* 0x000be80000100a00 */
[----:B------:R-:W4:Y:S01]  /*263f0*/  LDL.LU R204, [R1+0x220] ;  /* 0x0002200001cc7983 */ /* 0x000f220000300800 */
[----:B-1----:R-:W-:-:S02]  /*26400*/  LEA R66, P1, R61, R2, 0x2 ;  /* 0x000000023d427211 */ /* 0x002fc400078210ff */
[C---:B-----5:R-:W-:Y:S02]  /*26410*/  LEA R64, P2, R60.reuse, R2, 0x2 ;  /* 0x000000023c407211 */ /* 0x060fe400078410ff */
[-C--:B------:R-:W-:Y:S02]  /*26420*/  LEA.HI.X.SX32 R67, R61, R0.reuse, 0x2, P1 ;  /* 0x000000003d437211 */ /* 0x080fe400008f16ff */
[----:B------:R-:W-:-:S03]  /*26430*/  LEA.HI.X.SX32 R65, R60, R0, 0x2, P2 ;  /* 0x000000003c417211 */ /* 0x000fc600010f16ff */
[----:B------:R-:W-:Y:S04]  /*26440*/  STL.64 [R1+0x1628], R66 ;  /* 0x0016284201007387 */ /* 0x000fe80000100a00 */
[----:B------:R1:W-:Y:S04]  /*26450*/  STL.64 [R1+0x1620], R64 ;  /* 0x0016204001007387 */ /* 0x0003e80000100a00 */
[----:B------:R-:W5:Y:S01]  /*26460*/  LDL.LU R205, [R1+0x21c] ;  /* 0x00021c0001cd7983 */ /* 0x000f620000300800 */
[----:B------:R-:W-:-:S05]  /*26470*/  IMAD R59, R197, c[0x0][0x190], RZ ;  /* 0x00006400c53b7a24 */ /* 0x000fca00078e02ff */
[----:B------:R-:W-:Y:S01]  /*26480*/  LEA R62, P1, R59, R2, 0x2 ;  /* 0x000000023b3e7211 */ /* 0x000fe200078210ff */
[----:B------:R-:W-:Y:S02]  /*26490*/  IMAD R58, R198, c[0x0][0x190], RZ ;  /* 0x00006400c63a7a24 */ /* 0x000fe400078e02ff */
[----:B------:R-:W-:Y:S01]  /*264a0*/  IMAD R57, R199, c[0x0][0x190], RZ ;  /* 0x00006400c7397a24 */ /* 0x000fe200078e02ff */
[----:B------:R-:W-:Y:S01]  /*264b0*/  LEA.HI.X.SX32 R63, R59, R0, 0x2, P1 ;  /* 0x000000003b3f7211 */ /* 0x000fe200008f16ff */
[----:B------:R-:W-:Y:S01]  /*264c0*/  IMAD R56, R200, c[0x0][0x190], RZ ;  /* 0x00006400c8387a24 */ /* 0x000fe200078e02ff */
[----:B-1----:R-:W-:-:S03]  /*264d0*/  LEA R64, P2, R58, R2, 0x2 ;  /* 0x000000023a407211 */ /* 0x002fc600078410ff */
[----:B------:R1:W-:Y:S01]  /*264e0*/  STL.64 [R1+0x1618], R62 ;  /* 0x0016183e01007387 */ /* 0x0003e20000100a00 */
[----:B------:R-:W-:Y:S02]  /*264f0*/  LEA.HI.X.SX32 R65, R58, R0, 0x2, P2 ;  /* 0x000000003a417211 */ /* 0x000fe400010f16ff */
[-C--:B------:R-:W-:Y:S02]  /*26500*/  LEA R60, P2, R56, R2.reuse, 0x2 ;  /* 0x00000002383c7211 */ /* 0x080fe400078410ff */
[----:B-1----:R-:W-:-:S04]  /*26510*/  LEA R62, P1, R57, R2, 0x2 ;  /* 0x00000002393e7211 */ /* 0x002fc800078210ff */
[----:B------:R-:W-:Y:S02]  /*26520*/  LEA.HI.X.SX32 R63, R57, R0, 0x2, P1 ;  /* 0x00000000393f7211 */ /* 0x000fe400008f16ff */
[----:B------:R-:W-:Y:S02]  /*26530*/  LEA R58, P1, R5, R2, 0x2 ;  /* 0x00000002053a7211 */ /* 0x000fe400078210ff */
[-C--:B------:R-:W-:Y:S01]  /*26540*/  LEA.HI.X.SX32 R61, R56, R0.reuse, 0x2, P2 ;  /* 0x00000000383d7211 */ /* 0x080fe200010f16ff */
[----:B------:R-:W-:Y:S01]  /*26550*/  IMAD R30, R201, c[0x0][0x190], RZ ;  /* 0x00006400c91e7a24 */ /* 0x000fe200078e02ff */
[----:B------:R-:W-:Y:S01]  /*26560*/  LEA.HI.X.SX32 R59, R5, R0, 0x2, P1 ;  /* 0x00000000053b7211 */ /* 0x000fe200008f16ff */
[----:B------:R-:W-:Y:S01]  /*26570*/  STL.64 [R1+0x1610], R64 ;  /* 0x0016104001007387 */ /* 0x000fe20000100a00 */
[----:B------:R-:W-:-:S03]  /*26580*/  IMAD R31, R206, c[0x0][0x190], RZ ;  /* 0x00006400ce1f7a24 */ /* 0x000fc600078e02ff */
[----:B------:R-:W-:Y:S01]  /*26590*/  STL.64 [R1+0x1608], R62 ;  /* 0x0016083e01007387 */ /* 0x000fe20000100a00 */
[----:B------:R-:W-:-:S03]  /*265a0*/  IMAD R54, R202, c[0x0][0x190], RZ ;  /* 0x00006400ca367a24 */ /* 0x000fc600078e02ff */
[----:B------:R-:W5:Y:S04]  /*265b0*/  LDL.LU R206, [R1+0x218] ;  /* 0x0002180001ce7983 */ /* 0x000f680000300800 */
[----:B------:R1:W-:Y:S04]  /*265c0*/  STL.64 [R1+0x15f8], R60 ;  /* 0x0015f83c01007387 */ /* 0x0003e80000100a00 */
[----:B------:R1:W-:Y:S01]  /*265d0*/  STL.64 [R1+0x1600], R58 ;  /* 0x0016003a01007387 */ /* 0x0003e20000100a00 */
[----:B---3--:R-:W-:-:S03]  /*265e0*/  IMAD R10, R207, c[0x0][0x190], RZ ;  /* 0x00006400cf0a7a24 */ /* 0x008fc600078e02ff */
[----:B------:R-:W3:Y:S01]  /*265f0*/  LDL.LU R207, [R1+0x214] ;  /* 0x0002140001cf7983 */ /* 0x000ee20000300800 */
[CC--:B-1----:R-:W-:Y:S02]  /*26600*/  LEA R60, P2, R55.reuse, R2.reuse, 0x2 ;  /* 0x00000002373c7211 */ /* 0x0c2fe400078410ff */
[----:B------:R-:W-:Y:S02]  /*26610*/  LEA R58, P1, R30, R2, 0x2 ;  /* 0x000000021e3a7211 */ /* 0x000fe400078210ff */
[----:B------:R-:W-:Y:S02]  /*26620*/  LEA.HI.X.SX32 R61, R55, R0, 0x2, P2 ;  /* 0x00000000373d7211 */ /* 0x000fe400010f16ff */
[----:B------:R-:W-:Y:S02]  /*26630*/  LEA R56, P2, R54, R2, 0x2 ;  /* 0x0000000236387211 */ /* 0x000fe400078410ff */
[-C--:B------:R-:W-:Y:S01]  /*26640*/  LEA.HI.X.SX32 R59, R30, R0.reuse, 0x2, P1 ;  /* 0x000000001e3b7211 */ /* 0x080fe200008f16ff */
[----:B------:R-:W-:Y:S01]  /*26650*/  STL.64 [R1+0x1438], R60 ;  /* 0x0014383c01007387 */ /* 0x000fe20000100a00 */
[----:B------:R-:W-:Y:S01]  /*26660*/  LEA.HI.X.SX32 R57, R54, R0, 0x2, P2 ;  /* 0x0000000036397211 */ /* 0x000fe200010f16ff */
[----:B------:R-:W-:-:S02]  /*26670*/  IMAD R53, R203, c[0x0][0x190], RZ ;  /* 0x00006400cb357a24 */ /* 0x000fc400078e02ff */
[----:B------:R1:W-:Y:S04]  /*26680*/  STL.64 [R1+0x1360], R58 ;  /* 0x0013603a01007387 */ /* 0x0003e80000100a00 */
[----:B------:R-:W3:Y:S04]  /*26690*/  LDL.LU R202, [R1+0x210] ;  /* 0x0002100001ca7983 */ /* 0x000ee80000300800 */
[----:B------:R1:W-:Y:S02]  /*266a0*/  STL.64 [R1+0xc68], R56 ;  /* 0x000c683801007387 */ /* 0x0003e40000100a00 */
[----:B-1----:R-:W-:-:S04]  /*266b0*/  LEA R58, P1, R16, R2, 0x2 ;  /* 0x00000002103a7211 */ /* 0x002fc800078210ff */
[----:B------:R-:W-:Y:S02]  /*266c0*/  LEA.HI.X.SX32 R59, R16, R0, 0x2, P1 ;  /* 0x00000000103b7211 */ /* 0x000fe400008f16ff */
[----:B------:R-:W-:-:S03]  /*266d0*/  LEA R56, P2, R53, R2, 0x2 ;  /* 0x0000000235387211 */ /* 0x000fc600078410ff */
[----:B------:R-:W-:Y:S01]  /*266e0*/  STL.64 [R1+0x348], R58 ;  /* 0x0003483a01007387 */ /* 0x000fe20000100a00 */
[----:B------:R-:W-:-:S03]  /*266f0*/  LEA.HI.X.SX32 R57, R53, R0, 0x2, P2 ;  /* 0x0000000035397211 */ /* 0x000fc600010f16ff */
[----:B------:R-:W3:Y:S01]  /*26700*/  LDL.LU R203, [R1+0x20c] ;  /* 0x00020c0001cb7983 */ /* 0x000ee20000300800 */
[----:B------:R-:W-:-:S03]  /*26710*/  LEA R104, P2, R52, R2, 0x2 ;  /* 0x0000000234687211 */ /* 0x000fc600078410ff */
[----:B------:R1:W-:Y:S01]  /*26720*/  STL.64 [R1+0x108], R56 ;  /* 0x0001083801007387 */ /* 0x0003e20000100a00 */
[----:B------:R-:W-:Y:S02]  /*26730*/  LEA.HI.X.SX32 R105, R52, R0, 0x2, P2 ;  /* 0x0000000034697211 */ /* 0x000fe400010f16ff */
[----:B-1----:R-:W-:-:S04]  /*26740*/  LEA R56, P2, R51, R2, 0x2 ;  /* 0x0000000233387211 */ /* 0x002fc800078410ff */
[----:B------:R-:W-:Y:S02]  /*26750*/  LEA.HI.X.SX32 R57, R51, R0, 0x2, P2 ;  /* 0x0000000033397211 */ /* 0x000fe400010f16ff */
[----:B------:R-:W-:-:S04]  /*26760*/  LEA R52, P2, R50, R2, 0x2 ;  /* 0x0000000232347211 */ /* 0x000fc800078410ff */
[----:B------:R-:W-:Y:S01]  /*26770*/  LEA.HI.X.SX32 R53, R50, R0, 0x2, P2 ;  /* 0x0000000032357211 */ /* 0x000fe200010f16ff */
[----:B--2---:R-:W-:Y:S01]  /*26780*/  IMAD R5, R208, c[0x0][0x190], RZ ;  /* 0x00006400d0057a24 */ /* 0x004fe200078e02ff */
[----:B------:R-:W-:-:S05]  /*26790*/  LEA R208, P1, R29, R2, 0x2 ;  /* 0x000000021dd07211 */ /* 0x000fca00078210ff */
[----:B------:R-:W-:Y:S01]  /*267a0*/  STL [R1+0x6090], R208 ;  /* 0x006090d001007387 */ /* 0x000fe20000100800 */
[----:B----4-:R-:W-:Y:S01]  /*267b0*/  IMAD R30, R209, c[0x0][0x190], RZ ;  /* 0x00006400d11e7a24 */ /* 0x010fe200078e02ff */
[----:B------:R-:W-:Y:S02]  /*267c0*/  LEA.HI.X.SX32 R209, R29, R0, 0x2, P1 ;  /* 0x000000001dd17211 */ /* 0x000fe400008f16ff */
[----:B------:R-:W-:-:S03]  /*267d0*/  LEA R54, P1, R9, R2, 0x2 ;  /* 0x0000000209367211 */ /* 0x000fc600078210ff */
[----:B------:R-:W-:Y:S01]  /*267e0*/  STL [R1+0x608c], R209 ;  /* 0x00608cd101007387 */ /* 0x000fe20000100800 */
[----:B------:R-:W-:Y:S01]  /*267f0*/  LEA.HI.X.SX32 R55, R9, R0, 0x2, P1 ;  /* 0x0000000009377211 */ /* 0x000fe200008f16ff */
[----:B------:R-:W-:Y:S02]  /*26800*/  IMAD R16, R204, c[0x0][0x190], RZ ;  /* 0x00006400cc107a24 */ /* 0x000fe400078e02ff */
[----:B------:R-:W2:Y:S04]  /*26810*/  LDL.LU R204, [R1+0x208] ;  /* 0x0002080001cc7983 */ /* 0x000ea80000300800 */
[----:B------:R-:W-:Y:S04]  /*26820*/  STL [R1+0x6098], R104 ;  /* 0x0060986801007387 */ /* 0x000fe80000100800 */
[----:B------:R-:W-:Y:S04]  /*26830*/  STL [R1+0x6094], R105 ;  /* 0x0060946901007387 */ /* 0x000fe80000100800 */
[----:B------:R1:W-:Y:S02]  /*26840*/  STL.64 [R1+0x15f0], R54 ;  /* 0x0015f03601007387 */ /* 0x0003e40000100a00 */
[----:B-1----:R-:W-:Y:S01]  /*26850*/  LEA R54, P1, R28, R2, 0x2 ;  /* 0x000000021c367211 */ /* 0x002fe200078210ff */
[----:B-----5:R-:W-:-:S02]  /*26860*/  IMAD R29, R205, c[0x0][0x190], RZ ;  /* 0x00006400cd1d7a24 */ /* 0x020fc400078e02ff */
[----:B------:R-:W4:Y:S01]  /*26870*/  LDL.LU R205, [R1+0x204] ;  /* 0x0002040001cd7983 */ /* 0x000f220000300800 */
[----:B------:R-:W-:-:S03]  /*26880*/  LEA.HI.X.SX32 R55, R28, R0, 0x2, P1 ;  /* 0x000000001c377211 */ /* 0x000fc600008f16ff */
[----:B------:R-:W-:Y:S04]  /*26890*/  STL.64 [R1+0x1430], R56 ;  /* 0x0014303801007387 */ /* 0x000fe80000100a00 */
[----:B------:R1:W-:Y:S04]  /*268a0*/  STL.64 [R1+0x1358], R54 ;  /* 0x0013583601007387 */ /* 0x0003e80000100a00 */
[----:B------:R-:W5:Y:S01]  /*268b0*/  LDL.LU R200, [R1+0x200] ;  /* 0x0002000001c87983 */ /* 0x000f620000300800 */
[----:B-1----:R-:W-:-:S04]  /*268c0*/  LEA R54, P1, R15, R2, 0x2 ;  /* 0x000000020f367211 */ /* 0x002fc800078210ff */
[----:B------:R-:W-:Y:S01]  /*268d0*/  LEA.HI.X.SX32 R55, R15, R0, 0x2, P1 ;  /* 0x000000000f377211 */ /* 0x000fe200008f16ff */
[----:B------:R1:W-:Y:S04]  /*268e0*/  STL.64 [R1+0xc60], R52 ;  /* 0x000c603401007387 */ /* 0x0003e80000100a00 */
[----:B------:R-:W-:Y:S04]  /*268f0*/  STL.64 [R1+0x340], R54 ;  /* 0x0003403601007387 */ /* 0x000fe80000100a00 */
[----:B------:R-:W5:Y:S01]  /*26900*/  LDL.LU R201, [R1+0x1fc] ;  /* 0x0001fc0001c97983 */ /* 0x000f620000300800 */
[-C--:B-1----:R-:W-:Y:S01]  /*26910*/  LEA R52, P2, R49, R2.reuse, 0x2 ;  /* 0x0000000231347211 */ /* 0x082fe200078410ff */
[----:B------:R-:W-:Y:S01]  /*26920*/  IMAD R9, R206, c[0x0][0x190], RZ ;  /* 0x00006400ce097a24 */ /* 0x000fe200078e02ff */
[----:B------:R-:W-:-:S02]  /*26930*/  LEA R206, P1, R27, R2, 0x2 ;  /* 0x000000021bce7211 */ /* 0x000fc400078210ff */
[----:B------:R-:W-:Y:S02]  /*26940*/  LEA.HI.X.SX32 R53, R49, R0, 0x2, P2 ;  /* 0x0000000031357211 */ /* 0x000fe400010f16ff */
[C---:B------:R-:W-:Y:S01]  /*26950*/  LEA R102, P2, R48.reuse, R2, 0x2 ;  /* 0x0000000230667211 */ /* 0x040fe200078410ff */
[----:B---3--:R-:W-:Y:S01]  /*26960*/  IMAD R28, R207, c[0x0][0x190], RZ ;  /* 0x00006400cf1c7a24 */ /* 0x008fe200078e02ff */
[----:B------:R-:W-:Y:S02]  /*26970*/  LEA.HI.X.SX32 R207, R27, R0, 0x2, P1 ;  /* 0x000000001bcf7211 */ /* 0x000fe400008f16ff */
[C---:B------:R-:W-:Y:S01]  /*26980*/  LEA R50, P1, R3.reuse, R2, 0x2 ;  /* 0x0000000203327211 */ /* 0x040fe200078210ff */
[----:B------:R1:W-:Y:S01]  /*26990*/  STL.64 [R1+0x100], R52 ;  /* 0x0001003401007387 */ /* 0x0003e20000100a00 */
[-C--:B------:R-:W-:Y:S02]  /*269a0*/  LEA.HI.X.SX32 R103, R48, R0.reuse, 0x2, P2 ;  /* 0x0000000030677211 */ /* 0x080fe400010f16ff */
[----:B------:R-:W-:Y:S01]  /*269b0*/  LEA.HI.X.SX32 R51, R3, R0, 0x2, P1 ;  /* 0x0000000003337211 */ /* 0x000fe200008f16ff */
[----:B------:R-:W-:Y:S04]  /*269c0*/  STL [R1+0x60a0], R206 ;  /* 0x0060a0ce01007387 */ /* 0x000fe80000100800 */
[----:B------:R-:W-:Y:S01]  /*269d0*/  STL [R1+0x609c], R207 ;  /* 0x00609ccf01007387 */ /* 0x000fe20000100800 */
[----:B-1----:R-:W-:Y:S01]  /*269e0*/  LEA R52, P2, R47, R2, 0x2 ;  /* 0x000000022f347211 */ /* 0x002fe200078410ff */
[----:B------:R-:W-:-:S02]  /*269f0*/  IMAD R15, R202, c[0x0][0x190], RZ ;  /* 0x00006400ca0f7a24 */ /* 0x000fc400078e02ff */
[----:B------:R-:W3:Y:S04]  /*26a00*/  LDL.LU R202, [R1+0x1f8] ;  /* 0x0001f80001ca7983 */ /* 0x000ee80000300800 */
[----:B------:R-:W-:Y:S04]  /*26a10*/  STL [R1+0x60a8], R102 ;  /* 0x0060a86601007387 */ /* 0x000fe80000100800 */
[----:B------:R-:W-:Y:S04]  /*26a20*/  STL [R1+0x60a4], R103 ;  /* 0x0060a46701007387 */ /* 0x000fe80000100800 */
[----:B------:R1:W-:Y:S01]  /*26a30*/  STL.64 [R1+0x15e8], R50 ;  /* 0x0015e83201007387 */ /* 0x0003e20000100a00 */
[----:B------:R-:W-:-:S02]  /*26a40*/  LEA.HI.X.SX32 R53, R47, R0, 0x2, P2 ;  /* 0x000000002f357211 */ /* 0x000fc400010f16ff */
[-C--:B------:R-:W-:Y:S01]  /*26a50*/  LEA R48, P2, R46, R2.reuse, 0x2 ;  /* 0x000000022e307211 */ /* 0x080fe200078410ff */
[----:B------:R-:W-:Y:S02]  /*26a60*/  IMAD R27, R203, c[0x0][0x190], RZ ;  /* 0x00006400cb1b7a24 */ /* 0x000fe400078e02ff */
[----:B------:R-:W3:Y:S01]  /*26a70*/  LDL.LU R203, [R1+0x1f4] ;  /* 0x0001f40001cb7983 */ /* 0x000ee20000300800 */
[----:B-1----:R-:W-:-:S04]  /*26a80*/  LEA R50, P1, R26, R2, 0x2 ;  /* 0x000000021a327211 */ /* 0x002fc800078210ff */
[-C--:B------:R-:W-:Y:S01]  /*26a90*/  LEA.HI.X.SX32 R51, R26, R0.reuse, 0x2, P1 ;  /* 0x000000001a337211 */ /* 0x080fe200008f16ff */
[----:B------:R-:W-:Y:S01]  /*26aa0*/  STL.64 [R1+0x1418], R52 ;  /* 0x0014183401007387 */ /* 0x000fe20000100a00 */
[----:B------:R-:W-:-:S03]  /*26ab0*/  LEA.HI.X.SX32 R49, R46, R0, 0x2, P2 ;  /* 0x000000002e317211 */ /* 0x000fc600010f16ff */
        /* <DEDUP_REMOVED lines=24> */
[----:B-----5:R-:W-:Y:S02]  /*26c40*/  IMAD R14, R200, c[0x0][0x190], RZ ;  /* 0x00006400c80e7a24 */ /* 0x020fe400078e02ff */
[----:B------:R-:W2:Y:S04]  /*26c50*/  LDL.LU R200, [R1+0x1e8] ;  /* 0x0001e80001c87983 */ /* 0x000ea80000300800 */
[----:B------:R-:W-:Y:S04]  /*26c60*/  STL [R1+0x60b8], R100 ;  /* 0x0060b86401007387 */ /* 0x000fe80000100800 */
[----:B------:R-:W-:Y:S04]  /*26c70*/  STL [R1+0x60b4], R101 ;  /* 0x0060b46501007387 */ /* 0x000fe80000100800 */
[----:B------:R1:W-:Y:S01]  /*26c80*/  STL.64 [R1+0x15e0], R46 ;  /* 0x0015e02e01007387 */ /* 0x0003e20000100a00 */
[----:B------:R-:W-:-:S03]  /*26c90*/  IMAD R25, R201, c[0x0][0x190], RZ ;  /* 0x00006400c9197a24 */ /* 0x000fc600078e02ff */
[----:B------:R-:W4:Y:S01]  /*26ca0*/  LDL.LU R201, [R1+0x1e4] ;  /* 0x0001e40001c97983 */ /* 0x000f220000300800 */
[----:B-1----:R-:W-:-:S04]  /*26cb0*/  LEA R46, P1, R24, R2, 0x2 ;  /* 0x00000002182e7211 */ /* 0x002fc800078210ff */
[----:B------:R-:W-:Y:S01]  /*26cc0*/  LEA.HI.X.SX32 R47, R24, R0, 0x2, P1 ;  /* 0x00000000182f7211 */ /* 0x000fe200008f16ff */
        /* <DEDUP_REMOVED lines=9> */
[----:B---3--:R-:W-:Y:S01]  /*26d60*/  IMAD R8, R202, c[0x0][0x190], RZ ;  /* 0x00006400ca087a24 */ /* 0x008fe200078e02ff */
[----:B------:R-:W-:-:S02]  /*26d70*/  LEA R202, P1, R23, R2, 0x2 ;  /* 0x0000000217ca7211 */ /* 0x000fc400078210ff */
[----:B------:R-:W-:Y:S02]  /*26d80*/  LEA.HI.X.SX32 R45, R41, R0, 0x2, P2 ;  /* 0x00000000292d7211 */ /* 0x000fe400010f16ff */
[----:B------:R-:W-:-:S03]  /*26d90*/  LEA R98, P2, R40, R2, 0x2 ;  /* 0x0000000228627211 */ /* 0x000fc600078410ff */
[----:B------:R1:W-:Y:S01]  /*26da0*/  STL.64 [R1+0xf0], R44 ;  /* 0x0000f02c01007387 */ /* 0x0003e20000100a00 */
[----:B------:R-:W-:-:S03]  /*26db0*/  LEA.HI.X.SX32 R99, R40, R0, 0x2, P2 ;  /* 0x0000000028637211 */ /* 0x000fc600010f16ff */
[----:B------:R-:W-:Y:S01]  /*26dc0*/  STL [R1+0x60c0], R202 ;  /* 0x0060c0ca01007387 */ /* 0x000fe20000100800 */
[----:B------:R-:W-:Y:S01]  /*26dd0*/  IMAD R24, R203, c[0x0][0x190], RZ ;  /* 0x00006400cb187a24 */ /* 0x000fe200078e02ff */
[----:B------:R-:W-:Y:S02]  /*26de0*/  LEA.HI.X.SX32 R203, R23, R0, 0x2, P1 ;  /* 0x0000000017cb7211 */ /* 0x000fe400008f16ff */
[----:B------:R-:W-:-:S03]  /*26df0*/  LEA R42, P1, R4, R2, 0x2 ;  /* 0x00000002042a7211 */ /* 0x000fc600078210ff */
[----:B------:R-:W-:Y:S01]  /*26e00*/  STL [R1+0x60bc], R203 ;  /* 0x0060bccb01007387 */ /* 0x000fe20000100800 */
[----:B------:R-:W-:Y:S02]  /*26e10*/  LEA.HI.X.SX32 R43, R4, R0, 0x2, P1 ;  /* 0x00000000042b7211 */ /* 0x000fe400008f16ff */
[C---:B-1----:R-:W-:Y:S01]  /*26e20*/  LEA R44, P2, R39.reuse, R2, 0x2 ;  /* 0x00000002272c7211 */ /* 0x042fe200078410ff */
[----:B------:R-:W-:Y:S02]  /*26e30*/  IMAD R13, R198, c[0x0][0x190], RZ ;  /* 0x00006400c60d7a24 */ /* 0x000fe400078e02ff */
[----:B------:R-:W3:Y:S04]  /*26e40*/  LDL.LU R198, [R1+0x1d8] ;  /* 0x0001d80001c67983 */ /* 0x000ee80000300800 */
[----:B------:R-:W-:Y:S04]  /*26e50*/  STL [R1+0x60c8], R98 ;  /* 0x0060c86201007387 */ /* 0x000fe80000100800 */
[----:B------:R-:W-:Y:S04]  /*26e60*/  STL [R1+0x60c4], R99 ;  /* 0x0060c46301007387 */ /* 0x000fe80000100800 */
[----:B------:R1:W-:Y:S01]  /*26e70*/  STL.64 [R1+0x15d8], R42 ;  /* 0x0015d82a01007387 */ /* 0x0003e20000100a00 */
[----:B------:R-:W-:-:S02]  /*26e80*/  LEA.HI.X.SX32 R45, R39, R0, 0x2, P2 ;  /* 0x00000000272d7211 */ /* 0x000fc400010f16ff */
[-C--:B------:R-:W-:Y:S02]  /*26e90*/  LEA R40, P2, R38, R2.reuse, 0x2 ;  /* 0x0000000226287211 */ /* 0x080fe400078410ff */
[----:B-1----:R-:W-:Y:S01]  /*26ea0*/  LEA R42, P1, R22, R2, 0x2 ;  /* 0x00000002162a7211 */ /* 0x002fe200078210ff */
[----:B------:R-:W-:Y:S01]  /*26eb0*/  IMAD R23, R199, c[0x0][0x190], RZ ;  /* 0x00006400c7177a24 */ /* 0x000fe200078e02ff */
[-C--:B------:R-:W-:Y:S01]  /*26ec0*/  LEA.HI.X.SX32 R41, R38, R0.reuse, 0x2, P2 ;  /* 0x0000000026297211 */ /* 0x080fe200010f16ff */
[----:B------:R-:W3:Y:S01]  /*26ed0*/  LDL.LU R199, [R1+0x1d4] ;  /* 0x0001d40001c77983 */ /* 0x000ee20000300800 */
[----:B------:R-:W-:-:S03]  /*26ee0*/  LEA.HI.X.SX32 R43, R22, R0, 0x2, P1 ;  /* 0x00000000162b7211 */ /* 0x000fc600008f16ff */
[----:B------:R-:W-:Y:S04]  /*26ef0*/  STL.64 [R1+0x13c0], R44 ;  /* 0x0013c02c01007387 */ /* 0x000fe80000100a00 */
        /* <DEDUP_REMOVED lines=26> */
[----:B------:R1:W-:Y:S02]  /*270a0*/  STL.64 [R1+0x15d0], R38 ;  /* 0x0015d02601007387 */ /* 0x0003e40000100a00 */
[----:B-1----:R-:W-:Y:S01]  /*270b0*/  LEA R38, P1, R20, R2, 0x2 ;  /* 0x0000000214267211 */ /* 0x002fe200078210ff */
[----:B------:R-:W-:-:S02]  /*270c0*/  IMAD R21, R197, c[0x0][0x190], RZ ;  /* 0x00006400c5157a24 */ /* 0x000fc400078e02ff */
[----:B------:R-:W4:Y:S01]  /*270d0*/  LDL.LU R197, [R1+0x1c4] ;  /* 0x0001c40001c57983 */ /* 0x000f220000300800 */
[----:B------:R-:W-:-:S03]  /*270e0*/  LEA.HI.X.SX32 R39, R20, R0, 0x2, P1 ;  /* 0x0000000014277211 */ /* 0x000fc600008f16ff */
[----:B------:R-:W-:Y:S04]  /*270f0*/  STL.64 [R1+0x13b8], R40 ;  /* 0x0013b82801007387 */ /* 0x000fe80000100a00 */
[----:B------:R1:W-:Y:S04]  /*27100*/  STL.64 [R1+0x1338], R38 ;  /* 0x0013382601007387 */ /* 0x0003e80000100a00 */
[----:B------:R-:W5:Y:S01]  /*27110*/  LDL.LU R191, [R1+0x1c0] ;  /* 0x0001c00001bf7983 */ /* 0x000f620000300800 */
[----:B------:R-:W-:-:S04]  /*27120*/  LEA R36, P2, R34, R2, 0x2 ;  /* 0x0000000222247211 */ /* 0x000fc800078410ff */
[----:B------:R-:W-:Y:S02]  /*27130*/  LEA.HI.X.SX32 R37, R34, R0, 0x2, P2 ;  /* 0x0000000022257211 */ /* 0x000fe400010f16ff */
[----:B-1----:R-:W-:-:S03]  /*27140*/  LEA R38, P1, R11, R2, 0x2 ;  /* 0x000000020b267211 */ /* 0x002fc600078210ff */
[----:B------:R1:W-:Y:S01]  /*27150*/  STL.64 [R1+0xc00], R36 ;  /* 0x000c002401007387 */ /* 0x0003e20000100a00 */
[----:B------:R-:W-:-:S05]  /*27160*/  LEA.HI.X.SX32 R39, R11, R0, 0x2, P1 ;  /* 0x000000000b277211 */ /* 0x000fca00008f16ff */
[----:B------:R-:W-:Y:S04]  /*27170*/  STL.64 [R1+0x320], R38 ;  /* 0x0003202601007387 */ /* 0x000fe80000100a00 */
[----:B------:R-:W4:Y:S01]  /*27180*/  LDL.LU R192, [R1+0x1bc] ;  /* 0x0001bc0001c07983 */ /* 0x000f220000300800 */
[-C--:B-1----:R-:W-:Y:S01]  /*27190*/  LEA R36, P2, R33, R2.reuse, 0x2 ;  /* 0x0000000221247211 */ /* 0x082fe200078410ff */
[----:B---3--:R-:W-:Y:S01]  /*271a0*/  IMAD R7, R198, c[0x0][0x190], RZ ;  /* 0x00006400c6077a24 */ /* 0x008fe200078e02ff */
[----:B------:R-:W-:Y:S02]  /*271b0*/  LEA R198, P1, R19, R2, 0x2 ;  /* 0x0000000213c67211 */ /* 0x000fe400078210ff */
        /* <DEDUP_REMOVED lines=9> */
[----:B------:R-:W-:-:S03]  /*27250*/  LEA.HI.X.SX32 R35, R6, R0, 0x2, P1 ;  /* 0x0000000006237211 */ /* 0x000fc600008f16ff */
[----:B------:R-:W-:Y:S01]  /*27260*/  STL [R1+0x60e8], R94 ;  /* 0x0060e85e01007387 */ /* 0x000fe20000100800 */
[----:B------:R-:W-:-:S03]  /*27270*/  IMAD R11, R193, c[0x0][0x190], RZ ;  /* 0x00006400c10b7a24 */ /* 0x000fc600078e02ff */
[----:B------:R-:W-:Y:S04]  /*27280*/  STL [R1+0x60e4], R95 ;  /* 0x0060e45f01007387 */ /* 0x000fe80000100800 */
[----:B------:R-:W3:Y:S01]  /*27290*/  LDL.LU R193, [R1+0x1b8] ;  /* 0x0001b80001c17983 */ /* 0x000ee20000300800 */
[----:B-1----:R-:W-:-:S03]  /*272a0*/  LEA R36, P2, R31, R2, 0x2 ;  /* 0x000000021f247211 */ /* 0x002fc600078410ff */
[----:B------:R1:W-:Y:S01]  /*272b0*/  STL.64 [R1+0x14c8], R34 ;  /* 0x0014c82201007387 */ /* 0x0003e20000100a00 */
[----:B------:R-:W-:Y:S02]  /*272c0*/  LEA.HI.X.SX32 R37, R31, R0, 0x2, P2 ;  /* 0x000000001f257211 */ /* 0x000fe400010f16ff */
[-C--:B------:R-:W-:Y:S02]  /*272d0*/  LEA R32, P2, R17, R2.reuse, 0x2 ;  /* 0x0000000211207211 */ /* 0x080fe400078410ff */
[C---:B-1----:R-:W-:Y:S01]  /*272e0*/  LEA R34, P1, R18.reuse, R2, 0x2 ;  /* 0x0000000212227211 */ /* 0x042fe200078210ff */
[----:B------:R-:W-:Y:S02]  /*272f0*/  IMAD R19, R195, c[0x0][0x190], RZ ;  /* 0x00006400c3137a24 */ /* 0x000fe400078e02ff */
[----:B------:R-:W3:Y:S01]  /*27300*/  LDL.LU R195, [R1+0x1b4] ;  /* 0x0001b40001c37983 */ /* 0x000ee20000300800 */
[----:B------:R-:W-:-:S03]  /*27310*/  LEA.HI.X.SX32 R35, R18, R0, 0x2, P1 ;  /* 0x0000000012237211 */ /* 0x000fc600008f16ff */
[----:B------:R-:W-:Y:S01]  /*27320*/  STL.64 [R1+0x13b0], R36 ;  /* 0x0013b02401007387 */ /* 0x000fe20000100a00 */
[----:B------:R-:W-:-:S03]  /*27330*/  LEA.HI.X.SX32 R33, R17, R0, 0x2, P2 ;  /* 0x0000000011217211 */ /* 0x000fc600010f16ff */
[----:B------:R1:W-:Y:S04]  /*27340*/  STL.64 [R1+0x1330], R34 ;  /* 0x0013302201007387 */ /* 0x0003e80000100a00 */
[----:B------:R2:W-:Y:S04]  /*27350*/  STL.64 [R1+0xbe8], R32 ;  /* 0x000be82001007387 */ /* 0x0005e80000100a00 */
[----:B------:R-:W3:Y:S01]  /*27360*/  LDL.LU R190, [R1+0x1b0] ;  /* 0x0001b00001be7983 */ /* 0x000ee20000300800 */
[----:B-1----:R-:W-:-:S04]  /*27370*/  LEA R34, P1, R10, R2, 0x2 ;  /* 0x000000020a227211 */ /* 0x002fc800078210ff */
[----:B------:R-:W-:-:S05]  /*27380*/  LEA.HI.X.SX32 R35, R10, R0, 0x2, P1 ;  /* 0x000000000a237211 */ /* 0x000fca00008f16ff */
[----:B------:R-:W-:Y:S01]  /*27390*/  STL.64 [R1+0x318], R34 ;  /* 0x0003182201007387 */ /* 0x000fe20000100a00 */
[----:B-----5:R-:W-:-:S03]  /*273a0*/  IMAD R10, R191, c[0x0][0x190], RZ ;  /* 0x00006400bf0a7a24 */ /* 0x020fc600078e02ff */
[----:B------:R-:W5:Y:S01]  /*273b0*/  LDL.LU R191, [R1+0x1ac] ;  /* 0x0001ac0001bf7983 */ /* 0x000f620000300800 */
[----:B------:R-:W-:Y:S02]  /*273c0*/  IMAD R252, R252, c[0x0][0x190], RZ ;  /* 0x00006400fcfc7a24 */ /* 0x000fe400078e02ff */
[----:B------:R-:W-:-:S03]  /*273d0*/  IMAD R251, R251, c[0x0][0x190], RZ ;  /* 0x00006400fbfb7a24 */ /* 0x000fc600078e02ff */
[----:B--2---:R-:W-:Y:S01]  /*273e0*/  LEA R32, P2, R252, R2, 0x2 ;  /* 0x00000002fc207211 */ /* 0x004fe200078410ff */
[----:B------:R-:W-:Y:S02]  /*273f0*/  IMAD R228, R228, c[0x0][0x190], RZ ;  /* 0x00006400e4e47a24 */ /* 0x000fe400078e02ff */
[----:B------:R-:W-:Y:S01]  /*27400*/  IMAD R6, R196, c[0x0][0x190], RZ ;  /* 0x00006400c4067a24 */ /* 0x000fe200078e02ff */
[----:B------:R-:W-:Y:S02]  /*27410*/  LEA.HI.X.SX32 R33, R252, R0, 0x2, P2 ;  /* 0x00000000fc217211 */ /* 0x000fe400010f16ff */
[-C--:B------:R-:W-:Y:S01]  /*27420*/  LEA R196, P1, R251, R2.reuse, 0x2 ;  /* 0x00000002fbc47211 */ /* 0x080fe200078210ff */
[----:B----4-:R-:W-:Y:S01]  /*27430*/  IMAD R18, R197, c[0x0][0x190], RZ ;  /* 0x00006400c5127a24 */ /* 0x010fe200078e02ff */
[----:B------:R-:W-:Y:S01]  /*27440*/  LEA R92, P2, R228, R2, 0x2 ;  /* 0x00000002e45c7211 */ /* 0x000fe200078410ff */
[----:B------:R1:W-:Y:S01]  /*27450*/  STL.64 [R1+0xd8], R32 ;  /* 0x0000d82001007387 */ /* 0x0003e20000100a00 */
[----:B------:R-:W-:-:S02]  /*27460*/  LEA.HI.X.SX32 R197, R251, R0, 0x2, P1 ;  /* 0x00000000fbc57211 */ /* 0x000fc400008f16ff */
[----:B------:R-:W-:Y:S01]  /*27470*/  LEA.HI.X.SX32 R93, R228, R0, 0x2, P2 ;  /* 0x00000000e45d7211 */ /* 0x000fe200010f16ff */
[----:B------:R-:W-:Y:S01]  /*27480*/  STL [R1+0x60f0], R196 ;  /* 0x0060f0c401007387 */ /* 0x000fe20000100800 */
[----:B------:R-:W-:Y:S01]  /*27490*/  IMAD R17, R192, c[0x0][0x190], RZ ;  /* 0x00006400c0117a24 */ /* 0x000fe200078e02ff */
[C---:B-1----:R-:W-:Y:S02]  /*274a0*/  LEA R32, P1, R5.reuse, R2, 0x2 ;  /* 0x0000000205207211 */ /* 0x042fe400078210ff */
[----:B------:R-:W-:Y:S02]  /*274b0*/  STL [R1+0x60ec], R197 ;  /* 0x0060ecc501007387 */ /* 0x000fe40000100800 */
[----:B------:R-:W-:Y:S02]  /*274c0*/  LEA.HI.X.SX32 R33, R5, R0, 0x2, P1 ;  /* 0x0000000005217211 */ /* 0x000fe400008f16ff */
[----:B------:R-:W-:Y:S01]  /*274d0*/  STL [R1+0x60f8], R92 ;  /* 0x0060f85c01007387 */ /* 0x000fe20000100800 */
[----:B------:R-:W-:-:S03]  /*274e0*/  LEA R34, P2, R30, R2, 0x2 ;  /* 0x000000021e227211 */ /* 0x000fc600078410ff */
[----:B------:R-:W-:Y:S01]  /*274f0*/  STL [R1+0x60f4], R93 ;  /* 0x0060f45d01007387 */ /* 0x000fe20000100800 */
[----:B------:R-:W-:-:S03]  /*27500*/  LEA.HI.X.SX32 R35, R30, R0, 0x2, P2 ;  /* 0x000000001e237211 */ /* 0x000fc600010f16ff */
[----:B------:R-:W2:Y:S04]  /*27510*/  LDL.LU R192, [R1+0x1a8] ;  /* 0x0001a80001c07983 */ /* 0x000ea80000300800 */
[----:B------:R1:W-:Y:S04]  /*27520*/  STL.64 [R1+0x14c0], R32 ;  /* 0x0014c02001007387 */ /* 0x0003e80000100a00 */
[----:B------:R4:W-:Y:S01]  /*27530*/  STL.64 [R1+0x13a8], R34 ;  /* 0x0013a82201007387 */ /* 0x0009e20000100a00 */
[----:B-1----:R-:W-:-:S04]  /*27540*/  LEA R32, P1, R16, R2, 0x2 ;  /* 0x0000000210207211 */ /* 0x002fc800078210ff */
[----:B------:R-:W-:Y:S02]  /*27550*/  LEA.HI.X.SX32 R33, R16, R0, 0x2, P1 ;  /* 0x0000000010217211 */ /* 0x000fe400008f16ff */
[----:B----4-:R-:W-:Y:S01]  /*27560*/  LEA R34, P2, R29, R2, 0x2 ;  /* 0x000000021d227211 */ /* 0x010fe200078410ff */
[----:B---3--:R-:W-:Y:S02]  /*27570*/  IMAD R5, R193, c[0x0][0x190], RZ ;  /* 0x00006400c1057a24 */ /* 0x008fe400078e02ff */
[----:B------:R-:W3:Y:S01]  /*27580*/  LDL.LU R193, [R1+0x1a4] ;  /* 0x0001a40001c17983 */ /* 0x000ee20000300800 */
[----:B------:R-:W-:-:S03]  /*27590*/  LEA.HI.X.SX32 R35, R29, R0, 0x2, P2 ;  /* 0x000000001d237211 */ /* 0x000fc600010f16ff */
[----:B------:R1:W-:Y:S01]  /*275a0*/  STL.64 [R1+0x1328], R32 ;  /* 0x0013282001007387 */ /* 0x0003e20000100a00 */
[C---:B------:R-:W-:Y:S02]  /*275b0*/  LEA R30, P2, R28.reuse, R2, 0x2 ;  /* 0x000000021c1e7211 */ /* 0x040fe400078410ff */
[----:B------:R-:W-:Y:S02]  /*275c0*/  MOV R88, R188 ;  /* 0x000000bc00587202 */ /* 0x000fe40000000f00 */
[----:B------:R-:W-:Y:S01]  /*275d0*/  LEA.HI.X.SX32 R31, R28, R0, 0x2, P2 ;  /* 0x000000001c1f7211 */ /* 0x000fe200010f16ff */
[----:B------:R-:W4:Y:S01]  /*275e0*/  LDL.LU R188, [R1+0x1a0] ;  /* 0x0001a00001bc7983 */ /* 0x000f220000300800 */
[----:B-1----:R-:W-:-:S04]  /*275f0*/  LEA R32, P1, R9, R2, 0x2 ;  /* 0x0000000209207211 */ /* 0x002fc800078210ff */
[----:B------:R-:W-:Y:S02]  /*27600*/  LEA.HI.X.SX32 R33, R9, R0, 0x2, P1 ;  /* 0x0000000009217211 */ /* 0x000fe400008f16ff */
[-C--:B------:R-:W-:Y:S01]  /*27610*/  LEA R194, P1, R15, R2.reuse, 0x2 ;  /* 0x000000020fc27211 */ /* 0x080fe200078210ff */
[----:B------:R-:W-:Y:S01]  /*27620*/  STL.64 [R1+0xbe0], R34 ;  /* 0x000be02201007387 */ /* 0x000fe20000100a00 */
[----:B------:R-:W-:Y:S01]  /*27630*/  LEA R90, P2, R27, R2, 0x2 ;  /* 0x000000021b5a7211 */ /* 0x000fe200078410ff */
[----:B------:R-:W-:Y:S02]  /*27640*/  IMAD.MOV.U32 R89, RZ, RZ, R189 ;  /* 0x000000ffff597224 */ /* 0x000fe400078e00bd */
[----:B------:R-:W-:Y:S01]  /*27650*/  IMAD R16, R195, c[0x0][0x190], RZ ;  /* 0x00006400c3107a24 */ /* 0x000fe200078e02ff */
[----:B------:R1:W-:Y:S01]  /*27660*/  STL.64 [R1+0x310], R32 ;  /* 0x0003102001007387 */ /* 0x0003e20000100a00 */
[-C--:B------:R-:W-:Y:S02]  /*27670*/  LEA.HI.X.SX32 R195, R15, R0.reuse, 0x2, P1 ;  /* 0x000000000fc37211 */ /* 0x080fe400008f16ff */
[----:B------:R-:W-:Y:S01]  /*27680*/  LEA.HI.X.SX32 R91, R27, R0, 0x2, P2 ;  /* 0x000000001b5b7211 */ /* 0x000fe200010f16ff */
[----:B------:R-:W4:Y:S04]  /*27690*/  LDL.LU R189, [R1+0x19c] ;  /* 0x00019c0001bd7983 */ /* 0x000f280000300800 */
[----:B------:R1:W-:Y:S02]  /*276a0*/  STL.64 [R1+0xd0], R30 ;  /* 0x0000d01e01007387 */ /* 0x0003e40000100a00 */
[----:B-1----:R-:W-:-:S02]  /*276b0*/  LEA R32, P1, R3, R2, 0x2 ;  /* 0x0000000203207211 */ /* 0x002fc400078210ff */
[----:B------:R-:W-:Y:S01]  /*276c0*/  STL [R1+0x6100], R194 ;  /* 0x006100c201007387 */ /* 0x000fe20000100800 */
[----:B------:R-:W-:Y:S01]  /*276d0*/  IMAD R9, R190, c[0x0][0x190], RZ ;  /* 0x00006400be097a24 */ /* 0x000fe200078e02ff */
[----:B------:R-:W-:Y:S02]  /*276e0*/  LEA.HI.X.SX32 R33, R3, R0, 0x2, P1 ;  /* 0x0000000003217211 */ /* 0x000fe400008f16ff */
[----:B------:R-:W-:Y:S01]  /*276f0*/  STL [R1+0x60fc], R195 ;  /* 0x0060fcc301007387 */ /* 0x000fe20000100800 */
[----:B------:R-:W-:-:S03]  /*27700*/  LEA R30, P2, R26, R2, 0x2 ;  /* 0x000000021a1e7211 */ /* 0x000fc600078410ff */
[----:B------:R-:W-:Y:S01]  /*27710*/  STL [R1+0x6108], R90 ;  /* 0x0061085a01007387 */ /* 0x000fe20000100800 */
[----:B------:R-:W-:Y:S02]  /*27720*/  LEA R28, P1, R14, R2, 0x2 ;  /* 0x000000020e1c7211 */ /* 0x000fe400078210ff */
[-C--:B------:R-:W-:Y:S01]  /*27730*/  LEA.HI.X.SX32 R31, R26, R0.reuse, 0x2, P2 ;  /* 0x000000001a1f7211 */ /* 0x080fe200010f16ff */
[----:B------:R-:W-:Y:S04]  /*27740*/  STL [R1+0x6104], R91 ;  /* 0x0061045b01007387 */ /* 0x000fe80000100800 */
[----:B------:R-:W4:Y:S01]  /*27750*/  LDL.LU R190, [R1+0x198] ;  /* 0x0001980001be7983 */ /* 0x000f220000300800 */
[----:B------:R-:W-:-:S03]  /*27760*/  LEA.HI.X.SX32 R29, R14, R0, 0x2, P1 ;  /* 0x000000000e1d7211 */ /* 0x000fc600008f16ff */
[----:B------:R-:W-:Y:S04]  /*27770*/  STL.64 [R1+0x14b8], R32 ;  /* 0x0014b82001007387 */ /* 0x000fe80000100a00 */
[----:B------:R1:W-:Y:S02]  /*27780*/  STL.64 [R1+0x13a0], R30 ;  /* 0x0013a01e01007387 */ /* 0x0003e40000100a00 */
[----:B-1----:R-:W-:-:S04]  /*27790*/  LEA R30, P2, R25, R2, 0x2 ;  /* 0x00000002191e7211 */ /* 0x002fc800078410ff */
[----:B------:R-:W-:Y:S01]  /*277a0*/  LEA.HI.X.SX32 R31, R25, R0, 0x2, P2 ;  /* 0x00000000191f7211 */ /* 0x000fe200010f16ff */
[----:B-----5:R-:W-:Y:S02]  /*277b0*/  IMAD R15, R191, c[0x0][0x190], RZ ;  /* 0x00006400bf0f7a24 */ /* 0x020fe400078e02ff */
[----:B------:R-:W5:Y:S04]  /*277c0*/  LDL.LU R191, [R1+0x194] ;  /* 0x0001940001bf7983 */ /* 0x000f680000300800 */
[----:B------:R1:W-:Y:S04]  /*277d0*/  STL.64 [R1+0x1320], R28 ;  /* 0x0013201c01007387 */ /* 0x0003e80000100a00 */
[----:B------:R-:W5:Y:S01]  /*277e0*/  LDL.LU R108, [R1+0x190] ;  /* 0x00019000016c7983 */ /* 0x000f620000300800 */
[----:B-1----:R-:W-:-:S04]  /*277f0*/  LEA R28, P1, R8, R2, 0x2 ;  /* 0x00000002081c7211 */ /* 0x002fc800078210ff */
[----:B------:R-:W-:Y:S01]  /*27800*/  LEA.HI.X.SX32 R29, R8, R0, 0x2, P1 ;  /* 0x00000000081d7211 */ /* 0x000fe200008f16ff */
[----:B------:R-:W-:Y:S04]  /*27810*/  STL.64 [R1+0xbc8], R30 ;  /* 0x000bc81e01007387 */ /* 0x000fe80000100a00 */
[----:B------:R-:W-:Y:S04]  /*27820*/  STL.64 [R1+0x308], R28 ;  /* 0x0003081c01007387 */ /* 0x000fe80000100a00 */
[----:B------:R-:W5:Y:S01]  /*27830*/  LDL.LU R107, [R1+0x18c] ;  /* 0x00018c00016b7983 */ /* 0x000f620000300800 */
[----:B------:R-:W-:Y:S01]  /*27840*/  LEA R26, P2, R24, R2, 0x2 ;  /* 0x00000002181a7211 */ /* 0x000fe200078410ff */
[----:B------:R-:W-:-:S03]  /*27850*/  IMAD.MOV.U32 R110, RZ, RZ, R88 ;  /* 0x000000ffff6e7224 */ /* 0x000fc600078e0058 */
[----:B------:R-:W-:Y:S01]  /*27860*/  LEA.HI.X.SX32 R27, R24, R0, 0x2, P2 ;  /* 0x00000000181b7211 */ /* 0x000fe200010f16ff */
[----:B--2---:R-:W-:Y:S01]  /*27870*/  IMAD R3, R192, c[0x0][0x190], RZ ;  /* 0x00006400c0037a24 */ /* 0x004fe200078e02ff */
[-C--:B------:R-:W-:Y:S02]  /*27880*/  LEA R192, P1, R13, R2.reuse, 0x2 ;  /* 0x000000020dc07211 */ /* 0x080fe400078210ff */
[C---:B------:R-:W-:Y:S01]  /*27890*/  LEA R88, P2, R23.reuse, R2, 0x2 ;  /* 0x0000000217587211 */ /* 0x040fe200078410ff */
[----:B------:R-:W-:Y:S01]  /*278a0*/  IMAD.MOV.U32 R111, RZ, RZ, R89 ;  /* 0x000000ffff6f7224 */ /* 0x000fe200078e0059 */
[----:B------:R1:W-:Y:S02]  /*278b0*/  STL.64 [R1+0xc8], R26 ;  /* 0x0000c81a01007387 */ /* 0x0003e40000100a00 */
[----:B------:R-:W-:Y:S02]  /*278c0*/  LEA.HI.X.SX32 R89, R23, R0, 0x2, P2 ;  /* 0x0000000017597211 */ /* 0x000fe400010f16ff */
[----:B------:R-:W-:Y:S01]  /*278d0*/  STL [R1+0x6110], R192 ;  /* 0x006110c001007387 */ /* 0x000fe20000100800 */
[----:B-1----:R-:W-:Y:S01]  /*278e0*/  LEA R26, P2, R22, R2, 0x2 ;  /* 0x00000002161a7211 */ /* 0x002fe200078410ff */
[----:B---3--:R-:W-:Y:S01]  /*278f0*/  IMAD R14, R193, c[0x0][0x190], RZ ;  /* 0x00006400c10e7a24 */ /* 0x008fe200078e02ff */
[----:B------:R-:W-:-:S02]  /*27900*/  LEA.HI.X.SX32 R193, R13, R0, 0x2, P1 ;  /* 0x000000000dc17211 */ /* 0x000fc400008f16ff */
[----:B------:R-:W-:-:S04]  /*27910*/  LEA R28, P1, R4, R2, 0x2 ;  /* 0x00000002041c7211 */ /* 0x000fc800078210ff */
[----:B------:R-:W-:Y:S02]  /*27920*/  LEA.HI.X.SX32 R29, R4, R0, 0x2, P1 ;  /* 0x00000000041d7211 */ /* 0x000fe400008f16ff */
[----:B------:R-:W-:Y:S01]  /*27930*/  LEA R24, P1, R12, R2, 0x2 ;  /* 0x000000020c187211 */ /* 0x000fe200078210ff */
[----:B------:R-:W-:Y:S01]  /*27940*/  STL [R1+0x610c], R193 ;  /* 0x00610cc101007387 */ /* 0x000fe20000100800 */
[----:B------:R-:W-:Y:S01]  /*27950*/  LEA.HI.X.SX32 R27, R22, R0, 0x2, P2 ;  /* 0x00000000161b7211 */ /* 0x000fe200010f16ff */
[----:B----4-:R-:W-:Y:S01]  /*27960*/  IMAD R8, R188, c[0x0][0x190], RZ ;  /* 0x00006400bc087a24 */ /* 0x010fe200078e02ff */
[----:B------:R-:W-:Y:S01]  /*27970*/  LEA R22, P2, R21, R2, 0x2 ;  /* 0x0000000215167211 */ /* 0x000fe200078410ff */
[----:B------:R-:W-:Y:S01]  /*27980*/  STL [R1+0x6118], R88 ;  /* 0x0061185801007387 */ /* 0x000fe20000100800 */
[----:B------:R-:W-:-:S03]  /*27990*/  LEA.HI.X.SX32 R25, R12, R0, 0x2, P1 ;  /* 0x000000000c197211 */ /* 0x000fc600008f16ff */
[----:B------:R-:W-:Y:S01]  /*279a0*/  STL [R1+0x6114], R89 ;  /* 0x0061145901007387 */ /* 0x000fe20000100800 */
[----:B------:R-:W-:-:S03]  /*279b0*/  LEA.HI.X.SX32 R23, R21, R0, 0x2, P2 ;  /* 0x0000000015177211 */ /* 0x000fc600010f16ff */
[----:B------:R-:W2:Y:S04]  /*279c0*/  LDL.LU R188, [R1+0x188] ;  /* 0x0001880001bc7983 */ /* 0x000ea80000300800 */
[----:B------:R-:W-:Y:S04]  /*279d0*/  STL.64 [R1+0x14b0], R28 ;  /* 0x0014b01c01007387 */ /* 0x000fe80000100a00 */
[----:B------:R-:W-:Y:S01]  /*279e0*/  STL.64 [R1+0x1388], R26 ;  /* 0x0013881a01007387 */ /* 0x000fe20000100a00 */
[----:B------:R-:W-:-:S03]  /*279f0*/  IMAD R13, R189, c[0x0][0x190], RZ ;  /* 0x00006400bd0d7a24 */ /* 0x000fc600078e02ff */
[----:B------:R-:W3:Y:S04]  /*27a00*/  LDL.LU R189, [R1+0x184] ;  /* 0x0001840001bd7983 */ /* 0x000ee80000300800 */
[----:B------:R1:W-:Y:S04]  /*27a10*/  STL.64 [R1+0xf30], R24 ;  /* 0x000f301801007387 */ /* 0x0003e80000100a00 */
[----:B------:R4:W-:Y:S04]  /*27a20*/  STL.64 [R1+0xbc0], R22 ;  /* 0x000bc01601007387 */ /* 0x0009e80000100a00 */
[----:B------:R-:W3:Y:S01]  /*27a30*/  LDL.LU R106, [R1+0x180] ;  /* 0x00018000016a7983 */ /* 0x000ee20000300800 */
[----:B-1----:R-:W-:-:S02]  /*27a40*/  LEA R24, P1, R7, R2, 0x2 ;  /* 0x0000000207187211 */ /* 0x002fc400078210ff */
[----:B----4-:R-:W-:Y:S02]  /*27a50*/  LEA R22, P2, R20, R2, 0x2 ;  /* 0x0000000214167211 */ /* 0x010fe400078410ff */
[----:B------:R-:W-:Y:S01]  /*27a60*/  LEA.HI.X.SX32 R25, R7, R0, 0x2, P1 ;  /* 0x0000000007197211 */ /* 0x000fe200008f16ff */
[----:B------:R-:W-:Y:S01]  /*27a70*/  IMAD R4, R190, c[0x0][0x190], RZ ;  /* 0x00006400be047a24 */ /* 0x000fe200078e02ff */
[----:B------:R-:W-:Y:S02]  /*27a80*/  LEA R190, P1, R11, R2, 0x2 ;  /* 0x000000020bbe7211 */ /* 0x000fe400078210ff */
[----:B------:R-:W-:Y:S01]  /*27a90*/  LEA.HI.X.SX32 R23, R20, R0, 0x2, P2 ;  /* 0x0000000014177211 */ /* 0x000fe200010f16ff */
[----:B------:R-:W-:Y:S01]  /*27aa0*/  STL.64 [R1+0x300], R24 ;  /* 0x0003001801007387 */ /* 0x000fe20000100a00 */
[----:B------:R-:W-:-:S03]  /*27ab0*/  LEA R86, P2, R19, R2, 0x2 ;  /* 0x0000000213567211 */ /* 0x000fc600078410ff */
[----:B------:R-:W4:Y:S01]  /*27ac0*/  LDL.LU R109, [R1+0x17c] ;  /* 0x00017c00016d7983 */ /* 0x000f220000300800 */
[----:B------:R-:W-:-:S03]  /*27ad0*/  LEA.HI.X.SX32 R87, R19, R0, 0x2, P2 ;  /* 0x0000000013577211 */ /* 0x000fc600010f16ff */
[----:B------:R1:W-:Y:S04]  /*27ae0*/  STL.64 [R1+0xc0], R22 ;  /* 0x0000c01601007387 */ /* 0x0003e80000100a00 */
[----:B------:R-:W-:Y:S01]  /*27af0*/  STL [R1+0x6120], R190 ;  /* 0x006120be01007387 */ /* 0x000fe20000100800 */
[----:B-1----:R-:W-:-:S04]  /*27b00*/  LEA R22, P2, R18, R2, 0x2 ;  /* 0x0000000212167211 */ /* 0x002fc800078410ff */
[-C--:B------:R-:W-:Y:S01]  /*27b10*/  LEA.HI.X.SX32 R23, R18, R0.reuse, 0x2, P2 ;  /* 0x0000000012177211 */ /* 0x080fe200010f16ff */
[----:B-----5:R-:W-:Y:S01]  /*27b20*/  IMAD R12, R191, c[0x0][0x190], RZ ;  /* 0x00006400bf0c7a24 */ /* 0x020fe200078e02ff */
[----:B------:R-:W-:Y:S02]  /*27b30*/  LEA.HI.X.SX32 R191, R11, R0, 0x2, P1 ;  /* 0x000000000bbf7211 */ /* 0x000fe400008f16ff */
[----:B------:R-:W-:-:S04]  /*27b40*/  LEA R24, P1, R6, R2, 0x2 ;  /* 0x0000000206187211 */ /* 0x000fc800078210ff */
[----:B------:R-:W-:Y:S02]  /*27b50*/  LEA.HI.X.SX32 R25, R6, R0, 0x2, P1 ;  /* 0x0000000006197211 */ /* 0x000fe400008f16ff */
[C---:B------:R-:W-:Y:S01]  /*27b60*/  LEA R20, P1, R10.reuse, R2, 0x2 ;  /* 0x000000020a147211 */ /* 0x040fe200078210ff */
[----:B------:R-:W-:Y:S03]  /*27b70*/  STL [R1+0x611c], R191 ;  /* 0x00611cbf01007387 */ /* 0x000fe60000100800 */
[----:B------:R-:W-:Y:S01]  /*27b80*/  LEA.HI.X.SX32 R21, R10, R0, 0x2, P1 ;  /* 0x000000000a157211 */ /* 0x000fe200008f16ff */
[----:B------:R-:W-:Y:S01]  /*27b90*/  STL [R1+0x6128], R86 ;  /* 0x0061285601007387 */ /* 0x000fe20000100800 */
[----:B------:R-:W-:-:S03]  /*27ba0*/  IMAD R7, R108, c[0x0][0x190], RZ ;  /* 0x000064006c077a24 */ /* 0x000fc600078e02ff */
[----:B------:R-:W-:Y:S04]  /*27bb0*/  STL [R1+0x6124], R87 ;  /* 0x0061245701007387 */ /* 0x000fe80000100800 */
[----:B------:R-:W5:Y:S04]  /*27bc0*/  LDL.LU R112, [R1+0x178] ;  /* 0x0001780001707983 */ /* 0x000f680000300800 */
[----:B------:R-:W-:Y:S04]  /*27bd0*/  STL.64 [R1+0x1478], R24 ;  /* 0x0014781801007387 */ /* 0x000fe80000100a00 */
[----:B------:R1:W-:Y:S01]  /*27be0*/  STL.64 [R1+0x1380], R22 ;  /* 0x0013801601007387 */ /* 0x0003e20000100a00 */
[----:B------:R-:W-:-:S03]  /*27bf0*/  IMAD R11, R107, c[0x0][0x190], RZ ;  /* 0x000064006b0b7a24 */ /* 0x000fc600078e02ff */
[----:B------:R-:W4:Y:S04]  /*27c00*/  LDL.LU R108, [R1+0x174] ;  /* 0x00017400016c7983 */ /* 0x000f280000300800 */
[----:B------:R1:W-:Y:S04]  /*27c10*/  STL.64 [R1+0xf18], R20 ;  /* 0x000f181401007387 */ /* 0x0003e80000100a00 */
[----:B------:R-:W4:Y:S01]  /*27c20*/  LDL.LU R107, [R1+0x170] ;  /* 0x00017000016b7983 */ /* 0x000f220000300800 */
[----:B-1----:R-:W-:-:S04]  /*27c30*/  LEA R22, P2, R17, R2, 0x2 ;  /* 0x0000000211167211 */ /* 0x002fc800078410ff */
[----:B------:R-:W-:Y:S02]  /*27c40*/  LEA.HI.X.SX32 R23, R17, R0, 0x2, P2 ;  /* 0x0000000011177211 */ /* 0x000fe400010f16ff */
[CC--:B------:R-:W-:Y:S02]  /*27c50*/  LEA R20, P1, R5.reuse, R2.reuse, 0x2 ;  /* 0x0000000205147211 */ /* 0x0c0fe400078210ff */
[C---:B------:R-:W-:Y:S02]  /*27c60*/  LEA R18, P2, R16.reuse, R2, 0x2 ;  /* 0x0000000210127211 */ /* 0x040fe400078410ff */
[-C--:B------:R-:W-:Y:S01]  /*27c70*/  LEA.HI.X.SX32 R21, R5, R0.reuse, 0x2, P1 ;  /* 0x0000000005157211 */ /* 0x080fe200008f16ff */
[----:B------:R-:W-:Y:S01]  /*27c80*/  STL.64 [R1+0xba8], R22 ;  /* 0x000ba81601007387 */ /* 0x000fe20000100a00 */
[----:B------:R-:W-:Y:S02]  /*27c90*/  LEA.HI.X.SX32 R19, R16, R0, 0x2, P2 ;  /* 0x0000000010137211 */ /* 0x000fe400010f16ff */
[C---:B------:R-:W-:Y:S01]  /*27ca0*/  LEA R84, P2, R15.reuse, R2, 0x2 ;  /* 0x000000020f547211 */ /* 0x040fe200078410ff */
[----:B------:R-:W-:Y:S03]  /*27cb0*/  STL.64 [R1+0x2f8], R20 ;  /* 0x0002f81401007387 */ /* 0x000fe60000100a00 */
[----:B------:R-:W-:Y:S01]  /*27cc0*/  LEA.HI.X.SX32 R85, R15, R0, 0x2, P2 ;  /* 0x000000000f557211 */ /* 0x000fe200010f16ff */
[----:B------:R-:W4:Y:S04]  /*27cd0*/  LDL.LU R80, [R1+0x16c] ;  /* 0x00016c0001507983 */ /* 0x000f280000300800 */
[----:B------:R1:W-:Y:S02]  /*27ce0*/  STL.64 [R1+0xb8], R18 ;  /* 0x0000b81201007387 */ /* 0x0003e40000100a00 */
[-C--:B-1----:R-:W-:Y:S01]  /*27cf0*/  LEA R18, P2, R14, R2.reuse, 0x2 ;  /* 0x000000020e127211 */ /* 0x082fe200078410ff */
[----:B--2---:R-:W-:Y:S01]  /*27d00*/  IMAD R6, R188, c[0x0][0x190], RZ ;  /* 0x00006400bc067a24 */ /* 0x004fe200078e02ff */
[----:B------:R-:W-:Y:S01]  /*27d10*/  LEA R188, P1, R9, R2, 0x2 ;  /* 0x0000000209bc7211 */ /* 0x000fe200078210ff */
[----:B---3--:R-:W-:-:S03]  /*27d20*/  IMAD R10, R189, c[0x0][0x190], RZ ;  /* 0x00006400bd0a7a24 */ /* 0x008fc600078e02ff */
[----:B------:R-:W-:Y:S02]  /*27d30*/  LEA.HI.X.SX32 R189, R9, R0, 0x2, P1 ;  /* 0x0000000009bd7211 */ /* 0x000fe400008f16ff */
[C---:B------:R-:W-:Y:S01]  /*27d40*/  LEA R20, P1, R3.reuse, R2, 0x2 ;  /* 0x0000000203147211 */ /* 0x040fe200078210ff */
[----:B------:R-:W-:Y:S03]  /*27d50*/  STL [R1+0x6130], R188 ;  /* 0x006130bc01007387 */ /* 0x000fe60000100800 */
[----:B------:R-:W-:Y:S02]  /*27d60*/  LEA.HI.X.SX32 R21, R3, R0, 0x2, P1 ;  /* 0x0000000003157211 */ /* 0x000fe400008f16ff */
[----:B------:R-:W-:Y:S01]  /*27d70*/  LEA R16, P1, R8, R2, 0x2 ;  /* 0x0000000208107211 */ /* 0x000fe200078210ff */
[----:B------:R-:W-:Y:S01]  /*27d80*/  STL [R1+0x612c], R189 ;  /* 0x00612cbd01007387 */ /* 0x000fe20000100800 */
[----:B------:R-:W-:-:S02]  /*27d90*/  LEA.HI.X.SX32 R19, R14, R0, 0x2, P2 ;  /* 0x000000000e137211 */ /* 0x000fc400010f16ff */
[----:B------:R-:W-:Y:S01]  /*27da0*/  LEA.HI.X.SX32 R17, R8, R0, 0x2, P1 ;  /* 0x0000000008117211 */ /* 0x000fe200008f16ff */
[----:B------:R-:W-:Y:S01]  /*27db0*/  STL [R1+0x6138], R84 ;  /* 0x0061385401007387 */ /* 0x000fe20000100800 */
[----:B------:R-:W-:-:S03]  /*27dc0*/  IMAD R5, R106, c[0x0][0x190], RZ ;  /* 0x000064006a057a24 */ /* 0x000fc600078e02ff */
[----:B------:R-:W-:Y:S04]  /*27dd0*/  STL [R1+0x6134], R85 ;  /* 0x0061345501007387 */ /* 0x000fe80000100800 */
[----:B------:R-:W2:Y:S04]  /*27de0*/  LDL.LU R81, [R1+0x168] ;  /* 0x0001680001517983 */ /* 0x000ea80000300800 */
[----:B------:R-:W-:Y:S04]  /*27df0*/  STL.64 [R1+0x1470], R20 ;  /* 0x0014701401007387 */ /* 0x000fe80000100a00 */
[----:B------:R-:W3:Y:S04]  /*27e00*/  LDL.LU R106, [R1+0x164] ;  /* 0x00016400016a7983 */ /* 0x000ee80000300800 */
[----:B------:R1:W-:Y:S04]  /*27e10*/  STL.64 [R1+0x1378], R18 ;  /* 0x0013781201007387 */ /* 0x0003e80000100a00 */
[----:B------:R1:W-:Y:S02]  /*27e20*/  STL.64 [R1+0xf10], R16 ;  /* 0x000f101001007387 */ /* 0x0003e40000100a00 */
[----:B-1----:R-:W-:-:S02]  /*27e30*/  LEA R18, P2, R13, R2, 0x2 ;  /* 0x000000020d127211 */ /* 0x002fc400078410ff */
[C---:B------:R-:W-:Y:S02]  /*27e40*/  LEA R16, P1, R4.reuse, R2, 0x2 ;  /* 0x0000000204107211 */ /* 0x040fe400078210ff */
[-C--:B------:R-:W-:Y:S02]  /*27e50*/  LEA.HI.X.SX32 R19, R13, R0.reuse, 0x2, P2 ;  /* 0x000000000d137211 */ /* 0x080fe400010f16ff */
[----:B------:R-:W-:Y:S01]  /*27e60*/  LEA.HI.X.SX32 R17, R4, R0, 0x2, P1 ;  /* 0x0000000004117211 */ /* 0x000fe200008f16ff */
[----:B-----5:R-:W-:Y:S02]  /*27e70*/  IMAD R3, R112, c[0x0][0x190], RZ ;  /* 0x0000640070037a24 */ /* 0x020fe400078e02ff */
[----:B------:R-:W5:Y:S04]  /*27e80*/  LDL.LU R112, [R1+0x160] ;  /* 0x0001600001707983 */ /* 0x000f680000300800 */
[----:B------:R-:W-:Y:S04]  /*27e90*/  STL.64 [R1+0xba0], R18 ;  /* 0x000ba01201007387 */ /* 0x000fe80000100a00 */
[----:B------:R1:W-:Y:S01]  /*27ea0*/  STL.64 [R1+0x2f0], R16 ;  /* 0x0002f01001007387 */ /* 0x0003e20000100a00 */
[----:B----4-:R-:W-:-:S03]  /*27eb0*/  IMAD R4, R107, c[0x0][0x190], RZ ;  /* 0x000064006b047a24 */ /* 0x010fc600078e02ff */
[----:B------:R-:W4:Y:S01]  /*27ec0*/  LDL.LU R107, [R1+0x15c] ;  /* 0x00015c00016b7983 */ /* 0x000f220000300800 */
[----:B------:R-:W-:Y:S01]  /*27ed0*/  IMAD R8, R108, c[0x0][0x190], RZ ;  /* 0x000064006c087a24 */ /* 0x000fe200078e02ff */
[CC--:B------:R-:W-:Y:S01]  /*27ee0*/  LEA R14, P2, R12.reuse, R2.reuse, 0x2 ;  /* 0x000000020c0e7211 */ /* 0x0c0fe200078410ff */
[----:B------:R-:W-:Y:S02]  /*27ef0*/  IMAD.MOV.U32 R108, RZ, RZ, R110 ;  /* 0x000000ffff6c7224 */ /* 0x000fe400078e006e */
[----:B------:R-:W-:Y:S01]  /*27f00*/  IMAD.MOV.U32 R110, RZ, RZ, R186 ;  /* 0x000000ffff6e7224 */ /* 0x000fe200078e00ba */
[----:B------:R-:W-:Y:S01]  /*27f10*/  LEA R186, P1, R7, R2, 0x2 ;  /* 0x0000000207ba7211 */ /* 0x000fe200078210ff */
[----:B------:R-:W-:Y:S01]  /*27f20*/  IMAD R9, R109, c[0x0][0x190], RZ ;  /* 0x000064006d097a24 */ /* 0x000fe200078e02ff */
[----:B------:R-:W-:Y:S01]  /*27f30*/  MOV R109, R111 ;  /* 0x0000006f006d7202 */ /* 0x000fe20000000f00 */
[----:B------:R-:W-:Y:S01]  /*27f40*/  IMAD.MOV.U32 R111, RZ, RZ, R187 ;  /* 0x000000ffff6f7224 */ /* 0x000fe200078e00bb */
[----:B------:R-:W-:-:S02]  /*27f50*/  LEA.HI.X.SX32 R15, R12, R0, 0x2, P2 ;  /* 0x000000000c0f7211 */ /* 0x000fc400010f16ff */
[----:B------:R-:W-:Y:S02]  /*27f60*/  LEA R82, P2, R11, R2, 0x2 ;  /* 0x000000020b527211 */ /* 0x000fe400078410ff */
[----:B------:R-:W-:Y:S02]  /*27f70*/  LEA.HI.X.SX32 R187, R7, R0, 0x2, P1 ;  /* 0x0000000007bb7211 */ /* 0x000fe400008f16ff */
[C---:B-1----:R-:W-:Y:S01]  /*27f80*/  LEA R16, P1, R6.reuse, R2, 0x2 ;  /* 0x0000000206107211 */ /* 0x042fe200078210ff */
[----:B------:R1:W-:Y:S01]  /*27f90*/  STL.64 [R1+0xb0], R14 ;  /* 0x0000b00e01007387 */ /* 0x0003e20000100a00 */
[-C--:B------:R-:W-:Y:S02]  /*27fa0*/  LEA.HI.X.SX32 R83, R11, R0.reuse, 0x2, P2 ;  /* 0x000000000b537211 */ /* 0x080fe400010f16ff */
[----:B------:R-:W-:Y:S02]  /*27fb0*/  LEA.HI.X.SX32 R17, R6, R0, 0x2, P1 ;  /* 0x0000000006117211 */ /* 0x000fe400008f16ff */
[-C--:B------:R-:W-:Y:S01]  /*27fc0*/  LEA R12, P1, R5, R2.reuse, 0x2 ;  /* 0x00000002050c7211 */ /* 0x080fe200078210ff */
[----:B------:R-:W-:Y:S01]  /*27fd0*/  STL [R1+0x6140], R186 ;  /* 0x006140ba01007387 */ /* 0x000fe20000100800 */
[----:B-1----:R-:W-:-:S03]  /*27fe0*/  LEA R14, P2, R10, R2, 0x2 ;  /* 0x000000020a0e7211 */ /* 0x002fc600078410ff */
[----:B------:R-:W-:Y:S01]  /*27ff0*/  STL [R1+0x613c], R187 ;  /* 0x00613cbb01007387 */ /* 0x000fe20000100800 */
[-C--:B------:R-:W-:Y:S02]  /*28000*/  LEA.HI.X.SX32 R13, R5, R0.reuse, 0x2, P1 ;  /* 0x00000000050d7211 */ /* 0x080fe400008f16ff */
[----:B------:R-:W-:Y:S01]  /*28010*/  LEA.HI.X.SX32 R15, R10, R0, 0x2, P2 ;  /* 0x000000000a0f7211 */ /* 0x000fe200010f16ff */
[----:B------:R-:W-:Y:S04]  /*28020*/  STL [R1+0x6148], R82 ;  /* 0x0061485201007387 */ /* 0x000fe80000100800 */
[----:B------:R-:W-:Y:S04]  /*28030*/  STL [R1+0x6144], R83 ;  /* 0x0061445301007387 */ /* 0x000fe80000100800 */
[----:B------:R-:W-:Y:S04]  /*28040*/  STL.64 [R1+0x1458], R16 ;  /* 0x0014581001007387 */ /* 0x000fe80000100a00 */
[----:B------:R-:W-:Y:S01]  /*28050*/  STL.64 [R1+0x1370], R14 ;  /* 0x0013700e01007387 */ /* 0x000fe20000100a00 */
[----:B------:R-:W-:-:S03]  /*28060*/  IMAD.MOV.U32 R78, RZ, RZ, R108 ;  /* 0x000000ffff4e7224 */ /* 0x000fc600078e006c */
[----:B------:R1:W-:Y:S01]  /*28070*/  STL.64 [R1+0xef8], R12 ;  /* 0x000ef80c01007387 */ /* 0x0003e20000100a00 */
[----:B------:R-:W-:Y:S01]  /*28080*/  MOV R108, R110 ;  /* 0x0000006e006c7202 */ /* 0x000fe20000000f00 */
[----:B------:R-:W-:Y:S02]  /*28090*/  IMAD.MOV.U32 R110, RZ, RZ, R184 ;  /* 0x000000ffff6e7224 */ /* 0x000fe400078e00b8 */
[----:B------:R-:W-:Y:S01]  /*280a0*/  IMAD.MOV.U32 R79, RZ, RZ, R109 ;  /* 0x000000ffff4f7224 */ /* 0x000fe200078e006d */
[----:B-1----:R-:W-:Y:S01]  /*280b0*/  LEA R12, P1, R3, R2, 0x2 ;  /* 0x00000002030c7211 */ /* 0x002fe200078210ff */
[----:B------:R-:W-:-:S03]  /*280c0*/  IMAD.MOV.U32 R109, RZ, RZ, R111 ;  /* 0x000000ffff6d7224 */ /* 0x000fc600078e006f */
[----:B------:R-:W-:Y:S02]  /*280d0*/  LEA.HI.X.SX32 R13, R3, R0, 0x2, P1 ;  /* 0x00000000030d7211 */ /* 0x000fe400008f16ff */
[CC--:B------:R-:W-:Y:S01]  /*280e0*/  LEA R184, P1, R4.reuse, R2.reuse, 0x2 ;  /* 0x0000000204b87211 */ /* 0x0c0fe200078210ff */
[----:B------:R-:W-:Y:S01]  /*280f0*/  IMAD.MOV.U32 R111, RZ, RZ, R185 ;  /* 0x000000ffff6f7224 */ /* 0x000fe200078e00b9 */
[C---:B------:R-:W-:Y:S02]  /*28100*/  LEA R14, P2, R9.reuse, R2, 0x2 ;  /* 0x00000002090e7211 */ /* 0x040fe400078410ff */
[-C--:B------:R-:W-:Y:S02]  /*28110*/  LEA.HI.X.SX32 R185, R4, R0.reuse, 0x2, P1 ;  /* 0x0000000004b97211 */ /* 0x080fe400008f16ff */
[----:B------:R-:W-:Y:S01]  /*28120*/  LEA.HI.X.SX32 R15, R9, R0, 0x2, P2 ;  /* 0x00000000090f7211 */ /* 0x000fe200010f16ff */
[----:B------:R-:W-:Y:S01]  /*28130*/  IMAD R7, R80, c[0x0][0x190], RZ ;  /* 0x0000640050077a24 */ /* 0x000fe200078e02ff */
[----:B------:R-:W-:Y:S01]  /*28140*/  LEA R10, P2, R8, R2, 0x2 ;  /* 0x00000002080a7211 */ /* 0x000fe200078410ff */
[----:B--2---:R-:W-:-:S03]  /*28150*/  IMAD R6, R81, c[0x0][0x190], RZ ;  /* 0x0000640051067a24 */ /* 0x004fc600078e02ff */
[----:B------:R-:W-:Y:S01]  /*28160*/  LEA.HI.X.SX32 R11, R8, R0, 0x2, P2 ;  /* 0x00000000080b7211 */ /* 0x000fe200010f16ff */
[----:B------:R-:W-:Y:S01]  /*28170*/  STL.64 [R1+0xb88], R14 ;  /* 0x000b880e01007387 */ /* 0x000fe20000100a00 */
[----:B------:R-:W-:-:S03]  /*28180*/  LEA R80, P2, R7, R2, 0x2 ;  /* 0x0000000207507211 */ /* 0x000fc600078410ff */
[----:B------:R-:W-:Y:S01]  /*28190*/  STL.64 [R1+0x2e8], R12 ;  /* 0x0002e80c01007387 */ /* 0x000fe20000100a00 */
[----:B---3--:R-:W-:-:S03]  /*281a0*/  IMAD R5, R106, c[0x0][0x190], RZ ;  /* 0x000064006a057a24 */ /* 0x008fc600078e02ff */
[----:B------:R-:W-:Y:S01]  /*281b0*/  STL [R1+0x6150], R184 ;  /* 0x006150b801007387 */ /* 0x000fe20000100800 */
[----:B------:R-:W-:-:S03]  /*281c0*/  LEA.HI.X.SX32 R81, R7, R0, 0x2, P2 ;  /* 0x0000000007517211 */ /* 0x000fc600010f16ff */
[----:B------:R1:W-:Y:S01]  /*281d0*/  STL.64 [R1+0xa8], R10 ;  /* 0x0000a80a01007387 */ /* 0x0003e20000100a00 */
[----:B------:R-:W-:-:S03]  /*281e0*/  LEA R8, P2, R5, R2, 0x2 ;  /* 0x0000000205087211 */ /* 0x000fc600078410ff */
[----:B------:R-:W-:Y:S01]  /*281f0*/  STL [R1+0x614c], R185 ;  /* 0x00614cb901007387 */ /* 0x000fe20000100800 */
[----:B------:R-:W-:Y:S02]  /*28200*/  LEA.HI.X.SX32 R9, R5, R0, 0x2, P2 ;  /* 0x0000000005097211 */ /* 0x000fe400010f16ff */
[C---:B-1----:R-:W-:Y:S01]  /*28210*/  LEA R10, P1, R6.reuse, R2, 0x2 ;  /* 0x00000002060a7211 */ /* 0x042fe200078210ff */
[----:B------:R-:W-:Y:S03]  /*28220*/  STL [R1+0x6158], R80 ;  /* 0x0061585001007387 */ /* 0x000fe60000100800 */
[----:B------:R-:W-:Y:S01]  /*28230*/  LEA.HI.X.SX32 R11, R6, R0, 0x2, P1 ;  /* 0x00000000060b7211 */ /* 0x000fe200008f16ff */
[----:B------:R-:W-:Y:S04]  /*28240*/  STL [R1+0x6154], R81 ;  /* 0x0061545101007387 */ /* 0x000fe80000100800 */
[----:B------:R-:W-:Y:S04]  /*28250*/  STL.64 [R1+0x1450], R10 ;  /* 0x0014500a01007387 */ /* 0x000fe80000100a00 */
[----:B------:R1:W-:Y:S01]  /*28260*/  STL.64 [R1+0x1368], R8 ;  /* 0x0013680801007387 */ /* 0x0003e20000100a00 */
[----:B------:R-:W-:Y:S01]  /*28270*/  MOV R5, c[0x0][0x188] ;  /* 0x0000620000057a02 */ /* 0x000fe20000000f00 */
[----:B------:R-:W-:Y:S01]  /*28280*/  ULDC.64 UR6, c[0x0][0x118] ;  /* 0x0000460000067ab9 */ /* 0x000fe20000000a00 */
[----:B-----5:R-:W-:-:S02]  /*28290*/  IMAD R3, R112, c[0x0][0x190], RZ ;  /* 0x0000640070037a24 */ /* 0x020fc400078e02ff */
[----:B----4-:R-:W-:Y:S02]  /*282a0*/  IMAD R4, R107, c[0x0][0x190], RZ ;  /* 0x000064006b047a24 */ /* 0x010fe400078e02ff */
[----:B------:R-:W2:Y:S01]  /*282b0*/  S2R R107, SR_TID.X ;  /* 0x00000000006b7919 */ /* 0x000ea20000002100 */
[----:B------:R-:W-:Y:S02]  /*282c0*/  IMAD.MOV.U32 R112, RZ, RZ, c[0x0][0x180] ;  /* 0x00006000ff707624 */ /* 0x000fe400078e00ff */
[----:B-1----:R-:W-:-:S03]  /*282d0*/  LEA R8, P2, R4, R2, 0x2 ;  /* 0x0000000204087211 */ /* 0x002fc600078410ff */
[----:B------:R-:W-:Y:S02]  /*282e0*/  IADD3 R6, R112, -0x19, RZ ;  /* 0xffffffe770067810 */ /* 0x000fe40007ffe0ff */
[C---:B------:R-:W-:Y:S02]  /*282f0*/  LEA R10, P1, R3.reuse, R2, 0x2 ;  /* 0x00000002030a7211 */ /* 0x040fe400078210ff */
[-C--:B------:R-:W-:Y:S02]  /*28300*/  LEA.HI.X.SX32 R9, R4, R0.reuse, 0x2, P2 ;  /* 0x0000000004097211 */ /* 0x080fe400010f16ff */
[----:B------:R-:W-:Y:S02]  /*28310*/  ISETP.GE.U32.AND P2, PT, R6, 0x7fffff68, PT ;  /* 0x7fffff680600780c */ /* 0x000fe40003f46070 */
[----:B------:R-:W-:Y:S01]  /*28320*/  LEA.HI.X.SX32 R11, R3, R0, 0x2, P1 ;  /* 0x00000000030b7211 */ /* 0x000fe200008f16ff */
[----:B------:R-:W-:Y:S01]  /*28330*/  IMAD.SHL.U32 R3, R5, 0x4, RZ ;  /* 0x0000000405037824 */ /* 0x000fe200078e00ff */
[----:B--2---:R-:W-:-:S05]  /*28340*/  LOP3.LUT R107, R107, 0x7f, RZ, 0xc0, !PT ;  /* 0x0000007f6b6b7812 */ /* 0x004fca00078ec0ff */
[----:B------:R-:W-:Y:S01]  /*28350*/  IMAD.SHL.U32 R6, R107, 0x4, RZ ;  /* 0x000000046b067824 */ /* 0x000fe200078e00ff */
[----:B------:R-:W-:Y:S01]  /*28360*/  IADD3 R4, R112, -0x1d, RZ ;  /* 0xffffffe370047810 */ /* 0x000fe20007ffe0ff */
[----:B------:R-:W-:-:S03]  /*28370*/  IMAD.WIDE R14, R3, 0x4, R78 ;  /* 0x00000004030e7825 */ /* 0x000fc600078e024e */
[----:B------:R1:W-:Y:S01]  /*28380*/  LDGSTS.E [R6], [R78.64], !P4 ;  /* 0x000000004e067fae */ /* 0x0003e2000e121846 */
[----:B------:R-:W-:-:S03]  /*28390*/  IMAD.WIDE R12, R3, 0x4, R108 ;  /* 0x00000004030c7825 */ /* 0x000fc600078e026c */
[----:B------:R1:W-:Y:S04]  /*283a0*/  LDGSTS.E [R6+0x200], [R108.64], !P4 ;  /* 0x002000006c067fae */ /* 0x0003e8000e121846 */
[----:B------:R1:W-:Y:S04]  /*283b0*/  LDGSTS.E [R6+0x400], [R110.64], !P4 ;  /* 0x004000006e067fae */ /* 0x0003e8000e121846 */
[----:B------:R2:W-:Y:S04]  /*283c0*/  STL.64 [R1+0xef0], R10 ;  /* 0x000ef00a01007387 */ /* 0x0005e80000100a00 */
[----:B------:R1:W-:Y:S01]  /*283d0*/  LDGSTS.E [R6+0x600], [R226.64], !P4 ;  /* 0x00600000e2067fae */ /* 0x0003e2000e121846 */
[----:B------:R-:W-:Y:S01]  /*283e0*/  ISETP.GE.U32.AND P4, PT, R4, 0x7fffff64, PT ;  /* 0x7fffff640400780c */ /* 0x000fe20003f86070 */
[----:B------:R-:W-:-:S02]  /*283f0*/  IMAD.SHL.U32 R4, R5, 0x8, RZ ;  /* 0x0000000805047824 */ /* 0x000fc400078e00ff */
[----:B------:R3:W-:Y:S01]  /*28400*/  STL.64 [R1+0xb80], R8 ;  /* 0x000b800801007387 */ /* 0x0007e20000100a00 */
[----:B--2---:R-:W-:-:S03]  /*28410*/  IMAD.WIDE R10, R3, 0x4, R110 ;  /* 0x00000004030a7825 */ /* 0x004fc600078e026e */
[----:B------:R2:W-:Y:S04]  /*28420*/  LDGSTS.E [R6+0x2000], [R14.64], !P5 ;  /* 0x020000000e067fae */ /* 0x0005e8000e921846 */
[----:B------:R2:W-:Y:S01]  /*28430*/  STL.64 [R1+0x3028], R14 ;  /* 0x0030280e01007387 */ /* 0x0005e20000100a00 */
[----:B---3--:R-:W-:Y:S01]  /*28440*/  IMAD.WIDE R8, R3, 0x4, R226 ;  /* 0x0000000403087825 */ /* 0x008fe200078e02e2 */
[----:B------:R-:W-:Y:S02]  /*28450*/  IADD3 R3, R112, -0x21, RZ ;  /* 0xffffffdf70037810 */ /* 0x000fe40007ffe0ff */
[----:B------:R3:W-:Y:S04]  /*28460*/  LDGSTS.E [R6+0x2200], [R12.64], !P5 ;  /* 0x022000000c067fae */ /* 0x0007e8000e921846 */
[----:B------:R3:W-:Y:S01]  /*28470*/  STL.64 [R1+0x3020], R12 ;  /* 0x0030200c01007387 */ /* 0x0007e20000100a00 */
[----:B--2---:R-:W-:-:S03]  /*28480*/  IMAD.WIDE R14, R4, 0x4, R78 ;  /* 0x00000004040e7825 */ /* 0x004fc600078e024e */
[----:B------:R2:W-:Y:S04]  /*28490*/  LDGSTS.E [R6+0x2400], [R10.64], !P5 ;  /* 0x024000000a067fae */ /* 0x0005e8000e921846 */
[----:B------:R2:W-:Y:S04]  /*284a0*/  STL.64 [R1+0x3018], R10 ;  /* 0x0030180a01007387 */ /* 0x0005e80000100a00 */
[----:B------:R4:W-:Y:S01]  /*284b0*/  LDGSTS.E [R6+0x2600], [R8.64], !P5 ;  /* 0x0260000008067fae */ /* 0x0009e2000e921846 */
[----:B---3--:R-:W-:Y:S01]  /*284c0*/  IMAD.WIDE R12, R4, 0x4, R108 ;  /* 0x00000004040c7825 */ /* 0x008fe200078e026c */
[----:B------:R-:W-:-:S02]  /*284d0*/  ISETP.GE.U32.AND P5, PT, R3, 0x7fffff60, PT ;  /* 0x7fffff600300780c */ /* 0x000fc40003fa6070 */
[----:B------:R4:W-:Y:S01]  /*284e0*/  STL.64 [R1+0x3010], R8 ;  /* 0x0030100801007387 */ /* 0x0009e20000100a00 */
[----:B------:R-:W-:Y:S02]  /*284f0*/  IMAD R3, R5, 0xc, RZ ;  /* 0x0000000c05037824 */ /* 0x000fe400078e02ff */
[C---:B--2---:R-:W-:Y:S01]  /*28500*/  IMAD.WIDE R10, R4.reuse, 0x4, R110 ;  /* 0x00000004040a7825 */ /* 0x044fe200078e026e */
[----:B------:R2:W-:Y:S04]  /*28510*/  LDGSTS.E [R6+0x4000], [R14.64], !P0 ;  /* 0x040000000e067fae */ /* 0x0005e8000c121846 */
[----:B------:R2:W-:Y:S01]  /*28520*/  STL.64 [R1+0x2fa8], R14 ;  /* 0x002fa80e01007387 */ /* 0x0005e20000100a00 */
[----:B----4-:R-:W-:Y:S01]  /*28530*/  IMAD.WIDE R8, R4, 0x4, R226 ;  /* 0x0000000404087825 */ /* 0x010fe200078e02e2 */
[----:B------:R-:W-:-:S02]  /*28540*/  IADD3 R4, R112, -0x25, RZ ;  /* 0xffffffdb70047810 */ /* 0x000fc40007ffe0ff */
        /* <DEDUP_REMOVED lines=9> */
[----:B------:R-:W-:Y:S02]  /*285e0*/  IMAD.SHL.U32 R4, R5, 0x10, RZ ;  /* 0x0000001005047824 */ /* 0x000fe400078e00ff */
[----:B--2---:R-:W-:Y:S01]  /*285f0*/  IMAD.WIDE R10, R3, 0x4, R110 ;  /* 0x00000004030a7825 */ /* 0x004fe200078e026e */
[----:B------:R2:W-:Y:S01]  /*28600*/  LDGSTS.E [R6+0x6000], [R14.64], !P3 ;  /* 0x060000000e067fae */ /* 0x0005e2000d921846 */
[----:B------:R-:W-:-:S03]  /*28610*/  ISETP.GE.U32.AND P1, PT, R225, 0x7fffff6c, PT ;  /* 0x7fffff6ce100780c */ /* 0x000fc60003f26070 */
[----:B------:R2:W-:Y:S01]  /*28620*/  STL.64 [R1+0x2f28], R14 ;  /* 0x002f280e01007387 */ /* 0x0005e20000100a00 */
[----:B----4-:R-:W-:Y:S01]  /*28630*/  IMAD.WIDE R8, R3, 0x4, R226 ;  /* 0x0000000403087825 */ /* 0x010fe200078e02e2 */
        /* <DEDUP_REMOVED lines=55> */
[----:B------:R-:W-:Y:S01]  /*289b0*/  SHF.L.U32 R4, R5, 0x5, RZ ;  /* 0x0000000505047819 */ /* 0x000fe200000006ff */
[C---:B--2---:R-:W-:Y:S02]  /*289c0*/  IMAD.WIDE R10, R3.reuse, 0x4, R110 ;  /* 0x00000004030a7825 */ /* 0x044fe400078e026e */
[----:B------:R2:W-:Y:S04]  /*289d0*/  LDGSTS.E [R6+0xe000], [R14.64], !P4 ;  /* 0x0e0000000e067fae */ /* 0x0005e8000e121846 */
[----:B------:R3:W-:Y:S01]  /*289e0*/  LDGSTS.E [R6+0xe200], [R12.64], !P4 ;  /* 0x0e2000000c067fae */ /* 0x0007e2000e121846 */
[----:B----4-:R-:W-:Y:S01]  /*289f0*/  IMAD.WIDE R8, R3, 0x4, R226 ;  /* 0x0000000403087825 */ /* 0x010fe200078e02e2 */
[----:B------:R-:W-:-:S02]  /*28a00*/  IADD3 R3, R112, -0x39, RZ ;  /* 0xffffffc770037810 */ /* 0x000fc40007ffe0ff */
[----:B------:R2:W-:Y:S04]  /*28a10*/  STL.64 [R1+0x1bf8], R14 ;  /* 0x001bf80e01007387 */ /* 0x0005e80000100a00 */
[----:B------:R4:W-:Y:S04]  /*28a20*/  LDGSTS.E [R6+0xe400], [R10.64], !P4 ;  /* 0x0e4000000a067fae */ /* 0x0009e8000e121846 */
[----:B------:R3:W-:Y:S04]  /*28a30*/  STL.64 [R1+0x1bf0], R12 ;  /* 0x001bf00c01007387 */ /* 0x0007e80000100a00 */
[----:B------:R5:W-:Y:S01]  /*28a40*/  LDGSTS.E [R6+0xe600], [R8.64], !P4 ;  /* 0x0e60000008067fae */ /* 0x000be2000e121846 */
[----:B--2---:R-:W-:Y:S01]  /*28a50*/  IMAD.WIDE R14, R4, 0x4, R78 ;  /* 0x00000004040e7825 */ /* 0x004fe200078e024e */
[----:B------:R-:W-:-:S02]  /*28a60*/  ISETP.GE.U32.AND P4, PT, R3, 0x7fffff48, PT ;  /* 0x7fffff480300780c */ /* 0x000fc40003f86070 */
[----:B------:R4:W-:Y:S01]  /*28a70*/  STL.64 [R1+0x1be8], R10 ;  /* 0x001be80a01007387 */ /* 0x0009e20000100a00 */
[----:B------:R-:W-:Y:S02]  /*28a80*/  IMAD R3, R5, 0x24, RZ ;  /* 0x0000002405037824 */ /* 0x000fe400078e02ff */
[C---:B---3--:R-:W-:Y:S01]  /*28a90*/  IMAD.WIDE R12, R4.reuse, 0x4, R108 ;  /* 0x00000004040c7825 */ /* 0x048fe200078e026c */
[----:B------:R5:W-:Y:S04]  /*28aa0*/  STL.64 [R1+0x1be0], R8 ;  /* 0x001be00801007387 */ /* 0x000be80000100a00 */
[----:B------:R2:W-:Y:S01]  /*28ab0*/  STL.64 [R1+0x1b68], R14 ;  /* 0x001b680e01007387 */ /* 0x0005e20000100a00 */
[----:B----4-:R-:W-:-:S03]  /*28ac0*/  IMAD.WIDE R10, R4, 0x4, R110 ;  /* 0x00000004040a7825 */ /* 0x010fc600078e026e */
[----:B------:R2:W-:Y:S01]  /*28ad0*/  LDGSTS.E [R6+0x10000], [R14.64], !P5 ;  /* 0x100000000e067fae */ /* 0x0005e2000e921846 */
[----:B-----5:R-:W-:Y:S01]  /*28ae0*/  IMAD.WIDE R8, R4, 0x4, R226 ;  /* 0x0000000404087825 */ /* 0x020fe200078e02e2 */
[----:B------:R-:W-:Y:S02]  /*28af0*/  IADD3 R4, R112, -0x3d, RZ ;  /* 0xffffffc370047810 */ /* 0x000fe40007ffe0ff */
[----:B------:R3:W-:Y:S04]  /*28b00*/  STL.64 [R1+0x1b60], R12 ;  /* 0x001b600c01007387 */ /* 0x0007e80000100a00 */
[----:B------:R3:W-:Y:S01]  /*28b10*/  LDGSTS.E [R6+0x10200], [R12.64], !P5 ;  /* 0x102000000c067fae */ /* 0x0007e2000e921846 */
[----:B--2---:R-:W-:-:S03]  /*28b20*/  IMAD.WIDE R14, R3, 0x4, R78 ;  /* 0x00000004030e7825 */ /* 0x004fc600078e024e */
[----:B------:R2:W-:Y:S04]  /*28b30*/  STL.64 [R1+0x1b58], R10 ;  /* 0x001b580a01007387 */ /* 0x0005e80000100a00 */
[----:B------:R2:W-:Y:S01]  /*28b40*/  LDGSTS.E [R6+0x10400], [R10.64], !P5 ;  /* 0x104000000a067fae */ /* 0x0005e2000e921846 */
[----:B---3--:R-:W-:-:S03]  /*28b50*/  IMAD.WIDE R12, R3, 0x4, R108 ;  /* 0x00000004030c7825 */ /* 0x008fc600078e026c */
[----:B------:R3:W-:Y:S04]  /*28b60*/  STL.64 [R1+0x1b50], R8 ;  /* 0x001b500801007387 */ /* 0x0007e80000100a00 */
[----:B------:R3:W-:Y:S01]  /*28b70*/  LDGSTS.E [R6+0x10600], [R8.64], !P5 ;  /* 0x1060000008067fae */ /* 0x0007e2000e921846 */
[----:B------:R-:W-:Y:S01]  /*28b80*/  ISETP.GE.U32.AND P5, PT, R4, 0x7fffff44, PT ;  /* 0x7fffff440400780c */ /* 0x000fe20003fa6070 */
[----:B--2---:R-:W-:Y:S02]  /*28b90*/  IMAD.WIDE R10, R3, 0x4, R110 ;  /* 0x00000004030a7825 */ /* 0x004fe400078e026e */
[----:B------:R2:W-:Y:S02]  /*28ba0*/  LDGSTS.E [R6+0x12000], [R14.64], !P0 ;  /* 0x120000000e067fae */ /* 0x0005e4000c121846 */
[----:B------:R-:W-:-:S02]  /*28bb0*/  IMAD R4, R5, 0x28, RZ ;  /* 0x0000002805047824 */ /* 0x000fc400078e02ff */
[----:B------:R4:W-:Y:S01]  /*28bc0*/  LDGSTS.E [R6+0x12200], [R12.64], !P0 ;  /* 0x122000000c067fae */ /* 0x0009e2000c121846 */
[----:B---3--:R-:W-:Y:S01]  /*28bd0*/  IMAD.WIDE R8, R3, 0x4, R226 ;  /* 0x0000000403087825 */ /* 0x008fe200078e02e2 */
[----:B------:R-:W-:Y:S02]  /*28be0*/  IADD3 R3, R112, -0x41, RZ ;  /* 0xffffffbf70037810 */ /* 0x000fe40007ffe0ff */
        /* <DEDUP_REMOVED lines=8> */
[C---:B----4-:R-:W-:Y:S01]  /*28c70*/  IMAD.WIDE R12, R4.reuse, 0x4, R108 ;  /* 0x00000004040c7825 */ /* 0x050fe200078e026c */
[----:B------:R5:W-:Y:S04]  /*28c80*/  STL.64 [R1+0x1aa0], R8 ;  /* 0x001aa00801007387 */ /* 0x000be80000100a00 */
[----:B------:R2:W-:Y:S01]  /*28c90*/  STL.64 [R1+0x1a38], R14 ;  /* 0x001a380e01007387 */ /* 0x0005e20000100a00 */
[----:B---3--:R-:W-:-:S03]  /*28ca0*/  IMAD.WIDE R10, R4, 0x4, R110 ;  /* 0x00000004040a7825 */ /* 0x008fc600078e026e */
        /* <DEDUP_REMOVED lines=74> */
[----:B------:R-:W-:-:S02]  /*29150*/  IMAD.SHL.U32 R4, R5, 0x40, RZ ;  /* 0x0000004005047824 */ /* 0x000fc400078e00ff */
        /* <DEDUP_REMOVED lines=226> */
[----:B-----5:R-:W-:-:S03]  /*29f80*/  IMAD.WIDE R8, R4, 0x4, R226 ;  /* 0x0000000404087825 */ /* 0x020fc600078e02e2 */
        /* <DEDUP_REMOVED lines=8> */
[----:B--2---:R-:W-:-:S03]  /*2a010*/  IMAD.WIDE R10, R3, 0x4, R110 ;  /* 0x00000004030a7825 */ /* 0x004fc600078e026e */
[----:B------:R2:W-:Y:S01]  /*2a020*/  LDGSTS.E [R6+0x3e000], [R14.64], !P3 ;  /* 0x3e0000000e067fae */ /* 0x0005e2000d921846 */
[----:B------:R-:W-:-:S03]  /*2a030*/  IADD3 R4, R112, -0x16, RZ ;  /* 0xffffffea70047810 */ /* 0x000fc60007ffe0ff */
[----:B------:R4:W-:Y:S01]  /*2a040*/  LDGSTS.E [R6+0x3e200], [R12.64], !P3 ;  /* 0x3e2000000c067fae */ /* 0x0009e2000d921846 */
[----:B---3--:R-:W-:Y:S01]  /*2a050*/  IMAD.WIDE R8, R3, 0x4, R226 ;  /* 0x0000000403087825 */ /* 0x008fe200078e02e2 */
[----:B------:R-:W-:Y:S02]  /*2a060*/  IADD3 R3, R112, -0x1a, RZ ;  /* 0xffffffe670037810 */ /* 0x000fe40007ffe0ff */
[----:B------:R2:W-:Y:S01]  /*2a070*/  STL.64 [R1+0x3998], R14 ;  /* 0x0039980e01007387 */ /* 0x0005e20000100a00 */
[----:B------:R-:W-:-:S03]  /*2a080*/  LOP3.LUT R7, R6, 0x20, RZ, 0x3c, !PT ;  /* 0x0000002006077812 */ /* 0x000fc600078e3cff */
[----:B------:R3:W-:Y:S04]  /*2a090*/  LDGSTS.E [R6+0x3e400], [R10.64], !P3 ;  /* 0x3e4000000a067fae */ /* 0x0007e8000d921846 */
[----:B------:R4:W-:Y:S04]  /*2a0a0*/  STL.64 [R1+0x3990], R12 ;  /* 0x0039900c01007387 */ /* 0x0009e80000100a00 */
[----:B------:R5:W-:Y:S01]  /*2a0b0*/  LDGSTS.E [R6+0x3e600], [R8.64], !P3 ;  /* 0x3e60000008067fae */ /* 0x000be2000d921846 */
[----:B--2---:R-:W-:Y:S01]  /*2a0c0*/  IMAD.WIDE R14, R5, 0x4, R78 ;  /* 0x00000004050e7825 */ /* 0x004fe200078e024e */
[----:B------:R-:W-:-:S02]  /*2a0d0*/  ISETP.GE.U32.AND P3, PT, R3, 0x7fffff67, PT ;  /* 0x7fffff670300780c */ /* 0x000fc40003f66070 */
[----:B------:R3:W-:Y:S01]  /*2a0e0*/  STL.64 [R1+0x3988], R10 ;  /* 0x0039880a01007387 */ /* 0x0007e20000100a00 */
[C---:B------:R-:W-:Y:S02]  /*2a0f0*/  IMAD R3, R5.reuse, 0x5, RZ ;  /* 0x0000000505037824 */ /* 0x040fe400078e02ff */
[C---:B----4-:R-:W-:Y:S01]  /*2a100*/  IMAD.WIDE R12, R5.reuse, 0x4, R108 ;  /* 0x00000004050c7825 */ /* 0x050fe200078e026c */
[----:B------:R5:W-:Y:S01]  /*2a110*/  STL.64 [R1+0x3980], R8 ;  /* 0x0039800801007387 */ /* 0x000be20000100a00 */
[----:B------:R-:W-:Y:S02]  /*2a120*/  ISETP.GE.U32.AND P0, PT, R4, 0x7fffff6b, PT ;  /* 0x7fffff6b0400780c */ /* 0x000fe40003f06070 */
[----:B------:R-:W-:Y:S01]  /*2a130*/  IADD3 R4, R112, -0x1e, RZ ;  /* 0xffffffe270047810 */ /* 0x000fe20007ffe0ff */
        /* <DEDUP_REMOVED lines=467> */
[----:B---3--:R-:W-:-:S03]  /*2be70*/  IMAD.WIDE R8, R3, 0x4, R226 ;  /* 0x0000000403087825 */ /* 0x008fc600078e02e2 */
[----:B------:R4:W-:Y:S01]  /*2be80*/  LDGSTS.E [R7+0x3ec00], [R10.64], !P4 ;  /* 0x3ec000000a077fae */ /* 0x0009e2000e121846 */
[----:B------:R-:W-:-:S03]  /*2be90*/  IADD3 R3, R112, -0x1b, RZ ;  /* 0xffffffe570037810 */ /* 0x000fc60007ffe0ff */
[----:B------:R2:W-:Y:S04]  /*2bea0*/  STL.64 [R1+0x3958], R14 ;  /* 0x0039580e01007387 */ /* 0x0005e80000100a00 */
[----:B------:R4:W-:Y:S01]  /*2beb0*/  LDGSTS.E [R7+0x3ee00], [R8.64], !P4 ;  /* 0x3ee0000008077fae */ /* 0x0009e2000e121846 */
[----:B------:R-:W-:-:S03]  /*2bec0*/  ISETP.GE.U32.AND P4, PT, R3, 0x7fffff66, PT ;  /* 0x7fffff660300780c */ /* 0x000fc60003f86070 */
[----:B------:R3:W-:Y:S01]  /*2bed0*/  STL.64 [R1+0x3950], R12 ;  /* 0x0039500c01007387 */ /* 0x0007e20000100a00 */
[----:B--2---:R-:W-:-:S03]  /*2bee0*/  IMAD.WIDE R14, R4, 0x4, R78 ;  /* 0x00000004040e7825 */ /* 0x004fc600078e024e */
[----:B------:R2:W-:Y:S01]  /*2bef0*/  STL.64 [R1+0x3948], R10 ;  /* 0x0039480a01007387 */ /* 0x0005e20000100a00 */
[----:B----4-:R-:W-:-:S03]  /*2bf00*/  LOP3.LUT R7, R6, 0x40, RZ, 0x3c, !PT ;  /* 0x0000004006077812 */ /* 0x010fc600078e3cff */
[----:B------:R4:W-:Y:S01]  /*2bf10*/  STL.64 [R1+0x3940], R8 ;  /* 0x0039400801007387 */ /* 0x0009e20000100a00 */
[----:B---3--:R-:W-:-:S03]  /*2bf20*/  IMAD.WIDE R12, R4, 0x4, R108 ;  /* 0x00000004040c7825 */ /* 0x008fc600078e026c */
[----:B------:R3:W-:Y:S01]  /*2bf30*/  LDGSTS.E [R7+0x1000], [R14.64], !P5 ;  /* 0x010000000e077fae */ /* 0x0007e2000e921846 */
[----:B--2---:R-:W-:-:S03]  /*2bf40*/  IMAD.WIDE R10, R4, 0x4, R110 ;  /* 0x00000004040a7825 */ /* 0x004fc600078e026e */
[----:B------:R2:W-:Y:S01]  /*2bf50*/  LDGSTS.E [R7+0x1200], [R12.64], !P5 ;  /* 0x012000000c077fae */ /* 0x0005e2000e921846 */
[----:B----4-:R-:W-:Y:S01]  /*2bf60*/  IMAD.WIDE R8, R4, 0x4, R226 ;  /* 0x0000000404087825 */ /* 0x010fe200078e02e2 */
[----:B------:R-:W-:-:S03]  /*2bf70*/  IADD3 R4, R112, -0x1f, RZ ;  /* 0xffffffe170047810 */ /* 0x000fc60007ffe0ff */
[----:B------:R-:W-:Y:S01]  /*2bf80*/  IMAD R3, R5, 0x6, RZ ;  /* 0x0000000605037824 */ /* 0x000fe200078e02ff */
[----:B------:R3:W-:Y:S04]  /*2bf90*/  STL.64 [R1+0x3068], R14 ;  /* 0x0030680e01007387 */ /* 0x0007e80000100a00 */
        /* <DEDUP_REMOVED lines=457> */
[----:B----4-:R-:W-:Y:S01]  /*2dc30*/  IMAD.WIDE R12, R3, 0x4, R108 ;  /* 0x00000004030c7825 */ /* 0x010fe200078e026c */
[----:B------:R5:W-:Y:S01]  /*2dc40*/  STL.64 [R1+0x3908], R8 ;  /* 0x0039080801007387 */ /* 0x000be20000100a00 */
[----:B-1----:R-:W-:-:S03]  /*2dc50*/  LOP3.LUT R6, R6, 0x60, RZ, 0x3c, !PT ;  /* 0x0000006006067812 */ /* 0x002fc600078e3cff */
[----:B------:R1:W-:Y:S01]  /*2dc60*/  STL.64 [R1+0x3900], R14 ;  /* 0x0039000e01007387 */ /* 0x0003e20000100a00 */
[----:B---3--:R-:W-:-:S03]  /*2dc70*/  IMAD.WIDE R10, R3, 0x4, R110 ;  /* 0x00000004030a7825 */ /* 0x008fc600078e026e */
[----:B------:R1:W-:Y:S01]  /*2dc80*/  LDGSTS.E [R7+0x3f000], [R14.64], !P6 ;  /* 0x3f0000000e077fae */ /* 0x0003e2000f121846 */
[----:B-----5:R-:W-:Y:S01]  /*2dc90*/  IMAD.WIDE R8, R3, 0x4, R226 ;  /* 0x0000000403087825 */ /* 0x020fe200078e02e2 */
[----:B------:R-:W-:Y:S02]  /*2dca0*/  IADD3 R3, R112, -0x1c, RZ ;  /* 0xffffffe470037810 */ /* 0x000fe40007ffe0ff */
[----:B------:R2:W-:Y:S04]  /*2dcb0*/  STL.64 [R1+0x38f8], R12 ;  /* 0x0038f80c01007387 */ /* 0x0005e80000100a00 */
[----:B------:R2:W-:Y:S01]  /*2dcc0*/  LDGSTS.E [R7+0x3f200], [R12.64], !P6 ;  /* 0x3f2000000c077fae */ /* 0x0005e2000f121846 */
[----:B-1----:R-:W-:-:S03]  /*2dcd0*/  IMAD.WIDE R14, R4, 0x4, R78 ;  /* 0x00000004040e7825 */ /* 0x002fc600078e024e */
[----:B------:R1:W-:Y:S04]  /*2dce0*/  STL.64 [R1+0x38f0], R10 ;  /* 0x0038f00a01007387 */ /* 0x0003e80000100a00 */
[----:B------:R1:W-:Y:S01]  /*2dcf0*/  LDGSTS.E [R7+0x3f400], [R10.64], !P6 ;  /* 0x3f4000000a077fae */ /* 0x0003e2000f121846 */
[----:B--2---:R-:W-:-:S03]  /*2dd00*/  IMAD.WIDE R12, R4, 0x4, R108 ;  /* 0x00000004040c7825 */ /* 0x004fc600078e026c */
[----:B------:R2:W-:Y:S04]  /*2dd10*/  STL.64 [R1+0x38e8], R8 ;  /* 0x0038e80801007387 */ /* 0x0005e80000100a00 */
[----:B------:R2:W-:Y:S01]  /*2dd20*/  LDGSTS.E [R7+0x3f600], [R8.64], !P6 ;  /* 0x3f60000008077fae */ /* 0x0005e2000f121846 */
[----:B------:R-:W-:Y:S01]  /*2dd30*/  ISETP.GE.U32.AND P6, PT, R3, 0x7fffff65, PT ;  /* 0x7fffff650300780c */ /* 0x000fe20003fc6070 */
[----:B-1----:R-:W-:Y:S02]  /*2dd40*/  IMAD.WIDE R10, R4, 0x4, R110 ;  /* 0x00000004040a7825 */ /* 0x002fe400078e026e */
[----:B------:R1:W-:Y:S02]  /*2dd50*/  LDGSTS.E [R6+0x1800], [R14.64], !P1 ;  /* 0x018000000e067fae */ /* 0x0003e4000c921846 */
[----:B------:R-:W-:-:S02]  /*2dd60*/  IMAD R3, R5, 0x7, RZ ;  /* 0x0000000705037824 */ /* 0x000fc400078e02ff */
[----:B------:R3:W-:Y:S01]  /*2dd70*/  LDGSTS.E [R6+0x1a00], [R12.64], !P1 ;  /* 0x01a000000c067fae */ /* 0x0007e2000c921846 */
[----:B--2---:R-:W-:Y:S01]  /*2dd80*/  IMAD.WIDE R8, R4, 0x4, R226 ;  /* 0x0000000404087825 */ /* 0x004fe200078e02e2 */
[----:B------:R-:W-:Y:S02]  /*2dd90*/  IADD3 R4, R112, -0x20, RZ ;  /* 0xffffffe070047810 */ /* 0x000fe40007ffe0ff */
[----:B------:R1:W-:Y:S04]  /*2dda0*/  STL.64 [R1+0x3048], R14 ;  /* 0x0030480e01007387 */ /* 0x0003e80000100a00 */
[----:B------:R2:W-:Y:S04]  /*2ddb0*/  LDGSTS.E [R6+0x1c00], [R10.64], !P1 ;  /* 0x01c000000a067fae */ /* 0x0005e8000c921846 */
[----:B------:R3:W-:Y:S04]  /*2ddc0*/  STL.64 [R1+0x3040], R12 ;  /* 0x0030400c01007387 */ /* 0x0007e80000100a00 */
[----:B------:R4:W-:Y:S01]  /*2ddd0*/  LDGSTS.E [R6+0x1e00], [R8.64], !P1 ;  /* 0x01e0000008067fae */ /* 0x0009e2000c921846 */
[----:B-1----:R-:W-:Y:S01]  /*2dde0*/  IMAD.WIDE R14, R3, 0x4, R78 ;  /* 0x00000004030e7825 */ /* 0x002fe200078e024e */
[----:B------:R-:W-:-:S02]  /*2ddf0*/  ISETP.GE.U32.AND P1, PT, R4, 0x7fffff61, PT ;  /* 0x7fffff610400780c */ /* 0x000fc40003f26070 */
[----:B------:R2:W-:Y:S01]  /*2de00*/  STL.64 [R1+0x3038], R10 ;  /* 0x0030380a01007387 */ /* 0x0005e20000100a00 */
[----:B------:R-:W-:Y:S02]  /*2de10*/  IMAD R4, R5, 0xb, RZ ;  /* 0x0000000b05047824 */ /* 0x000fe400078e02ff */
[C---:B---3--:R-:W-:Y:S01]  /*2de20*/  IMAD.WIDE R12, R3.reuse, 0x4, R108 ;  /* 0x00000004030c7825 */ /* 0x048fe200078e026c */
[----:B------:R4:W-:Y:S04]  /*2de30*/  STL.64 [R1+0x3030], R8 ;  /* 0x0030300801007387 */ /* 0x0009e80000100a00 */
[----:B------:R1:W-:Y:S01]  /*2de40*/  STL.64 [R1+0x2fc8], R14 ;  /* 0x002fc80e01007387 */ /* 0x0003e20000100a00 */
[----:B--2---:R-:W-:-:S03]  /*2de50*/  IMAD.WIDE R10, R3, 0x4, R110 ;  /* 0x00000004030a7825 */ /* 0x004fc600078e026e */
[----:B------:R1:W-:Y:S01]  /*2de60*/  LDGSTS.E [R6+0x3800], [R14.64], !P2 ;  /* 0x038000000e067fae */ /* 0x0003e2000d121846 */
[----:B----4-:R-:W-:Y:S01]  /*2de70*/  IMAD.WIDE R8, R3, 0x4, R226 ;  /* 0x0000000403087825 */ /* 0x010fe200078e02e2 */
        /* <DEDUP_REMOVED lines=310> */
[----:B-1----:R-:W-:Y:S01]  /*2f1e0*/  IMAD.WIDE R10, R4, 0x4, R110 ;  /* 0x00000004040a7825 */ /* 0x002fe200078e026e */
[----:B------:R-:W-:Y:S01]  /*2f1f0*/  IADD3 R3, R112, -0x78, RZ ;  /* 0xffffff8870037810 */ /* 0x000fe20007ffe0ff */
[----:B------:R1:W-:Y:S04]  /*2f200*/  LDGSTS.E [R6+0x2d800], [R14.64], !P2 ;  /* 0x2d8000000e067fae */ /* 0x0003e8000d121846 */
[----:B------:R3:W-:Y:S01]  /*2f210*/  LDGSTS.E [R6+0x2da00], [R12.64], !P2 ;  /* 0x2da000000c067fae */ /* 0x0007e2000d121846 */
[----:B--2---:R-:W-:-:S03]  /*2f220*/  IMAD.WIDE R8, R4, 0x4, R226 ;  /* 0x0000000404087825 */ /* 0x004fc600078e02e2 */
[----:B------:R2:W-:Y:S04]  /*2f230*/  LDGSTS.E [R6+0x2dc00], [R10.64], !P2 ;  /* 0x2dc000000a067fae */ /* 0x0005e8000d121846 */
[----:B------:R4:W-:Y:S01]  /*2f240*/  LDGSTS.E [R6+0x2de00], [R8.64], !P2 ;  /* 0x2de0000008067fae */ /* 0x0009e2000d121846 */
[----:B------:R-:W-:Y:S01]  /*2f250*/  ISETP.GE.U32.AND P2, PT, R3, 0x7fffff09, PT ;  /* 0x7fffff090300780c */ /* 0x000fe20003f46070 */
[C---:B------:R-:W-:Y:S02]  /*2f260*/  IMAD R3, R5.reuse, 0x5f, RZ ;  /* 0x0000005f05037824 */ /* 0x040fe400078e02ff */
[----:B------:R-:W-:Y:S01]  /*2f270*/  IMAD R4, R5, 0x63, RZ ;  /* 0x0000006305047824 */ /* 0x000fe200078e02ff */
[----:B------:R1:W-:Y:S01]  /*2f280*/  STL.64 [R1+0x36c0], R14 ;  /* 0x0036c00e01007387 */ /* 0x0003e20000100a00 */
[----:B------:R-:W-:-:S03]  /*2f290*/  IMAD.WIDE R22, R3, 0x4, R78 ;  /* 0x0000000403167825 */ /* 0x000fc600078e024e */
[----:B------:R3:W-:Y:S01]  /*2f2a0*/  STL.64 [R1+0x36c8], R12 ;  /* 0x0036c80c01007387 */ /* 0x0007e20000100a00 */
[----:B------:R-:W-:-:S03]  /*2f2b0*/  IMAD.WIDE R20, R3, 0x4, R108 ;  /* 0x0000000403147825 */ /* 0x000fc600078e026c */
[----:B------:R-:W-:Y:S01]  /*2f2c0*/  STL.64 [R1+0x36d0], R10 ;  /* 0x0036d00a01007387 */ /* 0x000fe20000100a00 */
[----:B------:R-:W-:-:S04]  /*2f2d0*/  IMAD.WIDE R18, R3, 0x4, R110 ;  /* 0x0000000403127825 */ /* 0x000fc800078e026e */
[C---:B-1----:R-:W-:Y:S01]  /*2f2e0*/  IMAD.WIDE R14, R4.reuse, 0x4, R78 ;  /* 0x00000004040e7825 */ /* 0x042fe200078e024e */
[----:B------:R4:W-:Y:S03]  /*2f2f0*/  STL.64 [R1+0x36d8], R8 ;  /* 0x0036d80801007387 */ /* 0x0009e60000100a00 */
[----:B------:R-:W-:Y:S01]  /*2f300*/  IMAD.WIDE R16, R3, 0x4, R226 ;  /* 0x0000000403107825 */ /* 0x000fe200078e02e2 */
[----:B------:R-:W-:Y:S03]  /*2f310*/  STL.64 [R1+0x3750], R22 ;  /* 0x0037501601007387 */ /* 0x000fe60000100a00 */
[C---:B---3--:R-:W-:Y:S01]  /*2f320*/  IMAD.WIDE R12, R4.reuse, 0x4, R108 ;  /* 0x00000004040c7825 */ /* 0x048fe200078e026c */
[----:B------:R-:W-:Y:S04]  /*2f330*/  STL.64 [R1+0x37d0], R14 ;  /* 0x0037d00e01007387 */ /* 0x000fe80000100a00 */
[----:B------:R-:W-:Y:S01]  /*2f340*/  STL.64 [R1+0x3758], R20 ;  /* 0x0037581401007387 */ /* 0x000fe20000100a00 */
[----:B----4-:R-:W-:-:S03]  /*2f350*/  IMAD.WIDE R8, R4, 0x4, R226 ;  /* 0x0000000404087825 */ /* 0x010fc600078e02e2 */
[----:B------:R-:W-:Y:S01]  /*2f360*/  STL.64 [R1+0x3760], R18 ;  /* 0x0037601201007387 */ /* 0x000fe20000100a00 */
[----:B--2---:R-:W-:-:S03]  /*2f370*/  IMAD.WIDE R10, R4, 0x4, R110 ;  /* 0x00000004040a7825 */ /* 0x004fc600078e026e */
[----:B------:R-:W-:Y:S04]  /*2f380*/  STL.64 [R1+0x3768], R16 ;  /* 0x0037681001007387 */ /* 0x000fe80000100a00 */
[----:B------:R-:W2:Y:S04]  /*2f390*/  LDL.LU.64 R226, [R1+0x6248] ;  /* 0x0062480001e27983 */ /* 0x000ea80000300a00 */
[----:B------:R-:W-:Y:S04]  /*2f3a0*/  STL.64 [R1+0x37d8], R12 ;  /* 0x0037d80c01007387 */ /* 0x000fe80000100a00 */
[----:B------:R-:W3:Y:S04]  /*2f3b0*/  LDL.LU R110, [R1+0x6ac] ;  /* 0x0006ac00016e7983 */ /* 0x000ee80000300800 */
[----:B------:R-:W-:Y:S04]  /*2f3c0*/  STL.64 [R1+0x37e0], R10 ;  /* 0x0037e00a01007387 */ /* 0x000fe80000100a00 */
[----:B------:R-:W-:Y:S04]  /*2f3d0*/  STL.64 [R1+0x37e8], R8 ;  /* 0x0037e80801007387 */ /* 0x000fe80000100a00 */
[----:B------:R-:W4:Y:S04]  /*2f3e0*/  LDL.LU R76, [R1+0x6a8] ;  /* 0x0006a800014c7983 */ /* 0x000f280000300800 */
[----:B------:R-:W5:Y:S04]  /*2f3f0*/  LDL.LU R108, [R1+0x6a4] ;  /* 0x0006a400016c7983 */ /* 0x000f680000300800 */
[----:B------:R-:W2:Y:S04]  /*2f400*/  LDL.LU R78, [R1+0x6a0] ;  /* 0x0006a000014e7983 */ /* 0x000ea80000300800 */
[----:B------:R-:W2:Y:S04]  /*2f410*/  LDL.LU R79, [R1+0x69c] ;  /* 0x00069c00014f7983 */ /* 0x000ea80000300800 */
[----:B------:R-:W2:Y:S04]  /*2f420*/  LDL.LU R109, [R1+0x698] ;  /* 0x00069800016d7983 */ /* 0x000ea80000300800 */
[----:B------:R-:W2:Y:S04]  /*2f430*/  LDL.LU R71, [R1+0x694] ;  /* 0x0006940001477983 */ /* 0x000ea80000300800 */
[----:B------:R-:W2:Y:S04]  /*2f440*/  LDL.LU R106, [R1+0x690] ;  /* 0x00069000016a7983 */ /* 0x000ea80000300800 */
[----:B------:R-:W2:Y:S01]  /*2f450*/  LDL.LU R75, [R1+0x68c] ;  /* 0x00068c00014b7983 */ /* 0x000ea20000300800 */
[----:B------:R-:W-:-:S02]  /*2f460*/  IADD3 R5, R112, -0x7c, RZ ;  /* 0xffffff8470057810 */ /* 0x000fc40007ffe0ff */
[----:B------:R-:W-:Y:S01]  /*2f470*/  IADD3 R7, R112, 0x7f, RZ ;  /* 0x0000007f70077810 */ /* 0x000fe20007ffe0ff */
[----:B------:R1:W-:Y:S04]  /*2f480*/  LDGSTS.E [R6+0x2f800], [R22.64], !P4 ;  /* 0x2f80000016067fae */ /* 0x0003e8000e121846 */
[----:B------:R-:W2:Y:S04]  /*2f490*/  LDL.LU R112, [R1+0x688] ;  /* 0x0006880001707983 */ /* 0x000ea80000300800 */
[----:B------:R1:W-:Y:S04]  /*2f4a0*/  LDGSTS.E [R6+0x2fa00], [R20.64], !P4 ;  /* 0x2fa0000014067fae */ /* 0x0003e8000e121846 */
[----:B------:R1:W-:Y:S04]  /*2f4b0*/  LDGSTS.E [R6+0x2fc00], [R18.64], !P4 ;  /* 0x2fc0000012067fae */ /* 0x0003e8000e121846 */
[----:B------:R1:W-:Y:S01]  /*2f4c0*/  LDGSTS.E [R6+0x2fe00], [R16.64], !P4 ;  /* 0x2fe0000010067fae */ /* 0x0003e2000e121846 */
[----:B------:R-:W-:-:S03]  /*2f4d0*/  ISETP.GT.AND P4, PT, R7, 0x7f, PT ;  /* 0x0000007f0700780c */ /* 0x000fc60003f84270 */
[----:B------:R-:W2:Y:S01]  /*2f4e0*/  LDL.LU R72, [R1+0x684] ;  /* 0x0006840001487983 */ /* 0x000ea20000300800 */
[----:B------:R-:W-:Y:S02]  /*2f4f0*/  SEL R3, RZ, 0x4, !P4 ;  /* 0x00000004ff037807 */ /* 0x000fe40006000000 */
[----:B------:R-:W-:Y:S01]  /*2f500*/  ISETP.GE.AND P4, PT, R107, c[0x0][0x180], PT ;  /* 0x000060006b007a0c */ /* 0x000fe20003f86270 */
[----:B------:R-:W2:Y:S03]  /*2f510*/  LDL.LU R73, [R1+0x680] ;  /* 0x0006800001497983 */ /* 0x000ea60000300800 */
[----:B------:R-:W-:Y:S01]  /*2f520*/  SEL R228, R3, RZ, !P4 ;  /* 0x000000ff03e47207 */ /* 0x000fe20006000000 */
[----:B------:R-:W2:Y:S04]  /*2f530*/  LDL.LU R111, [R1+0x67c] ;  /* 0x00067c00016f7983 */ /* 0x000ea80000300800 */
[----:B------:R-:W2:Y:S04]  /*2f540*/  LDL.LU R107, [R1+0x678] ;  /* 0x00067800016b7983 */ /* 0x000ea80000300800 */
[----:B------:R-:W2:Y:S04]  /*2f550*/  LDL.LU R74, [R1+0x674] ;  /* 0x00067400014a7983 */ /* 0x000ea80000300800 */
[----:B------:R-:W-:Y:S04]  /*2f560*/  STL [R1+0x615c], R228 ;  /* 0x00615ce401007387 */ /* 0x000fe80000100800 */
[----:B------:R-:W2:Y:S04]  /*2f570*/  LDL.LU R77, [R1+0x670] ;  /* 0x00067000014d7983 */ /* 0x000ea80000300800 */
[----:B------:R1:W-:Y:S04]  /*2f580*/  LDGSTS.E [R6+0x31800], [R14.64], !P5 ;  /* 0x318000000e067fae */ /* 0x0003e8000e921846 */
[----:B------:R1:W-:Y:S04]  /*2f590*/  LDGSTS.E [R6+0x31a00], [R12.64], !P5 ;  /* 0x31a000000c067fae */ /* 0x0003e8000e921846 */
[----:B------:R1:W-:Y:S04]  /*2f5a0*/  LDGSTS.E [R6+0x31c00], [R10.64], !P5 ;  /* 0x31c000000a067fae */ /* 0x0003e8000e921846 */
[----:B------:R1:W-:Y:S01]  /*2f5b0*/  LDGSTS.E [R6+0x31e00], [R8.64], !P5 ;  /* 0x31e0000008067fae */ /* 0x0003e2000e921846 */
[----:B---3--:R-:W-:-:S03]  /*2f5c0*/  IMAD R3, R110, c[0x0][0x190], RZ ;  /* 0x000064006e037a24 */ /* 0x008fc600078e02ff */
[----:B------:R-:W3:Y:S04]  /*2f5d0*/  LDL.LU R110, [R1+0x66c] ;  /* 0x00066c00016e7983 */ /* 0x000ee80000300800 */
[----:B------:R4:W-:Y:S02]  /*2f5e0*/  STL [R1+0x224], R3 ;  /* 0x0002240301007387 */ /* 0x0009e40000100800 */
[----:B----4-:R-:W-:Y:S02]  /*2f5f0*/  IMAD R3, R76, c[0x0][0x190], RZ ;  /* 0x000064004c037a24 */ /* 0x010fe400078e02ff */
[----:B-----5:R-:W-:Y:S02]  /*2f600*/  IMAD R193, R108, c[0x0][0x190], RZ ;  /* 0x000064006cc17a24 */ /* 0x020fe400078e02ff */
[----:B------:R-:W4:Y:S01]  /*2f610*/  LDL.LU R108, [R1+0x668] ;  /* 0x00066800016c7983 */ /* 0x000f220000300800 */
[----:B--2---:R-:W-:-:S03]  /*2f620*/  IMAD R88, R78, c[0x0][0x190], RZ ;  /* 0x000064004e587a24 */ /* 0x004fc600078e02ff */
[----:B------:R2:W-:Y:S04]  /*2f630*/  STL [R1+0x540], R3 ;  /* 0x0005400301007387 */ /* 0x0005e80000100800 */
[----:B------:R-:W-:Y:S04]  /*2f640*/  STL [R1+0x6160], R193 ;  /* 0x006160c101007387 */ /* 0x000fe80000100800 */
[----:B------:R-:W5:Y:S04]  /*2f650*/  LDL.LU R76, [R1+0x664] ;  /* 0x00066400014c7983 */ /* 0x000f680000300800 */
[----:B------:R-:W5:Y:S01]  /*2f660*/  LDL.LU R78, [R1+0x660] ;  /* 0x00066000014e7983 */ /* 0x000f620000300800 */
[----:B------:R-:W-:-:S02]  /*2f670*/  IMAD R40, R79, c[0x0][0x190], RZ ;  /* 0x000064004f287a24 */ /* 0x000fc400078e02ff */
[----:B------:R-:W-:Y:S01]  /*2f680*/  IMAD R109, R109, c[0x0][0x190], RZ ;  /* 0x000064006d6d7a24 */ /* 0x000fe200078e02ff */
[----:B------:R-:W-:Y:S04]  /*2f690*/  STL [R1+0x6164], R88 ;  /* 0x0061645801007387 */ /* 0x000fe80000100800 */
[----:B------:R-:W5:Y:S01]  /*2f6a0*/  LDL.LU R79, [R1+0x65c] ;  /* 0x00065c00014f7983 */ /* 0x000f620000300800 */
[----:B-1----:R-:W-:-:S03]  /*2f6b0*/  IMAD R13, R106, c[0x0][0x190], RZ ;  /* 0x000064006a0d7a24 */ /* 0x002fc600078e02ff */
[----:B------:R-:W-:Y:S04]  /*2f6c0*/  STL [R1+0x61f0], R109 ;  /* 0x0061f06d01007387 */ /* 0x000fe80000100800 */
[----:B------:R-:W5:Y:S01]  /*2f6d0*/  LDL.LU R106, [R1+0x658] ;  /* 0x00065800016a7983 */ /* 0x000f620000300800 */
[----:B------:R-:W-:Y:S02]  /*2f6e0*/  IMAD R105, R71, c[0x0][0x190], RZ ;  /* 0x0000640047697a24 */ /* 0x000fe400078e02ff */
[----:B--2---:R-:W-:Y:S01]  /*2f6f0*/  IMAD R3, R75, c[0x0][0x190], RZ ;  /* 0x000064004b037a24 */ /* 0x004fe200078e02ff */
[----:B------:R-:W2:Y:S04]  /*2f700*/  LDL.LU R71, [R1+0x654] ;  /* 0x0006540001477983 */ /* 0x000ea80000300800 */
[----:B------:R-:W2:Y:S01]  /*2f710*/  LDL.LU R75, [R1+0x650] ;  /* 0x00065000014b7983 */ /* 0x000ea20000300800 */
[----:B------:R-:W-:-:S03]  /*2f720*/  IMAD R4, R112, c[0x0][0x190], RZ ;  /* 0x0000640070047a24 */ /* 0x000fc600078e02ff */
[----:B------:R1:W-:Y:S04]  /*2f730*/  STL [R1+0x220], R3 ;  /* 0x0002200301007387 */ /* 0x0003e80000100800 */
[----:B------:R-:W2:Y:S01]  /*2f740*/  LDL.LU R112, [R1+0x64c] ;  /* 0x00064c0001707983 */ /* 0x000ea20000300800 */
[----:B------:R-:W-:-:S03]  /*2f750*/  IMAD R198, R73, c[0x0][0x190], RZ ;  /* 0x0000640049c67a24 */ /* 0x000fc600078e02ff */
[----:B------:R3:W-:Y:S01]  /*2f760*/  STL [R1+0x53c], R4 ;  /* 0x00053c0401007387 */ /* 0x0007e20000100800 */
[----:B-1----:R-:W-:-:S03]  /*2f770*/  IMAD R3, R72, c[0x0][0x190], RZ ;  /* 0x0000640048037a24 */ /* 0x002fc600078e02ff */
[----:B------:R-:W2:Y:S01]  /*2f780*/  LDL.LU R72, [R1+0x648] ;  /* 0x0006480001487983 */ /* 0x000ea20000300800 */
[----:B------:R-:W-:-:S03]  /*2f790*/  IMAD R39, R111, c[0x0][0x190], RZ ;  /* 0x000064006f277a24 */ /* 0x000fc600078e02ff */
[----:B------:R4:W-:Y:S01]  /*2f7a0*/  STL [R1+0x55c], R3 ;  /* 0x00055c0301007387 */ /* 0x0009e20000100800 */
[----:B------:R-:W-:-:S03]  /*2f7b0*/  IMAD R48, R74, c[0x0][0x190], RZ ;  /* 0x000064004a307a24 */ /* 0x000fc600078e02ff */
[----:B------:R-:W-:Y:S04]  /*2f7c0*/  STL [R1+0x6168], R198 ;  /* 0x006168c601007387 */ /* 0x000fe80000100800 */
[----:B------:R-:W2:Y:S01]  /*2f7d0*/  LDL.LU R111, [R1+0x644] ;  /* 0x00064400016f7983 */ /* 0x000ea20000300800 */
[----:B------:R-:W-:-:S03]  /*2f7e0*/  ISETP.GE.U32.AND P5, PT, R5, 0x7fffff05, PT ;  /* 0x7fffff050500780c */ /* 0x000fc60003fa6070 */
[----:B------:R-:W2:Y:S01]  /*2f7f0*/  LDL.LU R74, [R1+0x640] ;  /* 0x00064000014a7983 */ /* 0x000ea20000300800 */
[----:B------:R-:W-:-:S03]  /*2f800*/  IMAD R5, R77, c[0x0][0x190], RZ ;  /* 0x000064004d057a24 */ /* 0x000fc600078e02ff */
[----:B------:R-:W2:Y:S01]  /*2f810*/  LDL.LU R77, [R1+0x63c] ;  /* 0x00063c00014d7983 */ /* 0x000ea20000300800 */
[----:B---3--:R-:W-:-:S03]  /*2f820*/  IMAD R4, R110, c[0x0][0x190], RZ ;  /* 0x000064006e047a24 */ /* 0x008fc600078e02ff */
[----:B------:R-:W3:Y:S04]  /*2f830*/  LDL.LU R110, [R1+0x638] ;  /* 0x00063800016e7983 */ /* 0x000ee80000300800 */
[----:B------:R-:W3:Y:S01]  /*2f840*/  LDL.LU R73, [R1+0x634] ;  /* 0x0006340001497983 */ /* 0x000ee20000300800 */
[----:B----4-:R-:W-:-:S03]  /*2f850*/  IMAD R3, R108, c[0x0][0x190], RZ ;  /* 0x000064006c037a24 */ /* 0x010fc600078e02ff */
[----:B------:R-:W4:Y:S04]  /*2f860*/  LDL.LU R108, [R1+0x630] ;  /* 0x00063000016c7983 */ /* 0x000f280000300800 */
[----:B------:R1:W-:Y:S01]  /*2f870*/  STL [R1+0x538], R3 ;  /* 0x0005380301007387 */ /* 0x0003e20000100800 */
[----:B-----5:R-:W-:Y:S02]  /*2f880*/  IMAD R188, R76, c[0x0][0x190], RZ ;  /* 0x000064004cbc7a24 */ /* 0x020fe400078e02ff */
[----:B------:R-:W-:-:S03]  /*2f890*/  IMAD R96, R78, c[0x0][0x190], RZ ;  /* 0x000064004e607a24 */ /* 0x000fc600078e02ff */
[----:B------:R5:W-:Y:S04]  /*2f8a0*/  STL [R1+0x616c], R188 ;  /* 0x00616cbc01007387 */ /* 0x000be80000100800 */
[----:B------:R-:W4:Y:S04]  /*2f8b0*/  LDL.LU R76, [R1+0x62c] ;  /* 0x00062c00014c7983 */ /* 0x000f280000300800 */
[----:B------:R-:W-:Y:S01]  /*2f8c0*/  STL [R1+0x6170], R96 ;  /* 0x0061706001007387 */ /* 0x000fe20000100800 */
[----:B------:R-:W-:-:S03]  /*2f8d0*/  IMAD R38, R79, c[0x0][0x190], RZ ;  /* 0x000064004f267a24 */ /* 0x000fc600078e02ff */
[----:B------:R-:W4:Y:S04]  /*2f8e0*/  LDL.LU R66, [R1+0x628] ;  /* 0x0006280001427983 */ /* 0x000f280000300800 */
[----:B------:R-:W4:Y:S01]  /*2f8f0*/  LDL.LU R78, [R1+0x624] ;  /* 0x00062400014e7983 */ /* 0x000f220000300800 */
[----:B------:R-:W-:-:S03]  /*2f900*/  IMAD R79, R106, c[0x0][0x190], RZ ;  /* 0x000064006a4f7a24 */ /* 0x000fc600078e02ff */
[----:B------:R-:W-:Y:S04]  /*2f910*/  STL.64 [R1+0x6218], R38 ;  /* 0x0062182601007387 */ /* 0x000fe80000100a00 */
[----:B------:R-:W4:Y:S01]  /*2f920*/  LDL.LU R106, [R1+0x620] ;  /* 0x00062000016a7983 */ /* 0x000f220000300800 */
[----:B--2---:R-:W-:-:S03]  /*2f930*/  IMAD R7, R75, c[0x0][0x190], RZ ;  /* 0x000064004b077a24 */ /* 0x004fc600078e02ff */
[----:B------:R-:W2:Y:S01]  /*2f940*/  LDL.LU R75, [R1+0x61c] ;  /* 0x00061c00014b7983 */ /* 0x000ea20000300800 */
[----:B------:R-:W-:-:S03]  /*2f950*/  IMAD R104, R112, c[0x0][0x190], RZ ;  /* 0x0000640070687a24 */ /* 0x000fc600078e02ff */
[----:B------:R-:W2:Y:S01]  /*2f960*/  LDL.LU R112, [R1+0x618] ;  /* 0x0006180001707983 */ /* 0x000ea20000300800 */
[----:B------:R-:W-:-:S03]  /*2f970*/  IMAD R109, R71, c[0x0][0x190], RZ ;  /* 0x00006400476d7a24 */ /* 0x000fc600078e02ff */
[----:B------:R-:W2:Y:S01]  /*2f980*/  LDL.LU R68, [R1+0x614] ;  /* 0x0006140001447983 */ /* 0x000ea20000300800 */
[----:B-1----:R-:W-:-:S03]  /*2f990*/  IMAD R3, R72, c[0x0][0x190], RZ ;  /* 0x0000640048037a24 */ /* 0x002fc600078e02ff */
[----:B------:R-:W2:Y:S04]  /*2f9a0*/  LDL.LU R69, [R1+0x610] ;  /* 0x0006100001457983 */ /* 0x000ea80000300800 */
[----:B------:R1:W-:Y:S04]  /*2f9b0*/  STL [R1+0x534], R3 ;  /* 0x0005340301007387 */ /* 0x0003e80000100800 */
[----:B------:R-:W2:Y:S01]  /*2f9c0*/  LDL.LU R71, [R1+0x60c] ;  /* 0x00060c0001477983 */ /* 0x000ea20000300800 */
[----:B-----5:R-:W-:-:S03]  /*2f9d0*/  IMAD R188, R111, c[0x0][0x190], RZ ;  /* 0x000064006fbc7a24 */ /* 0x020fc600078e02ff */
[----:B------:R-:W5:Y:S01]  /*2f9e0*/  LDL.LU R111, [R1+0x608] ;  /* 0x00060800016f7983 */ /* 0x000f620000300800 */
[----:B------:R-:W-:-:S03]  /*2f9f0*/  IMAD R205, R74, c[0x0][0x190], RZ ;  /* 0x000064004acd7a24 */ /* 0x000fc600078e02ff */
[----:B------:R-:W-:Y:S01]  /*2fa00*/  STL [R1+0x6174], R188 ;  /* 0x006174bc01007387 */ /* 0x000fe20000100800 */
[----:B------:R-:W-:-:S03]  /*2fa10*/  IMAD R37, R77, c[0x0][0x190], RZ ;  /* 0x000064004d257a24 */ /* 0x000fc600078e02ff */
[----:B------:R-:W5:Y:S04]  /*2fa20*/  LDL.LU R74, [R1+0x604] ;  /* 0x00060400014a7983 */ /* 0x000f680000300800 */
[----:B------:R-:W-:Y:S01]  /*2fa30*/  STL [R1+0x6178], R205 ;  /* 0x006178cd01007387 */ /* 0x000fe20000100800 */
[----:B---3--:R-:W-:-:S03]  /*2fa40*/  IMAD R77, R110, c[0x0][0x190], RZ ;  /* 0x000064006e4d7a24 */ /* 0x008fc600078e02ff */
[----:B------:R-:W3:Y:S01]  /*2fa50*/  LDL.LU R110, [R1+0x600] ;  /* 0x00060000016e7983 */ /* 0x000ee20000300800 */
[----:B------:R-:W-:-:S03]  /*2fa60*/  IMAD R208, R73, c[0x0][0x190], RZ ;  /* 0x0000640049d07a24 */ /* 0x000fc600078e02ff */
[----:B------:R-:W3:Y:S04]  /*2fa70*/  LDL.LU R67, [R1+0x5fc] ;  /* 0x0005fc0001437983 */ /* 0x000ee80000300800 */
[----:B------:R-:W3:Y:S04]  /*2fa80*/  LDL.LU R73, [R1+0x5f8] ;  /* 0x0005f80001497983 */ /* 0x000ee80000300800 */
[----:B------:R-:W3:Y:S01]  /*2fa90*/  LDL.LU R70, [R1+0x5f4] ;  /* 0x0005f40001467983 */ /* 0x000ee20000300800 */
[----:B----4-:R-:W-:-:S03]  /*2faa0*/  IMAD R207, R108, c[0x0][0x190], RZ ;  /* 0x000064006ccf7a24 */ /* 0x010fc600078e02ff */
[----:B------:R-:W4:Y:S04]  /*2fab0*/  LDL.LU R108, [R1+0x5f0] ;  /* 0x0005f000016c7983 */ /* 0x000f280000300800 */
[----:B------:R-:W4:Y:S01]  /*2fac0*/  LDL.LU R72, [R1+0x5ec] ;  /* 0x0005ec0001487983 */ /* 0x000f220000300800 */
[----:B------:R-:W-:-:S03]  /*2fad0*/  IMAD R206, R76, c[0x0][0x190], RZ ;  /* 0x000064004cce7a24 */ /* 0x000fc600078e02ff */
[----:B------:R-:W4:Y:S01]  /*2fae0*/  LDL.LU R76, [R1+0x5e8] ;  /* 0x0005e800014c7983 */ /* 0x000f220000300800 */
[----:B------:R-:W-:Y:S02]  /*2faf0*/  IMAD R6, R66, c[0x0][0x190], RZ ;  /* 0x0000640042067a24 */ /* 0x000fe400078e02ff */
[----:B-1----:R-:W-:Y:S02]  /*2fb00*/  IMAD R3, R78, c[0x0][0x190], RZ ;  /* 0x000064004e037a24 */ /* 0x002fe400078e02ff */
[----:B------:R-:W4:Y:S04]  /*2fb10*/  LDL.LU R78, [R1+0x5e4] ;  /* 0x0005e400014e7983 */ /* 0x000f280000300800 */
[----:B------:R-:W-:Y:S01]  /*2fb20*/  STL [R1+0x530], R6 ;  /* 0x0005300601007387 */ /* 0x000fe20000100800 */
[----:B------:R-:W-:-:S03]  /*2fb30*/  IMAD R98, R106, c[0x0][0x190], RZ ;  /* 0x000064006a627a24 */ /* 0x000fc600078e02ff */
[----:B------:R-:W-:Y:S04]  /*2fb40*/  STL [R1+0x550], R3 ;  /* 0x0005500301007387 */ /* 0x000fe80000100800 */
[----:B------:R-:W4:Y:S01]  /*2fb50*/  LDL.LU R106, [R1+0x5e0] ;  /* 0x0005e000016a7983 */ /* 0x000f220000300800 */
[----:B--2---:R-:W-:Y:S02]  /*2fb60*/  IMAD R36, R75, c[0x0][0x190], RZ ;  /* 0x000064004b247a24 */ /* 0x004fe400078e02ff */
[----:B------:R-:W-:Y:S01]  /*2fb70*/  IMAD R75, R112, c[0x0][0x190], RZ ;  /* 0x00006400704b7a24 */ /* 0x000fe200078e02ff */
[----:B------:R-:W-:Y:S04]  /*2fb80*/  STL [R1+0x617c], R98 ;  /* 0x00617c6201007387 */ /* 0x000fe80000100800 */
[----:B------:R1:W-:Y:S04]  /*2fb90*/  STL.64 [R1+0x6220], R36 ;  /* 0x0062202401007387 */ /* 0x0003e80000100a00 */
[----:B------:R-:W2:Y:S01]  /*2fba0*/  LDL.LU R112, [R1+0x5dc] ;  /* 0x0005dc0001707983 */ /* 0x000ea20000300800 */
[----:B------:R-:W-:-:S02]  /*2fbb0*/  IMAD R9, R68, c[0x0][0x190], RZ ;  /* 0x0000640044097a24 */ /* 0x000fc400078e02ff */
[----:B-1----:R-:W-:Y:S02]  /*2fbc0*/  IMAD R37, R71, c[0x0][0x190], RZ ;  /* 0x0000640047257a24 */ /* 0x002fe400078e02ff */
[----:B------:R-:W2:Y:S01]  /*2fbd0*/  LDL.LU R71, [R1+0x5d8] ;  /* 0x0005d80001477983 */ /* 0x000ea20000300800 */
[----:B-----5:R-:W-:-:S03]  /*2fbe0*/  IMAD R3, R111, c[0x0][0x190], RZ ;  /* 0x000064006f037a24 */ /* 0x020fc600078e02ff */
[----:B------:R-:W5:Y:S01]  /*2fbf0*/  LDL.LU R68, [R1+0x5d4] ;  /* 0x0005d40001447983 */ /* 0x000f620000300800 */
[----:B------:R-:W-:-:S03]  /*2fc00*/  IMAD R36, R69, c[0x0][0x190], RZ ;  /* 0x0000640045247a24 */ /* 0x000fc600078e02ff */
[----:B------:R-:W5:Y:S01]  /*2fc10*/  LDL.LU R111, [R1+0x5d0] ;  /* 0x0005d000016f7983 */ /* 0x000f620000300800 */
[----:B------:R-:W-:-:S03]  /*2fc20*/  IMAD R85, R74, c[0x0][0x190], RZ ;  /* 0x000064004a557a24 */ /* 0x000fc600078e02ff */
[----:B------:R4:W-:Y:S04]  /*2fc30*/  STL [R1+0x52c], R3 ;  /* 0x00052c0301007387 */ /* 0x0009e80000100800 */
[----:B------:R-:W5:Y:S04]  /*2fc40*/  LDL.LU R69, [R1+0x5cc] ;  /* 0x0005cc0001457983 */ /* 0x000f680000300800 */
[----:B------:R-:W5:Y:S04]  /*2fc50*/  LDL.LU R74, [R1+0x5c8] ;  /* 0x0005c800014a7983 */ /* 0x000f680000300800 */
[----:B------:R-:W-:Y:S01]  /*2fc60*/  STL [R1+0x6180], R85 ;  /* 0x0061805501007387 */ /* 0x000fe20000100800 */
[----:B---3--:R-:W-:-:S03]  /*2fc70*/  IMAD R199, R110, c[0x0][0x190], RZ ;  /* 0x000064006ec77a24 */ /* 0x008fc600078e02ff */
[----:B------:R-:W3:Y:S04]  /*2fc80*/  LDL.LU R110, [R1+0x5c4] ;  /* 0x0005c400016e7983 */ /* 0x000ee80000300800 */
[----:B------:R-:W-:Y:S01]  /*2fc90*/  STL [R1+0x6184], R199 ;  /* 0x006184c701007387 */ /* 0x000fe20000100800 */
[----:B----4-:R-:W-:-:S03]  /*2fca0*/  IMAD R3, R108, c[0x0][0x190], RZ ;  /* 0x000064006c037a24 */ /* 0x010fc600078e02ff */
[----:B------:R-:W4:Y:S01]  /*2fcb0*/  LDL.LU R108, [R1+0x5c0] ;  /* 0x0005c000016c7983 */ /* 0x000f220000300800 */
[----:B------:R-:W-:-:S03]  /*2fcc0*/  IMAD R6, R72, c[0x0][0x190], RZ ;  /* 0x0000640048067a24 */ /* 0x000fc600078e02ff */
[----:B------:R1:W-:Y:S01]  /*2fcd0*/  STL [R1+0x16c], R3 ;  /* 0x00016c0301007387 */ /* 0x0003e20000100800 */
[----:B------:R-:W-:-:S03]  /*2fce0*/  IMAD R10, R70, c[0x0][0x190], RZ ;  /* 0x00006400460a7a24 */ /* 0x000fc600078e02ff */
[----:B------:R-:W4:Y:S04]  /*2fcf0*/  LDL.LU R70, [R1+0x5bc] ;  /* 0x0005bc0001467983 */ /* 0x000f280000300800 */
[----:B------:R-:W-:Y:S04]  /*2fd00*/  STL [R1+0x1e4], R6 ;  /* 0x0001e40601007387 */ /* 0x000fe80000100800 */
[----:B------:R-:W4:Y:S01]  /*2fd10*/  LDL.LU R72, [R1+0x5b8] ;  /* 0x0005b80001487983 */ /* 0x000f220000300800 */
[----:B-1----:R-:W-:-:S05]  /*2fd20*/  IMAD R3, R76, c[0x0][0x190], RZ ;  /* 0x000064004c037a24 */ /* 0x002fca00078e02ff */
[----:B------:R-:W-:Y:S01]  /*2fd30*/  STL [R1+0x528], R3 ;  /* 0x0005280301007387 */ /* 0x000fe20000100800 */
[----:B------:R-:W-:-:S05]  /*2fd40*/  IMAD R84, R78, c[0x0][0x190], RZ ;  /* 0x000064004e547a24 */ /* 0x000fca00078e02ff */
[----:B------:R-:W-:Y:S04]  /*2fd50*/  STL [R1+0x6188], R84 ;  /* 0x0061885401007387 */ /* 0x000fe80000100800 */
[----:B------:R-:W4:Y:S01]  /*2fd60*/  LDL.LU R76, [R1+0x5b4] ;  /* 0x0005b400014c7983 */ /* 0x000f220000300800 */
[----:B------:R-:W-:-:S03]  /*2fd70*/  IMAD R100, R106, c[0x0][0x190], RZ ;  /* 0x000064006a647a24 */ /* 0x000fc600078e02ff */
[----:B------:R-:W4:Y:S04]  /*2fd80*/  LDL.LU R62, [R1+0x5b0] ;  /* 0x0005b000013e7983 */ /* 0x000f280000300800 */
[----:B------:R-:W4:Y:S04]  /*2fd90*/  LDL.LU R78, [R1+0x5ac] ;  /* 0x0005ac00014e7983 */ /* 0x000f280000300800 */
[----:B------:R-:W-:Y:S04]  /*2fda0*/  STL [R1+0x618c], R100 ;  /* 0x00618c6401007387 */ /* 0x000fe80000100800 */
[----:B------:R-:W4:Y:S01]  /*2fdb0*/  LDL.LU R106, [R1+0x520] ;  /* 0x00052000016a7983 */ /* 0x000f220000300800 */
[----:B--2---:R-:W-:-:S03]  /*2fdc0*/  IMAD R34, R112, c[0x0][0x190], RZ ;  /* 0x0000640070227a24 */ /* 0x004fc600078e02ff */
[----:B------:R-:W2:Y:S01]  /*2fdd0*/  LDL.LU R112, [R1+0x51c] ;  /* 0x00051c0001707983 */ /* 0x000ea20000300800 */
[----:B------:R-:W-:-:S05]  /*2fde0*/  IMAD R35, R67, c[0x0][0x190], RZ ;  /* 0x0000640043237a24 */ /* 0x000fca00078e02ff */
[----:B------:R5:W-:Y:S04]  /*2fdf0*/  STL.64 [R1+0x6210], R34 ;  /* 0x0062102201007387 */ /* 0x000be80000100a00 */
[----:B------:R-:W2:Y:S01]  /*2fe00*/  LDL.LU R63, [R1+0x518] ;  /* 0x00051800013f7983 */ /* 0x000ea20000300800 */
[----:B-----5:R-:W-:-:S03]  /*2fe10*/  IMAD R34, R111, c[0x0][0x190], RZ ;  /* 0x000064006f227a24 */ /* 0x020fc600078e02ff */
[----:B------:R-:W5:Y:S01]  /*2fe20*/  LDL.LU R111, [R1+0x514] ;  /* 0x00051400016f7983 */ /* 0x000f620000300800 */
[----:B------:R-:W-:-:S03]  /*2fe30*/  IMAD R6, R69, c[0x0][0x190], RZ ;  /* 0x0000640045067a24 */ /* 0x000fc600078e02ff */
[----:B------:R-:W5:Y:S01]  /*2fe40*/  LDL.LU R67, [R1+0x510] ;  /* 0x0005100001437983 */ /* 0x000f620000300800 */
[----:B------:R-:W-:-:S03]  /*2fe50*/  IMAD R3, R74, c[0x0][0x190], RZ ;  /* 0x000064004a037a24 */ /* 0x000fc600078e02ff */
[----:B------:R-:W-:Y:S04]  /*2fe60*/  STL [R1+0x1d8], R6 ;  /* 0x0001d80601007387 */ /* 0x000fe80000100800 */
[----:B------:R-:W5:Y:S04]  /*2fe70*/  LDL.LU R74, [R1+0x50c] ;  /* 0x00050c00014a7983 */ /* 0x000f680000300800 */
[----:B------:R1:W-:Y:S04]  /*2fe80*/  STL [R1+0x524], R3 ;  /* 0x0005240301007387 */ /* 0x0003e80000100800 */
[----:B------:R-:W5:Y:S04]  /*2fe90*/  LDL.LU R64, [R1+0x508] ;  /* 0x0005080001407983 */ /* 0x000f680000300800 */
[----:B------:R-:W5:Y:S04]  /*2fea0*/  LDL.LU R65, [R1+0x504] ;  /* 0x0005040001417983 */ /* 0x000f680000300800 */
[----:B------:R-:W5:Y:S01]  /*2feb0*/  LDL.LU R66, [R1+0x500] ;  /* 0x0005000001427983 */ /* 0x000f620000300800 */
[----:B------:R-:W-:-:S02]  /*2fec0*/  IMAD R35, R68, c[0x0][0x190], RZ ;  /* 0x0000640044237a24 */ /* 0x000fc400078e02ff */
[----:B---3--:R-:W-:Y:S02]  /*2fed0*/  IMAD R100, R110, c[0x0][0x190], RZ ;  /* 0x000064006e647a24 */ /* 0x008fe400078e02ff */
[----:B------:R-:W3:Y:S04]  /*2fee0*/  LDL.LU R110, [R1+0x4fc] ;  /* 0x0004fc00016e7983 */ /* 0x000ee80000300800 */
[----:B------:R-:W-:Y:S01]  /*2fef0*/  STL [R1+0x6190], R100 ;  /* 0x0061906401007387 */ /* 0x000fe20000100800 */
[----:B----4-:R-:W-:-:S03]  /*2ff00*/  IMAD R195, R108, c[0x0][0x190], RZ ;  /* 0x000064006cc37a24 */ /* 0x010fc600078e02ff */
[----:B------:R-:W4:Y:S04]  /*2ff10*/  LDL.LU R108, [R1+0x4f8] ;  /* 0x0004f800016c7983 */ /* 0x000f280000300800 */
[----:B------:R-:W-:Y:S01]  /*2ff20*/  STL [R1+0x6194], R195 ;  /* 0x006194c301007387 */ /* 0x000fe20000100800 */
[----:B------:R-:W-:-:S03]  /*2ff30*/  IMAD R33, R70, c[0x0][0x190], RZ ;  /* 0x0000640046217a24 */ /* 0x000fc600078e02ff */
[----:B------:R-:W4:Y:S04]  /*2ff40*/  LDL.LU R68, [R1+0x4f4] ;  /* 0x0004f40001447983 */ /* 0x000f280000300800 */
[----:B------:R-:W4:Y:S01]  /*2ff50*/  LDL.LU R70, [R1+0x4f0] ;  /* 0x0004f00001467983 */ /* 0x000f220000300800 */
[----:B------:R-:W-:-:S03]  /*2ff60*/  IMAD R69, R72, c[0x0][0x190], RZ ;  /* 0x0000640048457a24 */ /* 0x000fc600078e02ff */
[----:B------:R-:W4:Y:S01]  /*2ff70*/  LDL.LU R72, [R1+0x4ec] ;  /* 0x0004ec0001487983 */ /* 0x000f220000300800 */
[----:B------:R-:W-:-:S03]  /*2ff80*/  IMAD R11, R76, c[0x0][0x190], RZ ;  /* 0x000064004c0b7a24 */ /* 0x000fc600078e02ff */
[----:B------:R-:W4:Y:S01]  /*2ff90*/  LDL.LU R76, [R1+0x4e8] ;  /* 0x0004e800014c7983 */ /* 0x000f220000300800 */
[----:B-1----:R-:W-:Y:S02]  /*2ffa0*/  IMAD R3, R62, c[0x0][0x190], RZ ;  /* 0x000064003e037a24 */ /* 0x002fe400078e02ff */
[----:B------:R-:W-:Y:S02]  /*2ffb0*/  IMAD R6, R78, c[0x0][0x190], RZ ;  /* 0x000064004e067a24 */ /* 0x000fe400078e02ff */
[----:B------:R-:W4:Y:S04]  /*2ffc0*/  LDL.LU R78, [R1+0x4e4] ;  /* 0x0004e400014e7983 */ /* 0x000f280000300800 */
[----:B------:R1:W-:Y:S04]  /*2ffd0*/  STL [R1+0x15c], R3 ;  /* 0x00015c0301007387 */ /* 0x0003e80000100800 */
[----:B------:R-:W-:Y:S01]  /*2ffe0*/  STL [R1+0x1cc], R6 ;  /* 0x0001cc0601007387 */ /* 0x000fe20000100800 */
[----:B-1----:R-:W-:-:S03]  /*2fff0*/  IMAD R3, R106, c[0x0][0x190], RZ ;  /* 0x000064006a037a24 */ /* 0x002fc600078e02ff */
[----:B------:R-:W4:Y:S01]  /*30000*/  LDL.LU R106, [R1+0x4e0] ;  /* 0x0004e000016a7983 */ /* 0x000f220000300800 */
[----:B--2---:R-:W-:-:S03]  /*30010*/  IMAD R187, R112, c[0x0][0x190], RZ ;  /* 0x0000640070bb7a24 */ /* 0x004fc600078e02ff */
[----:B------:R-:W-:Y:S04]  /*30020*/  STL [R1+0x520], R3 ;  /* 0x0005200301007387 */ /* 0x000fe80000100800 */
[----:B------:R-:W2:Y:S01]  /*30030*/  LDL.LU R112, [R1+0x4dc] ;  /* 0x0004dc0001707983 */ /* 0x000ea20000300800 */
[----:B------:R-:W-:-:S03]  /*30040*/  IMAD R197, R63, c[0x0][0x190], RZ ;  /* 0x000064003fc57a24 */ /* 0x000fc600078e02ff */
[----:B------:R-:W-:Y:S01]  /*30050*/  STL [R1+0x6198], R187 ;  /* 0x006198bb01007387 */ /* 0x000fe20000100800 */
[----:B-----5:R-:W-:-:S03]  /*30060*/  IMAD R32, R111, c[0x0][0x190], RZ ;  /* 0x000064006f207a24 */ /* 0x020fc600078e02ff */
[----:B------:R-:W-:Y:S04]  /*30070*/  STL [R1+0x619c], R197 ;  /* 0x00619cc501007387 */ /* 0x000fe80000100800 */
[----:B------:R-:W5:Y:S04]  /*30080*/  LDL.LU R111, [R1+0x4d8] ;  /* 0x0004d800016f7983 */ /* 0x000f680000300800 */
[----:B------:R1:W-:Y:S02]  /*30090*/  STL.64 [R1+0x6200], R32 ;  /* 0x0062002001007387 */ /* 0x0003e40000100a00 */
[----:B-1----:R-:W-:-:S02]  /*300a0*/  IMAD R32, R74, c[0x0][0x190], RZ ;  /* 0x000064004a207a24 */ /* 0x002fc400078e02ff */
[----:B------:R-:W-:Y:S01]  /*300b0*/  IMAD R3, R65, c[0x0][0x190], RZ ;  /* 0x0000640041037a24 */ /* 0x000fe200078e02ff */
[----:B------:R-:W5:Y:S01]  /*300c0*/  LDL.LU R74, [R1+0x4d4] ;  /* 0x0004d400014a7983 */ /* 0x000f620000300800 */
[----:B------:R-:W-:-:S05]  /*300d0*/  IMAD R197, R66, c[0x0][0x190], RZ ;  /* 0x0000640042c57a24 */ /* 0x000fca00078e02ff */
[----:B------:R-:W-:Y:S04]  /*300e0*/  STL [R1+0x61a0], R197 ;  /* 0x0061a0c501007387 */ /* 0x000fe80000100800 */
[----:B------:R1:W-:Y:S01]  /*300f0*/  STL [R1+0x1c0], R3 ;  /* 0x0001c00301007387 */ /* 0x0003e20000100800 */
[----:B---3--:R-:W-:-:S03]  /*30100*/  IMAD R186, R110, c[0x0][0x190], RZ ;  /* 0x000064006eba7a24 */ /* 0x008fc600078e02ff */
[----:B------:R-:W3:Y:S04]  /*30110*/  LDL.LU R110, [R1+0x4d0] ;  /* 0x0004d000016e7983 */ /* 0x000ee80000300800 */
[----:B------:R-:W-:Y:S01]  /*30120*/  STL [R1+0x61a4], R186 ;  /* 0x0061a4ba01007387 */ /* 0x000fe20000100800 */
[----:B----4-:R-:W-:-:S03]  /*30130*/  IMAD R92, R108, c[0x0][0x190], RZ ;  /* 0x000064006c5c7a24 */ /* 0x010fc600078e02ff */
[----:B------:R-:W4:Y:S04]  /*30140*/  LDL.LU R108, [R1+0x4cc] ;  /* 0x0004cc00016c7983 */ /* 0x000f280000300800 */
[----:B------:R-:W-:Y:S01]  /*30150*/  STL [R1+0x61a8], R92 ;  /* 0x0061a85c01007387 */ /* 0x000fe20000100800 */
[----:B------:R-:W-:-:S05]  /*30160*/  IMAD R252, R72, c[0x0][0x190], RZ ;  /* 0x0000640048fc7a24 */ /* 0x000fca00078e02ff */
[----:B------:R-:W-:Y:S04]  /*30170*/  STL [R1+0x61e0], R252 ;  /* 0x0061e0fc01007387 */ /* 0x000fe80000100800 */
[----:B------:R-:W4:Y:S01]  /*30180*/  LDL.LU R57, [R1+0x4c8] ;  /* 0x0004c80001397983 */ /* 0x000f220000300800 */
[----:B-1----:R-:W-:-:S03]  /*30190*/  IMAD R3, R76, c[0x0][0x190], RZ ;  /* 0x000064004c037a24 */ /* 0x002fc600078e02ff */
[----:B------:R-:W4:Y:S04]  /*301a0*/  LDL.LU R76, [R1+0x4c4] ;  /* 0x0004c400014c7983 */ /* 0x000f280000300800 */
[----:B------:R1:W-:Y:S04]  /*301b0*/  STL [R1+0x74], R3 ;  /* 0x0000740301007387 */ /* 0x0003e80000100800 */
[----:B------:R-:W4:Y:S01]  /*301c0*/  LDL.LU R58, [R1+0x4c0] ;  /* 0x0004c000013a7983 */ /* 0x000f220000300800 */
[----:B-1----:R-:W-:-:S05]  /*301d0*/  IMAD R3, R78, c[0x0][0x190], RZ ;  /* 0x000064004e037a24 */ /* 0x002fca00078e02ff */
[----:B------:R1:W-:Y:S01]  /*301e0*/  STL [R1+0x1b4], R3 ;  /* 0x0001b40301007387 */ /* 0x0003e20000100800 */
[----:B------:R-:W-:-:S03]  /*301f0*/  IMAD R252, R106, c[0x0][0x190], RZ ;  /* 0x000064006afc7a24 */ /* 0x000fc600078e02ff */
[----:B------:R-:W4:Y:S04]  /*30200*/  LDL.LU R78, [R1+0x4bc] ;  /* 0x0004bc00014e7983 */ /* 0x000f280000300800 */
[----:B------:R-:W-:Y:S04]  /*30210*/  STL [R1+0x61e4], R252 ;  /* 0x0061e4fc01007387 */ /* 0x000fe80000100800 */
[----:B------:R-:W4:Y:S04]  /*30220*/  LDL.LU R61, [R1+0x4b8] ;  /* 0x0004b800013d7983 */ /* 0x000f280000300800 */
[----:B------:R-:W4:Y:S01]  /*30230*/  LDL.LU R106, [R1+0x4b4] ;  /* 0x0004b400016a7983 */ /* 0x000f220000300800 */
[----:B--2---:R-:W-:-:S03]  /*30240*/  IMAD R195, R112, c[0x0][0x190], RZ ;  /* 0x0000640070c37a24 */ /* 0x004fc600078e02ff */
[----:B------:R-:W2:Y:S01]  /*30250*/  LDL.LU R112, [R1+0x4b0] ;  /* 0x0004b00001707983 */ /* 0x000ea20000300800 */
[----:B-----5:R-:W-:-:S03]  /*30260*/  IMAD R185, R111, c[0x0][0x190], RZ ;  /* 0x000064006fb97a24 */ /* 0x020fc600078e02ff */
[----:B------:R-:W-:Y:S01]  /*30270*/  STL [R1+0x61ac], R195 ;  /* 0x0061acc301007387 */ /* 0x000fe20000100800 */
[----:B------:R-:W-:-:S03]  /*30280*/  IMAD R31, R68, c[0x0][0x190], RZ ;  /* 0x00006400441f7a24 */ /* 0x000fc600078e02ff */
[----:B------:R-:W5:Y:S01]  /*30290*/  LDL.LU R111, [R1+0x4ac] ;  /* 0x0004ac00016f7983 */ /* 0x000f620000300800 */
[----:B------:R-:W-:-:S03]  /*302a0*/  IMAD R8, R64, c[0x0][0x190], RZ ;  /* 0x0000640040087a24 */ /* 0x000fc600078e02ff */
[----:B------:R-:W-:Y:S04]  /*302b0*/  STL [R1+0x61b0], R185 ;  /* 0x0061b0b901007387 */ /* 0x000fe80000100800 */
[----:B------:R-:W5:Y:S04]  /*302c0*/  LDL.LU R59, [R1+0x4a8] ;  /* 0x0004a800013b7983 */ /* 0x000f680000300800 */
[----:B------:R-:W5:Y:S01]  /*302d0*/  LDL.LU R60, [R1+0x4a4] ;  /* 0x0004a400013c7983 */ /* 0x000f620000300800 */
[----:B------:R-:W-:-:S03]  /*302e0*/  IMAD R30, R74, c[0x0][0x190], RZ ;  /* 0x000064004a1e7a24 */ /* 0x000fc600078e02ff */
[----:B------:R-:W5:Y:S01]  /*302f0*/  LDL.LU R62, [R1+0x4a0] ;  /* 0x0004a000013e7983 */ /* 0x000f620000300800 */
[----:B------:R-:W-:-:S03]  /*30300*/  IMAD R65, R70, c[0x0][0x190], RZ ;  /* 0x0000640046417a24 */ /* 0x000fc600078e02ff */
[----:B------:R-:W5:Y:S04]  /*30310*/  LDL.LU R64, [R1+0x49c] ;  /* 0x00049c0001407983 */ /* 0x000f680000300800 */
[----:B------:R-:W5:Y:S04]  /*30320*/  LDL.LU R66, [R1+0x498] ;  /* 0x0004980001427983 */ /* 0x000f680000300800 */
[----:B------:R-:W-:Y:S04]  /*30330*/  STL.64 [R1+0x61f8], R30 ;  /* 0x0061f81e01007387 */ /* 0x000fe80000100a00 */
[----:B------:R-:W5:Y:S04]  /*30340*/  LDL.LU R68, [R1+0x494] ;  /* 0x0004940001447983 */ /* 0x000f680000300800 */
[----:B------:R-:W5:Y:S01]  /*30350*/  LDL.LU R70, [R1+0x490] ;  /* 0x0004900001467983 */ /* 0x000f620000300800 */
[----:B---3--:R-:W-:-:S03]  /*30360*/  IMAD R63, R110, c[0x0][0x190], RZ ;  /* 0x000064006e3f7a24 */ /* 0x008fc600078e02ff */
[----:B------:R-:W3:Y:S04]  /*30370*/  LDL.LU R110, [R1+0x48c] ;  /* 0x00048c00016e7983 */ /* 0x000ee80000300800 */
[----:B------:R-:W3:Y:S04]  /*30380*/  LDL.LU R72, [R1+0x488] ;  /* 0x0004880001487983 */ /* 0x000ee80000300800 */
[----:B------:R-:W3:Y:S01]  /*30390*/  LDL.LU R74, [R1+0x484] ;  /* 0x00048400014a7983 */ /* 0x000ee20000300800 */
[----:B----4-:R-:W-:-:S03]  /*303a0*/  IMAD R225, R108, c[0x0][0x190], RZ ;  /* 0x000064006ce17a24 */ /* 0x010fc600078e02ff */
[----:B------:R-:W4:Y:S04]  /*303b0*/  LDL.LU R108, [R1+0x480] ;  /* 0x00048000016c7983 */ /* 0x000f280000300800 */
[----:B------:R-:W-:Y:S01]  /*303c0*/  STL [R1+0x61e8], R225 ;  /* 0x0061e8e101007387 */ /* 0x000fe20000100800 */
[----:B-1----:R-:W-:-:S03]  /*303d0*/  IMAD R3, R76, c[0x0][0x190], RZ ;  /* 0x000064004c037a24 */ /* 0x002fc600078e02ff */
[----:B------:R-:W4:Y:S01]  /*303e0*/  LDL.LU R76, [R1+0x47c] ;  /* 0x00047c00014c7983 */ /* 0x000f220000300800 */
[----:B------:R-:W-:-:S03]  /*303f0*/  IMAD R100, R58, c[0x0][0x190], RZ ;  /* 0x000064003a647a24 */ /* 0x000fc600078e02ff */
[----:B------:R1:W-:Y:S04]  /*30400*/  STL [R1+0x1a8], R3 ;  /* 0x0001a80301007387 */ /* 0x0003e80000100800 */
[----:B------:R-:W-:Y:S01]  /*30410*/  STL [R1+0x61b4], R100 ;  /* 0x0061b46401007387 */ /* 0x000fe20000100800 */
[----:B------:R-:W-:-:S03]  /*30420*/  IMAD R83, R78, c[0x0][0x190], RZ ;  /* 0x000064004e537a24 */ /* 0x000fc600078e02ff */
[----:B------:R-:W4:Y:S01]  /*30430*/  LDL.LU R78, [R1+0x478] ;  /* 0x00047800014e7983 */ /* 0x000f220000300800 */
[----:B------:R-:W-:-:S03]  /*30440*/  IMAD R200, R61, c[0x0][0x190], RZ ;  /* 0x000064003dc87a24 */ /* 0x000fc600078e02ff */
[----:B------:R-:W-:Y:S01]  /*30450*/  STL [R1+0x61b8], R83 ;  /* 0x0061b85301007387 */ /* 0x000fe20000100800 */
[----:B------:R-:W-:-:S03]  /*30460*/  IMAD R29, R106, c[0x0][0x190], RZ ;  /* 0x000064006a1d7a24 */ /* 0x000fc600078e02ff */
[----:B------:R-:W-:Y:S04]  /*30470*/  STL [R1+0x61bc], R200 ;  /* 0x0061bcc801007387 */ /* 0x000fe80000100800 */
[----:B------:R-:W4:Y:S01]  /*30480*/  LDL.LU R106, [R1+0x474] ;  /* 0x00047400016a7983 */ /* 0x000f220000300800 */
[----:B--2---:R-:W-:-:S03]  /*30490*/  IMAD R61, R112, c[0x0][0x190], RZ ;  /* 0x00006400703d7a24 */ /* 0x004fc600078e02ff */
[----:B------:R-:W2:Y:S01]  /*304a0*/  LDL.LU R112, [R1+0x470] ;  /* 0x0004700001707983 */ /* 0x000ea20000300800 */
[----:B-----5:R-:W-:-:S05]  /*304b0*/  IMAD R111, R111, c[0x0][0x190], RZ ;  /* 0x000064006f6f7a24 */ /* 0x020fca00078e02ff */
[----:B------:R-:W-:Y:S01]  /*304c0*/  STL [R1+0x61ec], R111 ;  /* 0x0061ec6f01007387 */ /* 0x000fe20000100800 */
[----:B-1----:R-:W-:Y:S02]  /*304d0*/  IMAD R3, R60, c[0x0][0x190], RZ ;  /* 0x000064003c037a24 */ /* 0x002fe400078e02ff */
[----:B------:R-:W-:-:S03]  /*304e0*/  IMAD R187, R64, c[0x0][0x190], RZ ;  /* 0x0000640040bb7a24 */ /* 0x000fc600078e02ff */
[----:B------:R3:W-:Y:S01]  /*304f0*/  STL [R1+0x19c], R3 ;  /* 0x00019c0301007387 */ /* 0x0007e20000100800 */
[----:B------:R-:W-:-:S03]  /*30500*/  IMAD R86, R66, c[0x0][0x190], RZ ;  /* 0x0000640042567a24 */ /* 0x000fc600078e02ff */
[----:B------:R-:W-:Y:S01]  /*30510*/  STL [R1+0x61c0], R187 ;  /* 0x0061c0bb01007387 */ /* 0x000fe20000100800 */
[----:B------:R-:W-:-:S03]  /*30520*/  IMAD R28, R68, c[0x0][0x190], RZ ;  /* 0x00006400441c7a24 */ /* 0x000fc600078e02ff */
[----:B------:R1:W-:Y:S01]  /*30530*/  STL [R1+0x61c4], R86 ;  /* 0x0061c45601007387 */ /* 0x0003e20000100800 */
[----:B------:R-:W-:-:S03]  /*30540*/  IMAD R60, R70, c[0x0][0x190], RZ ;  /* 0x00006400463c7a24 */ /* 0x000fc600078e02ff */
[----:B------:R-:W-:Y:S04]  /*30550*/  STL.64 [R1+0x6208], R28 ;  /* 0x0062081c01007387 */ /* 0x000fe80000100a00 */
[----:B------:R-:W-:Y:S01]  /*30560*/  STL.64 [R1+0x6228], R60 ;  /* 0x0062283c01007387 */ /* 0x000fe20000100a00 */
[----:B------:R-:W-:Y:S02]  /*30570*/  IMAD R31, R57, c[0x0][0x190], RZ ;  /* 0x00006400391f7a24 */ /* 0x000fe400078e02ff */
[----:B------:R-:W-:Y:S02]  /*30580*/  IMAD R14, R62, c[0x0][0x190], RZ ;  /* 0x000064003e0e7a24 */ /* 0x000fe400078e02ff */
[----:B------:R-:W-:Y:S02]  /*30590*/  IMAD R252, R59, c[0x0][0x190], RZ ;  /* 0x000064003bfc7a24 */ /* 0x000fe400078e02ff */
[----:B---3--:R-:W-:-:S02]  /*305a0*/  IMAD R3, R74, c[0x0][0x190], RZ ;  /* 0x000064004a037a24 */ /* 0x008fc400078e02ff */
[----:B----4-:R-:W-:Y:S02]  /*305b0*/  IMAD R84, R108, c[0x0][0x190], RZ ;  /* 0x000064006c547a24 */ /* 0x010fe400078e02ff */
[----:B------:R-:W3:Y:S04]  /*305c0*/  LDL.LU R108, [R1+0x46c] ;  /* 0x00046c00016c7983 */ /* 0x000ee80000300800 */
[----:B------:R-:W-:Y:S04]  /*305d0*/  STL [R1+0x198], R3 ;  /* 0x0001980301007387 */ /* 0x000fe80000100800 */
[----:B------:R-:W-:Y:S04]  /*305e0*/  STL [R1+0x61c8], R84 ;  /* 0x0061c85401007387 */ /* 0x000fe80000100800 */
[----:B------:R-:W4:Y:S04]  /*305f0*/  LDL.LU R103, [R1+0x468] ;  /* 0x0004680001677983 */ /* 0x000f280000300800 */
[----:B------:R-:W1:Y:S04]  /*30600*/  LDL.LU R102, [R1+0x464] ;  /* 0x0004640001667983 */ /* 0x000e680000300800 */
[----:B------:R-:W5:Y:S01]  /*30610*/  LDL.LU R49, [R1+0x460] ;  /* 0x0004600001317983 */ /* 0x000f620000300800 */
[----:B------:R-:W-:-:S05]  /*30620*/  IMAD R82, R76, c[0x0][0x190], RZ ;  /* 0x000064004c527a24 */ /* 0x000fca00078e02ff */
[----:B------:R-:W-:Y:S04]  /*30630*/  STL [R1+0x61cc], R82 ;  /* 0x0061cc5201007387 */ /* 0x000fe80000100800 */
[----:B------:R-:W4:Y:S04]  /*30640*/  LDL.LU R50, [R1+0x45c] ;  /* 0x00045c0001327983 */ /* 0x000f280000300800 */
[----:B------:R-:W4:Y:S04]  /*30650*/  LDL.LU R51, [R1+0x458] ;  /* 0x0004580001337983 */ /* 0x000f280000300800 */
[----:B------:R-:W4:Y:S01]  /*30660*/  LDL.LU R52, [R1+0x454] ;  /* 0x0004540001347983 */ /* 0x000f220000300800 */
[----:B------:R-:W-:-:S05]  /*30670*/  IMAD R101, R78, c[0x0][0x190], RZ ;  /* 0x000064004e657a24 */ /* 0x000fca00078e02ff */
[----:B------:R-:W-:Y:S04]  /*30680*/  STL [R1+0x61d0], R101 ;  /* 0x0061d06501007387 */ /* 0x000fe80000100800 */
[----:B------:R-:W4:Y:S01]  /*30690*/  LDL.LU R58, [R1+0x450] ;  /* 0x00045000013a7983 */ /* 0x000f220000300800 */
[----:B------:R-:W-:-:S03]  /*306a0*/  IMAD R27, R106, c[0x0][0x190], RZ ;  /* 0x000064006a1b7a24 */ /* 0x000fc600078e02ff */
[----:B------:R-:W4:Y:S04]  /*306b0*/  LDL.LU R106, [R1+0x44c] ;  /* 0x00044c00016a7983 */ /* 0x000f280000300800 */
[----:B------:R-:W4:Y:S04]  /*306c0*/  LDL.LU R209, [R1+0x448] ;  /* 0x0004480001d17983 */ /* 0x000f280000300800 */
[----:B------:R-:W4:Y:S04]  /*306d0*/  LDL.LU R53, [R1+0x444] ;  /* 0x0004440001357983 */ /* 0x000f280000300800 */
[----:B------:R-:W4:Y:S04]  /*306e0*/  LDL.LU R54, [R1+0x440] ;  /* 0x0004400001367983 */ /* 0x000f280000300800 */
[----:B------:R-:W4:Y:S04]  /*306f0*/  LDL.LU R55, [R1+0x43c] ;  /* 0x00043c0001377983 */ /* 0x000f280000300800 */
[----:B------:R-:W4:Y:S04]  /*30700*/  LDL.LU R56, [R1+0x438] ;  /* 0x0004380001387983 */ /* 0x000f280000300800 */
[----:B------:R-:W4:Y:S04]  /*30710*/  LDL.LU R57, [R1+0x434] ;  /* 0x0004340001397983 */ /* 0x000f280000300800 */
[----:B------:R-:W4:Y:S04]  /*30720*/  LDL.LU R62, [R1+0x430] ;  /* 0x00043000013e7983 */ /* 0x000f280000300800 */
[----:B------:R-:W4:Y:S01]  /*30730*/  LDL.LU R78, [R1+0x42c] ;  /* 0x00042c00014e7983 */ /* 0x000f220000300800 */
[----:B------:R-:W-:-:S03]  /*30740*/  IMAD R12, R72, c[0x0][0x190], RZ ;  /* 0x00006400480c7a24 */ /* 0x000fc600078e02ff */
[----:B------:R-:W4:Y:S04]  /*30750*/  LDL.LU R64, [R1+0x428] ;  /* 0x0004280001407983 */ /* 0x000f280000300800 */
[----:B------:R-:W4:Y:S04]  /*30760*/  LDL.LU R66, [R1+0x424] ;  /* 0x0004240001427983 */ /* 0x000f280000300800 */
[----:B------:R-:W4:Y:S04]  /*30770*/  LDL.LU R68, [R1+0x420] ;  /* 0x0004200001447983 */ /* 0x000f280000300800 */
[----:B------:R-:W4:Y:S04]  /*30780*/  LDL.LU R70, [R1+0x41c] ;  /* 0x00041c0001467983 */ /* 0x000f280000300800 */
[----:B------:R-:W4:Y:S04]  /*30790*/  LDL.LU R72, [R1+0x418] ;  /* 0x0004180001487983 */ /* 0x000f280000300800 */
[----:B------:R-:W4:Y:S01]  /*307a0*/  LDL.LU R74, [R1+0x414] ;  /* 0x00041400014a7983 */ /* 0x000f220000300800 */
[----:B--2---:R-:W-:-:S03]  /*307b0*/  IMAD R59, R112, c[0x0][0x190], RZ ;  /* 0x00006400703b7a24 */ /* 0x004fc600078e02ff */
[----:B------:R-:W2:Y:S04]  /*307c0*/  LDL.LU R76, [R1+0x410] ;  /* 0x00041000014c7983 */ /* 0x000ea80000300800 */
[----:B------:R-:W2:Y:S01]  /*307d0*/  LDL.LU R112, [R1+0x40c] ;  /* 0x00040c0001707983 */ /* 0x000ea20000300800 */
[----:B---3--:R-:W-:-:S05]  /*307e0*/  IMAD R108, R108, c[0x0][0x190], RZ ;  /* 0x000064006c6c7a24 */ /* 0x008fca00078e02ff */
[----:B------:R3:W-:Y:S01]  /*307f0*/  STL.64 [R1+0x6230], R108 ;  /* 0x0062306c01007387 */ /* 0x0007e20000100a00 */
[----:B-1----:R-:W-:Y:S02]  /*30800*/  IMAD R86, R102, c[0x0][0x190], RZ ;  /* 0x0000640066567a24 */ /* 0x002fe400078e02ff */
[----:B-----5:R-:W-:-:S03]  /*30810*/  IMAD R199, R49, c[0x0][0x190], RZ ;  /* 0x0000640031c77a24 */ /* 0x020fc600078e02ff */
[----:B------:R-:W-:Y:S04]  /*30820*/  STL [R1+0x61d4], R86 ;  /* 0x0061d45601007387 */ /* 0x000fe80000100800 */
[----:B------:R-:W-:Y:S01]  /*30830*/  STL [R1+0x61d8], R199 ;  /* 0x0061d8c701007387 */ /* 0x000fe20000100800 */
[----:B----4-:R-:W-:Y:S02]  /*30840*/  IMAD R93, R50, c[0x0][0x190], RZ ;  /* 0x00006400325d7a24 */ /* 0x010fe400078e02ff */
[----:B------:R-:W-:-:S03]  /*30850*/  IMAD R26, R52, c[0x0][0x190], RZ ;  /* 0x00006400341a7a24 */ /* 0x000fc600078e02ff */
[----:B------:R1:W-:Y:S04]  /*30860*/  STL [R1+0x61dc], R93 ;  /* 0x0061dc5d01007387 */ /* 0x0003e80000100800 */
[----:B------:R-:W-:Y:S01]  /*30870*/  STL.64 [R1+0x6238], R26 ;  /* 0x0062381a01007387 */ /* 0x000fe20000100a00 */
[----:B------:R-:W-:-:S05]  /*30880*/  IMAD R58, R58, c[0x0][0x190], RZ ;  /* 0x000064003a3a7a24 */ /* 0x000fca00078e02ff */
[----:B------:R4:W-:Y:S04]  /*30890*/  STL.64 [R1+0x6240], R58 ;  /* 0x0062403a01007387 */ /* 0x0009e80000100a00 */
[----:B------:R-:W5:Y:S04]  /*308a0*/  LDL.LU R95, [R1+0x408] ;  /* 0x00040800015f7983 */ /* 0x000f680000300800 */
[----:B------:R-:W4:Y:S04]  /*308b0*/  LDL.LU R94, [R1+0x404] ;  /* 0x00040400015e7983 */ /* 0x000f280000300800 */
[----:B------:R-:W4:Y:S04]  /*308c0*/  LDL.LU R97, [R1+0x400] ;  /* 0x0004000001617983 */ /* 0x000f280000300800 */
[----:B------:R-:W4:Y:S01]  /*308d0*/  LDL.LU R201, [R1+0x3fc] ;  /* 0x0003fc0001c97983 */ /* 0x000f220000300800 */
[----:B------:R-:W-:-:S03]  /*308e0*/  IMAD R194, R55, c[0x0][0x190], RZ ;  /* 0x0000640037c27a24 */ /* 0x000fc600078e02ff */
[----:B------:R-:W4:Y:S04]  /*308f0*/  LDL.LU R203, [R1+0x3f8] ;  /* 0x0003f80001cb7983 */ /* 0x000f280000300800 */
[----:B------:R-:W4:Y:S04]  /*30900*/  LDL.LU R202, [R1+0x3f4] ;  /* 0x0003f40001ca7983 */ /* 0x000f280000300800 */
[----:B------:R-:W4:Y:S01]  /*30910*/  LDL.LU R55, [R1+0x3f0] ;  /* 0x0003f00001377983 */ /* 0x000f220000300800 */
[----:B------:R-:W-:Y:S02]  /*30920*/  IMAD R85, R54, c[0x0][0x190], RZ ;  /* 0x0000640036557a24 */ /* 0x000fe400078e02ff */
[----:B---3--:R-:W-:-:S02]  /*30930*/  IMAD R109, R103, c[0x0][0x190], RZ ;  /* 0x00006400676d7a24 */ /* 0x008fc400078e02ff */
[----:B------:R-:W-:Y:S02]  /*30940*/  IMAD R204, R51, c[0x0][0x190], RZ ;  /* 0x0000640033cc7a24 */ /* 0x000fe400078e02ff */
[----:B------:R-:W-:Y:S02]  /*30950*/  IMAD R185, R53, c[0x0][0x190], RZ ;  /* 0x0000640035b97a24 */ /* 0x000fe400078e02ff */
[----:B------:R-:W-:Y:S02]  /*30960*/  IMAD R108, R209, c[0x0][0x190], RZ ;  /* 0x00006400d16c7a24 */ /* 0x000fe400078e02ff */
[----:B------:R-:W-:Y:S02]  /*30970*/  IMAD R25, R57, c[0x0][0x190], RZ ;  /* 0x0000640039197a24 */ /* 0x000fe400078e02ff */
[----:B------:R-:W-:Y:S02]  /*30980*/  IMAD R24, R74, c[0x0][0x190], RZ ;  /* 0x000064004a187a24 */ /* 0x000fe400078e02ff */
[----:B------:R-:W3:Y:S04]  /*30990*/  LDL.LU R74, [R1+0x3ec] ;  /* 0x0003ec00014a7983 */ /* 0x000ee80000300800 */
[----:B------:R-:W3:Y:S04]  /*309a0*/  LDL.LU R41, [R1+0x3e8] ;  /* 0x0003e80001297983 */ /* 0x000ee80000300800 */
[----:B------:R-:W3:Y:S04]  /*309b0*/  LDL.LU R42, [R1+0x3e4] ;  /* 0x0003e400012a7983 */ /* 0x000ee80000300800 */
[----:B------:R-:W3:Y:S01]  /*309c0*/  LDL.LU R43, [R1+0x3e0] ;  /* 0x0003e000012b7983 */ /* 0x000ee20000300800 */
[----:B------:R-:W-:-:S03]  /*309d0*/  IMAD R228, R72, c[0x0][0x190], RZ ;  /* 0x0000640048e47a24 */ /* 0x000fc600078e02ff */
[----:B------:R-:W3:Y:S04]  /*309e0*/  LDL.LU R44, [R1+0x3dc] ;  /* 0x0003dc00012c7983 */ /* 0x000ee80000300800 */
[----:B------:R-:W3:Y:S04]  /*309f0*/  LDL.LU R45, [R1+0x3d8] ;  /* 0x0003d800012d7983 */ /* 0x000ee80000300800 */
[----:B------:R-:W3:Y:S04]  /*30a00*/  LDL.LU R46, [R1+0x3d4] ;  /* 0x0003d400012e7983 */ /* 0x000ee80000300800 */
[----:B------:R-:W3:Y:S04]  /*30a10*/  LDL.LU R54, [R1+0x3d0] ;  /* 0x0003d00001367983 */ /* 0x000ee80000300800 */
[----:B------:R-:W3:Y:S04]  /*30a20*/  LDL.LU R72, [R1+0x3cc] ;  /* 0x0003cc0001487983 */ /* 0x000ee80000300800 */
[----:B------:R-:W1:Y:S04]  /*30a30*/  LDL.LU R47, [R1+0x3c8] ;  /* 0x0003c800012f7983 */ /* 0x000e680000300800 */
[----:B------:R-:W3:Y:S04]  /*30a40*/  LDL.LU R103, [R1+0x3c4] ;  /* 0x0003c40001677983 */ /* 0x000ee80000300800 */
[----:B------:R-:W3:Y:S01]  /*30a50*/  LDL.LU R102, [R1+0x3c0] ;  /* 0x0003c00001667983 */ /* 0x000ee20000300800 */
[----:B------:R-:W-:-:S03]  /*30a60*/  IMAD R91, R70, c[0x0][0x190], RZ ;  /* 0x00006400465b7a24 */ /* 0x000fc600078e02ff */
[----:B------:R-:W3:Y:S04]  /*30a70*/  LDL.LU R49, [R1+0x3bc] ;  /* 0x0003bc0001317983 */ /* 0x000ee80000300800 */
[----:B------:R-:W3:Y:S04]  /*30a80*/  LDL.LU R50, [R1+0x3b8] ;  /* 0x0003b80001327983 */ /* 0x000ee80000300800 */
[----:B------:R-:W3:Y:S01]  /*30a90*/  LDL.LU R51, [R1+0x3b4] ;  /* 0x0003b40001337983 */ /* 0x000ee20000300800 */
[----:B------:R-:W-:-:S03]  /*30aa0*/  IMAD R57, R62, c[0x0][0x190], RZ ;  /* 0x000064003e397a24 */ /* 0x000fc600078e02ff */
[----:B------:R-:W3:Y:S01]  /*30ab0*/  LDL.LU R53, [R1+0x3b0] ;  /* 0x0003b00001357983 */ /* 0x000ee20000300800 */
[----:B------:R-:W-:-:S03]  /*30ac0*/  IMAD R60, R64, c[0x0][0x190], RZ ;  /* 0x00006400403c7a24 */ /* 0x000fc600078e02ff */
[----:B------:R-:W3:Y:S01]  /*30ad0*/  LDL.LU R70, [R1+0x238] ;  /* 0x0002380001467983 */ /* 0x000ee20000300800 */
[----:B------:R-:W-:-:S03]  /*30ae0*/  IMAD R195, R66, c[0x0][0x190], RZ ;  /* 0x0000640042c37a24 */ /* 0x000fc600078e02ff */
[----:B------:R-:W3:Y:S01]  /*30af0*/  LDL.LU R52, [R1+0x234] ;  /* 0x0002340001347983 */ /* 0x000ee20000300800 */
[----:B------:R-:W-:-:S03]  /*30b00*/  IMAD R198, R68, c[0x0][0x190], RZ ;  /* 0x0000640044c67a24 */ /* 0x000fc600078e02ff */
[----:B------:R-:W3:Y:S04]  /*30b10*/  LDL.LU R209, [R1+0x230] ;  /* 0x0002300001d17983 */ /* 0x000ee80000300800 */
[----:B------:R-:W3:Y:S04]  /*30b20*/  LDL.LU R62, [R1+0x22c] ;  /* 0x00022c00013e7983 */ /* 0x000ee80000300800 */
[----:B------:R-:W3:Y:S04]  /*30b30*/  LDL.LU R64, [R1+0x158] ;  /* 0x0001580001407983 */ /* 0x000ee80000300800 */
[----:B------:R-:W3:Y:S04]  /*30b40*/  LDL.LU R66, [R1+0x154] ;  /* 0x0001540001427983 */ /* 0x000ee80000300800 */
[----:B------:R-:W3:Y:S01]  /*30b50*/  LDL.LU R68, [R1+0x150] ;  /* 0x0001500001447983 */ /* 0x000ee20000300800 */
[----:B------:R-:W-:-:S02]  /*30b60*/  IMAD R99, R56, c[0x0][0x190], RZ ;  /* 0x0000640038637a24 */ /* 0x000fc400078e02ff */
[----:B--2---:R-:W-:Y:S02]  /*30b70*/  IMAD R56, R76, c[0x0][0x190], RZ ;  /* 0x000064004c387a24 */ /* 0x004fe400078e02ff */
[----:B------:R-:W-:Y:S02]  /*30b80*/  IMAD R76, R112, c[0x0][0x190], RZ ;  /* 0x00006400704c7a24 */ /* 0x000fe400078e02ff */
[----:B------:R-:W2:Y:S01]  /*30b90*/  LDL.LU R112, [R1+0x14c] ;  /* 0x00014c0001707983 */ /* 0x000ea20000300800 */
[----:B-----5:R-:W-:Y:S02]  /*30ba0*/  IMAD R28, R95, c[0x0][0x190], RZ ;  /* 0x000064005f1c7a24 */ /* 0x020fe400078e02ff */
[----:B----4-:R-:W-:Y:S02]  /*30bb0*/  IMAD R187, R94, c[0x0][0x190], RZ ;  /* 0x000064005ebb7a24 */ /* 0x010fe400078e02ff */
[----:B------:R-:W-:Y:S02]  /*30bc0*/  IMAD R205, R97, c[0x0][0x190], RZ ;  /* 0x0000640061cd7a24 */ /* 0x000fe400078e02ff */
[----:B------:R-:W-:-:S02]  /*30bd0*/  IMAD R23, R202, c[0x0][0x190], RZ ;  /* 0x00006400ca177a24 */ /* 0x000fc400078e02ff */
[----:B------:R-:W-:Y:S02]  /*30be0*/  IMAD R97, R203, c[0x0][0x190], RZ ;  /* 0x00006400cb617a24 */ /* 0x000fe400078e02ff */
[----:B------:R-:W-:Y:S02]  /*30bf0*/  IMAD R90, R201, c[0x0][0x190], RZ ;  /* 0x00006400c95a7a24 */ /* 0x000fe400078e02ff */
[----:B---3--:R-:W-:Y:S02]  /*30c00*/  IMAD R3, R41, c[0x0][0x190], RZ ;  /* 0x0000640029037a24 */ /* 0x008fe400078e02ff */
[----:B------:R-:W-:Y:S02]  /*30c10*/  IMAD R200, R42, c[0x0][0x190], RZ ;  /* 0x000064002ac87a24 */ /* 0x000fe400078e02ff */
[----:B------:R-:W-:Y:S02]  /*30c20*/  IMAD R111, R43, c[0x0][0x190], RZ ;  /* 0x000064002b6f7a24 */ /* 0x000fe400078e02ff */
[----:B------:R-:W-:-:S02]  /*30c30*/  IMAD R189, R44, c[0x0][0x190], RZ ;  /* 0x000064002cbd7a24 */ /* 0x000fc400078e02ff */
[----:B------:R-:W-:Y:S02]  /*30c40*/  IMAD R201, R45, c[0x0][0x190], RZ ;  /* 0x000064002dc97a24 */ /* 0x000fe400078e02ff */
[----:B------:R-:W-:Y:S02]  /*30c50*/  IMAD R22, R46, c[0x0][0x190], RZ ;  /* 0x000064002e167a24 */ /* 0x000fe400078e02ff */
[----:B------:R-:W-:Y:S02]  /*30c60*/  IMAD R21, R51, c[0x0][0x190], RZ ;  /* 0x0000640033157a24 */ /* 0x000fe400078e02ff */
[----:B------:R-:W-:Y:S02]  /*30c70*/  IMAD R225, R50, c[0x0][0x190], RZ ;  /* 0x0000640032e17a24 */ /* 0x000fe400078e02ff */
[----:B------:R-:W-:Y:S02]  /*30c80*/  IMAD R196, R49, c[0x0][0x190], RZ ;  /* 0x0000640031c47a24 */ /* 0x000fe400078e02ff */
[----:B------:R-:W-:-:S02]  /*30c90*/  IMAD R20, R68, c[0x0][0x190], RZ ;  /* 0x0000640044147a24 */ /* 0x000fc400078e02ff */
[----:B------:R-:W3:Y:S04]  /*30ca0*/  LDL.LU R68, [R1+0x148] ;  /* 0x0001480001447983 */ /* 0x000ee80000300800 */
[----:B------:R-:W4:Y:S04]  /*30cb0*/  LDL.LU R15, [R1+0x144] ;  /* 0x00014400010f7983 */ /* 0x000f280000300800 */
[----:B------:R-:W5:Y:S04]  /*30cc0*/  LDL.LU R16, [R1+0x140] ;  /* 0x0001400001107983 */ /* 0x000f680000300800 */
[----:B------:R-:W3:Y:S01]  /*30cd0*/  LDL.LU R190, [R1+0x13c] ;  /* 0x00013c0001be7983 */ /* 0x000ee20000300800 */
[----:B------:R-:W-:-:S03]  /*30ce0*/  IMAD R87, R66, c[0x0][0x190], RZ ;  /* 0x0000640042577a24 */ /* 0x000fc600078e02ff */
[----:B------:R-:W3:Y:S04]  /*30cf0*/  LDL.LU R89, [R1+0x138] ;  /* 0x0001380001597983 */ /* 0x000ee80000300800 */
[----:B------:R-:W3:Y:S04]  /*30d00*/  LDL.LU R202, [R1+0x134] ;  /* 0x0001340001ca7983 */ /* 0x000ee80000300800 */
[----:B------:R-:W3:Y:S04]  /*30d10*/  LDL.LU R19, [R1+0x130] ;  /* 0x0001300001137983 */ /* 0x000ee80000300800 */
[----:B------:R-:W3:Y:S04]  /*30d20*/  LDL.LU R51, [R1+0x12c] ;  /* 0x00012c0001337983 */ /* 0x000ee80000300800 */
[----:B------:R-:W3:Y:S04]  /*30d30*/  LDL.LU R66, [R1+0x128] ;  /* 0x0001280001427983 */ /* 0x000ee80000300800 */
[----:B------:R-:W3:Y:S04]  /*30d40*/  LDL.LU R17, [R1+0x124] ;  /* 0x0001240001117983 */ /* 0x000ee80000300800 */
[----:B------:R-:W3:Y:S04]  /*30d50*/  LDL.LU R18, [R1+0x120] ;  /* 0x0001200001127983 */ /* 0x000ee80000300800 */
[----:B------:R-:W4:Y:S01]  /*30d60*/  LDL.LU R191, [R1+0x11c] ;  /* 0x00011c0001bf7983 */ /* 0x000f220000300800 */
[----:B------:R-:W-:-:S03]  /*30d70*/  IMAD R192, R64, c[0x0][0x190], RZ ;  /* 0x0000640040c07a24 */ /* 0x000fc600078e02ff */
[----:B------:R-:W4:Y:S04]  /*30d80*/  LDL.LU R251, [R1+0x118] ;  /* 0x0001180001fb7983 */ /* 0x000f280000300800 */
[----:B------:R-:W4:Y:S04]  /*30d90*/  LDL.LU R95, [R1+0x114] ;  /* 0x00011400015f7983 */ /* 0x000f280000300800 */
[----:B------:R-:W5:Y:S04]  /*30da0*/  LDL.LU R94, [R1+0x110] ;  /* 0x00011000015e7983 */ /* 0x000f680000300800 */
[----:B------:R-:W5:Y:S04]  /*30db0*/  LDL.LU R50, [R1+0xa4] ;  /* 0x0000a40001327983 */ /* 0x000f680000300800 */
[----:B------:R-:W5:Y:S04]  /*30dc0*/  LDL.LU R64, [R1+0xa0] ;  /* 0x0000a00001407983 */ /* 0x000f680000300800 */
[----:B------:R-:W5:Y:S04]  /*30dd0*/  LDL.LU R203, [R1+0x9c] ;  /* 0x00009c0001cb7983 */ /* 0x000f680000300800 */
[----:B------:R-:W5:Y:S04]  /*30de0*/  LDL.LU R41, [R1+0x98] ;  /* 0x0000980001297983 */ /* 0x000f680000300800 */
[----:B------:R-:W5:Y:S01]  /*30df0*/  LDL.LU R42, [R1+0x94] ;  /* 0x00009400012a7983 */ /* 0x000f620000300800 */
[----:B------:R-:W-:-:S03]  /*30e00*/  IMAD R6, R52, c[0x0][0x190], RZ ;  /* 0x0000640034067a24 */ /* 0x000fc600078e02ff */
[----:B------:R-:W5:Y:S01]  /*30e10*/  LDL.LU R43, [R1+0x90] ;  /* 0x00009000012b7983 */ /* 0x000f620000300800 */
[----:B------:R-:W-:-:S03]  /*30e20*/  IMAD R193, R62, c[0x0][0x190], RZ ;  /* 0x000064003ec17a24 */ /* 0x000fc600078e02ff */
[----:B------:R-:W5:Y:S01]  /*30e30*/  LDL.LU R44, [R1+0x8c] ;  /* 0x00008c00012c7983 */ /* 0x000f620000300800 */
[----:B--2---:R-:W-:-:S03]  /*30e40*/  IMAD R52, R112, c[0x0][0x190], RZ ;  /* 0x0000640070347a24 */ /* 0x004fc600078e02ff */
[----:B------:R-:W2:Y:S04]  /*30e50*/  LDL.LU R45, [R1+0x84] ;  /* 0x00008400012d7983 */ /* 0x000ea80000300800 */
[----:B------:R-:W2:Y:S04]  /*30e60*/  LDL.LU R49, [R1+0x78] ;  /* 0x0000780001317983 */ /* 0x000ea80000300800 */
[----:B------:R-:W2:Y:S04]  /*30e70*/  LDL.LU R62, [R1+0x6c] ;  /* 0x00006c00013e7983 */ /* 0x000ea80000300800 */
[----:B------:R-:W2:Y:S04]  /*30e80*/  LDL.LU R112, [R1+0x60] ;  /* 0x0000600001707983 */ /* 0x000ea80000300800 */
[----:B------:R-:W2:Y:S01]  /*30e90*/  LDL.LU R46, [R1+0x54] ;  /* 0x00005400012e7983 */ /* 0x000ea20000300800 */
[----:B-1----:R-:W-:-:S02]  /*30ea0*/  IMAD R93, R47, c[0x0][0x190], RZ ;  /* 0x000064002f5d7a24 */ /* 0x002fc400078e02ff */
[----:B------:R-:W-:Y:S01]  /*30eb0*/  IMAD R83, R103, c[0x0][0x190], RZ ;  /* 0x0000640067537a24 */ /* 0x000fe200078e02ff */
[----:B------:R-:W2:Y:S01]  /*30ec0*/  LDL.LU R47, [R1+0x40] ;  /* 0x00004000012f7983 */ /* 0x000ea20000300800 */
[----:B------:R-:W-:Y:S02]  /*30ed0*/  IMAD R30, R102, c[0x0][0x190], RZ ;  /* 0x00006400661e7a24 */ /* 0x000fe400078e02ff */
[----:B------:R-:W-:Y:S01]  /*30ee0*/  IMAD R100, R209, c[0x0][0x190], RZ ;  /* 0x00006400d1647a24 */ /* 0x000fe200078e02ff */
[----:B------:R-:W2:Y:S04]  /*30ef0*/  LDL.LU R103, [R1+0x2c] ;  /* 0x00002c0001677983 */ /* 0x000ea80000300800 */
[----:B------:R-:W2:Y:S04]  /*30f00*/  LDL.LU R102, [R1+0x18] ;  /* 0x0000180001667983 */ /* 0x000ea80000300800 */
[----:B------:R-:W2:Y:S04]  /*30f10*/  LDL.LU R209, [R1+0x4] ;  /* 0x0000040001d17983 */ /* 0x000ea80000300800 */
[----:B------:R-:W2:Y:S04]  /*30f20*/  LDL.64 R38, [R1+0x3878] ;  /* 0x0038780001267983 */ /* 0x000ea80000100a00 */
[----:B------:R-:W2:Y:S01]  /*30f30*/  LDL.64 R58, [R1+0x3860] ;  /* 0x00386000013a7983 */ /* 0x000ea20000100a00 */
[----:B---3--:R-:W-:-:S02]  /*30f40*/  IMAD R101, R18, c[0x0][0x190], RZ ;  /* 0x0000640012657a24 */ /* 0x008fc400078e02ff */
[----:B----4-:R-:W-:Y:S02]  /*30f50*/  IMAD R98, R95, c[0x0][0x190], RZ ;  /* 0x000064005f627a24 */ /* 0x010fe400078e02ff */
[----:B------:R-:W-:Y:S02]  /*30f60*/  IMAD R95, R154, c[0x0][0x190], RZ ;  /* 0x000064009a5f7a24 */ /* 0x000fe400078e02ff */
[----:B------:R-:W-:Y:S02]  /*30f70*/  IMAD.MOV.U32 R154, RZ, RZ, R11 ;  /* 0x000000ffff9a7224 */ /* 0x000fe400078e000b */
[----:B------:R-:W-:Y:S02]  /*30f80*/  IMAD R11, R153, c[0x0][0x190], RZ ;  /* 0x00006400990b7a24 */ /* 0x000fe400078e02ff */
[----:B------:R-:W-:Y:S01]  /*30f90*/  IMAD R153, R146, c[0x0][0x190], RZ ;  /* 0x0000640092997a24 */ /* 0x000fe200078e02ff */
[----:B------:R-:W-:Y:S01]  /*30fa0*/  MOV R146, R10 ;  /* 0x0000000a00927202 */ /* 0x000fe20000000f00 */
[----:B------:R-:W-:-:S02]  /*30fb0*/  IMAD R10, R145, c[0x0][0x190], RZ ;  /* 0x00006400910a7a24 */ /* 0x000fc400078e02ff */
[----:B------:R-:W-:Y:S02]  /*30fc0*/  IMAD.MOV.U32 R145, RZ, RZ, R9 ;  /* 0x000000ffff917224 */ /* 0x000fe400078e0009 */
[----:B------:R-:W-:Y:S02]  /*30fd0*/  IMAD R9, R222, c[0x0][0x190], RZ ;  /* 0x00006400de097a24 */ /* 0x000fe400078e02ff */
[----:B------:R-:W-:Y:S02]  /*30fe0*/  IMAD.MOV.U32 R222, RZ, RZ, R48 ;  /* 0x000000ffffde7224 */ /* 0x000fe400078e0030 */
[----:B-----5:R-:W-:Y:S02]  /*30ff0*/  IMAD R18, R94, c[0x0][0x190], RZ ;  /* 0x000064005e127a24 */ /* 0x020fe400078e02ff */
[----:B------:R-:W-:Y:S02]  /*31000*/  IMAD R186, R41, c[0x0][0x190], RZ ;  /* 0x0000640029ba7a24 */ /* 0x000fe400078e02ff */
[----:B------:R-:W-:-:S02]  /*31010*/  IMAD R41, R227, c[0x0][0x190], RZ ;  /* 0x00006400e3297a24 */ /* 0x000fc400078e02ff */
[----:B------:R-:W-:Y:S02]  /*31020*/  IMAD R48, R136, c[0x0][0x190], RZ ;  /* 0x0000640088307a24 */ /* 0x000fe400078e02ff */
[----:B------:R-:W-:Y:S02]  /*31030*/  IMAD R82, R43, c[0x0][0x190], RZ ;  /* 0x000064002b527a24 */ /* 0x000fe400078e02ff */
[----:B------:R-:W-:Y:S02]  /*31040*/  IMAD R43, R177, c[0x0][0x190], RZ ;  /* 0x00006400b12b7a24 */ /* 0x000fe400078e02ff */
[----:B------:R-:W-:Y:S02]  /*31050*/  IMAD.MOV.U32 R177, RZ, RZ, R13 ;  /* 0x000000ffffb17224 */ /* 0x000fe400078e000d */
[----:B------:R-:W-:Y:S02]  /*31060*/  IMAD R94, R170, c[0x0][0x190], RZ ;  /* 0x00006400aa5e7a24 */ /* 0x000fe400078e02ff */
[----:B------:R-:W-:Y:S01]  /*31070*/  IMAD R13, R169, c[0x0][0x190], RZ ;  /* 0x00006400a90d7a24 */ /* 0x000fe200078e02ff */
[----:B------:R-:W-:Y:S01]  /*31080*/  MOV R169, R32 ;  /* 0x0000002000a97202 */ /* 0x000fe20000000f00 */
[----:B------:R-:W-:-:S02]  /*31090*/  IMAD R227, R162, c[0x0][0x190], RZ ;  /* 0x00006400a2e37a24 */ /* 0x000fc400078e02ff */
[----:B------:R-:W-:Y:S02]  /*310a0*/  IMAD R136, R123, c[0x0][0x190], RZ ;  /* 0x000064007b887a24 */ /* 0x000fe400078e02ff */
[----:B------:R-:W-:Y:S02]  /*310b0*/  IMAD R170, R163, c[0x0][0x190], RZ ;  /* 0x00006400a3aa7a24 */ /* 0x000fe400078e02ff */
[----:B------:R-:W-:Y:S01]  /*310c0*/  IMAD.MOV.U32 R162, RZ, RZ, R31 ;  /* 0x000000ffffa27224 */ /* 0x000fe200078e001f */
[----:B------:R-:W-:Y:S01]  /*310d0*/  MOV R31, R36 ;  /* 0x00000024001f7202 */ /* 0x000fe20000000f00 */
[----:B------:R-:W-:Y:S02]  /*310e0*/  IMAD.MOV.U32 R123, RZ, RZ, R208 ;  /* 0x000000ffff7b7224 */ /* 0x000fe400078e00d0 */
[----:B------:R-:W-:Y:S01]  /*310f0*/  IMAD.MOV.U32 R163, RZ, RZ, R12 ;  /* 0x000000ffffa37224 */ /* 0x000fe200078e000c */
[----:B------:R-:W3:Y:S01]  /*31100*/  LDL.LU R208, [R1+0x6b0] ;  /* 0x0006b00001d07983 */ /* 0x000ee20000300800 */
[----:B------:R-:W-:-:S02]  /*31110*/  IMAD.MOV.U32 R32, RZ, RZ, R37 ;  /* 0x000000ffff207224 */ /* 0x000fc400078e0025 */
[----:B--2---:R-:W-:Y:S01]  /*31120*/  IMAD R197, R46, c[0x0][0x190], RZ ;  /* 0x000064002ec57a24 */ /* 0x004fe200078e02ff */
[----:B------:R-:W2:Y:S01]  /*31130*/  LDL.64 R36, [R1+0x3868] ;  /* 0x0038680001247983 */ /* 0x000ea20000100a00 */
[----:B------:R-:W-:Y:S02]  /*31140*/  IMAD R46, R152, c[0x0][0x190], RZ ;  /* 0x00006400982e7a24 */ /* 0x000fe400078e02ff */
[----:B------:R-:W-:Y:S02]  /*31150*/  IMAD R12, R161, c[0x0][0x190], RZ ;  /* 0x00006400a10c7a24 */ /* 0x000fe400078e02ff */
[----:B------:R-:W-:Y:S02]  /*31160*/  IMAD.MOV.U32 R152, RZ, RZ, R35 ;  /* 0x000000ffff987224 */ /* 0x000fe400078e0023 */
[----:B------:R-:W-:Y:S02]  /*31170*/  IMAD.MOV.U32 R35, RZ, RZ, R104 ;  /* 0x000000ffff237224 */ /* 0x000fe400078e0068 */
[----:B------:R-:W-:-:S02]  /*31180*/  IMAD.MOV.U32 R161, RZ, RZ, R5 ;  /* 0x000000ffffa17224 */ /* 0x000fc400078e0005 */
[----:B------:R-:W-:Y:S02]  /*31190*/  IMAD R104, R239, c[0x0][0x190], RZ ;  /* 0x00006400ef687a24 */ /* 0x000fe400078e02ff */
[----:B------:R-:W-:Y:S02]  /*311a0*/  IMAD R5, R238, c[0x0][0x190], RZ ;  /* 0x00006400ee057a24 */ /* 0x000fe400078e02ff */
[----:B------:R-:W4:Y:S01]  /*311b0*/  LDL.64 R238, [R1+0x3870] ;  /* 0x0038700001ee7983 */ /* 0x000f220000100a00 */
[----:B------:R-:W-:Y:S02]  /*311c0*/  IMAD R96, R191, c[0x0][0x190], RZ ;  /* 0x00006400bf607a24 */ /* 0x000fe400078e02ff */
[----:B------:R-:W-:Y:S02]  /*311d0*/  IMAD R191, R251, c[0x0][0x190], RZ ;  /* 0x00006400fbbf7a24 */ /* 0x000fe400078e02ff */
[----:B------:R-:W-:Y:S02]  /*311e0*/  IMAD R251, R203, c[0x0][0x190], RZ ;  /* 0x00006400cbfb7a24 */ /* 0x000fe400078e02ff */
[----:B------:R-:W-:-:S02]  /*311f0*/  IMAD R203, R44, c[0x0][0x190], RZ ;  /* 0x000064002ccb7a24 */ /* 0x000fc400078e02ff */
[----:B------:R-:W-:Y:S02]  /*31200*/  IMAD R44, R168, c[0x0][0x190], RZ ;  /* 0x00006400a82c7a24 */ /* 0x000fe400078e02ff */
[----:B------:R-:W-:Y:S02]  /*31210*/  IMAD.MOV.U32 R168, RZ, RZ, R8 ;  /* 0x000000ffffa87224 */ /* 0x000fe400078e0008 */
[----:B------:R-:W-:Y:S02]  /*31220*/  IMAD R8, R129, c[0x0][0x190], RZ ;  /* 0x0000640081087a24 */ /* 0x000fe400078e02ff */
[----:B------:R-:W-:Y:S02]  /*31230*/  IMAD R129, R240, c[0x0][0x190], RZ ;  /* 0x00006400f0817a24 */ /* 0x000fe400078e02ff */
[----:B------:R-:W1:Y:S01]  /*31240*/  S2R R240, SR_TID.X ;  /* 0x0000000000f07919 */ /* 0x000e620000002100 */
[----:B------:R-:W-:Y:S02]  /*31250*/  IMAD.MOV.U32 R27, RZ, RZ, c[0x0][0x188] ;  /* 0x00006200ff1b7624 */ /* 0x000fe400078e00ff */
[----:B------:R-:W-:Y:S01]  /*31260*/  IMAD R80, R215, c[0x0][0x190], RZ ;  /* 0x00006400d7507a24 */ /* 0x000fe200078e02ff */
[----:B------:R-:W-:Y:S01]  /*31270*/  MOV R215, R34 ;  /* 0x0000002200d77202 */ /* 0x000fe20000000f00 */
[----:B------:R-:W-:-:S02]  /*31280*/  IMAD.MOV.U32 R33, RZ, RZ, R105 ;  /* 0x000000ffff217224 */ /* 0x000fc400078e0069 */
[----:B------:R-:W-:Y:S02]  /*31290*/  IMAD R199, R15, c[0x0][0x190], RZ ;  /* 0x000064000fc77a24 */ /* 0x000fe400078e02ff */
[----:B------:R-:W-:Y:S02]  /*312a0*/  IMAD R188, R102, c[0x0][0x190], RZ ;  /* 0x0000640066bc7a24 */ /* 0x000fe400078e02ff */
[----:B------:R-:W-:Y:S02]  /*312b0*/  IMAD.MOV.U32 R61, RZ, RZ, R14 ;  /* 0x000000ffff3d7224 */ /* 0x000fe400078e000e */
[----:B------:R-:W-:Y:S02]  /*312c0*/  IMAD R105, R231, c[0x0][0x190], RZ ;  /* 0x00006400e7697a24 */ /* 0x000fe400078e02ff */
[----:B------:R-:W-:Y:S02]  /*312d0*/  IMAD R29, R27, 0x67, RZ ;  /* 0x000000671b1d7824 */ /* 0x000fe400078e02ff */
[----:B------:R-:W-:-:S02]  /*312e0*/  IMAD R88, R214, c[0x0][0x190], RZ ;  /* 0x00006400d6587a24 */ /* 0x000fc400078e02ff */
[----:B------:R-:W-:Y:S02]  /*312f0*/  IMAD R15, R213, c[0x0][0x190], RZ ;  /* 0x00006400d50f7a24 */ /* 0x000fe400078e02ff */
[----:B------:R-:W-:Y:S01]  /*31300*/  IMAD R14, R178, c[0x0][0x190], RZ ;  /* 0x00006400b20e7a24 */ /* 0x000fe200078e02ff */
[----:B-1----:R-:W-:Y:S01]  /*31310*/  LOP3.LUT R240, R240, 0x7f, RZ, 0xc0, !PT ;  /* 0x0000007ff0f07812 */ /* 0x002fe200078ec0ff */
[----:B------:R-:W-:Y:S02]  /*31320*/  IMAD R102, R137, c[0x0][0x190], RZ ;  /* 0x0000640089667a24 */ /* 0x000fe400078e02ff */
[----:B------:R-:W-:Y:S02]  /*31330*/  IMAD.MOV.U32 R34, RZ, RZ, R7 ;  /* 0x000000ffff227224 */ /* 0x000fe400078e0007 */
[----:B------:R-:W-:Y:S02]  /*31340*/  IMAD R231, R27, 0x6b, RZ ;  /* 0x0000006b1be77824 */ /* 0x000fe400078e02ff */
[----:B------:R-:W-:-:S02]  /*31350*/  IMAD R137, R131, c[0x0][0x190], RZ ;  /* 0x0000640083897a24 */ /* 0x000fc400078e02ff */
[----:B------:R-:W-:Y:S02]  /*31360*/  IMAD.MOV.U32 R213, RZ, RZ, R207 ;  /* 0x000000ffffd57224 */ /* 0x000fe400078e00cf */
[----:B------:R-:W-:Y:S02]  /*31370*/  IMAD.MOV.U32 R214, RZ, RZ, R206 ;  /* 0x000000ffffd67224 */ /* 0x000fe400078e00ce */
[----:B------:R-:W-:Y:S02]  /*31380*/  IMAD.MOV.U32 R178, RZ, RZ, R6 ;  /* 0x000000ffffb27224 */ /* 0x000fe400078e0006 */
[----:B------:R-:W-:Y:S02]  /*31390*/  IMAD R7, R120, c[0x0][0x190], RZ ;  /* 0x0000640078077a24 */ /* 0x000fe400078e02ff */
[----:B------:R-:W-:Y:S02]  /*313a0*/  IMAD R206, R121, c[0x0][0x190], RZ ;  /* 0x0000640079ce7a24 */ /* 0x000fe400078e02ff */
[----:B------:R-:W-:-:S02]  /*313b0*/  IMAD R131, R248, c[0x0][0x190], RZ ;  /* 0x00006400f8837a24 */ /* 0x000fc400078e02ff */
[----:B------:R-:W-:Y:S01]  /*313c0*/  IMAD R207, R249, c[0x0][0x190], RZ ;  /* 0x00006400f9cf7a24 */ /* 0x000fe200078e02ff */
[----:B------:R-:W-:Y:S01]  /*313d0*/  MOV R249, R145 ;  /* 0x0000009100f97202 */ /* 0x000fe20000000f00 */
[----:B------:R-:W-:Y:S02]  /*313e0*/  IMAD R6, R250, c[0x0][0x190], RZ ;  /* 0x00006400fa067a24 */ /* 0x000fe400078e02ff */
[----:B------:R-:W-:Y:S02]  /*313f0*/  IMAD R120, R241, c[0x0][0x190], RZ ;  /* 0x00006400f1787a24 */ /* 0x000fe400078e02ff */
[----:B------:R-:W-:Y:S02]  /*31400*/  IMAD R121, R247, c[0x0][0x190], RZ ;  /* 0x00006400f7797a24 */ /* 0x000fe400078e02ff */
[----:B------:R-:W-:Y:S02]  /*31410*/  IMAD.MOV.U32 R241, RZ, RZ, R123 ;  /* 0x000000fffff17224 */ /* 0x000fe400078e007b */
[----:B------:R-:W-:-:S02]  /*31420*/  IMAD.MOV.U32 R250, RZ, RZ, R222 ;  /* 0x000000fffffa7224 */ /* 0x000fc400078e00de */
[----:B------:R-:W-:Y:S02]  /*31430*/  IMAD.MOV.U32 R248, RZ, RZ, R146 ;  /* 0x000000fffff87224 */ /* 0x000fe400078e0092 */
[----:B------:R-:W-:Y:S02]  /*31440*/  IMAD.SHL.U32 R240, R240, 0x4, RZ ;  /* 0x00000004f0f07824 */ /* 0x000fe400078e00ff */
[----:B------:R-:W-:Y:S02]  /*31450*/  IMAD.MOV.U32 R247, RZ, RZ, R152 ;  /* 0x000000fffff77224 */ /* 0x000fe400078e0098 */
[----:B------:R-:W-:Y:S01]  /*31460*/  IMAD.MOV.U32 R123, RZ, RZ, R154 ;  /* 0x000000ffff7b7224 */ /* 0x000fe200078e009a */
[----:B------:R-:W-:Y:S01]  /*31470*/  MOV R154, R177 ;  /* 0x000000b1009a7202 */ /* 0x000fe20000000f00 */
[----:B------:R-:W-:Y:S02]  /*31480*/  IMAD.MOV.U32 R222, RZ, RZ, R169 ;  /* 0x000000ffffde7224 */ /* 0x000fe400078e00a9 */
[----:B------:R-:W-:-:S02]  /*31490*/  IMAD.MOV.U32 R145, RZ, RZ, R109 ;  /* 0x000000ffff917224 */ /* 0x000fc400078e006d */
[----:B------:R-:W-:Y:S01]  /*314a0*/  IMAD.MOV.U32 R146, RZ, RZ, R108 ;  /* 0x000000ffff927224 */ /* 0x000fe200078e006c */
[----:B------:R-:W-:Y:S01]  /*314b0*/  MOV R177, R28 ;  /* 0x0000001c00b17202 */ /* 0x000fe20000000f00 */
[----:B------:R-:W-:Y:S02]  /*314c0*/  IMAD.MOV.U32 R169, RZ, RZ, R61 ;  /* 0x000000ffffa97224 */ /* 0x000fe400078e003d */
[----:B------:R-:W-:Y:S02]  /*314d0*/  IMAD.MOV.U32 R152, RZ, RZ, R60 ;  /* 0x000000ffff987224 */ /* 0x000fe400078e003c */
[----:B------:R-:W-:Y:S01]  /*314e0*/  IMAD.WIDE R108, R29, 0x4, R38 ;  /* 0x000000041d6c7825 */ /* 0x000fe200078e0226 */
[----:B------:R-:W-:-:S03]  /*314f0*/  LOP3.LUT R240, R240, 0x60, RZ, 0x3c, !PT ;  /* 0x00000060f0f07812 */ /* 0x000fc600078e3cff */
[----:B------:R-:W-:Y:S02]  /*31500*/  IMAD R184, R42, c[0x0][0x190], RZ ;  /* 0x000064002ab87a24 */ /* 0x000fe400078e02ff */
[----:B------:R-:W-:Y:S02]  /*31510*/  IMAD R42, R211, c[0x0][0x190], RZ ;  /* 0x00006400d32a7a24 */ /* 0x000fe400078e02ff */
[----:B------:R-:W-:Y:S01]  /*31520*/  IMAD R211, R171, c[0x0][0x190], RZ ;  /* 0x00006400abd37a24 */ /* 0x000fe200078e02ff */
[----:B------:R-:W-:Y:S01]  /*31530*/  MOV R171, R4 ;  /* 0x0000000400ab7202 */ /* 0x000fe20000000f00 */
[----:B------:R-:W-:-:S04]  /*31540*/  IMAD.WIDE R38, R231, 0x4, R38 ;  /* 0x00000004e7267825 */ /* 0x000fc800078e0226 */
[----:B------:R-:W-:Y:S02]  /*31550*/  IMAD R4, R230, c[0x0][0x190], RZ ;  /* 0x00006400e6047a24 */ /* 0x000fe400078e02ff */
[----:B--2---:R-:W-:-:S04]  /*31560*/  IMAD.WIDE R26, R29, 0x4, R36 ;  /* 0x000000041d1a7825 */ /* 0x004fc800078e0224 */
[----:B------:R-:W-:Y:S01]  /*31570*/  IMAD.WIDE R36, R231, 0x4, R36 ;  /* 0x00000004e7247825 */ /* 0x000fe200078e0224 */
[----:B------:R1:W-:Y:S04]  /*31580*/  STL.64 [R1+0x3508], R26 ;  /* 0x0035081a01007387 */ /* 0x0003e80000100a00 */
[----:B------:R-:W-:Y:S01]  /*31590*/  STL.64 [R1+0x35b8], R36 ;  /* 0x0035b82401007387 */ /* 0x000fe20000100a00 */
[----:B----4-:R-:W-:-:S03]  /*315a0*/  IMAD.WIDE R60, R29, 0x4, R238 ;  /* 0x000000041d3c7825 */ /* 0x010fc600078e02ee */
[----:B------:R2:W-:Y:S01]  /*315b0*/  STL.64 [R1+0x3510], R108 ;  /* 0x0035106c01007387 */ /* 0x0005e20000100a00 */
[----:B------:R-:W-:-:S03]  /*315c0*/  IMAD.WIDE R28, R29, 0x4, R58 ;  /* 0x000000041d1c7825 */ /* 0x000fc600078e023a */
[----:B------:R4:W-:Y:S01]  /*315d0*/  STL.64 [R1+0x3520], R60 ;  /* 0x0035203c01007387 */ /* 0x0009e20000100a00 */
[----:B------:R-:W-:-:S03]  /*315e0*/  IMAD.WIDE R238, R231, 0x4, R238 ;  /* 0x00000004e7ee7825 */ /* 0x000fc600078e02ee */
[----:B------:R5:W-:Y:S01]  /*315f0*/  STL.64 [R1+0x3530], R28 ;  /* 0x0035301c01007387 */ /* 0x000be20000100a00 */
[----:B------:R-:W-:-:S03]  /*31600*/  IMAD.WIDE R230, R231, 0x4, R58 ;  /* 0x00000004e7e67825 */ /* 0x000fc600078e023a */
[----:B------:R1:W-:Y:S04]  /*31610*/  LDGSTS.E [R240+0x33800], [R26.64], !P0 ;  /* 0x338000001af07fae */ /* 0x0003e8000c121846 */
[----:B------:R-:W3:Y:S04]  /*31620*/  LDL.LU.64 R58, [R1+0x6240] ;  /* 0x00624000013a7983 */ /* 0x000ee80000300a00 */
[----:B------:R2:W-:Y:S04]  /*31630*/  LDGSTS.E [R240+0x33a00], [R108.64], !P0 ;  /* 0x33a000006cf07fae */ /* 0x0005e8000c121846 */
[----:B-1----:R-:W3:Y:S04]  /*31640*/  LDL.LU.64 R26, [R1+0x6238] ;  /* 0x00623800011a7983 */ /* 0x002ee80000300a00 */
[----:B------:R1:W-:Y:S04]  /*31650*/  STL.64 [R1+0x35c0], R38 ;  /* 0x0035c02601007387 */ /* 0x0003e80000100a00 */
[----:B--2---:R-:W2:Y:S04]  /*31660*/  LDL.LU.64 R108, [R1+0x6230] ;  /* 0x00623000016c7983 */ /* 0x004ea80000300a00 */
[----:B------:R1:W-:Y:S04]  /*31670*/  STL.64 [R1+0x35d0], R238 ;  /* 0x0035d0ee01007387 */ /* 0x0003e80000100a00 */
[----:B------:R4:W-:Y:S04]  /*31680*/  LDGSTS.E [R240+0x33c00], [R60.64], !P0 ;  /* 0x33c000003cf07fae */ /* 0x0009e8000c121846 */
[----:B------:R5:W-:Y:S04]  /*31690*/  LDGSTS.E [R240+0x33e00], [R28.64], !P0 ;  /* 0x33e000001cf07fae */ /* 0x000be8000c121846 */
[----:B------:R1:W-:Y:S04]  /*316a0*/  LDGSTS.E [R240+0x35800], [R36.64], !P3 ;  /* 0x3580000024f07fae */ /* 0x0003e8000d921846 */
[----:B----4-:R-:W4:Y:S04]  /*316b0*/  LDL.LU.64 R60, [R1+0x6228] ;  /* 0x00622800013c7983 */ /* 0x010f280000300a00 */
[----:B------:R-:W-:Y:S04]  /*316c0*/  STL.64 [R1+0x35e0], R230 ;  /* 0x0035e0e601007387 */ /* 0x000fe80000100a00 */
[----:B-1----:R-:W2:Y:S04]  /*316d0*/  LDL.LU.64 R36, [R1+0x6220] ;  /* 0x0062200001247983 */ /* 0x002ea80000300a00 */
[----:B------:R1:W-:Y:S01]  /*316e0*/  LDGSTS.E [R240+0x35a00], [R38.64], !P3 ;  /* 0x35a0000026f07fae */ /* 0x0003e2000d921846 */
[----:B-----5:R-:W-:-:S03]  /*316f0*/  LEA R28, P0, R40, R2, 0x2 ;  /* 0x00000002281c7211 */ /* 0x020fc600078010ff */
[----:B------:R5:W-:Y:S01]  /*31700*/  LDGSTS.E [R240+0x35c00], [R238.64], !P3 ;  /* 0x35c00000eef07fae */ /* 0x000be2000d921846 */
[----:B------:R-:W-:-:S03]  /*31710*/  IMAD R86, R17, c[0x0][0x190], RZ ;  /* 0x0000640011567a24 */ /* 0x000fc600078e02ff */
[----:B------:R5:W-:Y:S04]  /*31720*/  LDGSTS.E [R240+0x35e00], [R230.64], !P3 ;  /* 0x35e00000e6f07fae */ /* 0x000be8000d921846 */
[----:B-1----:R-:W3:Y:S01]  /*31730*/  LDL.LU.64 R38, [R1+0x6218] ;  /* 0x0062180001267983 */ /* 0x002ee20000300a00 */
[----:B------:R-:W-:Y:S01]  /*31740*/  IMAD R17, R45, c[0x0][0x190], RZ ;  /* 0x000064002d117a24 */ /* 0x000fe200078e02ff */
[----:B------:R-:W-:Y:S01]  /*31750*/  LEA.HI.X.SX32 R29, R40, R0, 0x2, P0 ;  /* 0x00000000281d7211 */ /* 0x000fe200000f16ff */
[----:B-----5:R-:W-:Y:S02]  /*31760*/  IMAD.MOV.U32 R239, RZ, RZ, R241 ;  /* 0x000000ffffef7224 */ /* 0x020fe400078e00f1 */
[----:B------:R-:W-:Y:S02]  /*31770*/  IMAD.MOV.U32 R241, RZ, RZ, R249 ;  /* 0x000000fffff17224 */ /* 0x000fe400078e00f9 */
[----:B------:R-:W-:Y:S01]  /*31780*/  IMAD.MOV.U32 R240, RZ, RZ, R250 ;  /* 0x000000fffff07224 */ /* 0x000fe200078e00fa */
[----:B------:R-:W-:Y:S01]  /*31790*/  MOV R250, R248 ;  /* 0x000000f800fa7202 */ /* 0x000fe20000000f00 */
[----:B------:R-:W-:-:S02]  /*317a0*/  IMAD R45, R160, c[0x0][0x190], RZ ;  /* 0x00006400a02d7a24 */ /* 0x000fc400078e02ff */
[----:B------:R-:W-:Y:S02]  /*317b0*/  IMAD.MOV.U32 R249, RZ, RZ, R247 ;  /* 0x000000fffff97224 */ /* 0x000fe400078e00f7 */
[----:B------:R-:W-:Y:S02]  /*317c0*/  IMAD.MOV.U32 R160, RZ, RZ, R3 ;  /* 0x000000ffffa07224 */ /* 0x000fe400078e0003 */
[----:B------:R-:W-:Y:S02]  /*317d0*/  IMAD.MOV.U32 R248, RZ, RZ, R123 ;  /* 0x000000fffff87224 */ /* 0x000fe400078e007b */
[----:B------:R-:W-:Y:S02]  /*317e0*/  IMAD.MOV.U32 R247, RZ, RZ, R222 ;  /* 0x000000fffff77224 */ /* 0x000fe400078e00de */
[----:B------:R-:W-:Y:S01]  /*317f0*/  IMAD.MOV.U32 R222, RZ, RZ, R145 ;  /* 0x000000ffffde7224 */ /* 0x000fe200078e0091 */
[----:B------:R-:W-:Y:S01]  /*31800*/  MOV R145, R146 ;  /* 0x0000009200917202 */ /* 0x000fe20000000f00 */
[----:B------:R-:W-:Y:S01]  /*31810*/  IMAD.MOV.U32 R123, RZ, RZ, R154 ;  /* 0x000000ffff7b7224 */ /* 0x000fe200078e009a */
[----:B------:R2:W-:Y:S01]  /*31820*/  STL.64 [R1+0x13f8], R28 ;  /* 0x0013f81c01007387 */ /* 0x0005e20000100a00 */
[----:B------:R-:W-:-:S02]  /*31830*/  IMAD.MOV.U32 R154, RZ, RZ, R161 ;  /* 0x000000ffff9a7224 */ /* 0x000fc400078e00a1 */
[----:B------:R-:W-:Y:S02]  /*31840*/  IMAD.MOV.U32 R146, RZ, RZ, R152 ;  /* 0x000000ffff927224 */ /* 0x000fe400078e0098 */
[----:B------:R-:W-:Y:S02]  /*31850*/  IMAD.MOV.U32 R161, RZ, RZ, R34 ;  /* 0x000000ffffa17224 */ /* 0x000fe400078e0022 */
[----:B------:R-:W-:Y:S02]  /*31860*/  IMAD.MOV.U32 R238, RZ, RZ, R240 ;  /* 0x000000ffffee7224 */ /* 0x000fe400078e00f0 */
[----:B------:R-:W-:Y:S01]  /*31870*/  IMAD.MOV.U32 R152, RZ, RZ, R160 ;  /* 0x000000ffff987224 */ /* 0x000fe200078e00a0 */
[----:B------:R-:W-:Y:S01]  /*31880*/  MOV R160, R178 ;  /* 0x000000b200a07202 */ /* 0x000fe20000000f00 */
[----:B------:R-:W-:Y:S02]  /*31890*/  IMAD.MOV.U32 R240, RZ, RZ, R250 ;  /* 0x000000fffff07224 */ /* 0x000fe400078e00fa */
[----:B------:R-:W-:Y:S01]  /*318a0*/  IMAD.MOV.U32 R250, RZ, RZ, R248 ;  /* 0x000000fffffa7224 */ /* 0x000fe200078e00f8 */
[----:B------:R-:W-:Y:S01]  /*318b0*/  MOV R248, R123 ;  /* 0x0000007b00f87202 */ /* 0x000fe20000000f00 */
[----:B------:R-:W-:-:S02]  /*318c0*/  IMAD.MOV.U32 R178, RZ, RZ, R35 ;  /* 0x000000ffffb27224 */ /* 0x000fc400078e0023 */
[----:B------:R-:W-:Y:S01]  /*318d0*/  IMAD.MOV.U32 R123, RZ, RZ, R161 ;  /* 0x000000ffff7b7224 */ /* 0x000fe200078e00a1 */
[----:B------:R-:W-:Y:S01]  /*318e0*/  MOV R161, R213 ;  /* 0x000000d500a17202 */ /* 0x000fe20000000f00 */
[----:B------:R-:W-:Y:S02]  /*318f0*/  IMAD.MOV.U32 R213, RZ, RZ, R30 ;  /* 0x000000ffffd57224 */ /* 0x000fe400078e001e */
[----:B------:R-:W-:Y:S01]  /*31900*/  IMAD.MOV.U32 R30, RZ, RZ, R32 ;  /* 0x000000ffff1e7224 */ /* 0x000fe200078e0020 */
[-C--:B--2---:R-:W-:Y:S02]  /*31910*/  LEA R28, P0, R37, R2.reuse, 0x2 ;  /* 0x00000002251c7211 */ /* 0x084fe400078010ff */
[----:B---3--:R-:W-:-:S04]  /*31920*/  LEA R230, P4, R39, R2, 0x2 ;  /* 0x0000000227e67211 */ /* 0x008fc800078810ff */
[----:B------:R-:W-:Y:S02]  /*31930*/  LEA.HI.X.SX32 R231, R39, R0, 0x2, P4 ;  /* 0x0000000027e77211 */ /* 0x000fe400020f16ff */
[----:B------:R-:W-:-:S03]  /*31940*/  LEA R34, P3, R38, R2, 0x2 ;  /* 0x0000000226227211 */ /* 0x000fc600078610ff */
[----:B------:R1:W-:Y:S01]  /*31950*/  STL.64 [R1+0x13f0], R230 ;  /* 0x0013f0e601007387 */ /* 0x0003e20000100a00 */
[----:B------:R-:W-:Y:S02]  /*31960*/  LEA.HI.X.SX32 R35, R38, R0, 0x2, P3 ;  /* 0x0000000026237211 */ /* 0x000fe400018f16ff */
[----:B------:R-:W-:Y:S01]  /*31970*/  LEA R32, P4, R36, R2, 0x2 ;  /* 0x0000000224207211 */ /* 0x000fe200078810ff */
[----:B-1----:R-:W-:Y:S01]  /*31980*/  IMAD.MOV.U32 R231, RZ, RZ, R239 ;  /* 0x000000ffffe77224 */ /* 0x002fe200078e00ef */
[----:B------:R-:W-:Y:S01]  /*31990*/  MOV R239, R241 ;  /* 0x000000f100ef7202 */ /* 0x000fe20000000f00 */
[----:B------:R-:W-:Y:S02]  /*319a0*/  IMAD.MOV.U32 R241, RZ, RZ, R249 ;  /* 0x000000fffff17224 */ /* 0x000fe400078e00f9 */
[----:B------:R-:W-:Y:S02]  /*319b0*/  IMAD.MOV.U32 R249, RZ, RZ, R247 ;  /* 0x000000fffff97224 */ /* 0x000fe400078e00f7 */
[----:B------:R-:W-:-:S02]  /*319c0*/  IMAD.MOV.U32 R247, RZ, RZ, R154 ;  /* 0x000000fffff77224 */ /* 0x000fc400078e009a */
[----:B------:R-:W-:Y:S02]  /*319d0*/  IMAD.MOV.U32 R154, RZ, RZ, R160 ;  /* 0x000000ffff9a7224 */ /* 0x000fe400078e00a0 */
[----:B------:R-:W-:Y:S01]  /*319e0*/  IMAD.MOV.U32 R160, RZ, RZ, R178 ;  /* 0x000000ffffa07224 */ /* 0x000fe200078e00b2 */
[-C--:B------:R-:W-:Y:S01]  /*319f0*/  LEA.HI.X.SX32 R29, R37, R0.reuse, 0x2, P0 ;  /* 0x00000000251d7211 */ /* 0x080fe200000f16ff */
[----:B------:R-:W-:Y:S02]  /*31a00*/  IMAD.MOV.U32 R178, RZ, RZ, R214 ;  /* 0x000000ffffb27224 */ /* 0x000fe400078e00d6 */
[----:B------:R-:W-:Y:S01]  /*31a10*/  IMAD.MOV.U32 R214, RZ, RZ, R31 ;  /* 0x000000ffffd67224 */ /* 0x000fe200078e001f */
[----:B------:R-:W-:Y:S01]  /*31a20*/  MOV R31, R33 ;  /* 0x00000021001f7202 */ /* 0x000fe20000000f00 */
[----:B------:R1:W-:Y:S01]  /*31a30*/  STL.64 [R1+0x13c8], R34 ;  /* 0x0013c82201007387 */ /* 0x0003e20000100a00 */
[----:B------:R-:W-:-:S03]  /*31a40*/  LEA.HI.X.SX32 R33, R36, R0, 0x2, P4 ;  /* 0x0000000024217211 */ /* 0x000fc600020f16ff */
[----:B-1----:R-:W2:Y:S04]  /*31a50*/  LDL.LU.64 R34, [R1+0x6210] ;  /* 0x0062100001227983 */ /* 0x002ea80000300a00 */
[----:B------:R1:W-:Y:S04]  /*31a60*/  STL.64 [R1+0x1318], R28 ;  /* 0x0013181c01007387 */ /* 0x0003e80000100a00 */
[----:B-1----:R-:W3:Y:S04]  /*31a70*/  LDL.LU.64 R28, [R1+0x6208] ;  /* 0x00620800011c7983 */ /* 0x002ee80000300a00 */
[----:B------:R1:W-:Y:S04]  /*31a80*/  STL.64 [R1+0x1310], R32 ;  /* 0x0013102001007387 */ /* 0x0003e80000100a00 */
[----:B-1----:R-:W5:Y:S01]  /*31a90*/  LDL.LU.64 R32, [R1+0x6200] ;  /* 0x0062000001207983 */ /* 0x002f620000300a00 */
[----:B------:R-:W-:-:S02]  /*31aa0*/  IMAD.MOV.U32 R230, RZ, RZ, R238 ;  /* 0x000000ffffe67224 */ /* 0x000fc400078e00ee */
[----:B------:R-:W-:Y:S02]  /*31ab0*/  IMAD.MOV.U32 R238, RZ, RZ, R239 ;  /* 0x000000ffffee7224 */ /* 0x000fe400078e00ef */
[----:B------:R-:W-:Y:S02]  /*31ac0*/  IMAD.MOV.U32 R239, RZ, RZ, R240 ;  /* 0x000000ffffef7224 */ /* 0x000fe400078e00f0 */
[----:B------:R-:W-:Y:S01]  /*31ad0*/  IMAD.MOV.U32 R240, RZ, RZ, R241 ;  /* 0x000000fffff07224 */ /* 0x000fe200078e00f1 */
[----:B------:R-:W-:Y:S01]  /*31ae0*/  MOV R241, R250 ;  /* 0x000000fa00f17202 */ /* 0x000fe20000000f00 */
[----:B------:R-:W-:Y:S02]  /*31af0*/  IMAD.MOV.U32 R250, RZ, RZ, R249 ;  /* 0x000000fffffa7224 */ /* 0x000fe400078e00f9 */
[----:B------:R-:W-:Y:S02]  /*31b00*/  IMAD.MOV.U32 R249, RZ, RZ, R248 ;  /* 0x000000fffff97224 */ /* 0x000fe400078e00f8 */
[----:B------:R-:W-:-:S02]  /*31b10*/  IMAD.MOV.U32 R248, RZ, RZ, R247 ;  /* 0x000000fffff87224 */ /* 0x000fc400078e00f7 */
[----:B------:R-:W-:Y:S01]  /*31b20*/  IMAD.MOV.U32 R247, RZ, RZ, R123 ;  /* 0x000000fffff77224 */ /* 0x000fe200078e007b */
[----:B------:R-:W-:Y:S01]  /*31b30*/  MOV R123, R161 ;  /* 0x000000a1007b7202 */ /* 0x000fe20000000f00 */
[----:B------:R-:W-:Y:S02]  /*31b40*/  IMAD.MOV.U32 R161, RZ, RZ, R178 ;  /* 0x000000ffffa17224 */ /* 0x000fe400078e00b2 */
[----:B------:R-:W-:Y:S02]  /*31b50*/  IMAD.MOV.U32 R178, RZ, RZ, R213 ;  /* 0x000000ffffb27224 */ /* 0x000fe400078e00d5 */
[----:B------:R-:W-:Y:S02]  /*31b60*/  IMAD.MOV.U32 R213, RZ, RZ, R214 ;  /* 0x000000ffffd57224 */ /* 0x000fe400078e00d6 */
[----:B------:R-:W-:Y:S02]  /*31b70*/  IMAD.MOV.U32 R214, RZ, RZ, R30 ;  /* 0x000000ffffd67224 */ /* 0x000fe400078e001e */
[----:B------:R-:W-:-:S02]  /*31b80*/  IMAD R84, R47, c[0x0][0x190], RZ ;  /* 0x000064002f547a24 */ /* 0x000fc400078e02ff */
[----:B------:R-:W-:Y:S02]  /*31b90*/  IMAD R47, R144, c[0x0][0x190], RZ ;  /* 0x00006400902f7a24 */ /* 0x000fe400078e02ff */
[----:B------:R-:W-:Y:S01]  /*31ba0*/  IMAD R144, R140, c[0x0][0x190], RZ ;  /* 0x000064008c907a24 */ /* 0x000fe200078e02ff */
[----:B------:R-:W-:Y:S01]  /*31bb0*/  MOV R140, R31 ;  /* 0x0000001f008c7202 */ /* 0x000fe20000000f00 */
[----:B------:R-:W-:Y:S02]  /*31bc0*/  IMAD R92, R16, c[0x0][0x190], RZ ;  /* 0x00006400105c7a24 */ /* 0x000fe400078e02ff */
[----:B------:R-:W-:Y:S02]  /*31bd0*/  IMAD R16, R209, c[0x0][0x190], RZ ;  /* 0x00006400d1107a24 */ /* 0x000fe400078e02ff */
[----:B------:R-:W-:Y:S02]  /*31be0*/  IMAD R209, R122, c[0x0][0x190], RZ ;  /* 0x000064007ad17a24 */ /* 0x000fe400078e02ff */
[----:B------:R-:W-:-:S02]  /*31bf0*/  IMAD.MOV.U32 R122, RZ, RZ, R140 ;  /* 0x000000ffff7a7224 */ /* 0x000fc400078e008c */
[----:B------:R-:W-:Y:S01]  /*31c00*/  IMAD.MOV.U32 R140, RZ, RZ, R230 ;  /* 0x000000ffff8c7224 */ /* 0x000fe200078e00e6 */
[----:B------:R-:W-:Y:S02]  /*31c10*/  MOV R230, R109 ;  /* 0x0000006d00e67202 */ /* 0x000fe40000000f00 */
[CC--:B--2---:R-:W-:Y:S02]  /*31c20*/  LEA R38, P3, R35.reuse, R2.reuse, 0x2 ;  /* 0x0000000223267211 */ /* 0x0c4fe400078610ff */
[C---:B------:R-:W-:Y:S02]  /*31c30*/  LEA R30, P0, R34.reuse, R2, 0x2 ;  /* 0x00000002221e7211 */ /* 0x040fe400078010ff */
[-C--:B------:R-:W-:Y:S02]  /*31c40*/  LEA.HI.X.SX32 R39, R35, R0.reuse, 0x2, P3 ;  /* 0x0000000023277211 */ /* 0x080fe400018f16ff */
[----:B------:R-:W-:-:S03]  /*31c50*/  LEA.HI.X.SX32 R31, R34, R0, 0x2, P0 ;  /* 0x00000000221f7211 */ /* 0x000fc600000f16ff */
[----:B------:R-:W-:Y:S01]  /*31c60*/  STL.64 [R1+0x1308], R38 ;  /* 0x0013082601007387 */ /* 0x000fe20000100a00 */
[----:B-----5:R-:W-:-:S05]  /*31c70*/  LEA R36, P4, R33, R2, 0x2 ;  /* 0x0000000221247211 */ /* 0x020fca00078810ff */
[----:B------:R-:W-:Y:S04]  /*31c80*/  STL [R1+0x12f8], R36 ;  /* 0x0012f82401007387 */ /* 0x000fe80000100800 */
[----:B------:R1:W-:Y:S04]  /*31c90*/  STL.64 [R1+0x1300], R30 ;  /* 0x0013001e01007387 */ /* 0x0003e80000100a00 */
[----:B-1----:R-:W2:Y:S04]  /*31ca0*/  LDL.LU.64 R30, [R1+0x61f8] ;  /* 0x0061f800011e7983 */ /* 0x002ea80000300a00 */
[----:B------:R-:W5:Y:S01]  /*31cb0*/  LDL.LU R109, [R1+0x61f0] ;  /* 0x0061f000016d7983 */ /* 0x000f620000300800 */
[C---:B------:R-:W-:Y:S01]  /*31cc0*/  LEA R38, P3, R32.reuse, R2, 0x2 ;  /* 0x0000000220267211 */ /* 0x040fe200078610ff */
[----:B------:R-:W-:Y:S01]  /*31cd0*/  IMAD.MOV.U32 R35, RZ, RZ, R37 ;  /* 0x000000ffff237224 */ /* 0x000fe200078e0025 */
[-C--:B------:R-:W-:Y:S01]  /*31ce0*/  LEA.HI.X.SX32 R35, R33, R0.reuse, 0x2, P4 ;  /* 0x0000000021237211 */ /* 0x080fe200020f16ff */
[----:B------:R-:W-:Y:S01]  /*31cf0*/  IMAD.MOV.U32 R34, RZ, RZ, R36 ;  /* 0x000000ffff227224 */ /* 0x000fe200078e0024 */
[----:B------:R-:W-:-:S03]  /*31d00*/  LEA.HI.X.SX32 R39, R32, R0, 0x2, P3 ;  /* 0x0000000020277211 */ /* 0x000fc600018f16ff */
[----:B------:R-:W-:Y:S04]  /*31d10*/  STL [R1+0x12fc], R35 ;  /* 0x0012fc2301007387 */ /* 0x000fe80000100800 */
[----:B------:R3:W-:Y:S02]  /*31d20*/  STL.64 [R1+0x12f0], R38 ;  /* 0x0012f02601007387 */ /* 0x0007e40000100a00 */
[----:B---3--:R-:W-:-:S04]  /*31d30*/  LEA R38, P3, R29, R2, 0x2 ;  /* 0x000000021d267211 */ /* 0x008fc800078610ff */
[----:B------:R-:W-:Y:S02]  /*31d40*/  LEA.HI.X.SX32 R39, R29, R0, 0x2, P3 ;  /* 0x000000001d277211 */ /* 0x000fe400018f16ff */
[----:B------:R-:W-:-:S04]  /*31d50*/  LEA R32, P3, R26, R2, 0x2 ;  /* 0x000000021a207211 */ /* 0x000fc800078610ff */
[----:B------:R-:W-:Y:S01]  /*31d60*/  LEA.HI.X.SX32 R33, R26, R0, 0x2, P3 ;  /* 0x000000001a217211 */ /* 0x000fe200018f16ff */
[----:B------:R-:W-:Y:S02]  /*31d70*/  IMAD R19, R19, c[0x0][0x190], RZ ;  /* 0x0000640013137a24 */ /* 0x000fe400078e02ff */
[----:B------:R-:W-:Y:S02]  /*31d80*/  IMAD R3, R116, c[0x0][0x190], RZ ;  /* 0x0000640074037a24 */ /* 0x000fe400078e02ff */
[----:B------:R-:W-:Y:S02]  /*31d90*/  IMAD R107, R107, c[0x0][0x190], RZ ;  /* 0x000064006b6b7a24 */ /* 0x000fe400078e02ff */
        /* <DEDUP_REMOVED lines=8> */
[----:B------:R-:W-:Y:S01]  /*31e20*/  IMAD R49, R49, c[0x0][0x190], RZ ;  /* 0x0000640031317a24 */ /* 0x000fe200078e02ff */
[----:B--2---:R-:W-:-:S02]  /*31e30*/  LEA R36, P0, R31, R2, 0x2 ;  /* 0x000000021f247211 */ /* 0x004fc400078010ff */
[C---:B------:R-:W-:Y:S02]  /*31e40*/  LEA R34, P4, R30.reuse, R2, 0x2 ;  /* 0x000000021e227211 */ /* 0x040fe400078810ff */
[-C--:B------:R-:W-:Y:S02]  /*31e50*/  LEA.HI.X.SX32 R37, R31, R0.reuse, 0x2, P0 ;  /* 0x000000001f257211 */ /* 0x080fe400000f16ff */
[----:B------:R-:W-:-:S03]  /*31e60*/  LEA.HI.X.SX32 R35, R30, R0, 0x2, P4 ;  /* 0x000000001e237211 */ /* 0x000fc600020f16ff */
[----:B------:R1:W-:Y:S04]  /*31e70*/  STL.64 [R1+0x12e8], R36 ;  /* 0x0012e82401007387 */ /* 0x0003e80000100a00 */
[----:B------:R2:W-:Y:S01]  /*31e80*/  STL.64 [R1+0x12e0], R34 ;  /* 0x0012e02201007387 */ /* 0x0005e20000100a00 */
[CC--:B-1----:R-:W-:Y:S02]  /*31e90*/  LEA R36, P0, R28.reuse, R2.reuse, 0x2 ;  /* 0x000000021c247211 */ /* 0x0c2fe400078010ff */
[----:B--2---:R-:W-:Y:S02]  /*31ea0*/  LEA R34, P4, R27, R2, 0x2 ;  /* 0x000000021b227211 */ /* 0x004fe400078810ff */
[----:B------:R-:W-:Y:S02]  /*31eb0*/  LEA.HI.X.SX32 R37, R28, R0, 0x2, P0 ;  /* 0x000000001c257211 */ /* 0x000fe400000f16ff */
[----:B------:R-:W-:-:S02]  /*31ec0*/  LEA R30, P0, R25, R2, 0x2 ;  /* 0x00000002191e7211 */ /* 0x000fc400078010ff */
[----:B------:R-:W-:Y:S02]  /*31ed0*/  LEA.HI.X.SX32 R35, R27, R0, 0x2, P4 ;  /* 0x000000001b237211 */ /* 0x000fe400020f16ff */
[C---:B------:R-:W-:Y:S01]  /*31ee0*/  LEA R28, P4, R24.reuse, R2, 0x2 ;  /* 0x00000002181c7211 */ /* 0x040fe200078810ff */
[----:B------:R-:W-:Y:S01]  /*31ef0*/  STL.64 [R1+0x12d8], R38 ;  /* 0x0012d82601007387 */ /* 0x000fe20000100a00 */
[-C--:B------:R-:W-:Y:S02]  /*31f00*/  LEA.HI.X.SX32 R31, R25, R0.reuse, 0x2, P0 ;  /* 0x00000000191f7211 */ /* 0x080fe400000f16ff */
[----:B------:R-:W-:Y:S01]  /*31f10*/  LEA.HI.X.SX32 R29, R24, R0, 0x2, P4 ;  /* 0x00000000181d7211 */ /* 0x000fe200020f16ff */
[----:B------:R-:W-:Y:S04]  /*31f20*/  STL.64 [R1+0x12d0], R36 ;  /* 0x0012d02401007387 */ /* 0x000fe80000100a00 */
[----:B------:R-:W-:Y:S04]  /*31f30*/  STL.64 [R1+0x12c8], R34 ;  /* 0x0012c82201007387 */ /* 0x000fe80000100a00 */
[----:B------:R1:W-:Y:S04]  /*31f40*/  STL.64 [R1+0x12c0], R32 ;  /* 0x0012c02001007387 */ /* 0x0003e80000100a00 */
[----:B------:R2:W-:Y:S04]  /*31f50*/  STL.64 [R1+0x12b8], R30 ;  /* 0x0012b81e01007387 */ /* 0x0005e80000100a00 */
[----:B------:R3:W-:Y:S01]  /*31f60*/  STL.64 [R1+0x12b0], R28 ;  /* 0x0012b01c01007387 */ /* 0x0007e20000100a00 */
[----:B-1----:R-:W-:-:S02]  /*31f70*/  LEA R32, P3, R23, R2, 0x2 ;  /* 0x0000000217207211 */ /* 0x002fc400078610ff */
[----:B--2---:R-:W-:Y:S02]  /*31f80*/  LEA R30, P0, R22, R2, 0x2 ;  /* 0x00000002161e7211 */ /* 0x004fe400078010ff */
[----:B------:R-:W-:Y:S02]  /*31f90*/  LEA.HI.X.SX32 R33, R23, R0, 0x2, P3 ;  /* 0x0000000017217211 */ /* 0x000fe400018f16ff */
[-C--:B---3--:R-:W-:Y:S02]  /*31fa0*/  LEA R28, P4, R21, R2.reuse, 0x2 ;  /* 0x00000002151c7211 */ /* 0x088fe400078810ff */
[----:B------:R-:W-:Y:S02]  /*31fb0*/  LEA R26, P3, R20, R2, 0x2 ;  /* 0x00000002141a7211 */ /* 0x000fe400078610ff */
[----:B------:R-:W-:Y:S02]  /*31fc0*/  LEA.HI.X.SX32 R31, R22, R0, 0x2, P0 ;  /* 0x00000000161f7211 */ /* 0x000fe400000f16ff */
[----:B------:R-:W-:-:S02]  /*31fd0*/  LEA R24, P0, R19, R2, 0x2 ;  /* 0x0000000213187211 */ /* 0x000fc400078010ff */
[----:B------:R-:W-:Y:S02]  /*31fe0*/  LEA.HI.X.SX32 R29, R21, R0, 0x2, P4 ;  /* 0x00000000151d7211 */ /* 0x000fe400020f16ff */
[----:B------:R-:W-:Y:S02]  /*31ff0*/  LEA R22, P4, R18, R2, 0x2 ;  /* 0x0000000212167211 */ /* 0x000fe400078810ff */
[-C--:B------:R-:W-:Y:S01]  /*32000*/  LEA.HI.X.SX32 R27, R20, R0.reuse, 0x2, P3 ;  /* 0x00000000141b7211 */ /* 0x080fe200018f16ff */
        /* <DEDUP_REMOVED lines=45> */
[C---:B--2---:R-:W-:Y:S02]  /*322e0*/  LEA R12, P0, R4.reuse, R2, 0x2 ;  /* 0x00000002040c7211 */ /* 0x044fe400078010ff */
[----:B------:R-:W-:Y:S02]  /*322f0*/  LEA.HI.X.SX32 R15, R5, R0, 0x2, P3 ;  /* 0x00000000050f7211 */ /* 0x000fe400018f16ff */
[-C--:B---3--:R-:W-:Y:S02]  /*32300*/  LEA R10, P4, R3, R2.reuse, 0x2 ;  /* 0x00000002030a7211 */ /* 0x088fe400078810ff */
[----:B-----5:R-:W-:Y:S02]  /*32310*/  LEA R8, P3, R109, R2, 0x2 ;  /* 0x000000026d087211 */ /* 0x020fe400078610ff */
[-C--:B------:R-:W-:Y:S02]  /*32320*/  LEA.HI.X.SX32 R13, R4, R0.reuse, 0x2, P0 ;  /* 0x00000000040d7211 */ /* 0x080fe400000f16ff */
[----:B------:R-:W-:-:S02]  /*32330*/  LEA.HI.X.SX32 R11, R3, R0, 0x2, P4 ;  /* 0x00000000030b7211 */ /* 0x000fc400020f16ff */
[----:B------:R-:W-:Y:S01]  /*32340*/  LEA.HI.X.SX32 R9, R109, R0, 0x2, P3 ;  /* 0x000000006d097211 */ /* 0x000fe200018f16ff */
[----:B------:R-:W-:Y:S01]  /*32350*/  STL.64 [R1+0x11a8], R14 ;  /* 0x0011a80e01007387 */ /* 0x000fe20000100a00 */
[----:B------:R-:W-:-:S03]  /*32360*/  LEA R6, P0, R107, R2, 0x2 ;  /* 0x000000026b067211 */ /* 0x000fc600078010ff */
[----:B------:R-:W-:Y:S01]  /*32370*/  STL.64 [R1+0x11a0], R12 ;  /* 0x0011a00c01007387 */ /* 0x000fe20000100a00 */
[----:B------:R-:W-:-:S03]  /*32380*/  LEA R4, P4, R79, R2, 0x2 ;  /* 0x000000024f047211 */ /* 0x000fc600078810ff */
[----:B------:R-:W-:Y:S01]  /*32390*/  STL.64 [R1+0x1198], R10 ;  /* 0x0011980a01007387 */ /* 0x000fe20000100a00 */
[----:B------:R-:W-:-:S03]  /*323a0*/  LEA.HI.X.SX32 R7, R107, R0, 0x2, P0 ;  /* 0x000000006b077211 */ /* 0x000fc600000f16ff */
[----:B------:R1:W-:Y:S01]  /*323b0*/  STL.64 [R1+0x1190], R8 ;  /* 0x0011900801007387 */ /* 0x0003e20000100a00 */
[----:B------:R-:W-:-:S03]  /*323c0*/  LEA.HI.X.SX32 R5, R79, R0, 0x2, P4 ;  /* 0x000000004f057211 */ /* 0x000fc600020f16ff */
[----:B------:R2:W-:Y:S01]  /*323d0*/  STL.64 [R1+0x1188], R6 ;  /* 0x0011880601007387 */ /* 0x0005e20000100a00 */
[----:B-1----:R-:W-:-:S04]  /*323e0*/  LEA R8, P3, R77, R2, 0x2 ;  /* 0x000000024d087211 */ /* 0x002fc800078610ff */
[----:B------:R-:W-:Y:S01]  /*323f0*/  LEA.HI.X.SX32 R9, R77, R0, 0x2, P3 ;  /* 0x000000004d097211 */ /* 0x000fe200018f16ff */
[----:B------:R1:W-:Y:S01]  /*32400*/  STL.64 [R1+0x1180], R4 ;  /* 0x0011800401007387 */ /* 0x0003e20000100a00 */
[----:B--2---:R-:W-:-:S03]  /*32410*/  LEA R6, P0, R75, R2, 0x2 ;  /* 0x000000024b067211 */ /* 0x004fc600078010ff */
[----:B------:R2:W-:Y:S01]  /*32420*/  STL.64 [R1+0x1178], R8 ;  /* 0x0011780801007387 */ /* 0x0005e20000100a00 */
[----:B------:R-:W-:Y:S02]  /*32430*/  LEA.HI.X.SX32 R7, R75, R0, 0x2, P0 ;  /* 0x000000004b077211 */ /* 0x000fe400000f16ff */
[-C--:B-1----:R-:W-:Y:S02]  /*32440*/  LEA R4, P4, R73, R2.reuse, 0x2 ;  /* 0x0000000249047211 */ /* 0x082fe400078810ff */
[----:B--2---:R-:W-:Y:S02]  /*32450*/  LEA R8, P3, R71, R2, 0x2 ;  /* 0x0000000247087211 */ /* 0x004fe400078610ff */
[-C--:B------:R-:W-:Y:S02]  /*32460*/  LEA.HI.X.SX32 R5, R73, R0.reuse, 0x2, P4 ;  /* 0x0000000049057211 */ /* 0x080fe400020f16ff */
[----:B------:R-:W-:Y:S01]  /*32470*/  LEA.HI.X.SX32 R9, R71, R0, 0x2, P3 ;  /* 0x0000000047097211 */ /* 0x000fe200018f16ff */
[----:B------:R1:W-:Y:S04]  /*32480*/  STL.64 [R1+0x1170], R6 ;  /* 0x0011700601007387 */ /* 0x0003e80000100a00 */
[----:B------:R2:W-:Y:S04]  /*32490*/  STL.64 [R1+0x1148], R4 ;  /* 0x0011480401007387 */ /* 0x0005e80000100a00 */
[----:B------:R3:W-:Y:S01]  /*324a0*/  STL.64 [R1+0x1140], R8 ;  /* 0x0011400801007387 */ /* 0x0007e20000100a00 */
[----:B-1----:R-:W-:-:S02]  /*324b0*/  LEA R6, P0, R69, R2, 0x2 ;  /* 0x0000000245067211 */ /* 0x002fc400078010ff */
[----:B--2---:R-:W-:Y:S02]  /*324c0*/  LEA R4, P4, R67, R2, 0x2 ;  /* 0x0000000243047211 */ /* 0x004fe400078810ff */
[----:B------:R-:W-:Y:S02]  /*324d0*/  LEA.HI.X.SX32 R7, R69, R0, 0x2, P0 ;  /* 0x0000000045077211 */ /* 0x000fe400000f16ff */
[----:B---3--:R-:W-:Y:S02]  /*324e0*/  LEA R8, P3, R65, R2, 0x2 ;  /* 0x0000000241087211 */ /* 0x008fe400078610ff */
[-C--:B------:R-:W-:Y:S02]  /*324f0*/  LEA.HI.X.SX32 R5, R67, R0.reuse, 0x2, P4 ;  /* 0x0000000043057211 */ /* 0x080fe400020f16ff */
[----:B------:R-:W-:Y:S01]  /*32500*/  LEA.HI.X.SX32 R9, R65, R0, 0x2, P3 ;  /* 0x0000000041097211 */ /* 0x000fe200018f16ff */
[----:B------:R1:W-:Y:S04]  /*32510*/  STL.64 [R1+0x1128], R6 ;  /* 0x0011280601007387 */ /* 0x0003e80000100a00 */
[----:B------:R4:W-:Y:S04]  /*32520*/  STL.64 [R1+0x1120], R4 ;  /* 0x0011200401007387 */ /* 0x0009e80000100a00 */
[----:B------:R2:W-:Y:S01]  /*32530*/  STL.64 [R1+0x1108], R8 ;  /* 0x0011080801007387 */ /* 0x0005e20000100a00 */
[----:B-1----:R-:W-:-:S02]  /*32540*/  LEA R6, P0, R63, R2, 0x2 ;  /* 0x000000023f067211 */ /* 0x002fc400078010ff */
[----:B----4-:R-:W-:Y:S02]  /*32550*/  LEA R4, P4, R61, R2, 0x2 ;  /* 0x000000023d047211 */ /* 0x010fe400078810ff */
[----:B------:R-:W-:Y:S02]  /*32560*/  LEA.HI.X.SX32 R7, R63, R0, 0x2, P0 ;  /* 0x000000003f077211 */ /* 0x000fe400000f16ff */
[C---:B--2---:R-:W-:Y:S02]  /*32570*/  LEA R8, P3, R60.reuse, R2, 0x2 ;  /* 0x000000023c087211 */ /* 0x044fe400078610ff */
[-C--:B------:R-:W-:Y:S02]  /*32580*/  LEA.HI.X.SX32 R5, R61, R0.reuse, 0x2, P4 ;  /* 0x000000003d057211 */ /* 0x080fe400020f16ff */
[----:B------:R-:W-:Y:S01]  /*32590*/  LEA.HI.X.SX32 R9, R60, R0, 0x2, P3 ;  /* 0x000000003c097211 */ /* 0x000fe200018f16ff */
[----:B------:R1:W-:Y:S04]  /*325a0*/  STL.64 [R1+0x1100], R6 ;  /* 0x0011000601007387 */ /* 0x0003e80000100a00 */
[----:B------:R2:W-:Y:S04]  /*325b0*/  STL.64 [R1+0x10e8], R4 ;  /* 0x0010e80401007387 */ /* 0x0005e80000100a00 */
[----:B------:R3:W-:Y:S01]  /*325c0*/  STL.64 [R1+0x10e0], R8 ;  /* 0x0010e00801007387 */ /* 0x0007e20000100a00 */
[----:B-1----:R-:W-:-:S02]  /*325d0*/  LEA R6, P0, R59, R2, 0x2 ;  /* 0x000000023b067211 */ /* 0x002fc400078010ff */
[C---:B--2---:R-:W-:Y:S02]  /*325e0*/  LEA R4, P4, R58.reuse, R2, 0x2 ;  /* 0x000000023a047211 */ /* 0x044fe400078810ff */
[----:B------:R-:W-:Y:S02]  /*325f0*/  LEA.HI.X.SX32 R7, R59, R0, 0x2, P0 ;  /* 0x000000003b077211 */ /* 0x000fe400000f16ff */
[C---:B---3--:R-:W-:Y:S02]  /*32600*/  LEA R8, P3, R57.reuse, R2, 0x2 ;  /* 0x0000000239087211 */ /* 0x048fe400078610ff */
        /* <DEDUP_REMOVED lines=24> */
[----:B--2---:R-:W-:Y:S01]  /*32790*/  LEA R4, P4, R49, R2, 0x2 ;  /* 0x0000000231047211 */ /* 0x004fe200078810ff */
[----:B------:R-:W-:Y:S01]  /*327a0*/  IMAD.MOV.U32 R34, RZ, RZ, R122 ;  /* 0x000000ffff227224 */ /* 0x000fe200078e007a */
[----:B------:R-:W-:Y:S02]  /*327b0*/  LEA.HI.X.SX32 R7, R50, R0, 0x2, P0 ;  /* 0x0000000032077211 */ /* 0x000fe400000f16ff */
[----:B---3--:R-:W-:Y:S01]  /*327c0*/  LEA R8, P3, R41, R2, 0x2 ;  /* 0x0000000229087211 */ /* 0x008fe200078610ff */
[----:B------:R-:W-:Y:S01]  /*327d0*/  IMAD.MOV.U32 R122, RZ, RZ, R230 ;  /* 0x000000ffff7a7224 */ /* 0x000fe200078e00e6 */
[-C--:B------:R-:W-:Y:S02]  /*327e0*/  LEA.HI.X.SX32 R5, R49, R0.reuse, 0x2, P4 ;  /* 0x0000000031057211 */ /* 0x080fe400020f16ff */
[----:B------:R-:W-:Y:S02]  /*327f0*/  LEA.HI.X.SX32 R9, R41, R0, 0x2, P3 ;  /* 0x0000000029097211 */ /* 0x000fe400018f16ff */
[----:B------:R-:W-:Y:S01]  /*32800*/  MOV R230, R238 ;  /* 0x000000ee00e67202 */ /* 0x000fe20000000f00 */
[----:B------:R-:W-:Y:S01]  /*32810*/  IMAD.MOV.U32 R238, RZ, RZ, R240 ;  /* 0x000000ffffee7224 */ /* 0x000fe200078e00f0 */
[----:B------:R1:W-:Y:S01]  /*32820*/  STL.64 [R1+0x1040], R6 ;  /* 0x0010400601007387 */ /* 0x0003e20000100a00 */
[----:B------:R-:W-:-:S02]  /*32830*/  IMAD.MOV.U32 R240, RZ, RZ, R250 ;  /* 0x000000fffff07224 */ /* 0x000fc400078e00fa */
[----:B------:R-:W-:Y:S01]  /*32840*/  IMAD.MOV.U32 R250, RZ, RZ, R248 ;  /* 0x000000fffffa7224 */ /* 0x000fe200078e00f8 */
[----:B------:R2:W-:Y:S01]  /*32850*/  STL.64 [R1+0x1028], R4 ;  /* 0x0010280401007387 */ /* 0x0005e20000100a00 */
[----:B------:R-:W-:-:S03]  /*32860*/  IMAD.MOV.U32 R248, RZ, RZ, R123 ;  /* 0x000000fffff87224 */ /* 0x000fc600078e007b */
[----:B------:R3:W-:Y:S04]  /*32870*/  STL.64 [R1+0x1020], R8 ;  /* 0x0010200801007387 */ /* 0x0007e80000100a00 */
[----:B------:R-:W4:Y:S01]  /*32880*/  LDL.LU R123, [R1+0x16c] ;  /* 0x00016c00017b7983 */ /* 0x000f220000300800 */
[----:B------:R-:W-:Y:S02]  /*32890*/  IMAD.MOV.U32 R35, RZ, RZ, R140 ;  /* 0x000000ffff237224 */ /* 0x000fe400078e008c */
[----:B------:R-:W-:Y:S02]  /*328a0*/  IMAD.MOV.U32 R140, RZ, RZ, R231 ;  /* 0x000000ffff8c7224 */ /* 0x000fe400078e00e7 */
[----:B------:R-:W-:Y:S01]  /*328b0*/  IMAD.MOV.U32 R231, RZ, RZ, R239 ;  /* 0x000000ffffe77224 */ /* 0x000fe200078e00ef */
[----:B-1----:R-:W-:Y:S01]  /*328c0*/  LEA R6, P0, R42, R2, 0x2 ;  /* 0x000000022a067211 */ /* 0x002fe200078010ff */
[----:B------:R-:W-:Y:S01]  /*328d0*/  IMAD.MOV.U32 R239, RZ, RZ, R241 ;  /* 0x000000ffffef7224 */ /* 0x000fe200078e00f1 */
[----:B------:R-:W-:Y:S01]  /*328e0*/  MOV R241, R249 ;  /* 0x000000f900f17202 */ /* 0x000fe20000000f00 */
[----:B------:R-:W-:-:S02]  /*328f0*/  IMAD.MOV.U32 R249, RZ, RZ, R247 ;  /* 0x000000fffff97224 */ /* 0x000fc400078e00f7 */
[----:B------:R-:W-:Y:S01]  /*32900*/  IMAD.MOV.U32 R37, RZ, RZ, R140 ;  /* 0x000000ffff257224 */ /* 0x000fe200078e008c */
[----:B------:R-:W-:Y:S01]  /*32910*/  LEA.HI.X.SX32 R7, R42, R0, 0x2, P0 ;  /* 0x000000002a077211 */ /* 0x000fe200000f16ff */
[----:B------:R-:W-:Y:S02]  /*32920*/  IMAD.MOV.U32 R247, RZ, RZ, R213 ;  /* 0x000000fffff77224 */ /* 0x000fe400078e00d5 */
[----:B------:R-:W-:Y:S02]  /*32930*/  IMAD.MOV.U32 R140, RZ, RZ, R231 ;  /* 0x000000ffff8c7224 */ /* 0x000fe400078e00e7 */
[----:B------:R-:W-:Y:S02]  /*32940*/  IMAD.MOV.U32 R36, RZ, RZ, R122 ;  /* 0x000000ffff247224 */ /* 0x000fe400078e007a */
[----:B------:R-:W-:Y:S02]  /*32950*/  IMAD.MOV.U32 R231, RZ, RZ, R239 ;  /* 0x000000ffffe77224 */ /* 0x000fe400078e00ef */
[----:B------:R-:W-:Y:S01]  /*32960*/  IMAD.MOV.U32 R122, RZ, RZ, R230 ;  /* 0x000000ffff7a7224 */ /* 0x000fe200078e00e6 */
[----:B------:R-:W-:Y:S01]  /*32970*/  MOV R230, R238 ;  /* 0x000000ee00e67202 */ /* 0x000fe20000000f00 */
[----:B------:R-:W-:Y:S01]  /*32980*/  IMAD.MOV.U32 R239, RZ, RZ, R241 ;  /* 0x000000ffffef7224 */ /* 0x000fe200078e00f1 */
[----:B------:R-:W-:Y:S01]  /*32990*/  MOV R241, R249 ;  /* 0x000000f900f17202 */ /* 0x000fe20000000f00 */
[----:B------:R-:W-:Y:S01]  /*329a0*/  IMAD.MOV.U32 R238, RZ, RZ, R240 ;  /* 0x000000ffffee7224 */ /* 0x000fe200078e00f0 */
[----:B------:R-:W-:Y:S01]  /*329b0*/  MOV R213, R214 ;  /* 0x000000d600d57202 */ /* 0x000fe20000000f00 */
[----:B------:R-:W-:Y:S01]  /*329c0*/  IMAD.MOV.U32 R249, RZ, RZ, R247 ;  /* 0x000000fffff97224 */ /* 0x000fe200078e00f7 */
[----:B------:R-:W5:Y:S01]  /*329d0*/  LDL.LU R214, [R1+0x1e4] ;  /* 0x0001e40001d67983 */ /* 0x000f620000300800 */
[----:B------:R-:W-:-:S02]  /*329e0*/  IMAD.MOV.U32 R240, RZ, RZ, R250 ;  /* 0x000000fffff07224 */ /* 0x000fc400078e00fa */
[----:B------:R-:W-:Y:S01]  /*329f0*/  IMAD.MOV.U32 R247, RZ, RZ, R215 ;  /* 0x000000fffff77224 */ /* 0x000fe200078e00d7 */
[----:B------:R1:W-:Y:S01]  /*32a00*/  STL.64 [R1+0xfe8], R6 ;  /* 0x000fe80601007387 */ /* 0x0003e20000100a00 */
[----:B------:R-:W-:Y:S01]  /*32a10*/  IMAD.MOV.U32 R250, RZ, RZ, R248 ;  /* 0x000000fffffa7224 */ /* 0x000fe200078e00f8 */
[----:B------:R-:W-:Y:S02]  /*32a20*/  MOV R215, R111 ;  /* 0x0000006f00d77202 */ /* 0x000fe40000000f00 */
[----:B------:R-:W3:Y:S01]  /*32a30*/  LDL.LU R111, [R1+0x61ec] ;  /* 0x0061ec00016f7983 */ /* 0x000ee20000300800 */
[----:B----4-:R-:W-:-:S03]  /*32a40*/  IMAD.MOV.U32 R248, RZ, RZ, R123 ;  /* 0x000000fffff87224 */ /* 0x010fc600078e007b */
[----:B------:R-:W4:Y:S01]  /*32a50*/  LDL.LU R123, [R1+0x15c] ;  /* 0x00015c00017b7983 */ /* 0x000f220000300800 */
[C---:B--2---:R-:W-:Y:S01]  /*32a60*/  LEA R4, P4, R43.reuse, R2, 0x2 ;  /* 0x000000022b047211 */ /* 0x044fe200078810ff */
[----:B------:R-:W-:Y:S02]  /*32a70*/  IMAD.MOV.U32 R39, RZ, RZ, R140 ;  /* 0x000000ffff277224 */ /* 0x000fe400078e008c */
[----:B------:R-:W-:Y:S01]  /*32a80*/  IMAD.MOV.U32 R38, RZ, RZ, R122 ;  /* 0x000000ffff267224 */ /* 0x000fe200078e007a */
[----:B------:R-:W-:Y:S01]  /*32a90*/  LEA.HI.X.SX32 R5, R43, R0, 0x2, P4 ;  /* 0x000000002b057211 */ /* 0x000fe200020f16ff */
[----:B------:R-:W-:Y:S02]  /*32aa0*/  IMAD.MOV.U32 R140, RZ, RZ, R231 ;  /* 0x000000ffff8c7224 */ /* 0x000fe400078e00e7 */
[----:B------:R-:W-:Y:S01]  /*32ab0*/  IMAD.MOV.U32 R122, RZ, RZ, R230 ;  /* 0x000000ffff7a7224 */ /* 0x000fe200078e00e6 */
[----:B------:R-:W-:Y:S01]  /*32ac0*/  MOV R230, R238 ;  /* 0x000000ee00e67202 */ /* 0x000fe20000000f00 */
[----:B------:R-:W-:-:S02]  /*32ad0*/  IMAD.MOV.U32 R231, RZ, RZ, R239 ;  /* 0x000000ffffe77224 */ /* 0x000fc400078e00ef */
[----:B------:R-:W-:Y:S01]  /*32ae0*/  IMAD.MOV.U32 R239, RZ, RZ, R241 ;  /* 0x000000ffffef7224 */ /* 0x000fe200078e00f1 */
[----:B------:R-:W-:Y:S01]  /*32af0*/  MOV R241, R249 ;  /* 0x000000f900f17202 */ /* 0x000fe20000000f00 */
[----:B------:R-:W-:Y:S01]  /*32b00*/  IMAD.MOV.U32 R238, RZ, RZ, R240 ;  /* 0x000000ffffee7224 */ /* 0x000fe200078e00f0 */
[----:B------:R2:W-:Y:S01]  /*32b10*/  STL.64 [R1+0xfe0], R4 ;  /* 0x000fe00401007387 */ /* 0x0005e20000100a00 */
[----:B------:R-:W-:Y:S02]  /*32b20*/  IMAD.MOV.U32 R240, RZ, RZ, R250 ;  /* 0x000000fffff07224 */ /* 0x000fe400078e00fa */
[----:B------:R-:W-:Y:S02]  /*32b30*/  IMAD.MOV.U32 R249, RZ, RZ, R247 ;  /* 0x000000fffff97224 */ /* 0x000fe400078e00f7 */
[----:B------:R-:W-:Y:S02]  /*32b40*/  IMAD.MOV.U32 R250, RZ, RZ, R248 ;  /* 0x000000fffffa7224 */ /* 0x000fe400078e00f8 */
[----:B------:R-:W-:-:S02]  /*32b50*/  IMAD.MOV.U32 R247, RZ, RZ, R168 ;  /* 0x000000fffff77224 */ /* 0x000fc400078e00a8 */
[----:B------:R-:W2:Y:S01]  /*32b60*/  LDL.LU R168, [R1+0x1cc] ;  /* 0x0001cc0001a87983 */ /* 0x000ea20000300800 */
[----:B----4-:R-:W-:-:S03]  /*32b70*/  IMAD.MOV.U32 R248, RZ, RZ, R123 ;  /* 0x000000fffff87224 */ /* 0x010fc600078e007b */
[----:B------:R-:W4:Y:S01]  /*32b80*/  LDL.LU R123, [R1+0x74] ;  /* 0x00007400017b7983 */ /* 0x000f220000300800 */
[----:B------:R-:W-:Y:S01]  /*32b90*/  IMAD R81, R103, c[0x0][0x190], RZ ;  /* 0x0000640067517a24 */ /* 0x000fe200078e02ff */
[----:B---3--:R-:W-:Y:S01]  /*32ba0*/  LEA R8, P3, R44, R2, 0x2 ;  /* 0x000000022c087211 */ /* 0x008fe200078610ff */
[----:B------:R-:W-:Y:S02]  /*32bb0*/  IMAD R103, R130, c[0x0][0x190], RZ ;  /* 0x0000640082677a24 */ /* 0x000fe400078e02ff */
[----:B------:R-:W-:Y:S02]  /*32bc0*/  IMAD R130, R232, c[0x0][0x190], RZ ;  /* 0x00006400e8827a24 */ /* 0x000fe400078e02ff */
[----:B------:R-:W-:Y:S01]  /*32bd0*/  IMAD R232, R224, c[0x0][0x190], RZ ;  /* 0x00006400e0e87a24 */ /* 0x000fe200078e02ff */
[----:B------:R-:W-:Y:S01]  /*32be0*/  MOV R40, R122 ;  /* 0x0000007a00287202 */ /* 0x000fe20000000f00 */
[----:B------:R-:W-:Y:S01]  /*32bf0*/  IMAD.MOV.U32 R224, RZ, RZ, R140 ;  /* 0x000000ffffe07224 */ /* 0x000fe200078e008c */
[----:B------:R-:W-:Y:S01]  /*32c00*/  LEA.HI.X.SX32 R9, R44, R0, 0x2, P3 ;  /* 0x000000002c097211 */ /* 0x000fe200018f16ff */
[----:B------:R-:W-:Y:S01]  /*32c10*/  IMAD.MOV.U32 R140, RZ, RZ, R231 ;  /* 0x000000ffff8c7224 */ /* 0x000fe200078e00e7 */
[----:B------:R-:W-:Y:S01]  /*32c20*/  MOV R231, R239 ;  /* 0x000000ef00e77202 */ /* 0x000fe20000000f00 */
[----:B------:R-:W-:-:S02]  /*32c30*/  IMAD.MOV.U32 R122, RZ, RZ, R230 ;  /* 0x000000ffff7a7224 */ /* 0x000fc400078e00e6 */
        /* <DEDUP_REMOVED lines=10> */
[----:B------:R-:W5:Y:S01]  /*32ce0*/  LDL.LU R225, [R1+0x61e8] ;  /* 0x0061e80001e17983 */ /* 0x000f620000300800 */
[----:B----4-:R-:W-:Y:S01]  /*32cf0*/  IMAD.MOV.U32 R248, RZ, RZ, R123 ;  /* 0x000000fffff87224 */ /* 0x010fe200078e007b */
[----:B------:R-:W-:Y:S02]  /*32d00*/  MOV R123, R252 ;  /* 0x000000fc007b7202 */ /* 0x000fe40000000f00 */
[----:B------:R-:W4:Y:S01]  /*32d10*/  LDL.LU R252, [R1+0x61e4] ;  /* 0x0061e40001fc7983 */ /* 0x000f220000300800 */
[----:B------:R-:W-:Y:S02]  /*32d20*/  IMAD.MOV.U32 R116, RZ, RZ, R122 ;  /* 0x000000ffff747224 */ /* 0x000fe400078e007a */
[----:B------:R-:W-:Y:S02]  /*32d30*/  IMAD.MOV.U32 R122, RZ, RZ, R140 ;  /* 0x000000ffff7a7224 */ /* 0x000fe400078e008c */
[----:B------:R-:W-:-:S02]  /*32d40*/  IMAD.MOV.U32 R140, RZ, RZ, R230 ;  /* 0x000000ffff8c7224 */ /* 0x000fc400078e00e6 */
[----:B------:R-:W-:Y:S01]  /*32d50*/  IMAD.MOV.U32 R230, RZ, RZ, R231 ;  /* 0x000000ffffe67224 */ /* 0x000fe200078e00e7 */
[----:B------:R-:W-:Y:S01]  /*32d60*/  MOV R231, R238 ;  /* 0x000000ee00e77202 */ /* 0x000fe20000000f00 */
[----:B------:R-:W-:Y:S01]  /*32d70*/  IMAD.MOV.U32 R238, RZ, RZ, R239 ;  /* 0x000000ffffee7224 */ /* 0x000fe200078e00ef */
[C---:B-1----:R-:W-:Y:S01]  /*32d80*/  LEA R6, P0, R45.reuse, R2, 0x2 ;  /* 0x000000022d067211 */ /* 0x042fe200078010ff */
[----:B------:R-:W-:Y:S02]  /*32d90*/  IMAD.MOV.U32 R239, RZ, RZ, R240 ;  /* 0x000000ffffef7224 */ /* 0x000fe400078e00f0 */
[----:B------:R-:W-:Y:S01]  /*32da0*/  IMAD.MOV.U32 R240, RZ, RZ, R241 ;  /* 0x000000fffff07224 */ /* 0x000fe200078e00f1 */
[----:B------:R-:W-:Y:S01]  /*32db0*/  LEA.HI.X.SX32 R7, R45, R0, 0x2, P0 ;  /* 0x000000002d077211 */ /* 0x000fe200000f16ff */
[----:B------:R-:W-:Y:S01]  /*32dc0*/  IMAD.MOV.U32 R241, RZ, RZ, R250 ;  /* 0x000000fffff17224 */ /* 0x000fe200078e00fa */
[----:B------:R-:W-:Y:S01]  /*32dd0*/  MOV R250, R249 ;  /* 0x000000f900fa7202 */ /* 0x000fe20000000f00 */
[----:B------:R-:W-:-:S02]  /*32de0*/  IMAD.MOV.U32 R249, RZ, RZ, R248 ;  /* 0x000000fffff97224 */ /* 0x000fc400078e00f8 */
[----:B------:R-:W-:Y:S02]  /*32df0*/  IMAD.MOV.U32 R248, RZ, RZ, R247 ;  /* 0x000000fffff87224 */ /* 0x000fe400078e00f7 */
[----:B------:R-:W-:Y:S01]  /*32e00*/  IMAD.MOV.U32 R247, RZ, RZ, R123 ;  /* 0x000000fffff77224 */ /* 0x000fe200078e007b */
[----:B------:R1:W-:Y:S01]  /*32e10*/  STL.64 [R1+0xfd0], R6 ;  /* 0x000fd00601007387 */ /* 0x0003e20000100a00 */
[----:B------:R-:W-:Y:S01]  /*32e20*/  IMAD.MOV.U32 R123, RZ, RZ, R163 ;  /* 0x000000ffff7b7224 */ /* 0x000fe200078e00a3 */
[-C--:B--2---:R-:W-:Y:S01]  /*32e30*/  LEA R4, P4, R46, R2.reuse, 0x2 ;  /* 0x000000022e047211 */ /* 0x084fe200078810ff */
[----:B------:R-:W-:Y:S01]  /*32e40*/  IMAD R128, R128, c[0x0][0x190], RZ ;  /* 0x0000640080807a24 */ /* 0x000fe200078e02ff */
[----:B---3--:R-:W-:Y:S02]  /*32e50*/  LEA R8, P3, R47, R2, 0x2 ;  /* 0x000000022f087211 */ /* 0x008fe400078610ff */
[-C--:B------:R-:W-:Y:S01]  /*32e60*/  LEA.HI.X.SX32 R5, R46, R0.reuse, 0x2, P4 ;  /* 0x000000002e057211 */ /* 0x080fe200020f16ff */
[----:B------:R-:W-:Y:S01]  /*32e70*/  IMAD R119, R119, c[0x0][0x190], RZ ;  /* 0x0000640077777a24 */ /* 0x000fe200078e02ff */
[----:B------:R-:W-:-:S02]  /*32e80*/  LEA.HI.X.SX32 R9, R47, R0, 0x2, P3 ;  /* 0x000000002f097211 */ /* 0x000fc400018f16ff */
[----:B-1----:R-:W-:Y:S01]  /*32e90*/  LEA R6, P0, R48, R2, 0x2 ;  /* 0x0000000230067211 */ /* 0x002fe200078010ff */
[----:B------:R-:W-:-:S03]  /*32ea0*/  IMAD R243, R243, c[0x0][0x190], RZ ;  /* 0x00006400f3f37a24 */ /* 0x000fc600078e02ff */
[----:B------:R-:W-:Y:S01]  /*32eb0*/  LEA.HI.X.SX32 R7, R48, R0, 0x2, P0 ;  /* 0x0000000030077211 */ /* 0x000fe200000f16ff */
[----:B------:R-:W-:Y:S01]  /*32ec0*/  IMAD R237, R237, c[0x0][0x190], RZ ;  /* 0x00006400eded7a24 */ /* 0x000fe200078e02ff */
[----:B----4-:R-:W-:Y:S02]  /*32ed0*/  MOV R163, R252 ;  /* 0x000000fc00a37202 */ /* 0x010fe40000000f00 */
[----:B------:R-:W2:Y:S04]  /*32ee0*/  LDL.LU R252, [R1+0x61e0] ;  /* 0x0061e00001fc7983 */ /* 0x000ea80000300800 */
[----:B------:R1:W-:Y:S04]  /*32ef0*/  STL.64 [R1+0xfb8], R4 ;  /* 0x000fb80401007387 */ /* 0x0003e80000100a00 */
[----:B------:R3:W-:Y:S01]  /*32f00*/  STL.64 [R1+0xfb0], R8 ;  /* 0x000fb00801007387 */ /* 0x0007e20000100a00 */
[----:B-1----:R-:W-:-:S03]  /*32f10*/  LEA R4, P4, R128, R2, 0x2 ;  /* 0x0000000280047211 */ /* 0x002fc600078810ff */
[----:B------:R1:W-:Y:S01]  /*32f20*/  STL.64 [R1+0xf98], R6 ;  /* 0x000f980601007387 */ /* 0x0003e20000100a00 */
[----:B------:R-:W-:Y:S02]  /*32f30*/  LEA.HI.X.SX32 R5, R128, R0, 0x2, P4 ;  /* 0x0000000080057211 */ /* 0x000fe400020f16ff */
[----:B---3--:R-:W-:Y:S01]  /*32f40*/  LEA R8, P3, R119, R2, 0x2 ;  /* 0x0000000277087211 */ /* 0x008fe200078610ff */
[----:B------:R-:W-:Y:S02]  /*32f50*/  IMAD R229, R229, c[0x0][0x190], RZ ;  /* 0x00006400e5e57a24 */ /* 0x000fe400078e02ff */
[----:B------:R3:W-:Y:S01]  /*32f60*/  STL.64 [R1+0xf90], R4 ;  /* 0x000f900401007387 */ /* 0x0007e20000100a00 */
[----:B------:R-:W-:Y:S02]  /*32f70*/  LEA.HI.X.SX32 R9, R119, R0, 0x2, P3 ;  /* 0x0000000077097211 */ /* 0x000fe400018f16ff */
[----:B-1----:R-:W-:Y:S01]  /*32f80*/  LEA R6, P0, R243, R2, 0x2 ;  /* 0x00000002f3067211 */ /* 0x002fe200078010ff */
[----:B------:R-:W-:-:S02]  /*32f90*/  IMAD R218, R218, c[0x0][0x190], RZ ;  /* 0x00006400dada7a24 */ /* 0x000fc400078e02ff */
[----:B------:R1:W-:Y:S01]  /*32fa0*/  STL.64 [R1+0xf78], R8 ;  /* 0x000f780801007387 */ /* 0x0003e20000100a00 */
[----:B------:R-:W-:Y:S02]  /*32fb0*/  LEA.HI.X.SX32 R7, R243, R0, 0x2, P0 ;  /* 0x00000000f3077211 */ /* 0x000fe400000f16ff */
[----:B---3--:R-:W-:-:S03]  /*32fc0*/  LEA R4, P4, R237, R2, 0x2 ;  /* 0x00000002ed047211 */ /* 0x008fc600078810ff */
[----:B------:R3:W-:Y:S01]  /*32fd0*/  STL.64 [R1+0xf70], R6 ;  /* 0x000f700601007387 */ /* 0x0007e20000100a00 */
[----:B------:R-:W-:Y:S02]  /*32fe0*/  LEA.HI.X.SX32 R5, R237, R0, 0x2, P4 ;  /* 0x00000000ed057211 */ /* 0x000fe400020f16ff */
[----:B-1----:R-:W-:-:S03]  /*32ff0*/  LEA R8, P3, R229, R2, 0x2 ;  /* 0x00000002e5087211 */ /* 0x002fc600078610ff */
        /* <DEDUP_REMOVED lines=27> */
[----:B------:R-:W-:Y:S01]  /*331b0*/  STL.64 [R1+0xe58], R4 ;  /* 0x000e580401007387 */ /* 0x000fe20000100a00 */
[----:B------:R-:W-:Y:S02]  /*331c0*/  LEA.HI.X.SX32 R9, R224, R0, 0x2, P3 ;  /* 0x00000000e0097211 */ /* 0x000fe400018f16ff */
[----:B-1----:R-:W-:Y:S01]  /*331d0*/  LEA R6, P0, R116, R2, 0x2 ;  /* 0x0000000274067211 */ /* 0x002fe200078010ff */
[----:B------:R-:W-:Y:S02]  /*331e0*/  IMAD R110, R110, c[0x0][0x190], RZ ;  /* 0x000064006e6e7a24 */ /* 0x000fe400078e02ff */
[----:B------:R5:W-:Y:S01]  /*331f0*/  STL.64 [R1+0xe50], R8 ;  /* 0x000e500801007387 */ /* 0x000be20000100a00 */
[----:B------:R-:W-:-:S05]  /*33200*/  LEA.HI.X.SX32 R7, R116, R0, 0x2, P0 ;  /* 0x0000000074077211 */ /* 0x000fca00000f16ff */
[----:B------:R1:W-:Y:S01]  /*33210*/  STL.64 [R1+0xe38], R6 ;  /* 0x000e380601007387 */ /* 0x0003e20000100a00 */
[----:B-----5:R-:W-:-:S04]  /*33220*/  LEA R8, P3, R225, R2, 0x2 ;  /* 0x00000002e1087211 */ /* 0x020fc800078610ff */
[----:B------:R-:W-:Y:S02]  /*33230*/  LEA.HI.X.SX32 R9, R225, R0, 0x2, P3 ;  /* 0x00000000e1097211 */ /* 0x000fe400018f16ff */
[----:B-1----:R-:W-:Y:S01]  /*33240*/  LEA R6, P0, R111, R2, 0x2 ;  /* 0x000000026f067211 */ /* 0x002fe200078010ff */
[----:B------:R-:W-:-:S03]  /*33250*/  IMAD R106, R106, c[0x0][0x190], RZ ;  /* 0x000064006a6a7a24 */ /* 0x000fc600078e02ff */
[----:B------:R-:W-:Y:S01]  /*33260*/  LEA.HI.X.SX32 R7, R111, R0, 0x2, P0 ;  /* 0x000000006f077211 */ /* 0x000fe200000f16ff */
[----:B------:R-:W-:Y:S02]  /*33270*/  IMAD R78, R78, c[0x0][0x190], RZ ;  /* 0x000064004e4e7a24 */ /* 0x000fe400078e02ff */
[----:B------:R-:W-:Y:S02]  /*33280*/  IMAD R74, R74, c[0x0][0x190], RZ ;  /* 0x000064004a4a7a24 */ /* 0x000fe400078e02ff */
[----:B------:R-:W-:Y:S02]  /*33290*/  IMAD R72, R72, c[0x0][0x190], RZ ;  /* 0x0000640048487a24 */ /* 0x000fe400078e02ff */
[----:B------:R-:W-:Y:S02]  /*332a0*/  IMAD R70, R70, c[0x0][0x190], RZ ;  /* 0x0000640046467a24 */ /* 0x000fe400078e02ff */
[----:B------:R-:W-:Y:S02]  /*332b0*/  IMAD R68, R68, c[0x0][0x190], RZ ;  /* 0x0000640044447a24 */ /* 0x000fe400078e02ff */
[----:B------:R-:W-:-:S02]  /*332c0*/  IMAD.MOV.U32 R39, RZ, RZ, R122 ;  /* 0x000000ffff277224 */ /* 0x000fc400078e007a */
[----:B------:R-:W-:Y:S02]  /*332d0*/  IMAD.MOV.U32 R122, RZ, RZ, R140 ;  /* 0x000000ffff7a7224 */ /* 0x000fe400078e008c */
[----:B------:R-:W-:Y:S02]  /*332e0*/  IMAD R66, R66, c[0x0][0x190], RZ ;  /* 0x0000640042427a24 */ /* 0x000fe400078e02ff */
[----:B------:R-:W-:Y:S02]  /*332f0*/  IMAD.MOV.U32 R140, RZ, RZ, R230 ;  /* 0x000000ffff8c7224 */ /* 0x000fe400078e00e6 */
[----:B------:R-:W-:Y:S01]  /*33300*/  IMAD.MOV.U32 R230, RZ, RZ, R231 ;  /* 0x000000ffffe67224 */ /* 0x000fe200078e00e7 */
[----:B------:R-:W-:Y:S01]  /*33310*/  MOV R231, R238 ;  /* 0x000000ee00e77202 */ /* 0x000fe20000000f00 */
[----:B------:R-:W-:Y:S02]  /*33320*/  IMAD.MOV.U32 R238, RZ, RZ, R239 ;  /* 0x000000ffffee7224 */ /* 0x000fe400078e00ef */
[----:B------:R-:W-:-:S02]  /*33330*/  IMAD.MOV.U32 R239, RZ, RZ, R240 ;  /* 0x000000ffffef7224 */ /* 0x000fc400078e00f0 */
[----:B------:R-:W-:Y:S02]  /*33340*/  IMAD.MOV.U32 R40, RZ, RZ, R122 ;  /* 0x000000ffff287224 */ /* 0x000fe400078e007a */
[----:B------:R-:W-:Y:S02]  /*33350*/  IMAD R64, R64, c[0x0][0x190], RZ ;  /* 0x0000640040407a24 */ /* 0x000fe400078e02ff */
[----:B------:R-:W-:Y:S02]  /*33360*/  IMAD.MOV.U32 R240, RZ, RZ, R241 ;  /* 0x000000fffff07224 */ /* 0x000fe400078e00f1 */
[----:B------:R-:W-:Y:S01]  /*33370*/  IMAD.MOV.U32 R122, RZ, RZ, R140 ;  /* 0x000000ffff7a7224 */ /* 0x000fe200078e008c */
[----:B------:R-:W-:Y:S01]  /*33380*/  MOV R140, R230 ;  /* 0x000000e6008c7202 */ /* 0x000fe20000000f00 */
[----:B------:R-:W-:Y:S01]  /*33390*/  IMAD.MOV.U32 R241, RZ, RZ, R250 ;  /* 0x000000fffff17224 */ /* 0x000fe200078e00fa */
[----:B------:R-:W-:Y:S01]  /*333a0*/  MOV R250, R249 ;  /* 0x000000f900fa7202 */ /* 0x000fe20000000f00 */
[----:B------:R-:W-:-:S02]  /*333b0*/  IMAD.MOV.U32 R230, RZ, RZ, R231 ;  /* 0x000000ffffe67224 */ /* 0x000fc400078e00e7 */
[----:B------:R-:W-:Y:S02]  /*333c0*/  IMAD R62, R62, c[0x0][0x190], RZ ;  /* 0x000064003e3e7a24 */ /* 0x000fe400078e02ff */
[----:B------:R-:W-:Y:S02]  /*333d0*/  IMAD.MOV.U32 R249, RZ, RZ, R248 ;  /* 0x000000fffff97224 */ /* 0x000fe400078e00f8 */
[----:B------:R-:W-:Y:S02]  /*333e0*/  IMAD.MOV.U32 R231, RZ, RZ, R238 ;  /* 0x000000ffffe77224 */ /* 0x000fe400078e00ee */
[----:B------:R-:W-:Y:S02]  /*333f0*/  IMAD.MOV.U32 R248, RZ, RZ, R247 ;  /* 0x000000fffff87224 */ /* 0x000fe400078e00f7 */
[----:B------:R-:W-:Y:S02]  /*33400*/  IMAD.MOV.U32 R238, RZ, RZ, R239 ;  /* 0x000000ffffee7224 */ /* 0x000fe400078e00ef */
[----:B------:R-:W-:-:S02]  /*33410*/  IMAD R226, R226, c[0x0][0x190], RZ ;  /* 0x00006400e2e27a24 */ /* 0x000fc400078e02ff */
[----:B------:R-:W-:Y:S02]  /*33420*/  IMAD.MOV.U32 R247, RZ, RZ, R123 ;  /* 0x000000fffff77224 */ /* 0x000fe400078e007b */
[----:B------:R-:W-:Y:S01]  /*33430*/  IMAD.MOV.U32 R239, RZ, RZ, R240 ;  /* 0x000000ffffef7224 */ /* 0x000fe200078e00f0 */
[----:B------:R-:W-:Y:S01]  /*33440*/  MOV R240, R241 ;  /* 0x000000f100f07202 */ /* 0x000fe20000000f00 */
[----:B------:R-:W-:Y:S02]  /*33450*/  IMAD.MOV.U32 R224, RZ, RZ, R122 ;  /* 0x000000ffffe07224 */ /* 0x000fe400078e007a */
[----:B------:R-:W-:Y:S01]  /*33460*/  IMAD.MOV.U32 R123, RZ, RZ, R222 ;  /* 0x000000ffff7b7224 */ /* 0x000fe200078e00de */
[----:B------:R-:W-:Y:S01]  /*33470*/  MOV R222, R145 ;  /* 0x0000009100de7202 */ /* 0x000fe20000000f00 */
[----:B------:R-:W-:Y:S02]  /*33480*/  IMAD.MOV.U32 R122, RZ, RZ, R140 ;  /* 0x000000ffff7a7224 */ /* 0x000fe400078e008c */
[----:B------:R-:W-:-:S02]  /*33490*/  IMAD.MOV.U32 R241, RZ, RZ, R250 ;  /* 0x000000fffff17224 */ /* 0x000fc400078e00fa */
[----:B------:R-:W-:Y:S02]  /*334a0*/  IMAD.MOV.U32 R140, RZ, RZ, R230 ;  /* 0x000000ffff8c7224 */ /* 0x000fe400078e00e6 */
[----:B------:R-:W-:Y:S02]  /*334b0*/  IMAD.MOV.U32 R250, RZ, RZ, R249 ;  /* 0x000000fffffa7224 */ /* 0x000fe400078e00f9 */
[----:B------:R-:W-:Y:S01]  /*334c0*/  IMAD.MOV.U32 R230, RZ, RZ, R231 ;  /* 0x000000ffffe67224 */ /* 0x000fe200078e00e7 */
[----:B------:R-:W-:Y:S01]  /*334d0*/  MOV R231, R238 ;  /* 0x000000ee00e77202 */ /* 0x000fe20000000f00 */
[----:B------:R-:W-:Y:S02]  /*334e0*/  IMAD.MOV.U32 R145, RZ, RZ, R146 ;  /* 0x000000ffff917224 */ /* 0x000fe400078e0092 */
[----:B------:R-:W-:Y:S01]  /*334f0*/  IMAD.MOV.U32 R249, RZ, RZ, R248 ;  /* 0x000000fffff97224 */ /* 0x000fe200078e00f8 */
[----:B------:R-:W-:Y:S01]  /*33500*/  MOV R116, R122 ;  /* 0x0000007a00747202 */ /* 0x000fe20000000f00 */
[----:B------:R-:W-:-:S02]  /*33510*/  IMAD R210, R210, c[0x0][0x190], RZ ;  /* 0x00006400d2d27a24 */ /* 0x000fc400078e02ff */
[----:B------:R-:W-:Y:S02]  /*33520*/  IMAD.MOV.U32 R146, RZ, RZ, R177 ;  /* 0x000000ffff927224 */ /* 0x000fe400078e00b1 */
[----:B------:R-:W-:Y:S01]  /*33530*/  IMAD.MOV.U32 R248, RZ, RZ, R247 ;  /* 0x000000fffff87224 */ /* 0x000fe200078e00f7 */
[----:B------:R-:W-:Y:S01]  /*33540*/  MOV R247, R123 ;  /* 0x0000007b00f77202 */ /* 0x000fe20000000f00 */
[----:B------:R-:W-:Y:S02]  /*33550*/  IMAD.MOV.U32 R238, RZ, RZ, R239 ;  /* 0x000000ffffee7224 */ /* 0x000fe400078e00ef */
[----:B------:R-:W-:Y:S02]  /*33560*/  IMAD.MOV.U32 R239, RZ, RZ, R240 ;  /* 0x000000ffffef7224 */ /* 0x000fe400078e00f0 */
[----:B------:R-:W-:Y:S02]  /*33570*/  IMAD.MOV.U32 R123, RZ, RZ, R222 ;  /* 0x000000ffff7b7224 */ /* 0x000fe400078e00de */
        /* <DEDUP_REMOVED lines=10> */
[----:B------:R-:W-:Y:S01]  /*33620*/  IMAD.MOV.U32 R146, RZ, RZ, R152 ;  /* 0x000000ffff927224 */ /* 0x000fe200078e0098 */
[----:B------:R-:W-:Y:S01]  /*33630*/  MOV R152, R93 ;  /* 0x0000005d00987202 */ /* 0x000fe20000000f00 */
[----:B------:R-:W-:Y:S02]  /*33640*/  IMAD.MOV.U32 R249, RZ, RZ, R248 ;  /* 0x000000fffff97224 */ /* 0x000fe400078e00f8 */
[----:B------:R-:W-:Y:S01]  /*33650*/  IMAD.MOV.U32 R231, RZ, RZ, R238 ;  /* 0x000000ffffe77224 */ /* 0x000fe200078e00ee */
[----:B------:R-:W-:Y:S02]  /*33660*/  MOV R238, R239 ;  /* 0x000000ef00ee7202 */ /* 0x000fe40000000f00 */
[----:B--2---:R-:W-:-:S04]  /*33670*/  LEA R4, P4, R252, R2, 0x2 ;  /* 0x00000002fc047211 */ /* 0x004fc800078810ff */
[----:B------:R-:W-:-:S05]  /*33680*/  LEA.HI.X.SX32 R5, R252, R0, 0x2, P4 ;  /* 0x00000000fc057211 */ /* 0x000fca00020f16ff */
[----:B------:R1:W-:Y:S04]  /*33690*/  STL.64 [R1+0xe30], R4 ;  /* 0x000e300401007387 */ /* 0x0003e80000100a00 */
[----:B------:R2:W-:Y:S01]  /*336a0*/  STL.64 [R1+0xe18], R8 ;  /* 0x000e180801007387 */ /* 0x0005e20000100a00 */
[----:B-1----:R-:W-:-:S03]  /*336b0*/  LEA R4, P4, R110, R2, 0x2 ;  /* 0x000000026e047211 */ /* 0x002fc600078810ff */
[----:B------:R1:W-:Y:S01]  /*336c0*/  STL.64 [R1+0xe10], R6 ;  /* 0x000e100601007387 */ /* 0x0003e20000100a00 */
[----:B------:R-:W-:Y:S02]  /*336d0*/  LEA.HI.X.SX32 R5, R110, R0, 0x2, P4 ;  /* 0x000000006e057211 */ /* 0x000fe400020f16ff */
[----:B--2---:R-:W-:-:S03]  /*336e0*/  LEA R8, P3, R108, R2, 0x2 ;  /* 0x000000026c087211 */ /* 0x004fc600078610ff */
[----:B------:R2:W-:Y:S01]  /*336f0*/  STL.64 [R1+0xdf8], R4 ;  /* 0x000df80401007387 */ /* 0x0005e20000100a00 */
[----:B------:R-:W-:Y:S02]  /*33700*/  LEA.HI.X.SX32 R9, R108, R0, 0x2, P3 ;  /* 0x000000006c097211 */ /* 0x000fe400018f16ff */
        /* <DEDUP_REMOVED lines=30> */
[----:B-1----:R-:W-:Y:S01]  /*338f0*/  LEA R4, P4, R226, R2, 0x2 ;  /* 0x00000002e2047211 */ /* 0x002fe200078810ff */
[----:B------:R-:W-:-:S03]  /*33900*/  IMAD.MOV.U32 R248, RZ, RZ, R247 ;  /* 0x000000fffff87224 */ /* 0x000fc600078e00f7 */
[----:B------:R-:W-:Y:S02]  /*33910*/  LEA.HI.X.SX32 R5, R226, R0, 0x2, P4 ;  /* 0x00000000e2057211 */ /* 0x000fe400020f16ff */
[C---:B--2---:R-:W-:Y:S01]  /*33920*/  LEA R8, P3, R210.reuse, R2, 0x2 ;  /* 0x00000002d2087211 */ /* 0x044fe200078610ff */
[----:B------:R1:W-:Y:S01]  /*33930*/  STL.64 [R1+0xd50], R6 ;  /* 0x000d500601007387 */ /* 0x0003e20000100a00 */
[----:B------:R-:W-:Y:S01]  /*33940*/  IMAD.MOV.U32 R247, RZ, RZ, R123 ;  /* 0x000000fffff77224 */ /* 0x000fe200078e007b */
[----:B------:R-:W-:Y:S01]  /*33950*/  MOV R25, R122 ;  /* 0x0000007a00197202 */ /* 0x000fe20000000f00 */
[----:B------:R-:W-:Y:S01]  /*33960*/  IMAD.MOV.U32 R239, RZ, RZ, R240 ;  /* 0x000000ffffef7224 */ /* 0x000fe200078e00f0 */
[----:B------:R2:W-:Y:S01]  /*33970*/  STL.64 [R1+0xd38], R4 ;  /* 0x000d380401007387 */ /* 0x0005e20000100a00 */
[----:B------:R-:W-:Y:S01]  /*33980*/  IMAD.MOV.U32 R123, RZ, RZ, R222 ;  /* 0x000000ffff7b7224 */ /* 0x000fe200078e00de */
[----:B------:R-:W-:Y:S01]  /*33990*/  LEA.HI.X.SX32 R9, R210, R0, 0x2, P3 ;  /* 0x00000000d2097211 */ /* 0x000fe200018f16ff */
[----:B------:R-:W-:Y:S01]  /*339a0*/  IMAD.MOV.U32 R240, RZ, RZ, R241 ;  /* 0x000000fffff07224 */ /* 0x000fe200078e00f1 */
[----:B------:R-:W-:Y:S01]  /*339b0*/  MOV R222, R145 ;  /* 0x0000009100de7202 */ /* 0x000fe20000000f00 */
[----:B------:R-:W-:-:S02]  /*339c0*/  IMAD.MOV.U32 R122, RZ, RZ, R140 ;  /* 0x000000ffff7a7224 */ /* 0x000fc400078e008c */
[----:B------:R-:W-:Y:S01]  /*339d0*/  IMAD.MOV.U32 R241, RZ, RZ, R250 ;  /* 0x000000fffff17224 */ /* 0x000fe200078e00fa */
[-C--:B-1----:R-:W-:Y:S01]  /*339e0*/  LEA R6, P0, R175, R2.reuse, 0x2 ;  /* 0x00000002af067211 */ /* 0x082fe200078010ff */
[----:B------:R-:W-:Y:S02]  /*339f0*/  IMAD.MOV.U32 R140, RZ, RZ, R230 ;  /* 0x000000ffff8c7224 */ /* 0x000fe400078e00e6 */
[----:B------:R-:W-:Y:S01]  /*33a00*/  IMAD R159, R159, c[0x0][0x190], RZ ;  /* 0x000064009f9f7a24 */ /* 0x000fe200078e02ff */
[----:B--2---:R-:W-:Y:S01]  /*33a10*/  LEA R4, P4, R167, R2, 0x2 ;  /* 0x00000002a7047211 */ /* 0x004fe200078810ff */
[----:B------:R-:W-:Y:S02]  /*33a20*/  IMAD.MOV.U32 R145, RZ, RZ, R146 ;  /* 0x000000ffff917224 */ /* 0x000fe400078e0092 */
[----:B------:R-:W-:Y:S01]  /*33a30*/  IMAD.MOV.U32 R250, RZ, RZ, R249 ;  /* 0x000000fffffa7224 */ /* 0x000fe200078e00f9 */
[----:B------:R-:W-:Y:S01]  /*33a40*/  MOV R249, R248 ;  /* 0x000000f800f97202 */ /* 0x000fe20000000f00 */
[----:B------:R-:W-:Y:S01]  /*33a50*/  IMAD.MOV.U32 R230, RZ, RZ, R231 ;  /* 0x000000ffffe67224 */ /* 0x000fe200078e00e7 */
[----:B------:R-:W-:Y:S01]  /*33a60*/  LEA.HI.X.SX32 R7, R175, R0, 0x2, P0 ;  /* 0x00000000af077211 */ /* 0x000fe200000f16ff */
[----:B------:R-:W-:-:S02]  /*33a70*/  IMAD.MOV.U32 R146, RZ, RZ, R152 ;  /* 0x000000ffff927224 */ /* 0x000fc400078e0098 */
[----:B------:R-:W-:Y:S01]  /*33a80*/  IMAD.MOV.U32 R231, RZ, RZ, R238 ;  /* 0x000000ffffe77224 */ /* 0x000fe200078e00ee */
[----:B------:R-:W-:Y:S01]  /*33a90*/  MOV R238, R239 ;  /* 0x000000ef00ee7202 */ /* 0x000fe20000000f00 */
[----:B------:R-:W-:Y:S01]  /*33aa0*/  IMAD.MOV.U32 R248, RZ, RZ, R247 ;  /* 0x000000fffff87224 */ /* 0x000fe200078e00f7 */
[----:B------:R1:W-:Y:S01]  /*33ab0*/  STL.64 [R1+0xd30], R8 ;  /* 0x000d300801007387 */ /* 0x0003e20000100a00 */
[----:B------:R-:W-:Y:S01]  /*33ac0*/  IMAD R151, R151, c[0x0][0x190], RZ ;  /* 0x0000640097977a24 */ /* 0x000fe200078e02ff */
[----:B------:R-:W-:Y:S01]  /*33ad0*/  LEA.HI.X.SX32 R5, R167, R0, 0x2, P4 ;  /* 0x00000000a7057211 */ /* 0x000fe200020f16ff */
[----:B------:R-:W-:Y:S01]  /*33ae0*/  IMAD.MOV.U32 R152, RZ, RZ, R154 ;  /* 0x000000ffff987224 */ /* 0x000fe200078e009a */
[----:B------:R-:W2:Y:S01]  /*33af0*/  LDL.LU R177, [R1+0x55c] ;  /* 0x00055c0001b17983 */ /* 0x000ea20000300800 */
[----:B------:R-:W-:Y:S02]  /*33b00*/  IMAD.MOV.U32 R247, RZ, RZ, R123 ;  /* 0x000000fffff77224 */ /* 0x000fe400078e007b */
[----:B------:R-:W-:-:S02]  /*33b10*/  IMAD.MOV.U32 R239, RZ, RZ, R240 ;  /* 0x000000ffffef7224 */ /* 0x000fc400078e00f0 */
[----:B------:R-:W-:Y:S02]  /*33b20*/  IMAD.MOV.U32 R123, RZ, RZ, R222 ;  /* 0x000000ffff7b7224 */ /* 0x000fe400078e00de */
[----:B------:R-:W-:Y:S01]  /*33b30*/  IMAD.MOV.U32 R240, RZ, RZ, R241 ;  /* 0x000000fffff07224 */ /* 0x000fe200078e00f1 */
[----:B-1----:R-:W-:Y:S01]  /*33b40*/  LEA R8, P3, R159, R2, 0x2 ;  /* 0x000000029f087211 */ /* 0x002fe200078610ff */
[----:B------:R-:W-:Y:S02]  /*33b50*/  IMAD.MOV.U32 R26, RZ, RZ, R122 ;  /* 0x000000ffff1a7224 */ /* 0x000fe400078e007a */
[----:B------:R-:W-:Y:S02]  /*33b60*/  IMAD R143, R143, c[0x0][0x190], RZ ;  /* 0x000064008f8f7a24 */ /* 0x000fe400078e02ff */
[----:B------:R-:W-:Y:S02]  /*33b70*/  IMAD.MOV.U32 R154, RZ, RZ, R199 ;  /* 0x000000ffff9a7224 */ /* 0x000fe400078e00c7 */
[----:B------:R-:W-:Y:S01]  /*33b80*/  IMAD.MOV.U32 R222, RZ, RZ, R145 ;  /* 0x000000ffffde7224 */ /* 0x000fe200078e0091 */
[----:B------:R-:W-:Y:S01]  /*33b90*/  MOV R145, R146 ;  /* 0x0000009200917202 */ /* 0x000fe20000000f00 */
[----:B------:R-:W-:-:S02]  /*33ba0*/  IMAD.MOV.U32 R241, RZ, RZ, R250 ;  /* 0x000000fffff17224 */ /* 0x000fc400078e00fa */
[----:B------:R-:W-:Y:S01]  /*33bb0*/  IMAD.MOV.U32 R122, RZ, RZ, R140 ;  /* 0x000000ffff7a7224 */ /* 0x000fe200078e008c */
[----:B------:R1:W-:Y:S01]  /*33bc0*/  STL.64 [R1+0xd28], R6 ;  /* 0x000d280601007387 */ /* 0x0003e20000100a00 */
[----:B------:R-:W-:Y:S01]  /*33bd0*/  IMAD.MOV.U32 R250, RZ, RZ, R249 ;  /* 0x000000fffffa7224 */ /* 0x000fe200078e00f9 */
[----:B------:R-:W-:Y:S01]  /*33be0*/  MOV R249, R248 ;  /* 0x000000f800f97202 */ /* 0x000fe20000000f00 */
[----:B------:R-:W-:Y:S01]  /*33bf0*/  IMAD.MOV.U32 R140, RZ, RZ, R230 ;  /* 0x000000ffff8c7224 */ /* 0x000fe200078e00e6 */
[----:B------:R-:W3:Y:S01]  /*33c00*/  LDL.LU R93, [R1+0x61dc] ;  /* 0x0061dc00015d7983 */ /* 0x000ee20000300800 */
[----:B------:R-:W-:Y:S02]  /*33c10*/  IMAD.MOV.U32 R146, RZ, RZ, R152 ;  /* 0x000000ffff927224 */ /* 0x000fe400078e0098 */
[----:B------:R-:W-:Y:S01]  /*33c20*/  IMAD.MOV.U32 R230, RZ, RZ, R231 ;  /* 0x000000ffffe67224 */ /* 0x000fe200078e00e7 */
[----:B------:R-:W-:Y:S01]  /*33c30*/  MOV R231, R238 ;  /* 0x000000ee00e77202 */ /* 0x000fe20000000f00 */
[----:B------:R-:W-:Y:S01]  /*33c40*/  IMAD.MOV.U32 R248, RZ, RZ, R247 ;  /* 0x000000fffff87224 */ /* 0x000fe200078e00f7 */
[----:B------:R4:W-:Y:S01]  /*33c50*/  STL.64 [R1+0xd20], R4 ;  /* 0x000d200401007387 */ /* 0x0009e20000100a00 */
[----:B------:R-:W-:Y:S01]  /*33c60*/  LEA.HI.X.SX32 R9, R159, R0, 0x2, P3 ;  /* 0x000000009f097211 */ /* 0x000fe200018f16ff */
[----:B------:R-:W-:Y:S01]  /*33c70*/  IMAD.MOV.U32 R152, RZ, RZ, R154 ;  /* 0x000000ffff987224 */ /* 0x000fe200078e009a */
[----:B-1----:R-:W-:Y:S01]  /*33c80*/  LEA R6, P0, R151, R2, 0x2 ;  /* 0x0000000297067211 */ /* 0x002fe200078010ff */
[----:B------:R-:W-:-:S02]  /*33c90*/  IMAD.MOV.U32 R247, RZ, RZ, R123 ;  /* 0x000000fffff77224 */ /* 0x000fc400078e007b */
[----:B------:R-:W-:Y:S02]  /*33ca0*/  IMAD.MOV.U32 R238, RZ, RZ, R239 ;  /* 0x000000ffffee7224 */ /* 0x000fe400078e00ef */
[----:B------:R-:W-:Y:S02]  /*33cb0*/  IMAD R135, R135, c[0x0][0x190], RZ ;  /* 0x0000640087877a24 */ /* 0x000fe400078e02ff */
[----:B------:R-:W-:Y:S01]  /*33cc0*/  IMAD.MOV.U32 R154, RZ, RZ, R160 ;  /* 0x000000ffff9a7224 */ /* 0x000fe200078e00a0 */
[----:B----4-:R-:W-:Y:S01]  /*33cd0*/  LEA R4, P4, R143, R2, 0x2 ;  /* 0x000000028f047211 */ /* 0x010fe200078810ff */
[----:B------:R-:W-:Y:S02]  /*33ce0*/  IMAD.MOV.U32 R123, RZ, RZ, R222 ;  /* 0x000000ffff7b7224 */ /* 0x000fe400078e00de */
[----:B------:R-:W-:Y:S02]  /*33cf0*/  IMAD.MOV.U32 R239, RZ, RZ, R240 ;  /* 0x000000ffffef7224 */ /* 0x000fe400078e00f0 */
[----:B------:R-:W-:Y:S01]  /*33d00*/  IMAD.MOV.U32 R27, RZ, RZ, R122 ;  /* 0x000000ffff1b7224 */ /* 0x000fe200078e007a */
[----:B------:R-:W-:Y:S01]  /*33d10*/  LEA.HI.X.SX32 R7, R151, R0, 0x2, P0 ;  /* 0x0000000097077211 */ /* 0x000fe200000f16ff */
[----:B------:R-:W-:-:S02]  /*33d20*/  IMAD.MOV.U32 R160, RZ, RZ, R86 ;  /* 0x000000ffffa07224 */ /* 0x000fc400078e0056 */
[----:B------:R-:W-:Y:S01]  /*33d30*/  IMAD.MOV.U32 R222, RZ, RZ, R145 ;  /* 0x000000ffffde7224 */ /* 0x000fe200078e0091 */
[----:B------:R-:W-:Y:S01]  /*33d40*/  MOV R145, R146 ;  /* 0x0000009200917202 */ /* 0x000fe20000000f00 */
[----:B------:R-:W-:Y:S02]  /*33d50*/  IMAD.MOV.U32 R240, RZ, RZ, R241 ;  /* 0x000000fffff07224 */ /* 0x000fe400078e00f1 */
[----:B------:R-:W-:Y:S02]  /*33d60*/  IMAD.MOV.U32 R122, RZ, RZ, R140 ;  /* 0x000000ffff7a7224 */ /* 0x000fe400078e008c */
[----:B------:R-:W-:Y:S01]  /*33d70*/  IMAD.MOV.U32 R241, RZ, RZ, R250 ;  /* 0x000000fffff17224 */ /* 0x000fe200078e00fa */
[----:B------:R-:W-:Y:S01]  /*33d80*/  MOV R250, R249 ;  /* 0x000000f900fa7202 */ /* 0x000fe20000000f00 */
[----:B------:R-:W-:Y:S01]  /*33d90*/  IMAD.MOV.U32 R140, RZ, RZ, R230 ;  /* 0x000000ffff8c7224 */ /* 0x000fe200078e00e6 */
[----:B------:R1:W-:Y:S01]  /*33da0*/  STL.64 [R1+0xd08], R8 ;  /* 0x000d080801007387 */ /* 0x0003e20000100a00 */
[----:B------:R-:W-:Y:S01]  /*33db0*/  IMAD R127, R127, c[0x0][0x190], RZ ;  /* 0x000064007f7f7a24 */ /* 0x000fe200078e02ff */
[----:B------:R-:W-:Y:S01]  /*33dc0*/  LEA.HI.X.SX32 R5, R143, R0, 0x2, P4 ;  /* 0x000000008f057211 */ /* 0x000fe200020f16ff */
[----:B------:R-:W-:Y:S01]  /*33dd0*/  IMAD.MOV.U32 R146, RZ, RZ, R152 ;  /* 0x000000ffff927224 */ /* 0x000fe200078e0098 */
[----:B------:R-:W4:Y:S01]  /*33de0*/  LDL.LU R199, [R1+0x61d8] ;  /* 0x0061d80001c77983 */ /* 0x000f220000300800 */
[----:B------:R-:W-:Y:S01]  /*33df0*/  IMAD.MOV.U32 R230, RZ, RZ, R231 ;  /* 0x000000ffffe67224 */ /* 0x000fe200078e00e7 */
[----:B------:R-:W-:Y:S01]  /*33e00*/  MOV R231, R238 ;  /* 0x000000ee00e77202 */ /* 0x000fe20000000f00 */
[----:B------:R-:W-:-:S02]  /*33e10*/  IMAD.MOV.U32 R152, RZ, RZ, R154 ;  /* 0x000000ffff987224 */ /* 0x000fc400078e009a */
[----:B------:R-:W-:Y:S02]  /*33e20*/  IMAD.MOV.U32 R249, RZ, RZ, R248 ;  /* 0x000000fffff97224 */ /* 0x000fe400078e00f8 */
[----:B------:R-:W-:Y:S01]  /*33e30*/  IMAD R223, R223, c[0x0][0x190], RZ ;  /* 0x00006400dfdf7a24 */ /* 0x000fe200078e02ff */
[----:B-1----:R-:W-:Y:S01]  /*33e40*/  LEA R8, P3, R135, R2, 0x2 ;  /* 0x0000000287087211 */ /* 0x002fe200078610ff */
[----:B------:R-:W-:Y:S02]  /*33e50*/  IMAD.MOV.U32 R154, RZ, RZ, R160 ;  /* 0x000000ffff9a7224 */ /* 0x000fe400078e00a0 */
[----:B------:R-:W-:Y:S02]  /*33e60*/  IMAD.MOV.U32 R248, RZ, RZ, R247 ;  /* 0x000000fffff87224 */ /* 0x000fe400078e00f7 */
[----:B------:R-:W-:Y:S01]  /*33e70*/  IMAD.MOV.U32 R238, RZ, RZ, R239 ;  /* 0x000000ffffee7224 */ /* 0x000fe200078e00ef */
[----:B------:R1:W-:Y:S01]  /*33e80*/  STL.64 [R1+0xd00], R6 ;  /* 0x000d000601007387 */ /* 0x0003e20000100a00 */
[----:B------:R-:W-:Y:S01]  /*33e90*/  IMAD.MOV.U32 R160, RZ, RZ, R161 ;  /* 0x000000ffffa07224 */ /* 0x000fe200078e00a1 */
[----:B------:R-:W-:Y:S01]  /*33ea0*/  MOV R161, R101 ;  /* 0x0000006500a17202 */ /* 0x000fe20000000f00 */
[----:B------:R-:W-:Y:S01]  /*33eb0*/  IMAD.MOV.U32 R247, RZ, RZ, R123 ;  /* 0x000000fffff77224 */ /* 0x000fe200078e007b */
[----:B------:R-:W5:Y:S01]  /*33ec0*/  LDL.LU R86, [R1+0x61d4] ;  /* 0x0061d40001567983 */ /* 0x000f620000300800 */
[----:B------:R-:W-:-:S02]  /*33ed0*/  IMAD.MOV.U32 R239, RZ, RZ, R240 ;  /* 0x000000ffffef7224 */ /* 0x000fc400078e00f0 */
[----:B------:R-:W-:Y:S01]  /*33ee0*/  IMAD.MOV.U32 R123, RZ, RZ, R222 ;  /* 0x000000ffff7b7224 */ /* 0x000fe200078e00de */
[----:B------:R-:W-:Y:S01]  /*33ef0*/  MOV R222, R145 ;  /* 0x0000009100de7202 */ /* 0x000fe20000000f00 */
[----:B------:R-:W-:Y:S01]  /*33f00*/  IMAD.MOV.U32 R240, RZ, RZ, R241 ;  /* 0x000000fffff07224 */ /* 0x000fe200078e00f1 */
[----:B------:R1:W-:Y:S01]  /*33f10*/  STL.64 [R1+0xce8], R4 ;  /* 0x000ce80401007387 */ /* 0x0003e20000100a00 */
[----:B------:R-:W-:Y:S01]  /*33f20*/  IMAD.MOV.U32 R241, RZ, RZ, R250 ;  /* 0x000000fffff17224 */ /* 0x000fe200078e00fa */
[----:B-1----:R-:W-:Y:S01]  /*33f30*/  LEA R6, P0, R127, R2, 0x2 ;  /* 0x000000027f067211 */ /* 0x002fe200078010ff */
[----:B------:R-:W-:Y:S01]  /*33f40*/  IMAD.MOV.U32 R145, RZ, RZ, R146 ;  /* 0x000000ffff917224 */ /* 0x000fe200078e0092 */
[----:B------:R-:W-:Y:S01]  /*33f50*/  LEA.HI.X.SX32 R9, R135, R0, 0x2, P3 ;  /* 0x0000000087097211 */ /* 0x000fe200018f16ff */
[----:B------:R-:W-:Y:S01]  /*33f60*/  IMAD R244, R244, c[0x0][0x190], RZ ;  /* 0x00006400f4f47a24 */ /* 0x000fe200078e02ff */
[----:B------:R-:W-:Y:S01]  /*33f70*/  MOV R250, R249 ;  /* 0x000000f900fa7202 */ /* 0x000fe20000000f00 */
[----:B------:R-:W-:-:S02]  /*33f80*/  IMAD.MOV.U32 R146, RZ, RZ, R154 ;  /* 0x000000ffff927224 */ /* 0x000fc400078e009a */
[----:B------:R-:W-:Y:S01]  /*33f90*/  IMAD.MOV.U32 R249, RZ, RZ, R248 ;  /* 0x000000fffff97224 */ /* 0x000fe200078e00f8 */
[----:B------:R-:W-:Y:S01]  /*33fa0*/  LEA.HI.X.SX32 R7, R127, R0, 0x2, P0 ;  /* 0x000000007f077211 */ /* 0x000fe200000f16ff */
[----:B------:R-:W-:Y:S01]  /*33fb0*/  IMAD.MOV.U32 R154, RZ, RZ, R160 ;  /* 0x000000ffff9a7224 */ /* 0x000fe200078e00a0 */
[C---:B------:R-:W-:Y:S01]  /*33fc0*/  LEA R4, P4, R223.reuse, R2, 0x2 ;  /* 0x00000002df047211 */ /* 0x040fe200078810ff */
[----:B------:R-:W-:Y:S02]  /*33fd0*/  IMAD.MOV.U32 R248, RZ, RZ, R247 ;  /* 0x000000fffff87224 */ /* 0x000fe400078e00f7 */
[----:B------:R-:W-:Y:S01]  /*33fe0*/  IMAD.MOV.U32 R160, RZ, RZ, R161 ;  /* 0x000000ffffa07224 */ /* 0x000fe200078e00a1 */
[----:B------:R-:W-:Y:S01]  /*33ff0*/  MOV R161, R213 ;  /* 0x000000d500a17202 */ /* 0x000fe20000000f00 */
[----:B------:R-:W-:Y:S01]  /*34000*/  IMAD.MOV.U32 R247, RZ, RZ, R123 ;  /* 0x000000fffff77224 */ /* 0x000fe200078e007b */
[----:B------:R1:W-:Y:S01]  /*34010*/  STL.64 [R1+0xce0], R8 ;  /* 0x000ce00801007387 */ /* 0x0003e20000100a00 */
[----:B------:R-:W-:Y:S01]  /*34020*/  IMAD.MOV.U32 R123, RZ, RZ, R222 ;  /* 0x000000ffff7b7224 */ /* 0x000fe200078e00de */
[----:B------:R-:W-:-:S02]  /*34030*/  LEA.HI.X.SX32 R5, R223, R0, 0x2, P4 ;  /* 0x00000000df057211 */ /* 0x000fc400020f16ff */
[----:B------:R-:W-:Y:S01]  /*34040*/  MOV R222, R145 ;  /* 0x0000009100de7202 */ /* 0x000fe20000000f00 */
[----:B------:R-:W-:Y:S01]  /*34050*/  IMAD.MOV.U32 R145, RZ, RZ, R146 ;  /* 0x000000ffff917224 */ /* 0x000fe200078e0092 */
[----:B------:R-:W2:Y:S01]  /*34060*/  LDL.LU R101, [R1+0x61d0] ;  /* 0x0061d00001657983 */ /* 0x000ea20000300800 */
[----:B------:R-:W-:Y:S02]  /*34070*/  IMAD.MOV.U32 R146, RZ, RZ, R154 ;  /* 0x000000ffff927224 */ /* 0x000fe400078e009a */
[----:B------:R-:W-:Y:S01]  /*34080*/  IMAD.MOV.U32 R29, RZ, RZ, R140 ;  /* 0x000000ffff1d7224 */ /* 0x000fe200078e008c */
[----:B------:R1:W-:Y:S02]  /*34090*/  STL.64 [R1+0xcc8], R6 ;  /* 0x000cc80601007387 */ /* 0x0003e40000100a00 */
[C---:B-1----:R-:W-:Y:S01]  /*340a0*/  LEA R8, P3, R244.reuse, R2, 0x2 ;  /* 0x00000002f4087211 */ /* 0x042fe200078610ff */
[----:B------:R-:W-:Y:S01]  /*340b0*/  IMAD.MOV.U32 R154, RZ, RZ, R160 ;  /* 0x000000ffff9a7224 */ /* 0x000fe200078e00a0 */
[----:B------:R-:W2:Y:S01]  /*340c0*/  LDL.LU R213, [R1+0x530] ;  /* 0x0005300001d57983 */ /* 0x000ea20000300800 */
[----:B------:R-:W-:Y:S01]  /*340d0*/  IMAD.MOV.U32 R140, RZ, RZ, R231 ;  /* 0x000000ffff8c7224 */ /* 0x000fe200078e00e7 */
[----:B------:R-:W-:Y:S01]  /*340e0*/  LEA.HI.X.SX32 R9, R244, R0, 0x2, P3 ;  /* 0x00000000f4097211 */ /* 0x000fe200018f16ff */
[----:B------:R-:W-:Y:S01]  /*340f0*/  IMAD.MOV.U32 R160, RZ, RZ, R161 ;  /* 0x000000ffffa07224 */ /* 0x000fe200078e00a1 */
[----:B------:R1:W-:Y:S01]  /*34100*/  STL.64 [R1+0xcc0], R4 ;  /* 0x000cc00401007387 */ /* 0x0003e20000100a00 */
[----:B------:R-:W-:Y:S01]  /*34110*/  IMAD.MOV.U32 R231, RZ, RZ, R239 ;  /* 0x000000ffffe77224 */ /* 0x000fe200078e00ef */
[----:B------:R-:W-:Y:S01]  /*34120*/  MOV R161, R214 ;  /* 0x000000d600a17202 */ /* 0x000fe20000000f00 */
[----:B------:R-:W-:Y:S01]  /*34130*/  IMAD.MOV.U32 R239, RZ, RZ, R241 ;  /* 0x000000ffffef7224 */ /* 0x000fe200078e00f1 */
[----:B------:R-:W2:Y:S01]  /*34140*/  LDL.LU R214, [R1+0x52c] ;  /* 0x00052c0001d67983 */ /* 0x000ea20000300800 */
[----:B------:R-:W-:Y:S01]  /*34150*/  MOV R241, R249 ;  /* 0x000000f900f17202 */ /* 0x000fe20000000f00 */
[----:B------:R-:W-:-:S02]  /*34160*/  IMAD.MOV.U32 R249, RZ, RZ, R247 ;  /* 0x000000fffff97224 */ /* 0x000fc400078e00f7 */
[----:B------:R-:W-:Y:S01]  /*34170*/  IMAD.MOV.U32 R247, RZ, RZ, R222 ;  /* 0x000000fffff77224 */ /* 0x000fe200078e00de */
[----:B------:R1:W-:Y:S01]  /*34180*/  STL.64 [R1+0xca8], R8 ;  /* 0x000ca80801007387 */ /* 0x0003e20000100a00 */
[----:B------:R-:W-:Y:S02]  /*34190*/  IMAD.MOV.U32 R222, RZ, RZ, R146 ;  /* 0x000000ffffde7224 */ /* 0x000fe400078e0092 */
[----:B------:R-:W-:Y:S02]  /*341a0*/  IMAD.MOV.U32 R146, RZ, RZ, R161 ;  /* 0x000000ffff927224 */ /* 0x000fe400078e00a1 */
[----:B------:R-:W3:Y:S01]  /*341b0*/  LDL.LU R161, [R1+0x1d8] ;  /* 0x0001d80001a17983 */ /* 0x000ee20000300800 */
[----:B------:R-:W-:Y:S02]  /*341c0*/  IMAD R236, R236, c[0x0][0x190], RZ ;  /* 0x00006400ecec7a24 */ /* 0x000fe400078e02ff */
[----:B------:R-:W-:Y:S02]  /*341d0*/  IMAD.MOV.U32 R28, RZ, RZ, R122 ;  /* 0x000000ffff1c7224 */ /* 0x000fe400078e007a */
[----:B------:R-:W-:Y:S01]  /*341e0*/  IMAD.MOV.U32 R122, RZ, RZ, R230 ;  /* 0x000000ffff7a7224 */ /* 0x000fe200078e00e6 */
[----:B------:R-:W-:Y:S01]  /*341f0*/  MOV R230, R238 ;  /* 0x000000ee00e67202 */ /* 0x000fe20000000f00 */
[----:B------:R-:W-:Y:S01]  /*34200*/  IMAD.MOV.U32 R238, RZ, RZ, R240 ;  /* 0x000000ffffee7224 */ /* 0x000fe200078e00f0 */
[----:B------:R-:W-:Y:S01]  /*34210*/  LEA R6, P0, R236, R2, 0x2 ;  /* 0x00000002ec067211 */ /* 0x000fe200078010ff */
[----:B------:R-:W-:-:S02]  /*34220*/  IMAD.MOV.U32 R240, RZ, RZ, R250 ;  /* 0x000000fffff07224 */ /* 0x000fc400078e00fa */
[----:B------:R-:W-:Y:S01]  /*34230*/  IMAD.MOV.U32 R31, RZ, RZ, R140 ;  /* 0x000000ffff1f7224 */ /* 0x000fe200078e008c */
[----:B------:R-:W-:Y:S01]  /*34240*/  MOV R140, R231 ;  /* 0x000000e7008c7202 */ /* 0x000fe20000000f00 */
[----:B------:R-:W-:Y:S02]  /*34250*/  IMAD.MOV.U32 R250, RZ, RZ, R248 ;  /* 0x000000fffffa7224 */ /* 0x000fe400078e00f8 */
[----:B------:R-:W-:Y:S01]  /*34260*/  IMAD.MOV.U32 R248, RZ, RZ, R123 ;  /* 0x000000fffff87224 */ /* 0x000fe200078e007b */
[----:B------:R-:W-:Y:S01]  /*34270*/  MOV R123, R145 ;  /* 0x00000091007b7202 */ /* 0x000fe20000000f00 */
[----:B------:R-:W-:Y:S02]  /*34280*/  IMAD.MOV.U32 R30, RZ, RZ, R122 ;  /* 0x000000ffff1e7224 */ /* 0x000fe400078e007a */
[----:B------:R-:W-:Y:S01]  /*34290*/  IMAD.MOV.U32 R231, RZ, RZ, R239 ;  /* 0x000000ffffe77224 */ /* 0x000fe200078e00ef */
[----:B------:R-:W-:Y:S01]  /*342a0*/  LEA.HI.X.SX32 R7, R236, R0, 0x2, P0 ;  /* 0x00000000ec077211 */ /* 0x000fe200000f16ff */
        /* <DEDUP_REMOVED lines=9> */
[----:B------:R-:W-:-:S02]  /*34340*/  IMAD.MOV.U32 R250, RZ, RZ, R248 ;  /* 0x000000fffffa7224 */ /* 0x000fc400078e00f8 */
[----:B------:R-:W-:Y:S02]  /*34350*/  IMAD.MOV.U32 R222, RZ, RZ, R146 ;  /* 0x000000ffffde7224 */ /* 0x000fe400078e0092 */
[----:B------:R-:W-:Y:S02]  /*34360*/  IMAD.MOV.U32 R248, RZ, RZ, R123 ;  /* 0x000000fffff87224 */ /* 0x000fe400078e007b */
[----:B------:R-:W-:Y:S01]  /*34370*/  IMAD.MOV.U32 R146, RZ, RZ, R168 ;  /* 0x000000ffff927224 */ /* 0x000fe200078e00a8 */
[----:B------:R-:W-:Y:S01]  /*34380*/  MOV R168, R84 ;  /* 0x0000005400a87202 */ /* 0x000fe20000000f00 */
[----:B------:R-:W-:Y:S02]  /*34390*/  IMAD.MOV.U32 R123, RZ, RZ, R145 ;  /* 0x000000ffff7b7224 */ /* 0x000fe400078e0091 */
[----:B--2---:R-:W-:Y:S01]  /*343a0*/  IMAD.MOV.U32 R160, RZ, RZ, R214 ;  /* 0x000000ffffa07224 */ /* 0x004fe200078e00d6 */
[----:B------:R-:W-:Y:S01]  /*343b0*/  MOV R214, R215 ;  /* 0x000000d700d67202 */ /* 0x000fe20000000f00 */
[----:B------:R-:W-:-:S02]  /*343c0*/  IMAD.MOV.U32 R215, RZ, RZ, R82 ;  /* 0x000000ffffd77224 */ /* 0x000fc400078e0052 */
[----:B------:R-:W2:Y:S04]  /*343d0*/  LDL.LU R82, [R1+0x61cc] ;  /* 0x0061cc0001527983 */ /* 0x000ea80000300800 */
[----:B------:R1:W-:Y:S01]  /*343e0*/  STL.64 [R1+0xca0], R6 ;  /* 0x000ca00601007387 */ /* 0x0003e20000100a00 */
[----:B---3--:R-:W-:-:S03]  /*343f0*/  IMAD.MOV.U32 R145, RZ, RZ, R161 ;  /* 0x000000ffff917224 */ /* 0x008fc600078e00a1 */
[----:B------:R-:W3:Y:S04]  /*34400*/  LDL.LU R84, [R1+0x61c8] ;  /* 0x0061c80001547983 */ /* 0x000ee80000300800 */
[----:B------:R-:W2:Y:S01]  /*34410*/  LDL.LU R161, [R1+0x1c0] ;  /* 0x0001c00001a17983 */ /* 0x000ea20000300800 */
[----:B------:R-:W-:Y:S02]  /*34420*/  IMAD R212, R212, c[0x0][0x190], RZ ;  /* 0x00006400d4d47a24 */ /* 0x000fe400078e02ff */
[----:B------:R-:W-:-:S03]  /*34430*/  IMAD.MOV.U32 R32, RZ, RZ, R122 ;  /* 0x000000ffff207224 */ /* 0x000fc600078e007a */
[C---:B-1----:R-:W-:Y:S01]  /*34440*/  LEA R4, P4, R212.reuse, R2, 0x2 ;  /* 0x00000002d4047211 */ /* 0x042fe200078810ff */
[----:B------:R-:W-:Y:S02]  /*34450*/  IMAD.MOV.U32 R33, RZ, RZ, R140 ;  /* 0x000000ffff217224 */ /* 0x000fe400078e008c */
[----:B------:R-:W-:Y:S01]  /*34460*/  IMAD.MOV.U32 R122, RZ, RZ, R230 ;  /* 0x000000ffff7a7224 */ /* 0x000fe200078e00e6 */
[----:B------:R-:W-:Y:S01]  /*34470*/  MOV R230, R238 ;  /* 0x000000ee00e67202 */ /* 0x000fe20000000f00 */
[----:B------:R-:W-:Y:S01]  /*34480*/  IMAD.MOV.U32 R140, RZ, RZ, R231 ;  /* 0x000000ffff8c7224 */ /* 0x000fe200078e00e7 */
[----:B------:R-:W-:Y:S01]  /*34490*/  LEA.HI.X.SX32 R5, R212, R0, 0x2, P4 ;  /* 0x00000000d4057211 */ /* 0x000fe200020f16ff */
[----:B------:R-:W-:Y:S02]  /*344a0*/  IMAD.MOV.U32 R231, RZ, RZ, R239 ;  /* 0x000000ffffe77224 */ /* 0x000fe400078e00ef */
[----:B------:R-:W-:Y:S02]  /*344b0*/  IMAD.MOV.U32 R238, RZ, RZ, R240 ;  /* 0x000000ffffee7224 */ /* 0x000fe400078e00f0 */
[----:B------:R-:W-:Y:S01]  /*344c0*/  IMAD.MOV.U32 R239, RZ, RZ, R241 ;  /* 0x000000ffffef7224 */ /* 0x000fe200078e00f1 */
[----:B------:R-:W-:Y:S01]  /*344d0*/  MOV R241, R249 ;  /* 0x000000f900f17202 */ /* 0x000fe20000000f00 */
[----:B------:R-:W-:-:S02]  /*344e0*/  IMAD.MOV.U32 R240, RZ, RZ, R250 ;  /* 0x000000fffff07224 */ /* 0x000fc400078e00fa */
[----:B------:R-:W-:Y:S02]  /*344f0*/  IMAD.MOV.U32 R250, RZ, RZ, R248 ;  /* 0x000000fffffa7224 */ /* 0x000fe400078e00f8 */
[----:B------:R-:W-:Y:S02]  /*34500*/  IMAD.MOV.U32 R249, RZ, RZ, R247 ;  /* 0x000000fffff97224 */ /* 0x000fe400078e00f7 */
[----:B------:R-:W-:Y:S01]  /*34510*/  IMAD.MOV.U32 R248, RZ, RZ, R123 ;  /* 0x000000fffff87224 */ /* 0x000fe200078e007b */
[----:B------:R-:W-:Y:S01]  /*34520*/  MOV R123, R145 ;  /* 0x00000091007b7202 */ /* 0x000fe20000000f00 */
[----:B------:R-:W-:Y:S01]  /*34530*/  IMAD.MOV.U32 R247, RZ, RZ, R222 ;  /* 0x000000fffff77224 */ /* 0x000fe200078e00de */
[----:B------:R1:W-:Y:S01]  /*34540*/  STL.64 [R1+0xc88], R4 ;  /* 0x000c880401007387 */ /* 0x0003e20000100a00 */
[----:B------:R-:W-:-:S03]  /*34550*/  IMAD.MOV.U32 R222, RZ, RZ, R146 ;  /* 0x000000ffffde7224 */ /* 0x000fc600078e0092 */
[----:B------:R-:W3:Y:S01]  /*34560*/  LDL.LU R146, [R1+0x1b4] ;  /* 0x0001b40001927983 */ /* 0x000ee20000300800 */
[----:B--2---:R-:W-:Y:S02]  /*34570*/  IMAD.MOV.U32 R145, RZ, RZ, R161 ;  /* 0x000000ffff917224 */ /* 0x004fe400078e00a1 */
[----:B------:R-:W-:Y:S02]  /*34580*/  IMAD.MOV.U32 R161, RZ, RZ, R162 ;  /* 0x000000ffffa17224 */ /* 0x000fe400078e00a2 */
[----:B------:R-:W2:Y:S01]  /*34590*/  LDL.LU R162, [R1+0x1a8] ;  /* 0x0001a80001a27983 */ /* 0x000ea20000300800 */
[----:B------:R-:W-:Y:S01]  /*345a0*/  IMAD R115, R115, c[0x0][0x190], RZ ;  /* 0x0000640073737a24 */ /* 0x000fe200078e02ff */
[----:B------:R-:W-:Y:S01]  /*345b0*/  MOV R35, R140 ;  /* 0x0000008c00237202 */ /* 0x000fe20000000f00 */
[----:B------:R-:W-:-:S03]  /*345c0*/  IMAD.MOV.U32 R34, RZ, RZ, R122 ;  /* 0x000000ffff227224 */ /* 0x000fc600078e007a */
[C---:B------:R-:W-:Y:S01]  /*345d0*/  LEA R8, P3, R115.reuse, R2, 0x2 ;  /* 0x0000000273087211 */ /* 0x040fe200078610ff */
[----:B------:R-:W-:Y:S02]  /*345e0*/  IMAD.MOV.U32 R122, RZ, RZ, R230 ;  /* 0x000000ffff7a7224 */ /* 0x000fe400078e00e6 */
[----:B------:R-:W-:Y:S01]  /*345f0*/  IMAD.MOV.U32 R140, RZ, RZ, R231 ;  /* 0x000000ffff8c7224 */ /* 0x000fe200078e00e7 */
[----:B------:R-:W-:Y:S01]  /*34600*/  LEA.HI.X.SX32 R9, R115, R0, 0x2, P3 ;  /* 0x0000000073097211 */ /* 0x000fe200018f16ff */
        /* <DEDUP_REMOVED lines=8> */
[----:B------:R-:W-:Y:S01]  /*34690*/  IMAD.MOV.U32 R248, RZ, RZ, R123 ;  /* 0x000000fffff87224 */ /* 0x000fe200078e007b */
[----:B------:R1:W-:Y:S01]  /*346a0*/  STL.64 [R1+0xc80], R8 ;  /* 0x000c800801007387 */ /* 0x0003e20000100a00 */
[----:B------:R-:W-:Y:S02]  /*346b0*/  IMAD.MOV.U32 R247, RZ, RZ, R222 ;  /* 0x000000fffff77224 */ /* 0x000fe400078e00de */
[----:B------:R-:W-:Y:S02]  /*346c0*/  IMAD.MOV.U32 R123, RZ, RZ, R145 ;  /* 0x000000ffff7b7224 */ /* 0x000fe400078e0091 */
[----:B---3--:R-:W-:-:S02]  /*346d0*/  IMAD.MOV.U32 R222, RZ, RZ, R146 ;  /* 0x000000ffffde7224 */ /* 0x008fc400078e0092 */
[----:B------:R-:W3:Y:S01]  /*346e0*/  LDL.LU R146, [R1+0x19c] ;  /* 0x00019c0001927983 */ /* 0x000ee20000300800 */
[----:B--2---:R-:W-:Y:S01]  /*346f0*/  MOV R145, R162 ;  /* 0x000000a200917202 */ /* 0x004fe20000000f00 */
[----:B------:R-:W-:Y:S02]  /*34700*/  IMAD.MOV.U32 R162, RZ, RZ, R163 ;  /* 0x000000ffffa27224 */ /* 0x000fe400078e00a3 */
[----:B------:R-:W2:Y:S01]  /*34710*/  LDL.LU R163, [R1+0x198] ;  /* 0x0001980001a37983 */ /* 0x000ea20000300800 */
[----:B------:R-:W-:Y:S02]  /*34720*/  IMAD.MOV.U32 R36, RZ, RZ, R122 ;  /* 0x000000ffff247224 */ /* 0x000fe400078e007a */
[----:B------:R-:W-:Y:S02]  /*34730*/  IMAD.MOV.U32 R122, RZ, RZ, R230 ;  /* 0x000000ffff7a7224 */ /* 0x000fe400078e00e6 */
[----:B------:R-:W-:Y:S01]  /*34740*/  IMAD.MOV.U32 R37, RZ, RZ, R140 ;  /* 0x000000ffff257224 */ /* 0x000fe200078e008c */
[----:B------:R-:W-:Y:S01]  /*34750*/  MOV R140, R231 ;  /* 0x000000e7008c7202 */ /* 0x000fe20000000f00 */
[----:B------:R-:W-:-:S02]  /*34760*/  IMAD.MOV.U32 R230, RZ, RZ, R238 ;  /* 0x000000ffffe67224 */ /* 0x000fc400078e00ee */
[----:B------:R-:W-:Y:S01]  /*34770*/  IMAD.MOV.U32 R238, RZ, RZ, R240 ;  /* 0x000000ffffee7224 */ /* 0x000fe200078e00f0 */
[C---:B------:R-:W-:Y:S01]  /*34780*/  LEA R6, P0, R39.reuse, R2, 0x2 ;  /* 0x0000000227067211 */ /* 0x040fe200078010ff */
[----:B------:R-:W-:Y:S01]  /*34790*/  IMAD.MOV.U32 R231, RZ, RZ, R239 ;  /* 0x000000ffffe77224 */ /* 0x000fe200078e00ef */
[----:B------:R-:W-:Y:S01]  /*347a0*/  MOV R240, R250 ;  /* 0x000000fa00f07202 */ /* 0x000fe20000000f00 */
[----:B------:R-:W-:Y:S02]  /*347b0*/  IMAD.MOV.U32 R239, RZ, RZ, R241 ;  /* 0x000000ffffef7224 */ /* 0x000fe400078e00f1 */
[----:B------:R-:W-:Y:S02]  /*347c0*/  IMAD.MOV.U32 R38, RZ, RZ, R122 ;  /* 0x000000ffff267224 */ /* 0x000fe400078e007a */
[----:B------:R-:W-:Y:S02]  /*347d0*/  IMAD.MOV.U32 R241, RZ, RZ, R249 ;  /* 0x000000fffff17224 */ /* 0x000fe400078e00f9 */
[----:B------:R-:W-:Y:S01]  /*347e0*/  IMAD.MOV.U32 R122, RZ, RZ, R230 ;  /* 0x000000ffff7a7224 */ /* 0x000fe200078e00e6 */
[----:B------:R-:W-:Y:S01]  /*347f0*/  MOV R230, R238 ;  /* 0x000000ee00e67202 */ /* 0x000fe20000000f00 */
[----:B------:R-:W-:Y:S01]  /*34800*/  IMAD.MOV.U32 R250, RZ, RZ, R248 ;  /* 0x000000fffffa7224 */ /* 0x000fe200078e00f8 */
[----:B------:R-:W-:Y:S01]  /*34810*/  LEA.HI.X.SX32 R7, R39, R0, 0x2, P0 ;  /* 0x0000000027077211 */ /* 0x000fe200000f16ff */
[----:B------:R-:W-:Y:S01]  /*34820*/  IMAD.MOV.U32 R249, RZ, RZ, R247 ;  /* 0x000000fffff97224 */ /* 0x000fe200078e00f7 */
[----:B-1----:R-:W-:Y:S01]  /*34830*/  LEA R4, P4, R40, R2, 0x2 ;  /* 0x0000000228047211 */ /* 0x002fe200078810ff */
[----:B------:R-:W-:Y:S01]  /*34840*/  IMAD.MOV.U32 R238, RZ, RZ, R239 ;  /* 0x000000ffffee7224 */ /* 0x000fe200078e00ef */
[----:B------:R-:W-:Y:S01]  /*34850*/  MOV R247, R222 ;  /* 0x000000de00f77202 */ /* 0x000fe20000000f00 */
[----:B------:R-:W-:-:S02]  /*34860*/  IMAD.MOV.U32 R248, RZ, RZ, R123 ;  /* 0x000000fffff87224 */ /* 0x000fc400078e007b */
[----:B------:R-:W-:Y:S02]  /*34870*/  IMAD.MOV.U32 R239, RZ, RZ, R240 ;  /* 0x000000ffffef7224 */ /* 0x000fe400078e00f0 */
[----:B------:R-:W-:Y:S02]  /*34880*/  IMAD.MOV.U32 R240, RZ, RZ, R241 ;  /* 0x000000fffff07224 */ /* 0x000fe400078e00f1 */
[----:B------:R-:W-:Y:S02]  /*34890*/  IMAD.MOV.U32 R123, RZ, RZ, R145 ;  /* 0x000000ffff7b7224 */ /* 0x000fe400078e0091 */
[----:B------:R-:W-:Y:S01]  /*348a0*/  IMAD.MOV.U32 R241, RZ, RZ, R250 ;  /* 0x000000fffff17224 */ /* 0x000fe200078e00fa */
[----:B------:R-:W-:Y:S01]  /*348b0*/  MOV R250, R249 ;  /* 0x000000f900fa7202 */ /* 0x000fe20000000f00 */
[----:B---3--:R-:W-:Y:S01]  /*348c0*/  IMAD.MOV.U32 R222, RZ, RZ, R146 ;  /* 0x000000ffffde7224 */ /* 0x008fe200078e0092 */
[----:B------:R1:W-:Y:S01]  /*348d0*/  STL.64 [R1+0xb68], R6 ;  /* 0x000b680601007387 */ /* 0x0003e20000100a00 */
[----:B-----5:R-:W-:Y:S01]  /*348e0*/  MOV R146, R86 ;  /* 0x0000005600927202 */ /* 0x020fe20000000f00 */
[----:B------:R-:W-:Y:S01]  /*348f0*/  IMAD.MOV.U32 R249, RZ, RZ, R248 ;  /* 0x000000fffff97224 */ /* 0x000fe200078e00f8 */
[----:B------:R-:W-:Y:S01]  /*34900*/  LEA.HI.X.SX32 R5, R40, R0, 0x2, P4 ;  /* 0x0000000028057211 */ /* 0x000fe200020f16ff */
[----:B------:R-:W3:Y:S01]  /*34910*/  LDL.LU R86, [R1+0x61c4] ;  /* 0x0061c40001567983 */ /* 0x000ee20000300800 */
[----:B------:R-:W-:-:S02]  /*34920*/  IMAD.MOV.U32 R248, RZ, RZ, R247 ;  /* 0x000000fffff87224 */ /* 0x000fc400078e00f7 */
[----:B------:R-:W-:Y:S02]  /*34930*/  IMAD.MOV.U32 R247, RZ, RZ, R123 ;  /* 0x000000fffff77224 */ /* 0x000fe400078e007b */
[----:B------:R-:W-:Y:S02]  /*34940*/  IMAD.MOV.U32 R123, RZ, RZ, R222 ;  /* 0x000000ffff7b7224 */ /* 0x000fe400078e00de */
[----:B--2---:R-:W-:Y:S02]  /*34950*/  IMAD.MOV.U32 R145, RZ, RZ, R163 ;  /* 0x000000ffff917224 */ /* 0x004fe400078e00a3 */
[----:B------:R-:W-:Y:S02]  /*34960*/  IMAD.MOV.U32 R163, RZ, RZ, R169 ;  /* 0x000000ffffa37224 */ /* 0x000fe400078e00a9 */
[----:B------:R-:W2:Y:S01]  /*34970*/  LDL.LU R169, [R1+0x224] ;  /* 0x0002240001a97983 */ /* 0x000ea20000300800 */
[----:B------:R-:W-:Y:S01]  /*34980*/  MOV R222, R145 ;  /* 0x0000009100de7202 */ /* 0x000fe20000000f00 */
[----:B------:R-:W-:-:S02]  /*34990*/  IMAD.MOV.U32 R145, RZ, RZ, R146 ;  /* 0x000000ffff917224 */ /* 0x000fc400078e0092 */
[----:B------:R5:W-:Y:S04]  /*349a0*/  STL.64 [R1+0xb60], R4 ;  /* 0x000b600401007387 */ /* 0x000be80000100a00 */
[----:B------:R-:W3:Y:S01]  /*349b0*/  LDL.LU R146, [R1+0x220] ;  /* 0x0002200001927983 */ /* 0x000ee20000300800 */
[-C--:B------:R-:W-:Y:S01]  /*349c0*/  LEA R8, P3, R224, R2.reuse, 0x2 ;  /* 0x00000002e0087211 */ /* 0x080fe200078610ff */
[----:B------:R-:W-:Y:S02]  /*349d0*/  IMAD.MOV.U32 R39, RZ, RZ, R140 ;  /* 0x000000ffff277224 */ /* 0x000fe400078e008c */
[----:B------:R-:W-:Y:S01]  /*349e0*/  IMAD.MOV.U32 R140, RZ, RZ, R231 ;  /* 0x000000ffff8c7224 */ /* 0x000fe200078e00e7 */
[----:B-1----:R-:W-:Y:S02]  /*349f0*/  LEA R6, P0, R116, R2, 0x2 ;  /* 0x0000000274067211 */ /* 0x002fe400078010ff */
[----:B------:R-:W-:Y:S01]  /*34a00*/  LEA.HI.X.SX32 R9, R224, R0, 0x2, P3 ;  /* 0x00000000e0097211 */ /* 0x000fe200018f16ff */
[----:B------:R-:W-:Y:S01]  /*34a10*/  IMAD.MOV.U32 R224, RZ, RZ, R140 ;  /* 0x000000ffffe07224 */ /* 0x000fe200078e008c */
[----:B------:R-:W-:Y:S01]  /*34a20*/  MOV R40, R122 ;  /* 0x0000007a00287202 */ /* 0x000fe20000000f00 */
[----:B------:R-:W-:Y:S01]  /*34a30*/  IMAD.MOV.U32 R122, RZ, RZ, R230 ;  /* 0x000000ffff7a7224 */ /* 0x000fe200078e00e6 */
[----:B-----5:R-:W-:-:S02]  /*34a40*/  LEA R4, P4, R25, R2, 0x2 ;  /* 0x0000000219047211 */ /* 0x020fc400078810ff */
[-C--:B------:R-:W-:Y:S01]  /*34a50*/  LEA.HI.X.SX32 R7, R116, R0.reuse, 0x2, P0 ;  /* 0x0000000074077211 */ /* 0x080fe200000f16ff */
[----:B------:R-:W-:Y:S01]  /*34a60*/  IMAD.MOV.U32 R116, RZ, RZ, R122 ;  /* 0x000000ffff747224 */ /* 0x000fe200078e007a */
[----:B------:R-:W-:Y:S01]  /*34a70*/  LEA.HI.X.SX32 R5, R25, R0, 0x2, P4 ;  /* 0x0000000019057211 */ /* 0x000fe200020f16ff */
        /* <DEDUP_REMOVED lines=11> */
[----:B------:R-:W-:Y:S02]  /*34b30*/  IMAD R245, R245, c[0x0][0x190], RZ ;  /* 0x00006400f5f57a24 */ /* 0x000fe400078e02ff */
[----:B--2---:R-:W-:Y:S02]  /*34b40*/  IMAD.MOV.U32 R231, RZ, RZ, R169 ;  /* 0x000000ffffe77224 */ /* 0x004fe400078e00a9 */
[----:B------:R-:W-:Y:S02]  /*34b50*/  IMAD.MOV.U32 R169, RZ, RZ, R177 ;  /* 0x000000ffffa97224 */ /* 0x000fe400078e00b1 */
[----:B------:R-:W-:Y:S01]  /*34b60*/  IMAD.MOV.U32 R140, RZ, RZ, R231 ;  /* 0x000000ffff8c7224 */ /* 0x000fe200078e00e7 */
[----:B------:R-:W-:Y:S01]  /*34b70*/  MOV R231, R171 ;  /* 0x000000ab00e77202 */ /* 0x000fe20000000f00 */
[----:B---3--:R-:W-:Y:S02]  /*34b80*/  IMAD.MOV.U32 R230, RZ, RZ, R146 ;  /* 0x000000ffffe67224 */ /* 0x008fe400078e0092 */
[----:B------:R-:W-:-:S02]  /*34b90*/  IMAD.MOV.U32 R177, RZ, RZ, R187 ;  /* 0x000000ffffb17224 */ /* 0x000fc400078e00bb */
[----:B------:R-:W2:Y:S01]  /*34ba0*/  LDL.LU R187, [R1+0x61c0] ;  /* 0x0061c00001bb7983 */ /* 0x000ea20000300800 */
[----:B------:R-:W-:Y:S01]  /*34bb0*/  IMAD.MOV.U32 R122, RZ, RZ, R140 ;  /* 0x000000ffff7a7224 */ /* 0x000fe200078e008c */
[----:B------:R-:W-:Y:S01]  /*34bc0*/  MOV R140, R230 ;  /* 0x000000e6008c7202 */ /* 0x000fe20000000f00 */
[----:B------:R-:W-:Y:S01]  /*34bd0*/  IMAD.MOV.U32 R146, RZ, RZ, R200 ;  /* 0x000000ffff927224 */ /* 0x000fe200078e00c8 */
[----:B------:R1:W-:Y:S01]  /*34be0*/  STL.64 [R1+0xb48], R8 ;  /* 0x000b480801007387 */ /* 0x0003e20000100a00 */
[----:B------:R-:W-:Y:S02]  /*34bf0*/  IMAD.MOV.U32 R171, RZ, RZ, R83 ;  /* 0x000000ffffab7224 */ /* 0x000fe400078e0053 */
[----:B------:R-:W-:Y:S01]  /*34c00*/  IMAD.MOV.U32 R230, RZ, RZ, R231 ;  /* 0x000000ffffe67224 */ /* 0x000fe200078e00e7 */
[----:B------:R-:W3:Y:S01]  /*34c10*/  LDL.LU R200, [R1+0x61bc] ;  /* 0x0061bc0001c87983 */ /* 0x000ee20000300800 */
[----:B------:R-:W-:Y:S02]  /*34c20*/  IMAD.MOV.U32 R231, RZ, RZ, R152 ;  /* 0x000000ffffe77224 */ /* 0x000fe400078e0098 */
[----:B------:R-:W-:Y:S01]  /*34c30*/  IMAD.MOV.U32 R152, RZ, RZ, R100 ;  /* 0x000000ffff987224 */ /* 0x000fe200078e0064 */
[----:B------:R-:W5:Y:S01]  /*34c40*/  LDL.LU R83, [R1+0x61b8] ;  /* 0x0061b80001537983 */ /* 0x000f620000300800 */
[----:B-1----:R-:W-:-:S03]  /*34c50*/  LEA R8, P3, R26, R2, 0x2 ;  /* 0x000000021a087211 */ /* 0x002fc600078610ff */
[----:B------:R1:W-:Y:S04]  /*34c60*/  STL.64 [R1+0xb40], R6 ;  /* 0x000b400601007387 */ /* 0x0003e80000100a00 */
[----:B------:R-:W2:Y:S01]  /*34c70*/  LDL.LU R100, [R1+0x61b4] ;  /* 0x0061b40001647983 */ /* 0x000ea20000300800 */
[----:B------:R-:W-:-:S03]  /*34c80*/  LEA.HI.X.SX32 R9, R26, R0, 0x2, P3 ;  /* 0x000000001a097211 */ /* 0x000fc600018f16ff */
[----:B------:R4:W-:Y:S01]  /*34c90*/  STL.64 [R1+0xb28], R4 ;  /* 0x000b280401007387 */ /* 0x0009e20000100a00 */
[----:B-1----:R-:W-:-:S04]  /*34ca0*/  LEA R6, P0, R27, R2, 0x2 ;  /* 0x000000021b067211 */ /* 0x002fc800078010ff */
[----:B------:R-:W-:Y:S02]  /*34cb0*/  LEA.HI.X.SX32 R7, R27, R0, 0x2, P0 ;  /* 0x000000001b077211 */ /* 0x000fe400000f16ff */
[C---:B----4-:R-:W-:Y:S01]  /*34cc0*/  LEA R4, P4, R28.reuse, R2, 0x2 ;  /* 0x000000021c047211 */ /* 0x050fe200078810ff */
[----:B------:R1:W-:Y:S03]  /*34cd0*/  STL.64 [R1+0xb20], R8 ;  /* 0x000b200801007387 */ /* 0x0003e60000100a00 */
[----:B------:R-:W-:Y:S01]  /*34ce0*/  LEA.HI.X.SX32 R5, R28, R0, 0x2, P4 ;  /* 0x000000001c057211 */ /* 0x000fe200020f16ff */
[----:B------:R4:W-:Y:S04]  /*34cf0*/  STL.64 [R1+0xb08], R6 ;  /* 0x000b080601007387 */ /* 0x0009e80000100a00 */
[----:B------:R4:W-:Y:S01]  /*34d00*/  STL.64 [R1+0xb00], R4 ;  /* 0x000b000401007387 */ /* 0x0009e20000100a00 */
[----:B-1----:R-:W-:-:S02]  /*34d10*/  LEA R8, P3, R29, R2, 0x2 ;  /* 0x000000021d087211 */ /* 0x002fc400078610ff */
[C---:B----4-:R-:W-:Y:S02]  /*34d20*/  LEA R6, P0, R30.reuse, R2, 0x2 ;  /* 0x000000021e067211 */ /* 0x050fe400078010ff */
[----:B------:R-:W-:Y:S02]  /*34d30*/  LEA.HI.X.SX32 R9, R29, R0, 0x2, P3 ;  /* 0x000000001d097211 */ /* 0x000fe400018f16ff */
[C---:B------:R-:W-:Y:S02]  /*34d40*/  LEA R4, P4, R31.reuse, R2, 0x2 ;  /* 0x000000021f047211 */ /* 0x040fe400078810ff */
[-C--:B------:R-:W-:Y:S02]  /*34d50*/  LEA.HI.X.SX32 R7, R30, R0.reuse, 0x2, P0 ;  /* 0x000000001e077211 */ /* 0x080fe400000f16ff */
[----:B------:R-:W-:Y:S01]  /*34d60*/  LEA.HI.X.SX32 R5, R31, R0, 0x2, P4 ;  /* 0x000000001f057211 */ /* 0x000fe200020f16ff */
[----:B------:R1:W-:Y:S04]  /*34d70*/  STL.64 [R1+0xae8], R8 ;  /* 0x000ae80801007387 */ /* 0x0003e80000100a00 */
        /* <DEDUP_REMOVED lines=18> */
[----:B------:R4:W-:Y:S01]  /*34ea0*/  STL.64 [R1+0xa80], R6 ;  /* 0x000a800601007387 */ /* 0x0009e20000100a00 */
[----:B------:R-:W-:-:S03]  /*34eb0*/  IMAD.MOV.U32 R36, RZ, RZ, R122 ;  /* 0x000000ffff247224 */ /* 0x000fc600078e007a */
[----:B------:R4:W-:Y:S01]  /*34ec0*/  STL.64 [R1+0xa58], R4 ;  /* 0x000a580401007387 */ /* 0x0009e20000100a00 */
[CC--:B-1----:R-:W-:Y:S02]  /*34ed0*/  LEA R8, P3, R38.reuse, R2.reuse, 0x2 ;  /* 0x0000000226087211 */ /* 0x0c2fe400078610ff */
[C---:B----4-:R-:W-:Y:S02]  /*34ee0*/  LEA R6, P0, R39.reuse, R2, 0x2 ;  /* 0x0000000227067211 */ /* 0x050fe400078010ff */
[----:B------:R-:W-:Y:S02]  /*34ef0*/  LEA.HI.X.SX32 R9, R38, R0, 0x2, P3 ;  /* 0x0000000026097211 */ /* 0x000fe400018f16ff */
[C---:B------:R-:W-:Y:S02]  /*34f00*/  LEA R4, P4, R40.reuse, R2, 0x2 ;  /* 0x0000000228047211 */ /* 0x040fe400078810ff */
[----:B------:R-:W-:Y:S02]  /*34f10*/  LEA.HI.X.SX32 R7, R39, R0, 0x2, P0 ;  /* 0x0000000027077211 */ /* 0x000fe400000f16ff */
[----:B------:R-:W-:Y:S01]  /*34f20*/  MOV R122, R140 ;  /* 0x0000008c007a7202 */ /* 0x000fe20000000f00 */
[----:B------:R-:W-:Y:S01]  /*34f30*/  IMAD.MOV.U32 R140, RZ, RZ, R230 ;  /* 0x000000ffff8c7224 */ /* 0x000fe200078e00e6 */
[----:B------:R-:W-:Y:S01]  /*34f40*/  LEA.HI.X.SX32 R5, R40, R0, 0x2, P4 ;  /* 0x0000000028057211 */ /* 0x000fe200020f16ff */
[----:B------:R-:W-:Y:S01]  /*34f50*/  IMAD.MOV.U32 R230, RZ, RZ, R231 ;  /* 0x000000ffffe67224 */ /* 0x000fe200078e00e7 */
[----:B------:R1:W-:Y:S01]  /*34f60*/  STL.64 [R1+0xa50], R8 ;  /* 0x000a500801007387 */ /* 0x0003e20000100a00 */
[----:B------:R-:W-:Y:S01]  /*34f70*/  IMAD.MOV.U32 R231, RZ, RZ, R238 ;  /* 0x000000ffffe77224 */ /* 0x000fe200078e00ee */
[----:B------:R-:W-:Y:S01]  /*34f80*/  MOV R37, R122 ;  /* 0x0000007a00257202 */ /* 0x000fe20000000f00 */
[----:B------:R-:W-:Y:S01]  /*34f90*/  IMAD.MOV.U32 R238, RZ, RZ, R239 ;  /* 0x000000ffffee7224 */ /* 0x000fe200078e00ef */
[----:B------:R4:W-:Y:S01]  /*34fa0*/  STL.64 [R1+0xa48], R6 ;  /* 0x000a480601007387 */ /* 0x0009e20000100a00 */
[----:B------:R-:W-:Y:S01]  /*34fb0*/  MOV R239, R240 ;  /* 0x000000f000ef7202 */ /* 0x000fe20000000f00 */
[----:B------:R-:W-:-:S02]  /*34fc0*/  IMAD.MOV.U32 R122, RZ, RZ, R140 ;  /* 0x000000ffff7a7224 */ /* 0x000fc400078e008c */
[----:B------:R4:W-:Y:S01]  /*34fd0*/  STL.64 [R1+0xa40], R4 ;  /* 0x000a400401007387 */ /* 0x0009e20000100a00 */
[----:B------:R-:W-:Y:S01]  /*34fe0*/  IMAD.MOV.U32 R240, RZ, RZ, R241 ;  /* 0x000000fffff07224 */ /* 0x000fe200078e00f1 */
[-C--:B-1----:R-:W-:Y:S01]  /*34ff0*/  LEA R8, P3, R224, R2.reuse, 0x2 ;  /* 0x00000002e0087211 */ /* 0x082fe200078610ff */
[----:B------:R-:W-:Y:S01]  /*35000*/  IMAD.MOV.U32 R140, RZ, RZ, R230 ;  /* 0x000000ffff8c7224 */ /* 0x000fe200078e00e6 */
[----:B----4-:R-:W-:Y:S01]  /*35010*/  LEA R6, P0, R116, R2, 0x2 ;  /* 0x0000000274067211 */ /* 0x010fe200078010ff */
[----:B------:R-:W-:Y:S01]  /*35020*/  IMAD.MOV.U32 R241, RZ, RZ, R250 ;  /* 0x000000fffff17224 */ /* 0x000fe200078e00fa */
[----:B------:R-:W-:Y:S01]  /*35030*/  LEA.HI.X.SX32 R9, R224, R0, 0x2, P3 ;  /* 0x00000000e0097211 */ /* 0x000fe200018f16ff */
[----:B------:R-:W-:Y:S01]  /*35040*/  IMAD.MOV.U32 R230, RZ, RZ, R231 ;  /* 0x000000ffffe67224 */ /* 0x000fe200078e00e7 */
[C---:B------:R-:W-:Y:S01]  /*35050*/  LEA R4, P4, R251.reuse, R2, 0x2 ;  /* 0x00000002fb047211 */ /* 0x040fe200078810ff */
[----:B------:R-:W-:Y:S01]  /*35060*/  IMAD.MOV.U32 R250, RZ, RZ, R249 ;  /* 0x000000fffffa7224 */ /* 0x000fe200078e00f9 */
[-C--:B------:R-:W-:Y:S01]  /*35070*/  LEA.HI.X.SX32 R7, R116, R0.reuse, 0x2, P0 ;  /* 0x0000000074077211 */ /* 0x080fe200000f16ff */
[----:B------:R-:W-:Y:S01]  /*35080*/  IMAD.MOV.U32 R231, RZ, RZ, R238 ;  /* 0x000000ffffe77224 */ /* 0x000fe200078e00ee */
[----:B------:R-:W-:Y:S01]  /*35090*/  MOV R238, R239 ;  /* 0x000000ef00ee7202 */ /* 0x000fe20000000f00 */
[----:B------:R-:W-:Y:S01]  /*350a0*/  IMAD.MOV.U32 R249, RZ, RZ, R248 ;  /* 0x000000fffff97224 */ /* 0x000fe200078e00f8 */
[----:B------:R-:W-:Y:S01]  /*350b0*/  MOV R248, R247 ;  /* 0x000000f700f87202 */ /* 0x000fe20000000f00 */
[----:B------:R-:W-:Y:S01]  /*350c0*/  IMAD.MOV.U32 R38, RZ, RZ, R122 ;  /* 0x000000ffff267224 */ /* 0x000fe200078e007a */
[----:B------:R-:W-:Y:S01]  /*350d0*/  LEA.HI.X.SX32 R5, R251, R0, 0x2, P4 ;  /* 0x00000000fb057211 */ /* 0x000fe200020f16ff */
[----:B------:R-:W-:-:S02]  /*350e0*/  IMAD.MOV.U32 R239, RZ, RZ, R240 ;  /* 0x000000ffffef7224 */ /* 0x000fc400078e00f0 */
[----:B------:R-:W-:Y:S02]  /*350f0*/  IMAD.MOV.U32 R122, RZ, RZ, R140 ;  /* 0x000000ffff7a7224 */ /* 0x000fe400078e008c */
[----:B------:R-:W-:Y:S02]  /*35100*/  IMAD.MOV.U32 R247, RZ, RZ, R123 ;  /* 0x000000fffff77224 */ /* 0x000fe400078e007b */
[----:B------:R-:W-:Y:S02]  /*35110*/  IMAD.MOV.U32 R240, RZ, RZ, R241 ;  /* 0x000000fffff07224 */ /* 0x000fe400078e00f1 */
[----:B------:R-:W-:Y:S01]  /*35120*/  IMAD.MOV.U32 R140, RZ, RZ, R230 ;  /* 0x000000ffff8c7224 */ /* 0x000fe200078e00e6 */
[----:B------:R1:W-:Y:S01]  /*35130*/  STL.64 [R1+0x3d8], R8 ;  /* 0x0003d80801007387 */ /* 0x0003e20000100a00 */
[----:B------:R-:W-:Y:S02]  /*35140*/  IMAD.MOV.U32 R123, RZ, RZ, R222 ;  /* 0x000000ffff7b7224 */ /* 0x000fe400078e00de */
[----:B------:R-:W-:-:S02]  /*35150*/  IMAD.MOV.U32 R241, RZ, RZ, R250 ;  /* 0x000000fffff17224 */ /* 0x000fc400078e00fa */
[----:B------:R-:W-:Y:S01]  /*35160*/  IMAD.MOV.U32 R230, RZ, RZ, R231 ;  /* 0x000000ffffe67224 */ /* 0x000fe200078e00e7 */
[----:B------:R-:W-:Y:S01]  /*35170*/  MOV R231, R238 ;  /* 0x000000ee00e77202 */ /* 0x000fe20000000f00 */
[----:B------:R-:W-:Y:S01]  /*35180*/  IMAD.MOV.U32 R222, RZ, RZ, R145 ;  /* 0x000000ffffde7224 */ /* 0x000fe200078e0091 */
[----:B------:R4:W-:Y:S01]  /*35190*/  STL.64 [R1+0x3d0], R6 ;  /* 0x0003d00601007387 */ /* 0x0009e20000100a00 */
[----:B------:R-:W-:Y:S01]  /*351a0*/  IMAD.MOV.U32 R250, RZ, RZ, R249 ;  /* 0x000000fffffa7224 */ /* 0x000fe200078e00f9 */
[----:B------:R-:W-:Y:S01]  /*351b0*/  MOV R249, R248 ;  /* 0x000000f800f97202 */ /* 0x000fe20000000f00 */
[----:B------:R-:W-:Y:S01]  /*351c0*/  IMAD.MOV.U32 R145, RZ, RZ, R185 ;  /* 0x000000ffff917224 */ /* 0x000fe200078e00b9 */
[----:B-1----:R-:W-:Y:S01]  /*351d0*/  LEA R8, P3, R112, R2, 0x2 ;  /* 0x0000000270087211 */ /* 0x002fe200078610ff */
[----:B------:R-:W-:Y:S02]  /*351e0*/  IMAD.MOV.U32 R238, RZ, RZ, R239 ;  /* 0x000000ffffee7224 */ /* 0x000fe400078e00ef */
[----:B------:R-:W-:Y:S01]  /*351f0*/  IMAD.MOV.U32 R39, RZ, RZ, R122 ;  /* 0x000000ffff277224 */ /* 0x000fe200078e007a */
[----:B------:R1:W-:Y:S01]  /*35200*/  STL.64 [R1+0x3c8], R4 ;  /* 0x0003c80401007387 */ /* 0x0003e20000100a00 */
[----:B------:R-:W-:-:S02]  /*35210*/  IMAD.MOV.U32 R248, RZ, RZ, R247 ;  /* 0x000000fffff87224 */ /* 0x000fc400078e00f7 */
[----:B------:R-:W-:Y:S01]  /*35220*/  IMAD.MOV.U32 R239, RZ, RZ, R240 ;  /* 0x000000ffffef7224 */ /* 0x000fe200078e00f0 */
[-C--:B----4-:R-:W-:Y:S01]  /*35230*/  LEA R6, P0, R219, R2.reuse, 0x2 ;  /* 0x00000002db067211 */ /* 0x090fe200078010ff */
[----:B------:R-:W-:Y:S02]  /*35240*/  IMAD.MOV.U32 R122, RZ, RZ, R140 ;  /* 0x000000ffff7a7224 */ /* 0x000fe400078e008c */
[----:B------:R-:W-:Y:S02]  /*35250*/  IMAD.MOV.U32 R247, RZ, RZ, R123 ;  /* 0x000000fffff77224 */ /* 0x000fe400078e007b */
[----:B------:R-:W-:Y:S02]  /*35260*/  IMAD.MOV.U32 R240, RZ, RZ, R241 ;  /* 0x000000fffff07224 */ /* 0x000fe400078e00f1 */
[----:B------:R-:W-:Y:S01]  /*35270*/  IMAD.MOV.U32 R140, RZ, RZ, R230 ;  /* 0x000000ffff8c7224 */ /* 0x000fe200078e00e6 */
[----:B-1----:R-:W-:Y:S01]  /*35280*/  LEA R4, P4, R183, R2, 0x2 ;  /* 0x00000002b7047211 */ /* 0x002fe200078810ff */
[----:B------:R-:W-:Y:S01]  /*35290*/  IMAD.MOV.U32 R123, RZ, RZ, R222 ;  /* 0x000000ffff7b7224 */ /* 0x000fe200078e00de */
[----:B------:R-:W-:Y:S01]  /*352a0*/  MOV R230, R231 ;  /* 0x000000e700e67202 */ /* 0x000fe20000000f00 */
[----:B------:R-:W-:Y:S01]  /*352b0*/  IMAD.MOV.U32 R241, RZ, RZ, R250 ;  /* 0x000000fffff17224 */ /* 0x000fe200078e00fa */
[-C--:B------:R-:W-:Y:S01]  /*352c0*/  LEA.HI.X.SX32 R9, R112, R0.reuse, 0x2, P3 ;  /* 0x0000000070097211 */ /* 0x080fe200018f16ff */
[----:B------:R-:W-:Y:S01]  /*352d0*/  IMAD.MOV.U32 R222, RZ, RZ, R145 ;  /* 0x000000ffffde7224 */ /* 0x000fe200078e0091 */
[----:B------:R-:W-:Y:S01]  /*352e0*/  MOV R250, R249 ;  /* 0x000000f900fa7202 */ /* 0x000fe20000000f00 */
[----:B------:R-:W-:Y:S01]  /*352f0*/  IMAD.MOV.U32 R231, RZ, RZ, R238 ;  /* 0x000000ffffe77224 */ /* 0x000fe200078e00ee */
[-C--:B------:R-:W-:Y:S01]  /*35300*/  LEA.HI.X.SX32 R7, R219, R0.reuse, 0x2, P0 ;  /* 0x00000000db077211 */ /* 0x080fe200000f16ff */
[----:B------:R-:W-:Y:S01]  /*35310*/  IMAD.MOV.U32 R249, RZ, RZ, R248 ;  /* 0x000000fffff97224 */ /* 0x000fe200078e00f8 */
[----:B------:R-:W-:Y:S01]  /*35320*/  MOV R145, R195 ;  /* 0x000000c300917202 */ /* 0x000fe20000000f00 */
[----:B------:R-:W-:Y:S01]  /*35330*/  IMAD.MOV.U32 R238, RZ, RZ, R239 ;  /* 0x000000ffffee7224 */ /* 0x000fe200078e00ef */
[----:B------:R-:W-:Y:S01]  /*35340*/  LEA.HI.X.SX32 R5, R183, R0, 0x2, P4 ;  /* 0x00000000b7057211 */ /* 0x000fe200020f16ff */
[----:B------:R-:W-:-:S02]  /*35350*/  IMAD.MOV.U32 R248, RZ, RZ, R247 ;  /* 0x000000fffff87224 */ /* 0x000fc400078e00f7 */
[----:B------:R-:W-:Y:S02]  /*35360*/  IMAD.MOV.U32 R239, RZ, RZ, R240 ;  /* 0x000000ffffef7224 */ /* 0x000fe400078e00f0 */
[----:B------:R-:W-:Y:S01]  /*35370*/  IMAD.MOV.U32 R40, RZ, RZ, R122 ;  /* 0x000000ffff287224 */ /* 0x000fe200078e007a */
[----:B------:R-:W-:Y:S01]  /*35380*/  MOV R122, R140 ;  /* 0x0000008c007a7202 */ /* 0x000fe20000000f00 */
[----:B------:R-:W-:Y:S02]  /*35390*/  IMAD.MOV.U32 R247, RZ, RZ, R123 ;  /* 0x000000fffff77224 */ /* 0x000fe400078e007b */
[----:B------:R-:W-:Y:S01]  /*353a0*/  IMAD.MOV.U32 R240, RZ, RZ, R241 ;  /* 0x000000fffff07224 */ /* 0x000fe200078e00f1 */
[----:B------:R-:W-:Y:S01]  /*353b0*/  MOV R241, R250 ;  /* 0x000000fa00f17202 */ /* 0x000fe20000000f00 */
[----:B------:R-:W-:Y:S01]  /*353c0*/  IMAD.MOV.U32 R123, RZ, RZ, R222 ;  /* 0x000000ffff7b7224 */ /* 0x000fe200078e00de */
[----:B------:R1:W-:Y:S01]  /*353d0*/  STL.64 [R1+0x3c0], R8 ;  /* 0x0003c00801007387 */ /* 0x0003e20000100a00 */
[----:B------:R-:W-:Y:S01]  /*353e0*/  IMAD.MOV.U32 R140, RZ, RZ, R230 ;  /* 0x000000ffff8c7224 */ /* 0x000fe200078e00e6 */
[----:B------:R-:W-:Y:S01]  /*353f0*/  MOV R222, R145 ;  /* 0x0000009100de7202 */ /* 0x000fe20000000f00 */
[----:B------:R-:W-:Y:S01]  /*35400*/  IMAD.MOV.U32 R250, RZ, RZ, R249 ;  /* 0x000000fffffa7224 */ /* 0x000fe200078e00f9 */
[----:B------:R4:W-:Y:S01]  /*35410*/  STL.64 [R1+0x3b8], R6 ;  /* 0x0003b80601007387 */ /* 0x0009e20000100a00 */
[----:B------:R-:W-:-:S02]  /*35420*/  IMAD.MOV.U32 R230, RZ, RZ, R231 ;  /* 0x000000ffffe67224 */ /* 0x000fc400078e00e7 */
[----:B------:R-:W-:Y:S01]  /*35430*/  IMAD.MOV.U32 R249, RZ, RZ, R248 ;  /* 0x000000fffff97224 */ /* 0x000fe200078e00f8 */
[----:B------:R-:W2:Y:S01]  /*35440*/  LDL.LU R185, [R1+0x61b0] ;  /* 0x0061b00001b97983 */ /* 0x000ea20000300800 */
[----:B------:R-:W-:Y:S02]  /*35450*/  IMAD.MOV.U32 R231, RZ, RZ, R238 ;  /* 0x000000ffffe77224 */ /* 0x000fe400078e00ee */
[----:B------:R-:W-:Y:S01]  /*35460*/  IMAD.MOV.U32 R145, RZ, RZ, R177 ;  /* 0x000000ffff917224 */ /* 0x000fe200078e00b1 */
[-C--:B-1----:R-:W-:Y:S01]  /*35470*/  LEA R8, P3, R174, R2.reuse, 0x2 ;  /* 0x00000002ae087211 */ /* 0x082fe200078610ff */
[----:B------:R-:W-:Y:S01]  /*35480*/  IMAD.MOV.U32 R248, RZ, RZ, R247 ;  /* 0x000000fffff87224 */ /* 0x000fe200078e00f7 */
[----:B------:R1:W-:Y:S01]  /*35490*/  STL.64 [R1+0x3b0], R4 ;  /* 0x0003b00401007387 */ /* 0x0003e20000100a00 */
[----:B------:R-:W-:Y:S01]  /*354a0*/  IMAD.MOV.U32 R238, RZ, RZ, R239 ;  /* 0x000000ffffee7224 */ /* 0x000fe200078e00ef */
[----:B----4-:R-:W-:Y:S01]  /*354b0*/  LEA R6, P0, R166, R2, 0x2 ;  /* 0x00000002a6067211 */ /* 0x010fe200078010ff */
[----:B------:R-:W-:Y:S01]  /*354c0*/  IMAD.MOV.U32 R247, RZ, RZ, R123 ;  /* 0x000000fffff77224 */ /* 0x000fe200078e007b */
[----:B------:R-:W-:Y:S01]  /*354d0*/  MOV R239, R240 ;  /* 0x000000f000ef7202 */ /* 0x000fe20000000f00 */
[----:B------:R-:W-:Y:S01]  /*354e0*/  IMAD.MOV.U32 R224, RZ, RZ, R122 ;  /* 0x000000ffffe07224 */ /* 0x000fe200078e007a */
[----:B------:R-:W-:Y:S01]  /*354f0*/  MOV R123, R222 ;  /* 0x000000de007b7202 */ /* 0x000fe20000000f00 */
[----:B------:R-:W-:Y:S01]  /*35500*/  IMAD.MOV.U32 R240, RZ, RZ, R241 ;  /* 0x000000fffff07224 */ /* 0x000fe200078e00f1 */
[----:B------:R-:W-:Y:S01]  /*35510*/  LEA.HI.X.SX32 R9, R174, R0, 0x2, P3 ;  /* 0x00000000ae097211 */ /* 0x000fe200018f16ff */
[----:B------:R-:W-:Y:S01]  /*35520*/  IMAD.MOV.U32 R122, RZ, RZ, R140 ;  /* 0x000000ffff7a7224 */ /* 0x000fe200078e008c */
[----:B------:R-:W4:Y:S01]  /*35530*/  LDL.LU R195, [R1+0x61ac] ;  /* 0x0061ac0001c37983 */ /* 0x000f220000300800 */
[----:B------:R-:W-:Y:S01]  /*35540*/  IMAD.MOV.U32 R241, RZ, RZ, R250 ;  /* 0x000000fffff17224 */ /* 0x000fe200078e00fa */
[C---:B-1----:R-:W-:Y:S01]  /*35550*/  LEA R4, P4, R157.reuse, R2, 0x2 ;  /* 0x000000029d047211 */ /* 0x042fe200078810ff */
[----:B------:R-:W-:Y:S01]  /*35560*/  IMAD.MOV.U32 R140, RZ, RZ, R230 ;  /* 0x000000ffff8c7224 */ /* 0x000fe200078e00e6 */
[----:B------:R-:W-:Y:S01]  /*35570*/  MOV R230, R231 ;  /* 0x000000e700e67202 */ /* 0x000fe20000000f00 */
[----:B------:R-:W-:Y:S01]  /*35580*/  IMAD.MOV.U32 R222, RZ, RZ, R145 ;  /* 0x000000ffffde7224 */ /* 0x000fe200078e0091 */
[-C--:B------:R-:W-:Y:S01]  /*35590*/  LEA.HI.X.SX32 R7, R166, R0.reuse, 0x2, P0 ;  /* 0x00000000a6077211 */ /* 0x080fe200000f16ff */
        /* <DEDUP_REMOVED lines=8> */
[----:B------:R1:W-:Y:S01]  /*35620*/  STL.64 [R1+0x3a8], R8 ;  /* 0x0003a80801007387 */ /* 0x0003e20000100a00 */
[----:B------:R-:W-:Y:S02]  /*35630*/  IMAD.MOV.U32 R247, RZ, RZ, R123 ;  /* 0x000000fffff77224 */ /* 0x000fe400078e007b */
[----:B------:R-:W-:Y:S01]  /*35640*/  IMAD.MOV.U32 R239, RZ, RZ, R240 ;  /* 0x000000ffffef7224 */ /* 0x000fe200078e00f0 */
[----:B------:R-:W2:Y:S01]  /*35650*/  LDL.LU R177, [R1+0x550] ;  /* 0x0005500001b17983 */ /* 0x000ea20000300800 */
[----:B------:R-:W-:-:S02]  /*35660*/  IMAD.MOV.U32 R116, RZ, RZ, R122 ;  /* 0x000000ffff747224 */ /* 0x000fc400078e007a */
[----:B------:R-:W-:Y:S02]  /*35670*/  IMAD.MOV.U32 R123, RZ, RZ, R222 ;  /* 0x000000ffff7b7224 */ /* 0x000fe400078e00de */
[----:B------:R-:W-:Y:S01]  /*35680*/  IMAD.MOV.U32 R240, RZ, RZ, R241 ;  /* 0x000000fffff07224 */ /* 0x000fe200078e00f1 */
[----:B------:R-:W-:Y:S01]  /*35690*/  MOV R241, R250 ;  /* 0x000000fa00f17202 */ /* 0x000fe20000000f00 */
[----:B------:R-:W-:Y:S01]  /*356a0*/  IMAD.MOV.U32 R122, RZ, RZ, R140 ;  /* 0x000000ffff7a7224 */ /* 0x000fe200078e008c */
[C---:B-1----:R-:W-:Y:S01]  /*356b0*/  LEA R8, P3, R150.reuse, R2, 0x2 ;  /* 0x0000000296087211 */ /* 0x042fe200078610ff */
[----:B------:R-:W-:Y:S01]  /*356c0*/  IMAD.MOV.U32 R222, RZ, RZ, R145 ;  /* 0x000000ffffde7224 */ /* 0x000fe200078e0091 */
[----:B------:R1:W-:Y:S01]  /*356d0*/  STL.64 [R1+0x3a0], R6 ;  /* 0x0003a00601007387 */ /* 0x0003e20000100a00 */
[----:B------:R-:W-:Y:S02]  /*356e0*/  IMAD.MOV.U32 R140, RZ, RZ, R230 ;  /* 0x000000ffff8c7224 */ /* 0x000fe400078e00e6 */
[----:B------:R-:W-:Y:S01]  /*356f0*/  IMAD.MOV.U32 R145, RZ, RZ, R146 ;  /* 0x000000ffff917224 */ /* 0x000fe200078e0092 */
[----:B------:R1:W-:Y:S01]  /*35700*/  STL.64 [R1+0x398], R4 ;  /* 0x0003980401007387 */ /* 0x0003e20000100a00 */
[----:B------:R-:W-:Y:S01]  /*35710*/  IMAD.MOV.U32 R250, RZ, RZ, R249 ;  /* 0x000000fffffa7224 */ /* 0x000fe200078e00f9 */
[----:B------:R-:W-:Y:S01]  /*35720*/  MOV R146, R152 ;  /* 0x0000009800927202 */ /* 0x000fe20000000f00 */
        /* <DEDUP_REMOVED lines=8> */
[----:B------:R-:W-:Y:S01]  /*357b0*/  IMAD.MOV.U32 R247, RZ, RZ, R123 ;  /* 0x000000fffff77224 */ /* 0x000fe200078e007b */
[----:B------:R-:W-:Y:S01]  /*357c0*/  LEA R4, P4, R134, R2, 0x2 ;  /* 0x0000000286047211 */ /* 0x000fe200078810ff */
[----:B------:R-:W-:Y:S01]  /*357d0*/  IMAD.MOV.U32 R239, RZ, RZ, R240 ;  /* 0x000000ffffef7224 */ /* 0x000fe200078e00f0 */
[----:B------:R-:W-:Y:S01]  /*357e0*/  MOV R123, R222 ;  /* 0x000000de007b7202 */ /* 0x000fe20000000f00 */
[----:B------:R-:W-:Y:S01]  /*357f0*/  IMAD.MOV.U32 R152, RZ, RZ, R92 ;  /* 0x000000ffff987224 */ /* 0x000fe200078e005c */
[-C--:B------:R-:W-:Y:S01]  /*35800*/  LEA.HI.X.SX32 R7, R142, R0.reuse, 0x2, P0 ;  /* 0x000000008e077211 */ /* 0x080fe200000f16ff */
[----:B------:R-:W-:Y:S01]  /*35810*/  IMAD.MOV.U32 R240, RZ, RZ, R241 ;  /* 0x000000fffff07224 */ /* 0x000fe200078e00f1 */
[----:B------:R-:W2:Y:S01]  /*35820*/  LDL.LU R171, [R1+0x53c] ;  /* 0x00053c0001ab7983 */ /* 0x000ea20000300800 */
        /* <DEDUP_REMOVED lines=11> */
[----:B------:R-:W-:Y:S01]  /*358e0*/  MOV R238, R239 ;  /* 0x000000ef00ee7202 */ /* 0x000fe20000000f00 */
[----:B------:R-:W-:Y:S01]  /*358f0*/  IMAD.MOV.U32 R146, RZ, RZ, R152 ;  /* 0x000000ffff927224 */ /* 0x000fe200078e0098 */
[----:B------:R-:W2:Y:S01]  /*35900*/  LDL.LU R92, [R1+0x61a8] ;  /* 0x0061a800015c7983 */ /* 0x000ea20000300800 */
[----:B------:R-:W-:-:S02]  /*35910*/  IMAD.MOV.U32 R248, RZ, RZ, R247 ;  /* 0x000000fffff87224 */ /* 0x000fc400078e00f7 */
[----:B------:R-:W-:Y:S01]  /*35920*/  IMAD.MOV.U32 R152, RZ, RZ, R154 ;  /* 0x000000ffff987224 */ /* 0x000fe200078e009a */
[----:B------:R3:W-:Y:S01]  /*35930*/  STL.64 [R1+0x388], R6 ;  /* 0x0003880601007387 */ /* 0x0007e20000100a00 */
[----:B------:R-:W-:Y:S01]  /*35940*/  IMAD.MOV.U32 R247, RZ, RZ, R123 ;  /* 0x000000fffff77224 */ /* 0x000fe200078e007b */
[C---:B-1----:R-:W-:Y:S01]  /*35950*/  LEA R8, P3, R126.reuse, R2, 0x2 ;  /* 0x000000027e087211 */ /* 0x042fe200078610ff */
[----:B------:R-:W-:Y:S01]  /*35960*/  IMAD.MOV.U32 R239, RZ, RZ, R240 ;  /* 0x000000ffffef7224 */ /* 0x000fe200078e00f0 */
[----:B------:R-:W-:Y:S01]  /*35970*/  MOV R154, R186 ;  /* 0x000000ba009a7202 */ /* 0x000fe20000000f00 */
[----:B------:R-:W-:Y:S01]  /*35980*/  IMAD.MOV.U32 R123, RZ, RZ, R222 ;  /* 0x000000ffff7b7224 */ /* 0x000fe200078e00de */
[----:B------:R1:W-:Y:S01]  /*35990*/  STL.64 [R1+0x380], R4 ;  /* 0x0003800401007387 */ /* 0x0003e20000100a00 */
[----:B------:R-:W-:Y:S01]  /*359a0*/  IMAD.MOV.U32 R240, RZ, RZ, R241 ;  /* 0x000000fffff07224 */ /* 0x000fe200078e00f1 */
[----:B------:R-:W-:Y:S01]  /*359b0*/  MOV R222, R145 ;  /* 0x0000009100de7202 */ /* 0x000fe20000000f00 */
[----:B------:R-:W-:Y:S01]  /*359c0*/  IMAD.MOV.U32 R241, RZ, RZ, R250 ;  /* 0x000000fffff17224 */ /* 0x000fe200078e00fa */
[----:B------:R-:W-:Y:S01]  /*359d0*/  LEA.HI.X.SX32 R9, R126, R0, 0x2, P3 ;  /* 0x000000007e097211 */ /* 0x000fe200018f16ff */
[----:B------:R-:W-:Y:S01]  /*359e0*/  IMAD.MOV.U32 R145, RZ, RZ, R146 ;  /* 0x000000ffff917224 */ /* 0x000fe200078e0092 */
[C---:B---3--:R-:W-:Y:S01]  /*359f0*/  LEA R6, P0, R118.reuse, R2, 0x2 ;  /* 0x0000000276067211 */ /* 0x048fe200078010ff */
[----:B------:R-:W-:Y:S01]  /*35a00*/  IMAD.MOV.U32 R250, RZ, RZ, R249 ;  /* 0x000000fffffa7224 */ /* 0x000fe200078e00f9 */
[----:B------:R-:W-:Y:S01]  /*35a10*/  MOV R249, R248 ;  /* 0x000000f800f97202 */ /* 0x000fe20000000f00 */
[----:B------:R-:W-:Y:S01]  /*35a20*/  IMAD.MOV.U32 R146, RZ, RZ, R152 ;  /* 0x000000ffff927224 */ /* 0x000fe200078e0098 */
[C---:B-1----:R-:W-:Y:S01]  /*35a30*/  LEA R4, P4, R245.reuse, R2, 0x2 ;  /* 0x00000002f5047211 */ /* 0x042fe200078810ff */
[----:B------:R-:W-:Y:S01]  /*35a40*/  IMAD.MOV.U32 R248, RZ, RZ, R247 ;  /* 0x000000fffff87224 */ /* 0x000fe200078e00f7 */
[-C--:B------:R-:W-:Y:S01]  /*35a50*/  LEA.HI.X.SX32 R7, R118, R0.reuse, 0x2, P0 ;  /* 0x0000000076077211 */ /* 0x080fe200000f16ff */
[----:B------:R-:W-:Y:S01]  /*35a60*/  IMAD.MOV.U32 R152, RZ, RZ, R154 ;  /* 0x000000ffff987224 */ /* 0x000fe200078e009a */
[----:B------:R-:W-:Y:S01]  /*35a70*/  LEA.HI.X.SX32 R5, R245, R0, 0x2, P4 ;  /* 0x00000000f5057211 */ /* 0x000fe200020f16ff */
[----:B------:R-:W-:Y:S01]  /*35a80*/  IMAD.MOV.U32 R247, RZ, RZ, R123 ;  /* 0x000000fffff77224 */ /* 0x000fe200078e007b */
[----:B------:R-:W3:Y:S01]  /*35a90*/  LDL.LU R186, [R1+0x61a4] ;  /* 0x0061a40001ba7983 */ /* 0x000ee20000300800 */
[----:B------:R-:W-:-:S02]  /*35aa0*/  IMAD.MOV.U32 R154, RZ, RZ, R197 ;  /* 0x000000ffff9a7224 */ /* 0x000fc400078e00c5 */
[----:B------:R-:W-:Y:S01]  /*35ab0*/  IMAD.MOV.U32 R123, RZ, RZ, R222 ;  /* 0x000000ffff7b7224 */ /* 0x000fe200078e00de */
[----:B------:R1:W-:Y:S01]  /*35ac0*/  STL.64 [R1+0x378], R8 ;  /* 0x0003780801007387 */ /* 0x0003e20000100a00 */
[----:B------:R-:W-:Y:S01]  /*35ad0*/  IMAD.MOV.U32 R222, RZ, RZ, R145 ;  /* 0x000000ffffde7224 */ /* 0x000fe200078e0091 */
[----:B------:R-:W-:Y:S01]  /*35ae0*/  MOV R145, R146 ;  /* 0x0000009200917202 */ /* 0x000fe20000000f00 */
[----:B------:R-:W-:Y:S01]  /*35af0*/  IMAD.MOV.U32 R146, RZ, RZ, R152 ;  /* 0x000000ffff927224 */ /* 0x000fe200078e0098 */
[----:B------:R-:W2:Y:S01]  /*35b00*/  LDL.LU R197, [R1+0x61a0] ;  /* 0x0061a00001c57983 */ /* 0x000ea20000300800 */
[----:B------:R-:W-:Y:S02]  /*35b10*/  IMAD.MOV.U32 R152, RZ, RZ, R154 ;  /* 0x000000ffff987224 */ /* 0x000fe400078e009a */
[----:B------:R-:W-:Y:S01]  /*35b20*/  IMAD.MOV.U32 R154, RZ, RZ, R160 ;  /* 0x000000ffff9a7224 */ /* 0x000fe200078e00a0 */
[----:B------:R1:W-:Y:S04]  /*35b30*/  STL.64 [R1+0x370], R6 ;  /* 0x0003700601007387 */ /* 0x0003e80000100a00 */
[----:B------:R1:W-:Y:S04]  /*35b40*/  STL.64 [R1+0x368], R4 ;  /* 0x0003680401007387 */ /* 0x0003e80000100a00 */
[----:B------:R-:W2:Y:S01]  /*35b50*/  LDL.LU R160, [R1+0x528] ;  /* 0x0005280001a07983 */ /* 0x000ea20000300800 */
[----:B------:R-:W-:Y:S01]  /*35b60*/  IMAD.MOV.U32 R26, RZ, RZ, R122 ;  /* 0x000000ffff1a7224 */ /* 0x000fe200078e007a */
[----:B------:R-:W-:Y:S01]  /*35b70*/  MOV R122, R140 ;  /* 0x0000008c007a7202 */ /* 0x000fe20000000f00 */
[----:B------:R-:W-:-:S02]  /*35b80*/  IMAD.MOV.U32 R140, RZ, RZ, R230 ;  /* 0x000000ffff8c7224 */ /* 0x000fc400078e00e6 */
[----:B------:R-:W-:Y:S02]  /*35b90*/  IMAD.MOV.U32 R230, RZ, RZ, R231 ;  /* 0x000000ffffe67224 */ /* 0x000fe400078e00e7 */
[----:B------:R-:W-:Y:S02]  /*35ba0*/  IMAD R235, R235, c[0x0][0x190], RZ ;  /* 0x00006400ebeb7a24 */ /* 0x000fe400078e02ff */
[----:B------:R-:W-:Y:S02]  /*35bb0*/  IMAD.MOV.U32 R231, RZ, RZ, R238 ;  /* 0x000000ffffe77224 */ /* 0x000fe400078e00ee */
[----:B------:R-:W-:Y:S01]  /*35bc0*/  IMAD.MOV.U32 R238, RZ, RZ, R239 ;  /* 0x000000ffffee7224 */ /* 0x000fe200078e00ef */
[----:B------:R-:W-:Y:S01]  /*35bd0*/  MOV R239, R240 ;  /* 0x000000f000ef7202 */ /* 0x000fe20000000f00 */
[----:B------:R-:W-:Y:S01]  /*35be0*/  IMAD.MOV.U32 R240, RZ, RZ, R241 ;  /* 0x000000fffff07224 */ /* 0x000fe200078e00f1 */
[----:B-1----:R-:W-:Y:S01]  /*35bf0*/  LEA R8, P3, R235, R2, 0x2 ;  /* 0x00000002eb087211 */ /* 0x002fe200078610ff */
[----:B------:R-:W-:-:S02]  /*35c00*/  IMAD.MOV.U32 R241, RZ, RZ, R250 ;  /* 0x000000fffff17224 */ /* 0x000fc400078e00fa */
        /* <DEDUP_REMOVED lines=9> */
[----:B------:R-:W-:Y:S01]  /*35ca0*/  IMAD.MOV.U32 R152, RZ, RZ, R154 ;  /* 0x000000ffff987224 */ /* 0x000fe200078e009a */
[----:B------:R1:W-:Y:S01]  /*35cb0*/  STL.64 [R1+0x360], R8 ;  /* 0x0003600801007387 */ /* 0x0003e20000100a00 */
[----:B--2---:R-:W-:-:S03]  /*35cc0*/  IMAD.MOV.U32 R154, RZ, RZ, R160 ;  /* 0x000000ffff9a7224 */ /* 0x004fc600078e00a0 */
[----:B------:R-:W2:Y:S01]  /*35cd0*/  LDL.LU R160, [R1+0x524] ;  /* 0x0005240001a07983 */ /* 0x000ea20000300800 */
[----:B------:R-:W-:Y:S02]  /*35ce0*/  IMAD.MOV.U32 R27, RZ, RZ, R122 ;  /* 0x000000ffff1b7224 */ /* 0x000fe400078e007a */
[----:B------:R-:W-:Y:S01]  /*35cf0*/  IMAD.MOV.U32 R122, RZ, RZ, R140 ;  /* 0x000000ffff7a7224 */ /* 0x000fe200078e008c */
[----:B------:R-:W-:Y:S01]  /*35d00*/  MOV R140, R230 ;  /* 0x000000e6008c7202 */ /* 0x000fe20000000f00 */
[----:B------:R-:W-:Y:S02]  /*35d10*/  IMAD.MOV.U32 R230, RZ, RZ, R231 ;  /* 0x000000ffffe67224 */ /* 0x000fe400078e00e7 */
[----:B------:R-:W-:Y:S02]  /*35d20*/  IMAD R117, R117, c[0x0][0x190], RZ ;  /* 0x0000640075757a24 */ /* 0x000fe400078e02ff */
[----:B------:R-:W-:Y:S02]  /*35d30*/  IMAD.MOV.U32 R231, RZ, RZ, R238 ;  /* 0x000000ffffe77224 */ /* 0x000fe400078e00ee */
[----:B------:R-:W-:-:S02]  /*35d40*/  IMAD.MOV.U32 R238, RZ, RZ, R239 ;  /* 0x000000ffffee7224 */ /* 0x000fc400078e00ef */
[----:B------:R-:W-:Y:S01]  /*35d50*/  IMAD.MOV.U32 R239, RZ, RZ, R240 ;  /* 0x000000ffffef7224 */ /* 0x000fe200078e00f0 */
[----:B------:R-:W-:Y:S01]  /*35d60*/  MOV R240, R241 ;  /* 0x000000f100f07202 */ /* 0x000fe20000000f00 */
[----:B------:R-:W-:Y:S01]  /*35d70*/  IMAD.MOV.U32 R241, RZ, RZ, R250 ;  /* 0x000000fffff17224 */ /* 0x000fe200078e00fa */
[C---:B------:R-:W-:Y:S01]  /*35d80*/  LEA R6, P0, R117.reuse, R2, 0x2 ;  /* 0x0000000275067211 */ /* 0x040fe200078010ff */
[----:B------:R-:W-:Y:S02]  /*35d90*/  IMAD.MOV.U32 R250, RZ, RZ, R249 ;  /* 0x000000fffffa7224 */ /* 0x000fe400078e00f9 */
[----:B------:R-:W-:Y:S02]  /*35da0*/  IMAD.MOV.U32 R249, RZ, RZ, R248 ;  /* 0x000000fffff97224 */ /* 0x000fe400078e00f8 */
        /* <DEDUP_REMOVED lines=8> */
[----:B------:R1:W-:Y:S01]  /*35e30*/  STL.64 [R1+0x358], R6 ;  /* 0x0003580601007387 */ /* 0x0003e20000100a00 */
[----:B--2---:R-:W-:-:S03]  /*35e40*/  IMAD.MOV.U32 R154, RZ, RZ, R160 ;  /* 0x000000ffff9a7224 */ /* 0x004fc600078e00a0 */
[----:B------:R-:W2:Y:S01]  /*35e50*/  LDL.LU R160, [R1+0x520] ;  /* 0x0005200001a07983 */ /* 0x000ea20000300800 */
[----:B------:R-:W-:Y:S02]  /*35e60*/  IMAD R220, R220, c[0x0][0x190], RZ ;  /* 0x00006400dcdc7a24 */ /* 0x000fe400078e02ff */
[----:B------:R-:W-:Y:S02]  /*35e70*/  IMAD.MOV.U32 R28, RZ, RZ, R122 ;  /* 0x000000ffff1c7224 */ /* 0x000fe400078e007a */
[----:B------:R-:W-:Y:S02]  /*35e80*/  IMAD.MOV.U32 R122, RZ, RZ, R230 ;  /* 0x000000ffff7a7224 */ /* 0x000fe400078e00e6 */
[----:B------:R-:W-:Y:S01]  /*35e90*/  IMAD.MOV.U32 R29, RZ, RZ, R140 ;  /* 0x000000ffff1d7224 */ /* 0x000fe200078e008c */
[----:B------:R-:W-:Y:S01]  /*35ea0*/  MOV R140, R231 ;  /* 0x000000e7008c7202 */ /* 0x000fe20000000f00 */
[----:B------:R-:W-:Y:S01]  /*35eb0*/  IMAD.MOV.U32 R230, RZ, RZ, R238 ;  /* 0x000000ffffe67224 */ /* 0x000fe200078e00ee */
[----:B------:R-:W-:Y:S01]  /*35ec0*/  LEA R4, P4, R220, R2, 0x2 ;  /* 0x00000002dc047211 */ /* 0x000fe200078810ff */
[----:B------:R-:W-:Y:S01]  /*35ed0*/  IMAD.MOV.U32 R238, RZ, RZ, R240 ;  /* 0x000000ffffee7224 */ /* 0x000fe200078e00f0 */
[----:B------:R-:W-:Y:S01]  /*35ee0*/  MOV R240, R250 ;  /* 0x000000fa00f07202 */ /* 0x000fe20000000f00 */
[----:B------:R-:W-:-:S02]  /*35ef0*/  IMAD.MOV.U32 R231, RZ, RZ, R239 ;  /* 0x000000ffffe77224 */ /* 0x000fc400078e00ef */
[----:B------:R-:W-:Y:S02]  /*35f00*/  IMAD.MOV.U32 R239, RZ, RZ, R241 ;  /* 0x000000ffffef7224 */ /* 0x000fe400078e00f1 */
[----:B------:R-:W-:Y:S01]  /*35f10*/  IMAD.MOV.U32 R250, RZ, RZ, R248 ;  /* 0x000000fffffa7224 */ /* 0x000fe200078e00f8 */
[----:B-1----:R-:W-:Y:S01]  /*35f20*/  LEA R8, P3, R36, R2, 0x2 ;  /* 0x0000000224087211 */ /* 0x002fe200078610ff */
[----:B------:R-:W-:Y:S01]  /*35f30*/  IMAD.MOV.U32 R241, RZ, RZ, R249 ;  /* 0x000000fffff17224 */ /* 0x000fe200078e00f9 */
[----:B------:R-:W-:Y:S01]  /*35f40*/  MOV R31, R140 ;  /* 0x0000008c001f7202 */ /* 0x000fe20000000f00 */
[----:B------:R-:W-:Y:S02]  /*35f50*/  IMAD.MOV.U32 R248, RZ, RZ, R123 ;  /* 0x000000fffff87224 */ /* 0x000fe400078e007b */
        /* <DEDUP_REMOVED lines=22> */
[----:B------:R-:W-:Y:S01]  /*360c0*/  IMAD.MOV.U32 R247, RZ, RZ, R222 ;  /* 0x000000fffff77224 */ /* 0x000fe200078e00de */
[----:B------:R-:W3:Y:S01]  /*360d0*/  LDL.LU R197, [R1+0x619c] ;  /* 0x00619c0001c57983 */ /* 0x000ee20000300800 */
[----:B------:R-:W-:Y:S02]  /*360e0*/  IMAD.MOV.U32 R123, RZ, RZ, R145 ;  /* 0x000000ffff7b7224 */ /* 0x000fe400078e0091 */
[----:B------:R-:W-:Y:S02]  /*360f0*/  IMAD.MOV.U32 R222, RZ, RZ, R146 ;  /* 0x000000ffffde7224 */ /* 0x000fe400078e0092 */
[----:B------:R-:W-:Y:S02]  /*36100*/  IMAD.MOV.U32 R146, RZ, RZ, R154 ;  /* 0x000000ffff927224 */ /* 0x000fe400078e009a */
[----:B------:R-:W-:Y:S01]  /*36110*/  IMAD.MOV.U32 R154, RZ, RZ, R162 ;  /* 0x000000ffff9a7224 */ /* 0x000fe200078e00a2 */
[----:B------:R-:W-:Y:S02]  /*36120*/  MOV R162, R100 ;  /* 0x0000006400a27202 */ /* 0x000fe40000000f00 */
[----:B--2---:R-:W-:Y:S01]  /*36130*/  MOV R152, R160 ;  /* 0x000000a000987202 */ /* 0x004fe20000000f00 */
[----:B------:R-:W-:-:S02]  /*36140*/  IMAD.MOV.U32 R160, RZ, RZ, R161 ;  /* 0x000000ffffa07224 */ /* 0x000fc400078e00a1 */
[----:B------:R-:W-:Y:S01]  /*36150*/  IMAD.MOV.U32 R161, RZ, RZ, R187 ;  /* 0x000000ffffa17224 */ /* 0x000fe200078e00bb */
[----:B------:R-:W-:Y:S01]  /*36160*/  MOV R145, R152 ;  /* 0x0000009800917202 */ /* 0x000fe20000000f00 */
[----:B------:R-:W2:Y:S02]  /*36170*/  LDL.LU R187, [R1+0x6198] ;  /* 0x0061980001bb7983 */ /* 0x000ea40000300800 */
[----:B------:R-:W-:Y:S02]  /*36180*/  IMAD.MOV.U32 R152, RZ, RZ, R161 ;  /* 0x000000ffff987224 */ /* 0x000fe400078e00a1 */
[----:B------:R1:W-:Y:S01]  /*36190*/  STL.64 [R1+0x2e0], R8 ;  /* 0x0002e00801007387 */ /* 0x0003e20000100a00 */
[----:B----4-:R-:W-:-:S03]  /*361a0*/  IMAD.MOV.U32 R161, RZ, RZ, R195 ;  /* 0x000000ffffa17224 */ /* 0x010fc600078e00c3 */
[----:B------:R-:W4:Y:S04]  /*361b0*/  LDL.LU R195, [R1+0x6194] ;  /* 0x0061940001c37983 */ /* 0x000f280000300800 */
[----:B------:R-:W2:Y:S01]  /*361c0*/  LDL.LU R100, [R1+0x6190] ;  /* 0x0061900001647983 */ /* 0x000ea20000300800 */
        /* <DEDUP_REMOVED lines=10> */
[----:B------:R-:W-:Y:S02]  /*36270*/  IMAD.MOV.U32 R250, RZ, RZ, R248 ;  /* 0x000000fffffa7224 */ /* 0x000fe400078e00f8 */
[----:B------:R-:W-:Y:S01]  /*36280*/  IMAD.MOV.U32 R249, RZ, RZ, R247 ;  /* 0x000000fffff97224 */ /* 0x000fe200078e00f7 */
[----:B------:R-:W-:Y:S01]  /*36290*/  LEA R6, P0, R37, R2, 0x2 ;  /* 0x0000000225067211 */ /* 0x000fe200078010ff */
        /* <DEDUP_REMOVED lines=10> */
[----:B------:R-:W-:Y:S01]  /*36340*/  IMAD.MOV.U32 R140, RZ, RZ, R231 ;  /* 0x000000ffff8c7224 */ /* 0x000fe200078e00e7 */
[----:B-1----:R-:W-:Y:S01]  /*36350*/  LEA R4, P4, R38, R2, 0x2 ;  /* 0x0000000226047211 */ /* 0x002fe200078810ff */
[----:B------:R-:W-:-:S02]  /*36360*/  IMAD.MOV.U32 R152, RZ, RZ, R161 ;  /* 0x000000ffff987224 */ /* 0x000fc400078e00a1 */
[----:B------:R-:W-:Y:S01]  /*36370*/  IMAD.MOV.U32 R230, RZ, RZ, R238 ;  /* 0x000000ffffe67224 */ /* 0x000fe200078e00ee */
[----:B------:R-:W-:Y:S01]  /*36380*/  MOV R238, R240 ;  /* 0x000000f000ee7202 */ /* 0x000fe20000000f00 */
[----:B------:R-:W-:Y:S01]  /*36390*/  IMAD.MOV.U32 R231, RZ, RZ, R239 ;  /* 0x000000ffffe77224 */ /* 0x000fe200078e00ef */
[----:B------:R-:W-:Y:S01]  /*363a0*/  LEA.HI.X.SX32 R7, R37, R0, 0x2, P0 ;  /* 0x0000000025077211 */ /* 0x000fe200000f16ff */
[----:B------:R-:W-:Y:S02]  /*363b0*/  IMAD.MOV.U32 R161, RZ, RZ, R163 ;  /* 0x000000ffffa17224 */ /* 0x000fe400078e00a3 */
[----:B------:R-:W-:Y:S02]  /*363c0*/  IMAD.MOV.U32 R239, RZ, RZ, R241 ;  /* 0x000000ffffef7224 */ /* 0x000fe400078e00f1 */
[----:B------:R-:W-:Y:S02]  /*363d0*/  IMAD.MOV.U32 R240, RZ, RZ, R250 ;  /* 0x000000fffff07224 */ /* 0x000fe400078e00fa */
[----:B------:R-:W-:Y:S01]  /*363e0*/  IMAD.MOV.U32 R241, RZ, RZ, R249 ;  /* 0x000000fffff17224 */ /* 0x000fe200078e00f9 */
[----:B------:R-:W-:Y:S01]  /*363f0*/  MOV R249, R247 ;  /* 0x000000f700f97202 */ /* 0x000fe20000000f00 */
[----:B------:R-:W-:Y:S01]  /*36400*/  IMAD.MOV.U32 R163, RZ, RZ, R84 ;  /* 0x000000ffffa37224 */ /* 0x000fe200078e0054 */
[----:B------:R-:W-:Y:S01]  /*36410*/  LEA R8, P3, R39, R2, 0x2 ;  /* 0x0000000227087211 */ /* 0x000fe200078610ff */
[----:B------:R-:W-:Y:S01]  /*36420*/  IMAD.MOV.U32 R250, RZ, RZ, R248 ;  /* 0x000000fffffa7224 */ /* 0x000fe200078e00f8 */
[----:B------:R-:W-:Y:S01]  /*36430*/  LEA.HI.X.SX32 R5, R38, R0, 0x2, P4 ;  /* 0x0000000026057211 */ /* 0x000fe200020f16ff */
[----:B------:R-:W-:-:S02]  /*36440*/  IMAD.MOV.U32 R248, RZ, RZ, R123 ;  /* 0x000000fffff87224 */ /* 0x000fc400078e007b */
[----:B------:R-:W-:Y:S02]  /*36450*/  IMAD.MOV.U32 R247, RZ, RZ, R222 ;  /* 0x000000fffff77224 */ /* 0x000fe400078e00de */
[----:B------:R-:W-:Y:S02]  /*36460*/  IMAD.MOV.U32 R37, RZ, RZ, R140 ;  /* 0x000000ffff257224 */ /* 0x000fe400078e008c */
[----:B------:R-:W-:Y:S01]  /*36470*/  IMAD.MOV.U32 R123, RZ, RZ, R145 ;  /* 0x000000ffff7b7224 */ /* 0x000fe200078e0091 */
[----:B------:R-:W-:Y:S01]  /*36480*/  MOV R145, R161 ;  /* 0x000000a100917202 */ /* 0x000fe20000000f00 */
[----:B------:R-:W-:Y:S02]  /*36490*/  IMAD.MOV.U32 R222, RZ, RZ, R154 ;  /* 0x000000ffffde7224 */ /* 0x000fe400078e009a */
[----:B------:R-:W-:Y:S01]  /*364a0*/  IMAD.MOV.U32 R140, RZ, RZ, R231 ;  /* 0x000000ffff8c7224 */ /* 0x000fe200078e00e7 */
[----:B------:R1:W-:Y:S01]  /*364b0*/  STL.64 [R1+0x2d8], R6 ;  /* 0x0002d80601007387 */ /* 0x0003e20000100a00 */
[----:B------:R-:W-:Y:S01]  /*364c0*/  IMAD.MOV.U32 R231, RZ, RZ, R239 ;  /* 0x000000ffffe77224 */ /* 0x000fe200078e00ef */
[----:B------:R-:W-:Y:S01]  /*364d0*/  LEA.HI.X.SX32 R9, R39, R0, 0x2, P3 ;  /* 0x0000000027097211 */ /* 0x000fe200018f16ff */
[----:B------:R-:W-:-:S02]  /*364e0*/  IMAD.MOV.U32 R161, RZ, RZ, R163 ;  /* 0x000000ffffa17224 */ /* 0x000fc400078e00a3 */
[----:B------:R-:W-:Y:S01]  /*364f0*/  IMAD.MOV.U32 R239, RZ, RZ, R241 ;  /* 0x000000ffffef7224 */ /* 0x000fe200078e00f1 */
[----:B------:R-:W-:Y:S01]  /*36500*/  MOV R241, R249 ;  /* 0x000000f900f17202 */ /* 0x000fe20000000f00 */
[----:B------:R-:W-:Y:S02]  /*36510*/  IMAD.MOV.U32 R249, RZ, RZ, R247 ;  /* 0x000000fffff97224 */ /* 0x000fe400078e00f7 */
[----:B------:R-:W-:Y:S02]  /*36520*/  IMAD.MOV.U32 R163, RZ, RZ, R199 ;  /* 0x000000ffffa37224 */ /* 0x000fe400078e00c7 */
[----:B------:R-:W-:Y:S02]  /*36530*/  IMAD.MOV.U32 R247, RZ, RZ, R222 ;  /* 0x000000fffff77224 */ /* 0x000fe400078e00de */
[----:B------:R-:W-:Y:S02]  /*36540*/  IMAD.MOV.U32 R222, RZ, RZ, R161 ;  /* 0x000000ffffde7224 */ /* 0x000fe400078e00a1 */
[----:B--2---:R-:W-:-:S02]  /*36550*/  IMAD.MOV.U32 R162, RZ, RZ, R100 ;  /* 0x000000ffffa27224 */ /* 0x004fc400078e0064 */
[----:B------:R-:W2:Y:S02]  /*36560*/  LDL.LU R100, [R1+0x618c] ;  /* 0x00618c0001647983 */ /* 0x000ea40000300800 */
[----:B------:R-:W-:Y:S02]  /*36570*/  IMAD.MOV.U32 R154, RZ, RZ, R162 ;  /* 0x000000ffff9a7224 */ /* 0x000fe400078e00a2 */
[----:B------:R-:W-:Y:S01]  /*36580*/  IMAD.MOV.U32 R162, RZ, RZ, R169 ;  /* 0x000000ffffa27224 */ /* 0x000fe200078e00a9 */
[----:B------:R-:W-:Y:S01]  /*36590*/  MOV R169, R85 ;  /* 0x0000005500a97202 */ /* 0x000fe20000000f00 */
[----:B------:R-:W2:Y:S02]  /*365a0*/  LDL.LU R84, [R1+0x6188] ;  /* 0x0061880001547983 */ /* 0x000ea40000300800 */
[----:B------:R-:W-:Y:S02]  /*365b0*/  IMAD.MOV.U32 R161, RZ, RZ, R162 ;  /* 0x000000ffffa17224 */ /* 0x000fe400078e00a2 */
[----:B------:R1:W-:Y:S01]  /*365c0*/  STL.64 [R1+0x2d0], R4 ;  /* 0x0002d00401007387 */ /* 0x0003e20000100a00 */
[----:B------:R-:W-:-:S03]  /*365d0*/  IMAD.MOV.U32 R162, RZ, RZ, R169 ;  /* 0x000000ffffa27224 */ /* 0x000fc600078e00a9 */
[----:B------:R-:W2:Y:S04]  /*365e0*/  LDL.LU R199, [R1+0x6184] ;  /* 0x0061840001c77983 */ /* 0x000ea80000300800 */
[----:B------:R-:W2:Y:S04]  /*365f0*/  LDL.LU R85, [R1+0x6180] ;  /* 0x0061800001557983 */ /* 0x000ea80000300800 */
[----:B------:R2:W-:Y:S04]  /*36600*/  STL.64 [R1+0x2c8], R8 ;  /* 0x0002c80801007387 */ /* 0x0005e80000100a00 */
[----:B------:R-:W2:Y:S01]  /*36610*/  LDL.LU R169, [R1+0x540] ;  /* 0x0005400001a97983 */ /* 0x000ea20000300800 */
        /* <DEDUP_REMOVED lines=10> */
[----:B------:R-:W-:Y:S01]  /*366c0*/  IMAD.MOV.U32 R145, RZ, RZ, R163 ;  /* 0x000000ffff917224 */ /* 0x000fe200078e00a3 */
[----:B------:R-:W-:Y:S01]  /*366d0*/  MOV R163, R177 ;  /* 0x000000b100a37202 */ /* 0x000fe20000000f00 */
[----:B------:R-:W-:Y:S01]  /*366e0*/  IMAD.MOV.U32 R39, RZ, RZ, R140 ;  /* 0x000000ffff277224 */ /* 0x000fe200078e008c */
[----:B------:R-:W-:Y:S01]  /*366f0*/  MOV R140, R231 ;  /* 0x000000e7008c7202 */ /* 0x000fe20000000f00 */
[----:B------:R-:W-:-:S02]  /*36700*/  IMAD.MOV.U32 R177, RZ, RZ, R98 ;  /* 0x000000ffffb17224 */ /* 0x000fc400078e0062 */
[----:B------:R-:W-:Y:S01]  /*36710*/  IMAD.MOV.U32 R38, RZ, RZ, R122 ;  /* 0x000000ffff267224 */ /* 0x000fe200078e007a */
[----:B------:R-:W3:Y:S01]  /*36720*/  LDL.LU R98, [R1+0x617c] ;  /* 0x00617c0001627983 */ /* 0x000ee20000300800 */
[----:B------:R-:W-:Y:S02]  /*36730*/  IMAD.MOV.U32 R122, RZ, RZ, R230 ;  /* 0x000000ffff7a7224 */ /* 0x000fe400078e00e6 */
[----:B------:R-:W-:Y:S01]  /*36740*/  IMAD.MOV.U32 R230, RZ, RZ, R238 ;  /* 0x000000ffffe67224 */ /* 0x000fe200078e00ee */
[----:B------:R1:W-:Y:S01]  /*36750*/  STL.64 [R1+0x2c0], R6 ;  /* 0x0002c00601007387 */ /* 0x0003e20000100a00 */
[----:B------:R-:W-:Y:S02]  /*36760*/  IMAD.MOV.U32 R238, RZ, RZ, R171 ;  /* 0x000000ffffee7224 */ /* 0x000fe400078e00ab */
[----:B--2---:R-:W-:Y:S02]  /*36770*/  IMAD.MOV.U32 R231, RZ, RZ, R169 ;  /* 0x000000ffffe77224 */ /* 0x004fe400078e00a9 */
[----:B------:R-:W-:-:S02]  /*36780*/  IMAD.MOV.U32 R169, RZ, RZ, R205 ;  /* 0x000000ffffa97224 */ /* 0x000fc400078e00cd */
[----:B------:R-:W2:Y:S04]  /*36790*/  LDL.LU R205, [R1+0x6178] ;  /* 0x0061780001cd7983 */ /* 0x000ea80000300800 */
[----:B------:R-:W2:Y:S01]  /*367a0*/  LDL.LU R171, [R1+0x538] ;  /* 0x0005380001ab7983 */ /* 0x000ea20000300800 */
[----:B------:R-:W-:-:S04]  /*367b0*/  LEA R4, P4, R224, R2, 0x2 ;  /* 0x00000002e0047211 */ /* 0x000fc800078810ff */
[----:B------:R-:W-:Y:S01]  /*367c0*/  LEA.HI.X.SX32 R5, R224, R0, 0x2, P4 ;  /* 0x00000000e0057211 */ /* 0x000fe200020f16ff */
[----:B------:R-:W-:Y:S02]  /*367d0*/  IMAD.MOV.U32 R224, RZ, RZ, R140 ;  /* 0x000000ffffe07224 */ /* 0x000fe400078e008c */
[----:B------:R-:W-:Y:S01]  /*367e0*/  IMAD.MOV.U32 R140, RZ, RZ, R231 ;  /* 0x000000ffff8c7224 */ /* 0x000fe200078e00e7 */
[----:B------:R-:W-:Y:S01]  /*367f0*/  MOV R40, R122 ;  /* 0x0000007a00287202 */ /* 0x000fe20000000f00 */
[----:B------:R1:W-:Y:S01]  /*36800*/  STL.64 [R1+0x2b8], R4 ;  /* 0x0002b80401007387 */ /* 0x0003e20000100a00 */
[----:B------:R-:W-:Y:S02]  /*36810*/  IMAD.MOV.U32 R122, RZ, RZ, R230 ;  /* 0x000000ffff7a7224 */ /* 0x000fe400078e00e6 */
[----:B------:R-:W-:Y:S01]  /*36820*/  IMAD.MOV.U32 R230, RZ, RZ, R238 ;  /* 0x000000ffffe67224 */ /* 0x000fe200078e00ee */
[----:B--2---:R-:W-:Y:S01]  /*36830*/  MOV R231, R171 ;  /* 0x000000ab00e77202 */ /* 0x004fe20000000f00 */
[----:B------:R-:W-:-:S02]  /*36840*/  IMAD.MOV.U32 R171, RZ, RZ, R178 ;  /* 0x000000ffffab7224 */ /* 0x000fc400078e00b2 */
[----:B------:R-:W-:Y:S02]  /*36850*/  IMAD.MOV.U32 R178, RZ, RZ, R188 ;  /* 0x000000ffffb27224 */ /* 0x000fe400078e00bc */
[----:B------:R-:W2:Y:S04]  /*36860*/  LDL.LU R188, [R1+0x6174] ;  /* 0x0061740001bc7983 */ /* 0x000ea80000300800 */
[----:B------:R-:W2:Y:S01]  /*36870*/  LDL.LU R238, [R1+0x534] ;  /* 0x0005340001ee7983 */ /* 0x000ea20000300800 */
[CC--:B------:R-:W-:Y:S02]  /*36880*/  LEA R8, P3, R116.reuse, R2.reuse, 0x2 ;  /* 0x0000000274087211 */ /* 0x0c0fe400078610ff */
[C---:B-1----:R-:W-:Y:S02]  /*36890*/  LEA R6, P0, R25.reuse, R2, 0x2 ;  /* 0x0000000219067211 */ /* 0x042fe400078010ff */
[----:B------:R-:W-:Y:S01]  /*368a0*/  LEA.HI.X.SX32 R9, R116, R0, 0x2, P3 ;  /* 0x0000000074097211 */ /* 0x000fe200018f16ff */
[----:B------:R-:W-:Y:S01]  /*368b0*/  IMAD.MOV.U32 R116, RZ, RZ, R122 ;  /* 0x000000ffff747224 */ /* 0x000fe200078e007a */
[----:B------:R-:W-:Y:S01]  /*368c0*/  LEA R4, P4, R26, R2, 0x2 ;  /* 0x000000021a047211 */ /* 0x000fe200078810ff */
[----:B------:R-:W-:Y:S01]  /*368d0*/  IMAD.MOV.U32 R122, RZ, RZ, R140 ;  /* 0x000000ffff7a7224 */ /* 0x000fe200078e008c */
[----:B------:R-:W-:Y:S01]  /*368e0*/  MOV R140, R230 ;  /* 0x000000e6008c7202 */ /* 0x000fe20000000f00 */
[----:B------:R-:W-:Y:S01]  /*368f0*/  IMAD.MOV.U32 R230, RZ, RZ, R231 ;  /* 0x000000ffffe67224 */ /* 0x000fe200078e00e7 */
[----:B------:R-:W-:-:S02]  /*36900*/  LEA.HI.X.SX32 R7, R25, R0, 0x2, P0 ;  /* 0x0000000019077211 */ /* 0x000fc400000f16ff */
[----:B------:R-:W-:Y:S01]  /*36910*/  LEA.HI.X.SX32 R5, R26, R0, 0x2, P4 ;  /* 0x000000001a057211 */ /* 0x000fe200020f16ff */
[----:B------:R1:W-:Y:S02]  /*36920*/  STL.64 [R1+0x2b0], R8 ;  /* 0x0002b00801007387 */ /* 0x0003e40000100a00 */
[----:B-1----:R-:W-:-:S04]  /*36930*/  LEA R8, P3, R27, R2, 0x2 ;  /* 0x000000021b087211 */ /* 0x002fc800078610ff */
[----:B------:R-:W-:Y:S01]  /*36940*/  LEA.HI.X.SX32 R9, R27, R0, 0x2, P3 ;  /* 0x000000001b097211 */ /* 0x000fe200018f16ff */
[----:B------:R-:W-:Y:S02]  /*36950*/  IMAD R217, R217, c[0x0][0x190], RZ ;  /* 0x00006400d9d97a24 */ /* 0x000fe400078e02ff */
[----:B------:R-:W-:Y:S02]  /*36960*/  IMAD R182, R182, c[0x0][0x190], RZ ;  /* 0x00006400b6b67a24 */ /* 0x000fe400078e02ff */
[----:B------:R-:W-:Y:S02]  /*36970*/  IMAD R173, R173, c[0x0][0x190], RZ ;  /* 0x00006400adad7a24 */ /* 0x000fe400078e02ff */
[----:B------:R-:W-:Y:S02]  /*36980*/  IMAD R165, R165, c[0x0][0x190], RZ ;  /* 0x00006400a5a57a24 */ /* 0x000fe400078e02ff */
[----:B------:R-:W-:Y:S02]  /*36990*/  IMAD R156, R156, c[0x0][0x190], RZ ;  /* 0x000064009c9c7a24 */ /* 0x000fe400078e02ff */
[----:B------:R-:W-:-:S02]  /*369a0*/  IMAD R149, R149, c[0x0][0x190], RZ ;  /* 0x0000640095957a24 */ /* 0x000fc400078e02ff */
[----:B--2---:R-:W-:Y:S02]  /*369b0*/  IMAD.MOV.U32 R231, RZ, RZ, R238 ;  /* 0x000000ffffe77224 */ /* 0x004fe400078e00ee */
[----:B------:R-:W-:Y:S02]  /*369c0*/  IMAD.MOV.U32 R238, RZ, RZ, R213 ;  /* 0x000000ffffee7224 */ /* 0x000fe400078e00d5 */
[----:B------:R-:W-:Y:S02]  /*369d0*/  IMAD.MOV.U32 R213, RZ, RZ, R96 ;  /* 0x000000ffffd57224 */ /* 0x000fe400078e0060 */
[----:B------:R-:W2:Y:S04]  /*369e0*/  LDL.LU R96, [R1+0x6170] ;  /* 0x0061700001607983 */ /* 0x000ea80000300800 */
[----:B------:R1:W-:Y:S04]  /*369f0*/  STL.64 [R1+0x2a8], R6 ;  /* 0x0002a80601007387 */ /* 0x0003e80000100a00 */
[----:B------:R3:W-:Y:S01]  /*36a00*/  STL.64 [R1+0x2a0], R4 ;  /* 0x0002a00401007387 */ /* 0x0007e20000100a00 */
[----:B-1----:R-:W-:-:S02]  /*36a10*/  LEA R6, P0, R28, R2, 0x2 ;  /* 0x000000021c067211 */ /* 0x002fc400078010ff */
[C---:B---3--:R-:W-:Y:S02]  /*36a20*/  LEA R4, P4, R29.reuse, R2, 0x2 ;  /* 0x000000021d047211 */ /* 0x048fe400078810ff */
[-C--:B------:R-:W-:Y:S02]  /*36a30*/  LEA.HI.X.SX32 R7, R28, R0.reuse, 0x2, P0 ;  /* 0x000000001c077211 */ /* 0x080fe400000f16ff */
[----:B------:R-:W-:Y:S01]  /*36a40*/  LEA.HI.X.SX32 R5, R29, R0, 0x2, P4 ;  /* 0x000000001d057211 */ /* 0x000fe200020f16ff */
[----:B------:R1:W-:Y:S04]  /*36a50*/  STL.64 [R1+0x298], R8 ;  /* 0x0002980801007387 */ /* 0x0003e80000100a00 */
[----:B------:R3:W-:Y:S04]  /*36a60*/  STL.64 [R1+0x290], R6 ;  /* 0x0002900601007387 */ /* 0x0007e80000100a00 */
[----:B------:R4:W-:Y:S01]  /*36a70*/  STL.64 [R1+0x288], R4 ;  /* 0x0002880401007387 */ /* 0x0009e20000100a00 */
[----:B-1----:R-:W-:-:S02]  /*36a80*/  LEA R8, P3, R30, R2, 0x2 ;  /* 0x000000021e087211 */ /* 0x002fc400078610ff */
[C---:B---3--:R-:W-:Y:S02]  /*36a90*/  LEA R6, P0, R31.reuse, R2, 0x2 ;  /* 0x000000021f067211 */ /* 0x048fe400078010ff */
[----:B------:R-:W-:Y:S02]  /*36aa0*/  LEA.HI.X.SX32 R9, R30, R0, 0x2, P3 ;  /* 0x000000001e097211 */ /* 0x000fe400018f16ff */
[C---:B----4-:R-:W-:Y:S02]  /*36ab0*/  LEA R4, P4, R32.reuse, R2, 0x2 ;  /* 0x0000000220047211 */ /* 0x050fe400078810ff */
        /* <DEDUP_REMOVED lines=21> */
[----:B------:R3:W-:Y:S01]  /*36c10*/  STL.64 [R1+0x248], R6 ;  /* 0x0002480601007387 */ /* 0x0007e20000100a00 */
[----:B------:R-:W-:-:S03]  /*36c20*/  MOV R38, R122 ;  /* 0x0000007a00267202 */ /* 0x000fc60000000f00 */
[----:B------:R4:W-:Y:S01]  /*36c30*/  STL.64 [R1+0x240], R4 ;  /* 0x0002400401007387 */ /* 0x0009e20000100a00 */
[CC--:B-1----:R-:W-:Y:S02]  /*36c40*/  LEA R8, P3, R39.reuse, R2.reuse, 0x2 ;  /* 0x0000000227087211 */ /* 0x0c2fe400078610ff */
[----:B---3--:R-:W-:Y:S01]  /*36c50*/  LEA R6, P0, R40, R2, 0x2 ;  /* 0x0000000228067211 */ /* 0x008fe200078010ff */
[----:B------:R-:W-:Y:S01]  /*36c60*/  IMAD.MOV.U32 R122, RZ, RZ, R140 ;  /* 0x000000ffff7a7224 */ /* 0x000fe200078e008c */
[----:B------:R-:W-:Y:S02]  /*36c70*/  LEA.HI.X.SX32 R9, R39, R0, 0x2, P3 ;  /* 0x0000000027097211 */ /* 0x000fe400018f16ff */
[----:B----4-:R-:W-:Y:S01]  /*36c80*/  LEA R4, P4, R224, R2, 0x2 ;  /* 0x00000002e0047211 */ /* 0x010fe200078810ff */
[----:B------:R-:W-:Y:S01]  /*36c90*/  IMAD.MOV.U32 R140, RZ, RZ, R230 ;  /* 0x000000ffff8c7224 */ /* 0x000fe200078e00e6 */
[-C--:B------:R-:W-:Y:S01]  /*36ca0*/  LEA.HI.X.SX32 R7, R40, R0.reuse, 0x2, P0 ;  /* 0x0000000028077211 */ /* 0x080fe200000f16ff */
[----:B------:R-:W-:Y:S01]  /*36cb0*/  IMAD.MOV.U32 R230, RZ, RZ, R231 ;  /* 0x000000ffffe67224 */ /* 0x000fe200078e00e7 */
[----:B------:R-:W-:Y:S01]  /*36cc0*/  LEA.HI.X.SX32 R5, R224, R0, 0x2, P4 ;  /* 0x00000000e0057211 */ /* 0x000fe200020f16ff */
[----:B------:R-:W-:Y:S01]  /*36cd0*/  IMAD.MOV.U32 R231, RZ, RZ, R238 ;  /* 0x000000ffffe77224 */ /* 0x000fe200078e00ee */
[----:B------:R1:W-:Y:S01]  /*36ce0*/  STL.64 [R1+0x238], R8 ;  /* 0x0002380801007387 */ /* 0x0003e20000100a00 */
[----:B------:R-:W-:Y:S01]  /*36cf0*/  MOV R238, R239 ;  /* 0x000000ef00ee7202 */ /* 0x000fe20000000f00 */
[----:B------:R-:W-:-:S02]  /*36d00*/  IMAD.MOV.U32 R239, RZ, RZ, R240 ;  /* 0x000000ffffef7224 */ /* 0x000fc400078e00f0 */
[----:B------:R3:W-:Y:S01]  /*36d10*/  STL.64 [R1+0x230], R6 ;  /* 0x0002300601007387 */ /* 0x0007e20000100a00 */
[----:B------:R-:W-:Y:S02]  /*36d20*/  IMAD.MOV.U32 R240, RZ, RZ, R241 ;  /* 0x000000fffff07224 */ /* 0x000fe400078e00f1 */
[----:B------:R-:W-:Y:S01]  /*36d30*/  IMAD.MOV.U32 R241, RZ, RZ, R250 ;  /* 0x000000fffff17224 */ /* 0x000fe200078e00fa */
[----:B------:R4:W-:Y:S01]  /*36d40*/  STL.64 [R1+0x228], R4 ;  /* 0x0002280401007387 */ /* 0x0009e20000100a00 */
[----:B------:R-:W-:Y:S01]  /*36d50*/  IMAD.MOV.U32 R250, RZ, RZ, R249 ;  /* 0x000000fffffa7224 */ /* 0x000fe200078e00f9 */
[CC--:B-1----:R-:W-:Y:S02]  /*36d60*/  LEA R8, P3, R116.reuse, R2.reuse, 0x2 ;  /* 0x0000000274087211 */ /* 0x0c2fe400078610ff */
[----:B---3--:R-:W-:Y:S02]  /*36d70*/  LEA R6, P0, R217, R2, 0x2 ;  /* 0x00000002d9067211 */ /* 0x008fe400078010ff */
[----:B------:R-:W-:-:S02]  /*36d80*/  LEA.HI.X.SX32 R9, R116, R0, 0x2, P3 ;  /* 0x0000000074097211 */ /* 0x000fc400018f16ff */
[C---:B----4-:R-:W-:Y:S02]  /*36d90*/  LEA R4, P4, R182.reuse, R2, 0x2 ;  /* 0x00000002b6047211 */ /* 0x050fe400078810ff */
[----:B------:R-:W-:Y:S01]  /*36da0*/  MOV R249, R248 ;  /* 0x000000f800f97202 */ /* 0x000fe20000000f00 */
[----:B------:R-:W-:Y:S01]  /*36db0*/  IMAD.MOV.U32 R248, RZ, RZ, R247 ;  /* 0x000000fffff87224 */ /* 0x000fe200078e00f7 */
[-C--:B------:R-:W-:Y:S01]  /*36dc0*/  LEA.HI.X.SX32 R7, R217, R0.reuse, 0x2, P0 ;  /* 0x00000000d9077211 */ /* 0x080fe200000f16ff */
        /* <DEDUP_REMOVED lines=8> */
[----:B------:R-:W-:-:S03]  /*36e50*/  IMAD.MOV.U32 R163, RZ, RZ, R188 ;  /* 0x000000ffffa37224 */ /* 0x000fc600078e00bc */
[----:B------:R4:W-:Y:S04]  /*36e60*/  STL.64 [R1+0x170], R4 ;  /* 0x0001700401007387 */ /* 0x0009e80000100a00 */
[----:B------:R-:W2:Y:S01]  /*36e70*/  LDL.LU R188, [R1+0x616c] ;  /* 0x00616c0001bc7983 */ /* 0x000ea20000300800 */
[----:B------:R-:W-:Y:S02]  /*36e80*/  IMAD.MOV.U32 R28, RZ, RZ, R122 ;  /* 0x000000ffff1c7224 */ /* 0x000fe400078e007a */
[----:B------:R-:W-:Y:S01]  /*36e90*/  IMAD.MOV.U32 R122, RZ, RZ, R140 ;  /* 0x000000ffff7a7224 */ /* 0x000fe200078e008c */
[----:B------:R-:W-:Y:S01]  /*36ea0*/  MOV R140, R230 ;  /* 0x000000e6008c7202 */ /* 0x000fe20000000f00 */
[----:B------:R-:W-:Y:S02]  /*36eb0*/  IMAD.MOV.U32 R230, RZ, RZ, R231 ;  /* 0x000000ffffe67224 */ /* 0x000fe400078e00e7 */
[----:B------:R-:W-:-:S02]  /*36ec0*/  IMAD.MOV.U32 R231, RZ, RZ, R238 ;  /* 0x000000ffffe77224 */ /* 0x000fc400078e00ee */
[----:B------:R-:W-:Y:S02]  /*36ed0*/  IMAD.MOV.U32 R238, RZ, RZ, R239 ;  /* 0x000000ffffee7224 */ /* 0x000fe400078e00ef */
[----:B------:R-:W-:Y:S01]  /*36ee0*/  IMAD.MOV.U32 R39, RZ, RZ, R122 ;  /* 0x000000ffff277224 */ /* 0x000fe200078e007a */
[----:B------:R-:W-:Y:S01]  /*36ef0*/  MOV R122, R140 ;  /* 0x0000008c007a7202 */ /* 0x000fe20000000f00 */
[----:B------:R-:W-:Y:S01]  /*36f00*/  IMAD.MOV.U32 R239, RZ, RZ, R240 ;  /* 0x000000ffffef7224 */ /* 0x000fe200078e00f0 */
[----:B-1----:R-:W-:Y:S01]  /*36f10*/  LEA R8, P3, R173, R2, 0x2 ;  /* 0x00000002ad087211 */ /* 0x002fe200078610ff */
[----:B------:R-:W-:Y:S01]  /*36f20*/  IMAD.MOV.U32 R140, RZ, RZ, R230 ;  /* 0x000000ffff8c7224 */ /* 0x000fe200078e00e6 */
[----:B------:R-:W-:Y:S01]  /*36f30*/  MOV R240, R241 ;  /* 0x000000f100f07202 */ /* 0x000fe20000000f00 */
[----:B------:R-:W-:Y:S02]  /*36f40*/  IMAD.MOV.U32 R241, RZ, RZ, R250 ;  /* 0x000000fffff17224 */ /* 0x000fe400078e00fa */
[----:B------:R-:W-:-:S02]  /*36f50*/  IMAD.MOV.U32 R230, RZ, RZ, R231 ;  /* 0x000000ffffe67224 */ /* 0x000fc400078e00e7 */
[----:B------:R-:W-:Y:S02]  /*36f60*/  IMAD.MOV.U32 R250, RZ, RZ, R249 ;  /* 0x000000fffffa7224 */ /* 0x000fe400078e00f9 */
[----:B------:R-:W-:Y:S01]  /*36f70*/  IMAD.MOV.U32 R231, RZ, RZ, R238 ;  /* 0x000000ffffe77224 */ /* 0x000fe200078e00ee */
[----:B------:R-:W-:Y:S01]  /*36f80*/  LEA.HI.X.SX32 R9, R173, R0, 0x2, P3 ;  /* 0x00000000ad097211 */ /* 0x000fe200018f16ff */
[----:B------:R-:W-:Y:S02]  /*36f90*/  IMAD.MOV.U32 R249, RZ, RZ, R248 ;  /* 0x000000fffff97224 */ /* 0x000fe400078e00f8 */
[----:B------:R-:W-:Y:S01]  /*36fa0*/  IMAD.MOV.U32 R238, RZ, RZ, R239 ;  /* 0x000000ffffee7224 */ /* 0x000fe200078e00ef */
[----:B------:R-:W-:Y:S01]  /*36fb0*/  MOV R239, R240 ;  /* 0x000000f000ef7202 */ /* 0x000fe20000000f00 */
[----:B------:R-:W-:Y:S01]  /*36fc0*/  IMAD.MOV.U32 R248, RZ, RZ, R247 ;  /* 0x000000fffff87224 */ /* 0x000fe200078e00f7 */
[----:B------:R-:W-:Y:S01]  /*36fd0*/  MOV R247, R123 ;  /* 0x0000007b00f77202 */ /* 0x000fe20000000f00 */
[----:B------:R-:W-:Y:S01]  /*36fe0*/  IMAD.MOV.U32 R240, RZ, RZ, R241 ;  /* 0x000000fffff07224 */ /* 0x000fe200078e00f1 */
[----:B---3--:R-:W-:Y:S01]  /*36ff0*/  LEA R6, P0, R165, R2, 0x2 ;  /* 0x00000002a5067211 */ /* 0x008fe200078010ff */
[----:B------:R-:W-:-:S02]  /*37000*/  IMAD.MOV.U32 R123, RZ, RZ, R222 ;  /* 0x000000ffff7b7224 */ /* 0x000fc400078e00de */
[----:B------:R-:W-:Y:S02]  /*37010*/  IMAD.MOV.U32 R241, RZ, RZ, R250 ;  /* 0x000000fffff17224 */ /* 0x000fe400078e00fa */
[----:B------:R-:W-:Y:S02]  /*37020*/  IMAD.MOV.U32 R222, RZ, RZ, R145 ;  /* 0x000000ffffde7224 */ /* 0x000fe400078e0091 */
[----:B------:R-:W-:Y:S01]  /*37030*/  IMAD.MOV.U32 R250, RZ, RZ, R249 ;  /* 0x000000fffffa7224 */ /* 0x000fe200078e00f9 */
[----:B----4-:R-:W-:Y:S01]  /*37040*/  LEA R4, P4, R156, R2, 0x2 ;  /* 0x000000029c047211 */ /* 0x010fe200078810ff */
[----:B------:R-:W-:Y:S01]  /*37050*/  IMAD.MOV.U32 R145, RZ, RZ, R198 ;  /* 0x000000ffff917224 */ /* 0x000fe200078e00c6 */
[----:B------:R1:W-:Y:S01]  /*37060*/  STL.64 [R1+0x168], R8 ;  /* 0x0001680801007387 */ /* 0x0003e20000100a00 */
[----:B------:R-:W-:Y:S01]  /*37070*/  IMAD.MOV.U32 R249, RZ, RZ, R248 ;  /* 0x000000fffff97224 */ /* 0x000fe200078e00f8 */
[----:B------:R-:W-:Y:S01]  /*37080*/  MOV R248, R247 ;  /* 0x000000f700f87202 */ /* 0x000fe20000000f00 */
[----:B------:R-:W-:Y:S01]  /*37090*/  IMAD.MOV.U32 R247, RZ, RZ, R123 ;  /* 0x000000fffff77224 */ /* 0x000fe200078e007b */
[----:B------:R-:W-:Y:S01]  /*370a0*/  LEA.HI.X.SX32 R7, R165, R0, 0x2, P0 ;  /* 0x00000000a5077211 */ /* 0x000fe200000f16ff */
[----:B------:R-:W-:-:S02]  /*370b0*/  IMAD.MOV.U32 R123, RZ, RZ, R222 ;  /* 0x000000ffff7b7224 */ /* 0x000fc400078e00de */
[----:B------:R-:W-:Y:S01]  /*370c0*/  IMAD.MOV.U32 R116, RZ, RZ, R122 ;  /* 0x000000ffff747224 */ /* 0x000fe200078e007a */
[----:B------:R-:W-:Y:S01]  /*370d0*/  LEA.HI.X.SX32 R5, R156, R0, 0x2, P4 ;  /* 0x000000009c057211 */ /* 0x000fe200020f16ff */
[----:B------:R-:W-:Y:S01]  /*370e0*/  IMAD.MOV.U32 R222, RZ, RZ, R145 ;  /* 0x000000ffffde7224 */ /* 0x000fe200078e0091 */
[----:B------:R-:W3:Y:S01]  /*370f0*/  LDL.LU R198, [R1+0x6168] ;  /* 0x0061680001c67983 */ /* 0x000ee20000300800 */
[C---:B-1----:R-:W-:Y:S01]  /*37100*/  LEA R8, P3, R149.reuse, R2, 0x2 ;  /* 0x0000000295087211 */ /* 0x042fe200078610ff */
[----:B------:R-:W-:Y:S01]  /*37110*/  IMAD.MOV.U32 R122, RZ, RZ, R230 ;  /* 0x000000ffff7a7224 */ /* 0x000fe200078e00e6 */
        /* <DEDUP_REMOVED lines=8> */
[----:B------:R-:W4:Y:S01]  /*371a0*/  LDL.LU R88, [R1+0x6164] ;  /* 0x0061640001587983 */ /* 0x000f220000300800 */
[----:B------:R-:W-:Y:S01]  /*371b0*/  IMAD.MOV.U32 R248, RZ, RZ, R123 ;  /* 0x000000fffff87224 */ /* 0x000fe200078e007b */
[----:B------:R-:W-:Y:S01]  /*371c0*/  MOV R123, R145 ;  /* 0x00000091007b7202 */ /* 0x000fe20000000f00 */
[----:B------:R-:W-:Y:S01]  /*371d0*/  IMAD.MOV.U32 R145, RZ, RZ, R193 ;  /* 0x000000ffff917224 */ /* 0x000fe200078e00c1 */
[----:B------:R1:W-:Y:S04]  /*371e0*/  STL.64 [R1+0x158], R4 ;  /* 0x0001580401007387 */ /* 0x0003e80000100a00 */
[----:B------:R1:W-:Y:S04]  /*371f0*/  STL.64 [R1+0x150], R8 ;  /* 0x0001500801007387 */ /* 0x0003e80000100a00 */
[----:B------:R-:W3:Y:S01]  /*37200*/  LDL.LU R193, [R1+0x6160] ;  /* 0x0061600001c17983 */ /* 0x000ee20000300800 */
[----:B------:R-:W-:-:S02]  /*37210*/  IMAD.MOV.U32 R224, RZ, RZ, R140 ;  /* 0x000000ffffe07224 */ /* 0x000fc400078e008c */
[----:B------:R-:W-:Y:S01]  /*37220*/  IMAD.MOV.U32 R140, RZ, RZ, R231 ;  /* 0x000000ffff8c7224 */ /* 0x000fe200078e00e7 */
[----:B------:R-:W-:Y:S01]  /*37230*/  MOV R40, R122 ;  /* 0x0000007a00287202 */ /* 0x000fe20000000f00 */
        /* <DEDUP_REMOVED lines=58> */
[----:B------:R-:W-:Y:S02]  /*375e0*/  IMAD R141, R141, c[0x0][0x190], RZ ;  /* 0x000064008d8d7a24 */ /* 0x000fe400078e02ff */
[----:B------:R-:W-:-:S02]  /*375f0*/  IMAD.MOV.U32 R239, RZ, RZ, R240 ;  /* 0x000000ffffef7224 */ /* 0x000fc400078e00f0 */
[----:B------:R-:W-:Y:S02]  /*37600*/  IMAD.MOV.U32 R222, RZ, RZ, R145 ;  /* 0x000000ffffde7224 */ /* 0x000fe400078e0091 */
[----:B------:R-:W-:Y:S02]  /*37610*/  IMAD.MOV.U32 R240, RZ, RZ, R241 ;  /* 0x000000fffff07224 */ /* 0x000fe400078e00f1 */
[----:B------:R-:W-:Y:S02]  /*37620*/  IMAD.MOV.U32 R122, RZ, RZ, R140 ;  /* 0x000000ffff7a7224 */ /* 0x000fe400078e008c */
[----:B------:R-:W-:Y:S02]  /*37630*/  IMAD R133, R133, c[0x0][0x190], RZ ;  /* 0x0000640085857a24 */ /* 0x000fe400078e02ff */
[----:B------:R-:W-:Y:S02]  /*37640*/  IMAD.MOV.U32 R241, RZ, RZ, R250 ;  /* 0x000000fffff17224 */ /* 0x000fe400078e00fa */
[----:B------:R-:W-:-:S02]  /*37650*/  IMAD.MOV.U32 R140, RZ, RZ, R230 ;  /* 0x000000ffff8c7224 */ /* 0x000fc400078e00e6 */
[----:B------:R-:W-:Y:S02]  /*37660*/  IMAD.MOV.U32 R145, RZ, RZ, R184 ;  /* 0x000000ffff917224 */ /* 0x000fe400078e00b8 */
[----:B------:R-:W-:Y:S01]  /*37670*/  IMAD.MOV.U32 R250, RZ, RZ, R249 ;  /* 0x000000fffffa7224 */ /* 0x000fe200078e00f9 */
[----:B------:R-:W-:Y:S01]  /*37680*/  MOV R249, R123 ;  /* 0x0000007b00f97202 */ /* 0x000fe20000000f00 */
[----:B------:R-:W-:Y:S01]  /*37690*/  IMAD.MOV.U32 R230, RZ, RZ, R231 ;  /* 0x000000ffffe67224 */ /* 0x000fe200078e00e7 */
[-C--:B-1----:R-:W-:Y:S01]  /*376a0*/  LEA R6, P0, R141, R2.reuse, 0x2 ;  /* 0x000000028d067211 */ /* 0x082fe200078010ff */
[----:B------:R-:W-:Y:S02]  /*376b0*/  IMAD R125, R125, c[0x0][0x190], RZ ;  /* 0x000064007d7d7a24 */ /* 0x000fe400078e02ff */
        /* <DEDUP_REMOVED lines=9> */
[----:B------:R-:W-:Y:S01]  /*37750*/  LEA R8, P3, R125, R2, 0x2 ;  /* 0x000000027d087211 */ /* 0x000fe200078610ff */
[----:B------:R-:W-:Y:S01]  /*37760*/  IMAD.MOV.U32 R145, RZ, RZ, R168 ;  /* 0x000000ffff917224 */ /* 0x000fe200078e00a8 */
[----:B------:R-:W-:Y:S01]  /*37770*/  LEA.HI.X.SX32 R7, R141, R0, 0x2, P0 ;  /* 0x000000008d077211 */ /* 0x000fe200000f16ff */
[----:B------:R-:W-:Y:S02]  /*37780*/  IMAD.MOV.U32 R241, RZ, RZ, R250 ;  /* 0x000000fffff17224 */ /* 0x000fe400078e00fa */
[----:B------:R-:W-:-:S02]  /*37790*/  IMAD.MOV.U32 R140, RZ, RZ, R230 ;  /* 0x000000ffff8c7224 */ /* 0x000fc400078e00e6 */
[----:B------:R-:W-:Y:S01]  /*377a0*/  IMAD.MOV.U32 R250, RZ, RZ, R249 ;  /* 0x000000fffffa7224 */ /* 0x000fe200078e00f9 */
[----:B------:R-:W-:Y:S01]  /*377b0*/  MOV R249, R123 ;  /* 0x0000007b00f97202 */ /* 0x000fe20000000f00 */
[----:B------:R-:W-:Y:S01]  /*377c0*/  IMAD.MOV.U32 R230, RZ, RZ, R231 ;  /* 0x000000ffffe67224 */ /* 0x000fe200078e00e7 */
[----:B------:R-:W-:Y:S01]  /*377d0*/  LEA.HI.X.SX32 R5, R133, R0, 0x2, P4 ;  /* 0x0000000085057211 */ /* 0x000fe200020f16ff */
[----:B------:R-:W-:Y:S02]  /*377e0*/  IMAD R246, R246, c[0x0][0x190], RZ ;  /* 0x00006400f6f67a24 */ /* 0x000fe400078e02ff */
[----:B------:R-:W-:Y:S02]  /*377f0*/  IMAD.MOV.U32 R231, RZ, RZ, R238 ;  /* 0x000000ffffe77224 */ /* 0x000fe400078e00ee */
[----:B------:R-:W-:Y:S02]  /*37800*/  IMAD.MOV.U32 R171, RZ, RZ, R178 ;  /* 0x000000ffffab7224 */ /* 0x000fe400078e00b2 */
[----:B------:R-:W-:-:S02]  /*37810*/  IMAD.MOV.U32 R123, RZ, RZ, R222 ;  /* 0x000000ffff7b7224 */ /* 0x000fc400078e00de */
[----:B------:R-:W-:Y:S01]  /*37820*/  IMAD.MOV.U32 R238, RZ, RZ, R239 ;  /* 0x000000ffffee7224 */ /* 0x000fe200078e00ef */
[----:B------:R-:W-:Y:S01]  /*37830*/  MOV R239, R240 ;  /* 0x000000f000ef7202 */ /* 0x000fe20000000f00 */
[----:B------:R-:W-:Y:S01]  /*37840*/  IMAD R242, R242, c[0x0][0x190], RZ ;  /* 0x00006400f2f27a24 */ /* 0x000fe200078e02ff */
[----:B------:R-:W-:Y:S01]  /*37850*/  LEA.HI.X.SX32 R9, R125, R0, 0x2, P3 ;  /* 0x000000007d097211 */ /* 0x000fe200018f16ff */
[----:B------:R-:W-:Y:S02]  /*37860*/  IMAD.MOV.U32 R178, RZ, RZ, R228 ;  /* 0x000000ffffb27224 */ /* 0x000fe400078e00e4 */
[----:B------:R-:W-:Y:S01]  /*37870*/  IMAD.MOV.U32 R222, RZ, RZ, R145 ;  /* 0x000000ffffde7224 */ /* 0x000fe200078e0091 */
[----:B------:R-:W3:Y:S01]  /*37880*/  LDL.LU R228, [R1+0x615c] ;  /* 0x00615c0001e47983 */ /* 0x000ee20000300800 */
[----:B------:R-:W-:Y:S02]  /*37890*/  IMAD.MOV.U32 R240, RZ, RZ, R241 ;  /* 0x000000fffff07224 */ /* 0x000fe400078e00f1 */
[----:B------:R-:W-:Y:S01]  /*378a0*/  IMAD R234, R234, c[0x0][0x190], RZ ;  /* 0x00006400eaea7a24 */ /* 0x000fe200078e02ff */
[----:B------:R1:W-:Y:S01]  /*378b0*/  STL.64 [R1+0x148], R6 ;  /* 0x0001480601007387 */ /* 0x0003e20000100a00 */
[----:B------:R-:W-:-:S02]  /*378c0*/  IMAD.MOV.U32 R213, RZ, RZ, R80 ;  /* 0x000000ffffd57224 */ /* 0x000fc400078e0050 */
[----:B------:R-:W-:Y:S01]  /*378d0*/  IMAD.MOV.U32 R145, RZ, RZ, R82 ;  /* 0x000000ffff917224 */ /* 0x000fe200078e0052 */
[----:B------:R-:W3:Y:S01]  /*378e0*/  LDL.LU R80, [R1+0x6158] ;  /* 0x0061580001507983 */ /* 0x000ee20000300800 */
[----:B------:R-:W-:Y:S02]  /*378f0*/  IMAD.MOV.U32 R241, RZ, RZ, R250 ;  /* 0x000000fffff17224 */ /* 0x000fe400078e00fa */
[----:B------:R-:W-:Y:S01]  /*37900*/  IMAD.MOV.U32 R250, RZ, RZ, R249 ;  /* 0x000000fffffa7224 */ /* 0x000fe200078e00f9 */
[----:B------:R5:W-:Y:S01]  /*37910*/  STL.64 [R1+0x140], R4 ;  /* 0x0001400401007387 */ /* 0x000be20000100a00 */
[----:B------:R-:W-:Y:S01]  /*37920*/  IMAD.MOV.U32 R214, RZ, RZ, R81 ;  /* 0x000000ffffd67224 */ /* 0x000fe200078e0051 */
[----:B------:R-:W-:Y:S01]  /*37930*/  MOV R35, R140 ;  /* 0x0000008c00237202 */ /* 0x000fe20000000f00 */
[----:B------:R-:W-:Y:S01]  /*37940*/  IMAD.MOV.U32 R249, RZ, RZ, R123 ;  /* 0x000000fffff97224 */ /* 0x000fe200078e007b */
[C---:B-1----:R-:W-:Y:S01]  /*37950*/  LEA R6, P0, R246.reuse, R2, 0x2 ;  /* 0x00000002f6067211 */ /* 0x042fe200078010ff */
[----:B------:R-:W-:Y:S01]  /*37960*/  IMAD.MOV.U32 R34, RZ, RZ, R122 ;  /* 0x000000ffff227224 */ /* 0x000fe200078e007a */
[----:B------:R-:W3:Y:S01]  /*37970*/  LDL.LU R81, [R1+0x6154] ;  /* 0x0061540001517983 */ /* 0x000ee20000300800 */
[----:B------:R-:W-:Y:S01]  /*37980*/  MOV R123, R222 ;  /* 0x000000de007b7202 */ /* 0x000fe20000000f00 */
[----:B------:R-:W-:Y:S01]  /*37990*/  IMAD.MOV.U32 R122, RZ, RZ, R230 ;  /* 0x000000ffff7a7224 */ /* 0x000fe200078e00e6 */
[----:B------:R-:W-:Y:S01]  /*379a0*/  LEA.HI.X.SX32 R7, R246, R0, 0x2, P0 ;  /* 0x00000000f6077211 */ /* 0x000fe200000f16ff */
[----:B------:R1:W-:Y:S01]  /*379b0*/  STL.64 [R1+0x138], R8 ;  /* 0x0001380801007387 */ /* 0x0003e20000100a00 */
[----:B------:R-:W-:Y:S01]  /*379c0*/  IMAD.MOV.U32 R222, RZ, RZ, R145 ;  /* 0x000000ffffde7224 */ /* 0x000fe200078e0091 */
[----:B-----5:R-:W-:Y:S01]  /*379d0*/  LEA R4, P4, R242, R2, 0x2 ;  /* 0x00000002f2047211 */ /* 0x020fe200078810ff */
[----:B------:R-:W-:Y:S01]  /*379e0*/  IMAD.MOV.U32 R140, RZ, RZ, R231 ;  /* 0x000000ffff8c7224 */ /* 0x000fe200078e00e7 */
[----:B------:R-:W5:Y:S01]  /*379f0*/  LDL.LU R184, [R1+0x6150] ;  /* 0x0061500001b87983 */ /* 0x000f620000300800 */
[----:B------:R-:W-:Y:S01]  /*37a00*/  IMAD.MOV.U32 R230, RZ, RZ, R238 ;  /* 0x000000ffffe67224 */ /* 0x000fe200078e00ee */
[----:B------:R-:W-:Y:S01]  /*37a10*/  MOV R238, R240 ;  /* 0x000000f000ee7202 */ /* 0x000fe20000000f00 */
[----:B------:R-:W-:Y:S01]  /*37a20*/  IMAD R176, R176, c[0x0][0x190], RZ ;  /* 0x00006400b0b07a24 */ /* 0x000fe200078e02ff */
[----:B------:R-:W-:Y:S01]  /*37a30*/  LEA.HI.X.SX32 R5, R242, R0, 0x2, P4 ;  /* 0x00000000f2057211 */ /* 0x000fe200020f16ff */
[----:B------:R-:W-:-:S02]  /*37a40*/  IMAD.MOV.U32 R145, RZ, RZ, R146 ;  /* 0x000000ffff917224 */ /* 0x000fc400078e0092 */
[----:B------:R-:W-:Y:S01]  /*37a50*/  IMAD.MOV.U32 R231, RZ, RZ, R239 ;  /* 0x000000ffffe77224 */ /* 0x000fe200078e00ef */
[C---:B-1----:R-:W-:Y:S01]  /*37a60*/  LEA R8, P3, R234.reuse, R2, 0x2 ;  /* 0x00000002ea087211 */ /* 0x042fe200078610ff */
[----:B------:R-:W-:Y:S02]  /*37a70*/  IMAD.MOV.U32 R146, RZ, RZ, R83 ;  /* 0x000000ffff927224 */ /* 0x000fe400078e0053 */
[----:B------:R-:W-:Y:S02]  /*37a80*/  IMAD.MOV.U32 R240, RZ, RZ, R241 ;  /* 0x000000fffff07224 */ /* 0x000fe400078e00f1 */
[----:B------:R-:W-:Y:S01]  /*37a90*/  IMAD.MOV.U32 R36, RZ, RZ, R122 ;  /* 0x000000ffff247224 */ /* 0x000fe200078e007a */
[----:B------:R-:W-:Y:S01]  /*37aa0*/  LEA.HI.X.SX32 R9, R234, R0, 0x2, P3 ;  /* 0x00000000ea097211 */ /* 0x000fe200018f16ff */
[----:B------:R-:W-:Y:S02]  /*37ab0*/  IMAD.MOV.U32 R239, RZ, RZ, R250 ;  /* 0x000000ffffef7224 */ /* 0x000fe400078e00fa */
[----:B------:R-:W-:Y:S01]  /*37ac0*/  IMAD.MOV.U32 R241, RZ, RZ, R249 ;  /* 0x000000fffff17224 */ /* 0x000fe200078e00f9 */
[----:B------:R-:W-:Y:S01]  /*37ad0*/  MOV R249, R222 ;  /* 0x000000de00f97202 */ /* 0x000fe20000000f00 */
[----:B------:R-:W-:Y:S01]  /*37ae0*/  IMAD.MOV.U32 R122, RZ, RZ, R140 ;  /* 0x000000ffff7a7224 */ /* 0x000fe200078e008c */
[----:B------:R1:W-:Y:S01]  /*37af0*/  STL.64 [R1+0x130], R6 ;  /* 0x0001300601007387 */ /* 0x0003e20000100a00 */
[----:B------:R-:W-:-:S02]  /*37b00*/  IMAD R114, R114, c[0x0][0x190], RZ ;  /* 0x0000640072727a24 */ /* 0x000fc400078e02ff */
[----:B------:R-:W-:Y:S02]  /*37b10*/  IMAD.MOV.U32 R250, RZ, RZ, R123 ;  /* 0x000000fffffa7224 */ /* 0x000fe400078e007b */
[----:B------:R-:W-:Y:S02]  /*37b20*/  IMAD.MOV.U32 R140, RZ, RZ, R230 ;  /* 0x000000ffff8c7224 */ /* 0x000fe400078e00e6 */
[----:B------:R-:W-:Y:S02]  /*37b30*/  IMAD.MOV.U32 R168, RZ, RZ, R185 ;  /* 0x000000ffffa87224 */ /* 0x000fe400078e00b9 */
[----:B------:R-:W-:Y:S01]  /*37b40*/  IMAD.MOV.U32 R230, RZ, RZ, R231 ;  /* 0x000000ffffe67224 */ /* 0x000fe200078e00e7 */
[----:B------:R-:W5:Y:S01]  /*37b50*/  LDL.LU R185, [R1+0x614c] ;  /* 0x00614c0001b97983 */ /* 0x000f620000300800 */
[----:B------:R-:W-:Y:S01]  /*37b60*/  IMAD.MOV.U32 R123, RZ, RZ, R145 ;  /* 0x000000ffff7b7224 */ /* 0x000fe200078e0091 */
[----:B-1----:R-:W-:Y:S01]  /*37b70*/  LEA R6, P0, R176, R2, 0x2 ;  /* 0x00000002b0067211 */ /* 0x002fe200078010ff */
[----:B------:R-:W-:Y:S01]  /*37b80*/  IMAD.MOV.U32 R222, RZ, RZ, R146 ;  /* 0x000000ffffde7224 */ /* 0x000fe200078e0092 */
[----:B------:R-:W-:Y:S01]  /*37b90*/  MOV R231, R238 ;  /* 0x000000ee00e77202 */ /* 0x000fe20000000f00 */
[----:B------:R1:W-:Y:S01]  /*37ba0*/  STL.64 [R1+0x128], R4 ;  /* 0x0001280401007387 */ /* 0x0003e20000100a00 */
[----:B------:R-:W-:-:S02]  /*37bb0*/  IMAD.MOV.U32 R238, RZ, RZ, R239 ;  /* 0x000000ffffee7224 */ /* 0x000fc400078e00ef */
[----:B------:R-:W-:Y:S01]  /*37bc0*/  IMAD.MOV.U32 R145, RZ, RZ, R152 ;  /* 0x000000ffff917224 */ /* 0x000fe200078e0098 */
[----:B------:R-:W4:Y:S01]  /*37bd0*/  LDL.LU R82, [R1+0x6148] ;  /* 0x0061480001527983 */ /* 0x000f220000300800 */
[----:B------:R-:W-:Y:S01]  /*37be0*/  IMAD.MOV.U32 R239, RZ, RZ, R250 ;  /* 0x000000ffffef7224 */ /* 0x000fe200078e00fa */
[----:B------:R-:W-:Y:S01]  /*37bf0*/  MOV R152, R187 ;  /* 0x000000bb00987202 */ /* 0x000fe20000000f00 */
[----:B------:R-:W-:Y:S01]  /*37c00*/  IMAD.MOV.U32 R146, RZ, RZ, R186 ;  /* 0x000000ffff927224 */ /* 0x000fe200078e00ba */
[----:B------:R2:W-:Y:S01]  /*37c10*/  STL.64 [R1+0x120], R8 ;  /* 0x0001200801007387 */ /* 0x0005e20000100a00 */
[----:B------:R-:W-:Y:S01]  /*37c20*/  IMAD.MOV.U32 R250, RZ, RZ, R249 ;  /* 0x000000fffffa7224 */ /* 0x000fe200078e00f9 */
[----:B------:R-:W-:Y:S01]  /*37c30*/  LEA.HI.X.SX32 R7, R176, R0, 0x2, P0 ;  /* 0x00000000b0077211 */ /* 0x000fe200000f16ff */
[----:B------:R-:W-:Y:S01]  /*37c40*/  IMAD.MOV.U32 R249, RZ, RZ, R123 ;  /* 0x000000fffff97224 */ /* 0x000fe200078e007b */
[C---:B-1----:R-:W-:Y:S01]  /*37c50*/  LEA R4, P4, R114.reuse, R2, 0x2 ;  /* 0x0000000272047211 */ /* 0x042fe200078810ff */
[----:B------:R-:W4:Y:S01]  /*37c60*/  LDL.LU R83, [R1+0x6144] ;  /* 0x0061440001537983 */ /* 0x000f220000300800 */
[----:B------:R-:W-:Y:S01]  /*37c70*/  MOV R123, R222 ;  /* 0x000000de007b7202 */ /* 0x000fe20000000f00 */
[----:B------:R-:W-:Y:S01]  /*37c80*/  IMAD.MOV.U32 R222, RZ, RZ, R145 ;  /* 0x000000ffffde7224 */ /* 0x000fe200078e0091 */
[----:B------:R-:W-:Y:S01]  /*37c90*/  LEA.HI.X.SX32 R5, R114, R0, 0x2, P4 ;  /* 0x0000000072057211 */ /* 0x000fe200020f16ff */
[----:B------:R-:W-:Y:S01]  /*37ca0*/  IMAD.MOV.U32 R145, RZ, RZ, R146 ;  /* 0x000000ffff917224 */ /* 0x000fe200078e0092 */
[C---:B--2---:R-:W-:Y:S01]  /*37cb0*/  LEA R8, P3, R38.reuse, R2, 0x2 ;  /* 0x0000000226087211 */ /* 0x044fe200078610ff */
[----:B------:R-:W-:Y:S01]  /*37cc0*/  IMAD.MOV.U32 R146, RZ, RZ, R152 ;  /* 0x000000ffff927224 */ /* 0x000fe200078e0098 */
[----:B------:R1:W-:Y:S01]  /*37cd0*/  STL.64 [R1+0x118], R6 ;  /* 0x0001180601007387 */ /* 0x0003e20000100a00 */
[----:B------:R-:W-:Y:S01]  /*37ce0*/  IMAD.MOV.U32 R152, RZ, RZ, R154 ;  /* 0x000000ffff987224 */ /* 0x000fe200078e009a */
[----:B------:R-:W-:Y:S01]  /*37cf0*/  LEA.HI.X.SX32 R9, R38, R0, 0x2, P3 ;  /* 0x0000000026097211 */ /* 0x000fe200018f16ff */
[----:B------:R-:W-:Y:S01]  /*37d00*/  IMAD.MOV.U32 R37, RZ, RZ, R122 ;  /* 0x000000ffff257224 */ /* 0x000fe200078e007a */
[----:B------:R-:W2:Y:S01]  /*37d10*/  LDL.LU R186, [R1+0x6140] ;  /* 0x0061400001ba7983 */ /* 0x000ea20000300800 */
[----:B------:R-:W-:Y:S01]  /*37d20*/  IMAD.MOV.U32 R38, RZ, RZ, R140 ;  /* 0x000000ffff267224 */ /* 0x000fe200078e008c */
[----:B------:R-:W-:Y:S01]  /*37d30*/  MOV R154, R84 ;  /* 0x00000054009a7202 */ /* 0x000fe20000000f00 */
[----:B------:R-:W-:Y:S01]  /*37d40*/  IMAD.MOV.U32 R122, RZ, RZ, R230 ;  /* 0x000000ffff7a7224 */ /* 0x000fe200078e00e6 */
[----:B------:R-:W2:Y:S01]  /*37d50*/  LDL.LU R187, [R1+0x613c] ;  /* 0x00613c0001bb7983 */ /* 0x000ea20000300800 */
[----:B------:R-:W-:Y:S01]  /*37d60*/  IMAD.MOV.U32 R140, RZ, RZ, R231 ;  /* 0x000000ffff8c7224 */ /* 0x000fe200078e00e7 */
[----:B------:R-:W-:Y:S01]  /*37d70*/  MOV R230, R238 ;  /* 0x000000ee00e67202 */ /* 0x000fe20000000f00 */
[----:B------:R-:W-:Y:S01]  /*37d80*/  IMAD.MOV.U32 R231, RZ, RZ, R239 ;  /* 0x000000ffffe77224 */ /* 0x000fe200078e00ef */
[----:B-1----:R-:W-:Y:S01]  /*37d90*/  LEA R6, P0, R28, R2, 0x2 ;  /* 0x000000021c067211 */ /* 0x002fe200078010ff */
[----:B------:R1:W-:Y:S01]  /*37da0*/  STL.64 [R1+0x110], R4 ;  /* 0x0001100401007387 */ /* 0x0003e20000100a00 */
[----:B------:R-:W-:-:S02]  /*37db0*/  IMAD.MOV.U32 R238, RZ, RZ, R250 ;  /* 0x000000ffffee7224 */ /* 0x000fc400078e00fa */
[----:B------:R-:W-:Y:S01]  /*37dc0*/  IMAD.MOV.U32 R239, RZ, RZ, R249 ;  /* 0x000000ffffef7224 */ /* 0x000fe200078e00f9 */
[----:B------:R-:W2:Y:S01]  /*37dd0*/  LDL.LU R84, [R1+0x6138] ;  /* 0x0061380001547983 */ /* 0x000ea20000300800 */
[----:B------:R-:W-:Y:S01]  /*37de0*/  IMAD.MOV.U32 R250, RZ, RZ, R123 ;  /* 0x000000fffffa7224 */ /* 0x000fe200078e007b */
[----:B------:R-:W-:Y:S01]  /*37df0*/  MOV R249, R222 ;  /* 0x000000de00f97202 */ /* 0x000fe20000000f00 */
[----:B------:R-:W-:Y:S01]  /*37e00*/  IMAD.MOV.U32 R123, RZ, RZ, R145 ;  /* 0x000000ffff7b7224 */ /* 0x000fe200078e0091 */
[----:B------:R1:W-:Y:S01]  /*37e10*/  STL.64 [R1+0xa0], R8 ;  /* 0x0000a00801007387 */ /* 0x0003e20000100a00 */
[----:B------:R-:W-:Y:S01]  /*37e20*/  IMAD.MOV.U32 R222, RZ, RZ, R146 ;  /* 0x000000ffffde7224 */ /* 0x000fe200078e0092 */
[----:B------:R-:W-:Y:S01]  /*37e30*/  LEA.HI.X.SX32 R7, R28, R0, 0x2, P0 ;  /* 0x000000001c077211 */ /* 0x000fe200000f16ff */
[----:B------:R-:W-:Y:S01]  /*37e40*/  IMAD.MOV.U32 R145, RZ, RZ, R152 ;  /* 0x000000ffff917224 */ /* 0x000fe200078e0098 */
[----:B-1----:R-:W-:Y:S01]  /*37e50*/  LEA R4, P4, R39, R2, 0x2 ;  /* 0x0000000227047211 */ /* 0x002fe200078810ff */
[----:B------:R-:W-:Y:S01]  /*37e60*/  IMAD.MOV.U32 R146, RZ, RZ, R154 ;  /* 0x000000ffff927224 */ /* 0x000fe200078e009a */
[----:B------:R-:W-:Y:S01]  /*37e70*/  MOV R152, R161 ;  /* 0x000000a100987202 */ /* 0x000fe20000000f00 */
[----:B------:R-:W-:-:S02]  /*37e80*/  IMAD.MOV.U32 R154, RZ, RZ, R85 ;  /* 0x000000ffff9a7224 */ /* 0x000fc400078e0055 */
[----:B------:R-:W2:Y:S01]  /*37e90*/  LDL.LU R85, [R1+0x6134] ;  /* 0x0061340001557983 */ /* 0x000ea20000300800 */
[----:B------:R-:W-:Y:S01]  /*37ea0*/  IMAD.MOV.U32 R161, RZ, RZ, R188 ;  /* 0x000000ffffa17224 */ /* 0x000fe200078e00bc */
[C---:B------:R-:W-:Y:S02]  /*37eb0*/  LEA R8, P3, R116.reuse, R2, 0x2 ;  /* 0x0000000274087211 */ /* 0x040fe400078610ff */
[----:B------:R-:W2:Y:S01]  /*37ec0*/  LDL.LU R188, [R1+0x6130] ;  /* 0x0061300001bc7983 */ /* 0x000ea20000300800 */
[-C--:B------:R-:W-:Y:S01]  /*37ed0*/  LEA.HI.X.SX32 R5, R39, R0.reuse, 0x2, P4 ;  /* 0x0000000027057211 */ /* 0x080fe200020f16ff */
[----:B------:R-:W-:Y:S01]  /*37ee0*/  IMAD.MOV.U32 R39, RZ, RZ, R122 ;  /* 0x000000ffff277224 */ /* 0x000fe200078e007a */
[----:B------:R-:W-:Y:S01]  /*37ef0*/  LEA.HI.X.SX32 R9, R116, R0, 0x2, P3 ;  /* 0x0000000074097211 */ /* 0x000fe200018f16ff */
[----:B------:R1:W-:Y:S01]  /*37f00*/  STL.64 [R1+0x98], R6 ;  /* 0x0000980601007387 */ /* 0x0003e20000100a00 */
[----:B------:R-:W-:Y:S01]  /*37f10*/  IMAD.MOV.U32 R116, RZ, RZ, R140 ;  /* 0x000000ffff747224 */ /* 0x000fe200078e008c */
[----:B------:R-:W-:Y:S01]  /*37f20*/  MOV R122, R230 ;  /* 0x000000e6007a7202 */ /* 0x000fe20000000f00 */
[----:B------:R-:W-:-:S02]  /*37f30*/  IMAD.MOV.U32 R140, RZ, RZ, R231 ;  /* 0x000000ffff8c7224 */ /* 0x000fc400078e00e7 */
[----:B------:R-:W-:Y:S02]  /*37f40*/  IMAD.MOV.U32 R230, RZ, RZ, R238 ;  /* 0x000000ffffe67224 */ /* 0x000fe400078e00ee */
[----:B------:R-:W-:Y:S01]  /*37f50*/  IMAD.MOV.U32 R231, RZ, RZ, R239 ;  /* 0x000000ffffe77224 */ /* 0x000fe200078e00ef */
[----:B------:R-:W-:Y:S01]  /*37f60*/  MOV R239, R249 ;  /* 0x000000f900ef7202 */ /* 0x000fe20000000f00 */
[----:B------:R-:W-:Y:S01]  /*37f70*/  IMAD.MOV.U32 R238, RZ, RZ, R250 ;  /* 0x000000ffffee7224 */ /* 0x000fe200078e00fa */
[----:B-1----:R-:W-:Y:S01]  /*37f80*/  LEA R6, P0, R224, R2, 0x2 ;  /* 0x00000002e0067211 */ /* 0x002fe200078010ff */
[----:B------:R-:W-:-:S03]  /*37f90*/  IMAD.MOV.U32 R250, RZ, RZ, R123 ;  /* 0x000000fffffa7224 */ /* 0x000fc600078e007b */
[----:B------:R-:W-:Y:S01]  /*37fa0*/  LEA.HI.X.SX32 R7, R224, R0, 0x2, P0 ;  /* 0x00000000e0077211 */ /* 0x000fe200000f16ff */
        /* <DEDUP_REMOVED lines=8> */
[----:B------:R-:W-:Y:S01]  /*38030*/  IMAD.MOV.U32 R238, RZ, RZ, R239 ;  /* 0x000000ffffee7224 */ /* 0x000fe200078e00ef */
[----:B------:R1:W-:Y:S01]  /*38040*/  STL.64 [R1+0x90], R4 ;  /* 0x0000900401007387 */ /* 0x0003e20000100a00 */
[----:B------:R-:W-:Y:S02]  /*38050*/  IMAD.MOV.U32 R239, RZ, RZ, R250 ;  /* 0x000000ffffef7224 */ /* 0x000fe400078e00fa */
[----:B------:R-:W-:Y:S02]  /*38060*/  IMAD.MOV.U32 R146, RZ, RZ, R154 ;  /* 0x000000ffff927224 */ /* 0x000fe400078e009a */
[----:B------:R-:W-:Y:S02]  /*38070*/  IMAD.MOV.U32 R250, RZ, RZ, R249 ;  /* 0x000000fffffa7224 */ /* 0x000fe400078e00f9 */
[----:B------:R-:W-:Y:S02]  /*38080*/  IMAD.MOV.U32 R152, RZ, RZ, R161 ;  /* 0x000000ffff987224 */ /* 0x000fe400078e00a1 */
[----:B------:R-:W-:Y:S01]  /*38090*/  IMAD.MOV.U32 R249, RZ, RZ, R123 ;  /* 0x000000fffff97224 */ /* 0x000fe200078e007b */
[----:B------:R-:W-:Y:S01]  /*380a0*/  MOV R123, R222 ;  /* 0x000000de007b7202 */ /* 0x000fe20000000f00 */
[----:B------:R-:W-:Y:S01]  /*380b0*/  IMAD.MOV.U32 R154, RZ, RZ, R162 ;  /* 0x000000ffff9a7224 */ /* 0x000fe200078e00a2 */
[C---:B-1----:R-:W-:Y:S01]  /*380c0*/  LEA R4, P4, R40.reuse, R2, 0x2 ;  /* 0x0000000228047211 */ /* 0x042fe200078810ff */
[----:B------:R-:W-:Y:S01]  /*380d0*/  IMAD.MOV.U32 R161, RZ, RZ, R163 ;  /* 0x000000ffffa17224 */ /* 0x000fe200078e00a3 */
[----:B------:R1:W-:Y:S01]  /*380e0*/  STL.64 [R1+0x88], R8 ;  /* 0x0000880801007387 */ /* 0x0003e20000100a00 */
[----:B------:R-:W-:Y:S01]  /*380f0*/  IMAD.MOV.U32 R222, RZ, RZ, R145 ;  /* 0x000000ffffde7224 */ /* 0x000fe200078e0091 */
[----:B------:R-:W-:Y:S01]  /*38100*/  MOV R163, R189 ;  /* 0x000000bd00a37202 */ /* 0x000fe20000000f00 */
[----:B------:R-:W-:Y:S01]  /*38110*/  IMAD.MOV.U32 R145, RZ, RZ, R146 ;  /* 0x000000ffff917224 */ /* 0x000fe200078e0092 */
[----:B------:R-:W-:Y:S01]  /*38120*/  LEA.HI.X.SX32 R5, R40, R0, 0x2, P4 ;  /* 0x0000000028057211 */ /* 0x000fe200020f16ff */
[----:B------:R-:W-:Y:S01]  /*38130*/  IMAD.MOV.U32 R146, RZ, RZ, R152 ;  /* 0x000000ffff927224 */ /* 0x000fe200078e0098 */
[----:B------:R-:W2:Y:S01]  /*38140*/  LDL.LU R189, [R1+0x612c] ;  /* 0x00612c0001bd7983 */ /* 0x000ea20000300800 */
[----:B------:R-:W-:-:S02]  /*38150*/  IMAD R190, R190, c[0x0][0x190], RZ ;  /* 0x00006400bebe7a24 */ /* 0x000fc400078e02ff */
[----:B------:R-:W-:Y:S01]  /*38160*/  IMAD.MOV.U32 R162, RZ, RZ, R86 ;  /* 0x000000ffffa27224 */ /* 0x000fe200078e0056 */
[C---:B-1----:R-:W-:Y:S01]  /*38170*/  LEA R8, P3, R29.reuse, R2, 0x2 ;  /* 0x000000021d087211 */ /* 0x042fe200078610ff */
[----:B------:R-:W-:Y:S01]  /*38180*/  IMAD.MOV.U32 R152, RZ, RZ, R154 ;  /* 0x000000ffff987224 */ /* 0x000fe200078e009a */
[----:B------:R-:W2:Y:S01]  /*38190*/  LDL.LU R86, [R1+0x6128] ;  /* 0x0061280001567983 */ /* 0x000ea20000300800 */
[----:B------:R-:W-:Y:S01]  /*381a0*/  MOV R154, R161 ;  /* 0x000000a1009a7202 */ /* 0x000fe20000000f00 */
[----:B------:R-:W-:Y:S01]  /*381b0*/  IMAD.MOV.U32 R161, RZ, RZ, R87 ;  /* 0x000000ffffa17224 */ /* 0x000fe200078e0057 */
[----:B------:R-:W-:Y:S01]  /*381c0*/  LEA.HI.X.SX32 R9, R29, R0, 0x2, P3 ;  /* 0x000000001d097211 */ /* 0x000fe200018f16ff */
[----:B------:R1:W-:Y:S01]  /*381d0*/  STL.64 [R1+0x80], R6 ;  /* 0x0000800601007387 */ /* 0x0003e20000100a00 */
[----:B------:R-:W-:-:S03]  /*381e0*/  IMAD.MOV.U32 R40, RZ, RZ, R190 ;  /* 0x000000ffff287224 */ /* 0x000fc600078e00be */
[----:B------:R-:W2:Y:S04]  /*381f0*/  LDL.LU R87, [R1+0x6124] ;  /* 0x0061240001577983 */ /* 0x000ea80000300800 */
[----:B------:R1:W-:Y:S02]  /*38200*/  STL.64 [R1+0x78], R4 ;  /* 0x0000780401007387 */ /* 0x0003e40000100a00 */
[C---:B-1----:R-:W-:Y:S02]  /*38210*/  LEA R6, P0, R30.reuse, R2, 0x2 ;  /* 0x000000021e067211 */ /* 0x042fe400078010ff */
[----:B------:R-:W2:Y:S02]  /*38220*/  LDL.LU R190, [R1+0x6120] ;  /* 0x0061200001be7983 */ /* 0x000ea40000300800 */
[----:B------:R-:W-:-:S02]  /*38230*/  LEA.HI.X.SX32 R7, R30, R0, 0x2, P0 ;  /* 0x000000001e077211 */ /* 0x000fc400000f16ff */
[----:B------:R1:W-:Y:S01]  /*38240*/  STL.64 [R1+0x70], R8 ;  /* 0x0000700801007387 */ /* 0x0003e20000100a00 */
[----:B------:R-:W-:-:S04]  /*38250*/  LEA R4, P4, R31, R2, 0x2 ;  /* 0x000000021f047211 */ /* 0x000fc800078810ff */
[----:B------:R-:W-:Y:S02]  /*38260*/  LEA.HI.X.SX32 R5, R31, R0, 0x2, P4 ;  /* 0x000000001f057211 */ /* 0x000fe400020f16ff */
[C---:B-1----:R-:W-:Y:S01]  /*38270*/  LEA R8, P3, R32.reuse, R2, 0x2 ;  /* 0x0000000220087211 */ /* 0x042fe200078610ff */
[----:B------:R1:W-:Y:S03]  /*38280*/  STL.64 [R1+0x68], R6 ;  /* 0x0000680601007387 */ /* 0x0003e60000100a00 */
[----:B------:R-:W-:Y:S01]  /*38290*/  LEA.HI.X.SX32 R9, R32, R0, 0x2, P3 ;  /* 0x0000000020097211 */ /* 0x000fe200018f16ff */
[----:B------:R1:W-:Y:S04]  /*382a0*/  STL.64 [R1+0x60], R4 ;  /* 0x0000600401007387 */ /* 0x0003e80000100a00 */
[----:B------:R1:W-:Y:S02]  /*382b0*/  STL.64 [R1+0x58], R8 ;  /* 0x0000580801007387 */ /* 0x0003e40000100a00 */
[----:B-1----:R-:W-:-:S02]  /*382c0*/  LEA R6, P0, R33, R2, 0x2 ;  /* 0x0000000221067211 */ /* 0x002fc400078010ff */
[C---:B------:R-:W-:Y:S02]  /*382d0*/  LEA R4, P4, R34.reuse, R2, 0x2 ;  /* 0x0000000222047211 */ /* 0x040fe400078810ff */
[----:B------:R-:W-:Y:S02]  /*382e0*/  LEA.HI.X.SX32 R7, R33, R0, 0x2, P0 ;  /* 0x0000000021077211 */ /* 0x000fe400000f16ff */
[C---:B------:R-:W-:Y:S02]  /*382f0*/  LEA R8, P3, R35.reuse, R2, 0x2 ;  /* 0x0000000223087211 */ /* 0x040fe400078610ff */
[-C--:B------:R-:W-:Y:S01]  /*38300*/  LEA.HI.X.SX32 R5, R34, R0.reuse, 0x2, P4 ;  /* 0x0000000022057211 */ /* 0x080fe200020f16ff */
[----:B------:R1:W-:Y:S01]  /*38310*/  STL.64 [R1+0x50], R6 ;  /* 0x0000500601007387 */ /* 0x0003e20000100a00 */
[----:B------:R-:W-:-:S03]  /*38320*/  LEA.HI.X.SX32 R9, R35, R0, 0x2, P3 ;  /* 0x0000000023097211 */ /* 0x000fc600018f16ff */
[----:B------:R1:W-:Y:S04]  /*38330*/  STL.64 [R1+0x48], R4 ;  /* 0x0000480401007387 */ /* 0x0003e80000100a00 */
[----:B------:R1:W-:Y:S02]  /*38340*/  STL.64 [R1+0x40], R8 ;  /* 0x0000400801007387 */ /* 0x0003e40000100a00 */
[CC--:B-1----:R-:W-:Y:S02]  /*38350*/  LEA R6, P0, R36.reuse, R2.reuse, 0x2 ;  /* 0x0000000224067211 */ /* 0x0c2fe400078010ff */
[----:B------:R-:W-:Y:S02]  /*38360*/  LEA R4, P4, R37, R2, 0x2 ;  /* 0x0000000225047211 */ /* 0x000fe400078810ff */
[----:B------:R-:W-:-:S02]  /*38370*/  LEA.HI.X.SX32 R7, R36, R0, 0x2, P0 ;  /* 0x0000000024077211 */ /* 0x000fc400000f16ff */
        /* <DEDUP_REMOVED lines=9> */
[----:B------:R-:W-:Y:S02]  /*38410*/  LEA R8, P3, R122, R2, 0x2 ;  /* 0x000000027a087211 */ /* 0x000fe400078610ff */
[-C--:B------:R-:W-:Y:S01]  /*38420*/  LEA.HI.X.SX32 R5, R116, R0.reuse, 0x2, P4 ;  /* 0x0000000074057211 */ /* 0x080fe200020f16ff */
[----:B------:R1:W-:Y:S01]  /*38430*/  STL.64 [R1+0x20], R6 ;  /* 0x0000200601007387 */ /* 0x0003e20000100a00 */
[----:B------:R-:W-:Y:S01]  /*38440*/  LEA.HI.X.SX32 R9, R122, R0, 0x2, P3 ;  /* 0x000000007a097211 */ /* 0x000fe200018f16ff */
[----:B------:R-:W-:Y:S02]  /*38450*/  IMAD.MOV.U32 R122, RZ, RZ, R230 ;  /* 0x000000ffff7a7224 */ /* 0x000fe400078e00e6 */
[----:B------:R1:W-:Y:S01]  /*38460*/  STL.64 [R1+0x18], R4 ;  /* 0x0000180401007387 */ /* 0x0003e20000100a00 */
[----:B------:R-:W-:Y:S02]  /*38470*/  IMAD.MOV.U32 R230, RZ, RZ, R238 ;  /* 0x000000ffffe67224 */ /* 0x000fe400078e00ee */
[----:B------:R-:W-:Y:S01]  /*38480*/  IMAD.MOV.U32 R238, RZ, RZ, R250 ;  /* 0x000000ffffee7224 */ /* 0x000fe200078e00fa */
[----:B------:R-:W-:-:S02]  /*38490*/  LEA R250, P3, R40, R2, 0x2 ;  /* 0x0000000228fa7211 */ /* 0x000fc400078610ff */
[CC--:B-1----:R-:W-:Y:S02]  /*384a0*/  LEA R6, P0, R248.reuse, R2.reuse, 0x2 ;  /* 0x00000002f8067211 */ /* 0x0c2fe400078010ff */
[----:B------:R-:W-:Y:S01]  /*384b0*/  LEA R4, P4, R247, R2, 0x2 ;  /* 0x00000002f7047211 */ /* 0x000fe200078810ff */
[----:B------:R-:W-:Y:S01]  /*384c0*/  IMAD R181, R181, c[0x0][0x190], RZ ;  /* 0x00006400b5b57a24 */ /* 0x000fe200078e02ff */
[-C--:B------:R-:W-:Y:S01]  /*384d0*/  LEA.HI.X.SX32 R7, R248, R0.reuse, 0x2, P0 ;  /* 0x00000000f8077211 */ /* 0x080fe200000f16ff */
[----:B------:R-:W-:Y:S01]  /*384e0*/  IMAD.MOV.U32 R116, RZ, RZ, R140 ;  /* 0x000000ffff747224 */ /* 0x000fe200078e008c */
[----:B------:R-:W-:Y:S01]  /*384f0*/  LEA.HI.X.SX32 R5, R247, R0, 0x2, P4 ;  /* 0x00000000f7057211 */ /* 0x000fe200020f16ff */
[----:B------:R-:W-:Y:S01]  /*38500*/  IMAD R172, R172, c[0x0][0x190], RZ ;  /* 0x00006400acac7a24 */ /* 0x000fe200078e02ff */
[-C--:B------:R-:W-:Y:S02]  /*38510*/  LEA R248, P0, R240, R2.reuse, 0x2 ;  /* 0x00000002f0f87211 */ /* 0x080fe400078010ff */
[----:B------:R-:W-:-:S02]  /*38520*/  LEA R246, P4, R241, R2, 0x2 ;  /* 0x00000002f1f67211 */ /* 0x000fc400078810ff */
[----:B------:R-:W-:Y:S02]  /*38530*/  LEA.HI.X.SX32 R251, R40, R0, 0x2, P3 ;  /* 0x0000000028fb7211 */ /* 0x000fe400018f16ff */
[----:B------:R-:W-:Y:S01]  /*38540*/  MOV R140, R231 ;  /* 0x000000e7008c7202 */ /* 0x000fe20000000f00 */
[----:B------:R-:W-:Y:S01]  /*38550*/  IMAD.MOV.U32 R231, RZ, RZ, R239 ;  /* 0x000000ffffe77224 */ /* 0x000fe200078e00ef */
[----:B------:R-:W-:Y:S01]  /*38560*/  LEA R244, P3, R224, R2, 0x2 ;  /* 0x00000002e0f47211 */ /* 0x000fe200078610ff */
[----:B------:R-:W-:Y:S01]  /*38570*/  IMAD.MOV.U32 R239, RZ, RZ, R249 ;  /* 0x000000ffffef7224 */ /* 0x000fe200078e00f9 */
[-C--:B------:R-:W-:Y:S01]  /*38580*/  LEA.HI.X.SX32 R249, R240, R0.reuse, 0x2, P0 ;  /* 0x00000000f0f97211 */ /* 0x080fe200000f16ff */
[----:B------:R-:W-:Y:S01]  /*38590*/  IMAD R155, R155, c[0x0][0x190], RZ ;  /* 0x000064009b9b7a24 */ /* 0x000fe200078e02ff */
[----:B------:R-:W-:Y:S01]  /*385a0*/  LEA.HI.X.SX32 R247, R241, R0, 0x2, P4 ;  /* 0x00000000f1f77211 */ /* 0x000fe200020f16ff */
[----:B------:R-:W-:Y:S01]  /*385b0*/  IMAD R148, R148, c[0x0][0x190], RZ ;  /* 0x0000640094947a24 */ /* 0x000fe200078e02ff */
[----:B------:R-:W-:-:S02]  /*385c0*/  LEA R240, P4, R181, R2, 0x2 ;  /* 0x00000002b5f07211 */ /* 0x000fc400078810ff */
[----:B------:R-:W-:Y:S02]  /*385d0*/  LEA.HI.X.SX32 R245, R224, R0, 0x2, P3 ;  /* 0x00000000e0f57211 */ /* 0x000fe400018f16ff */
[----:B------:R-:W-:Y:S02]  /*385e0*/  MOV R27, R238 ;  /* 0x000000ee001b7202 */ /* 0x000fe40000000f00 */
[----:B------:R-:W-:Y:S01]  /*385f0*/  LEA R238, P3, R172, R2, 0x2 ;  /* 0x00000002acee7211 */ /* 0x000fe200078610ff */
[----:B------:R-:W-:Y:S01]  /*38600*/  IMAD.MOV.U32 R15, RZ, RZ, R230 ;  /* 0x000000ffff0f7224 */ /* 0x000fe200078e00e6 */
[----:B------:R-:W-:Y:S01]  /*38610*/  LEA.HI.X.SX32 R241, R181, R0, 0x2, P4 ;  /* 0x00000000b5f17211 */ /* 0x000fe200020f16ff */
[----:B------:R-:W-:Y:S01]  /*38620*/  IMAD.MOV.U32 R28, RZ, RZ, R239 ;  /* 0x000000ffff1c7224 */ /* 0x000fe200078e00ef */
[----:B------:R-:W-:Y:S01]  /*38630*/  LEA R230, P4, R155, R2, 0x2 ;  /* 0x000000029be67211 */ /* 0x000fe200078810ff */
[----:B------:R-:W-:Y:S01]  /*38640*/  IMAD R216, R216, c[0x0][0x190], RZ ;  /* 0x00006400d8d87a24 */ /* 0x000fe200078e02ff */
[----:B------:R-:W-:Y:S01]  /*38650*/  LEA.HI.X.SX32 R239, R172, R0, 0x2, P3 ;  /* 0x00000000acef7211 */ /* 0x000fe200018f16ff */
[----:B------:R-:W-:Y:S01]  /*38660*/  IMAD R132, R132, c[0x0][0x190], RZ ;  /* 0x0000640084847a24 */ /* 0x000fe200078e02ff */
[----:B------:R-:W-:Y:S01]  /*38670*/  LEA R226, P3, R148, R2, 0x2 ;  /* 0x0000000294e27211 */ /* 0x000fe200078610ff */
[----:B------:R-:W-:-:S02]  /*38680*/  IMAD R124, R124, c[0x0][0x190], RZ ;  /* 0x000064007c7c7a24 */ /* 0x000fc400078e02ff */
[----:B------:R-:W-:Y:S01]  /*38690*/  IMAD.MOV.U32 R14, RZ, RZ, R231 ;  /* 0x000000ffff0e7224 */ /* 0x000fe200078e00e7 */
[----:B------:R-:W-:Y:S01]  /*386a0*/  LEA.HI.X.SX32 R231, R155, R0, 0x2, P4 ;  /* 0x000000009be77211 */ /* 0x000fe200020f16ff */
[----:B------:R-:W-:Y:S01]  /*386b0*/  IMAD.MOV.U32 R29, RZ, RZ, R154 ;  /* 0x000000ffff1d7224 */ /* 0x000fe200078e009a */
[-C--:B------:R-:W-:Y:S01]  /*386c0*/  LEA R242, P0, R216, R2.reuse, 0x2 ;  /* 0x00000002d8f27211 */ /* 0x080fe200078010ff */
[----:B------:R-:W-:Y:S01]  /*386d0*/  IMAD.MOV.U32 R18, RZ, RZ, R222 ;  /* 0x000000ffff127224 */ /* 0x000fe200078e00de */
[----:B------:R-:W-:Y:S01]  /*386e0*/  LEA R222, P4, R132, R2, 0x2 ;  /* 0x0000000284de7211 */ /* 0x000fe200078810ff */
[----:B------:R-:W-:Y:S01]  /*386f0*/  IMAD.MOV.U32 R154, RZ, RZ, R227 ;  /* 0x000000ffff9a7224 */ /* 0x000fe200078e00e3 */
[----:B------:R-:W-:Y:S01]  /*38700*/  LEA.HI.X.SX32 R227, R148, R0, 0x2, P3 ;  /* 0x0000000094e37211 */ /* 0x000fe200018f16ff */
[----:B------:R-:W-:Y:S01]  /*38710*/  IMAD R221, R221, c[0x0][0x190], RZ ;  /* 0x00006400dddd7a24 */ /* 0x000fe200078e02ff */
[----:B------:R-:W-:Y:S01]  /*38720*/  LEA R220, P3, R124, R2, 0x2 ;  /* 0x000000027cdc7211 */ /* 0x000fe200078610ff */
[----:B------:R-:W-:-:S02]  /*38730*/  IMAD R164, R164, c[0x0][0x190], RZ ;  /* 0x00006400a4a47a24 */ /* 0x000fc400078e02ff */
[----:B------:R-:W-:Y:S01]  /*38740*/  IMAD R233, R233, c[0x0][0x190], RZ ;  /* 0x00006400e9e97a24 */ /* 0x000fe200078e02ff */
[----:B------:R-:W-:Y:S01]  /*38750*/  MOV R30, R93 ;  /* 0x0000005d001e7202 */ /* 0x000fe20000000f00 */
[----:B------:R-:W-:Y:S01]  /*38760*/  IMAD.MOV.U32 R16, RZ, RZ, R140 ;  /* 0x000000ffff107224 */ /* 0x000fe200078e008c */
[-C--:B------:R-:W-:Y:S01]  /*38770*/  LEA.HI.X.SX32 R243, R216, R0.reuse, 0x2, P0 ;  /* 0x00000000d8f37211 */ /* 0x080fe200000f16ff */
[----:B------:R-:W-:Y:S01]  /*38780*/  IMAD.MOV.U32 R140, RZ, RZ, R221 ;  /* 0x000000ffff8c7224 */ /* 0x000fe200078e00dd */
[----:B------:R-:W-:Y:S01]  /*38790*/  LEA.HI.X.SX32 R223, R132, R0, 0x2, P4 ;  /* 0x0000000084df7211 */ /* 0x000fe200020f16ff */
[----:B------:R-:W-:Y:S01]  /*387a0*/  IMAD R113, R113, c[0x0][0x190], RZ ;  /* 0x0000640071717a24 */ /* 0x000fe200078e02ff */
[----:B------:R-:W-:Y:S01]  /*387b0*/  LEA R216, P4, R120, R2, 0x2 ;  /* 0x0000000278d87211 */ /* 0x000fe200078810ff */
[----:B------:R-:W-:Y:S01]  /*387c0*/  IMAD.MOV.U32 R38, RZ, RZ, R214 ;  /* 0x000000ffff267224 */ /* 0x000fe200078e00d6 */
[----:B------:R-:W-:Y:S01]  /*387d0*/  LEA.HI.X.SX32 R221, R124, R0, 0x2, P3 ;  /* 0x000000007cdd7211 */ /* 0x000fe200018f16ff */
[----:B------:R-:W-:Y:S01]  /*387e0*/  IMAD R180, R180, c[0x0][0x190], RZ ;  /* 0x00006400b4b47a24 */ /* 0x000fe200078e02ff */
[-C--:B------:R-:W-:Y:S01]  /*387f0*/  LEA R236, P0, R164, R2.reuse, 0x2 ;  /* 0x00000002a4ec7211 */ /* 0x080fe200078010ff */
[----:B------:R-:W-:Y:S01]  /*38800*/  IMAD R139, R139, c[0x0][0x190], RZ ;  /* 0x000064008b8b7a24 */ /* 0x000fe200078e02ff */
[----:B------:R-:W-:Y:S01]  /*38810*/  LEA R214, P3, R233, R2, 0x2 ;  /* 0x00000002e9d67211 */ /* 0x000fe200078610ff */
[----:B------:R-:W-:-:S02]  /*38820*/  IMAD.MOV.U32 R34, RZ, RZ, R192 ;  /* 0x000000ffff227224 */ /* 0x000fc400078e00c0 */
[----:B---3--:R-:W-:Y:S02]  /*38830*/  IMAD.MOV.U32 R24, RZ, RZ, R193 ;  /* 0x000000ffff187224 */ /* 0x008fe400078e00c1 */
[----:B------:R-:W-:Y:S02]  /*38840*/  IMAD.MOV.U32 R32, RZ, RZ, R91 ;  /* 0x000000ffff207224 */ /* 0x000fe400078e005b */
[----:B------:R-:W-:Y:S01]  /*38850*/  IMAD R147, R147, c[0x0][0x190], RZ ;  /* 0x0000640093937a24 */ /* 0x000fe200078e02ff */
[-C--:B------:R-:W-:Y:S01]  /*38860*/  LEA.HI.X.SX32 R217, R120, R0.reuse, 0x2, P4 ;  /* 0x0000000078d97211 */ /* 0x080fe200020f16ff */
[----:B------:R-:W-:Y:S01]  /*38870*/  IMAD.MOV.U32 R36, RZ, RZ, R191 ;  /* 0x000000ffff247224 */ /* 0x000fe200078e00bf */
[----:B------:R-:W-:Y:S01]  /*38880*/  LEA.HI.X.SX32 R237, R164, R0, 0x2, P0 ;  /* 0x00000000a4ed7211 */ /* 0x000fe200000f16ff */
[----:B------:R-:W-:Y:S01]  /*38890*/  IMAD.MOV.U32 R37, RZ, RZ, R215 ;  /* 0x000000ffff257224 */ /* 0x000fe200078e00d7 */
[----:B------:R-:W-:Y:S01]  /*388a0*/  LEA R210, P4, R113, R2, 0x2 ;  /* 0x0000000271d27211 */ /* 0x000fe200078810ff */
[----:B------:R-:W-:Y:S01]  /*388b0*/  IMAD.MOV.U32 R23, RZ, RZ, R30 ;  /* 0x000000ffff177224 */ /* 0x000fe200078e001e */
[----:B------:R-:W-:Y:S01]  /*388c0*/  LEA.HI.X.SX32 R215, R233, R0, 0x2, P3 ;  /* 0x00000000e9d77211 */ /* 0x000fe200018f16ff */
[----:B------:R-:W-:Y:S01]  /*388d0*/  IMAD.MOV.U32 R25, RZ, RZ, R122 ;  /* 0x000000ffff197224 */ /* 0x000fe200078e007a */
[----:B------:R-:W-:Y:S01]  /*388e0*/  MOV R22, R146 ;  /* 0x0000009200167202 */ /* 0x000fe20000000f00 */
[----:B------:R-:W-:Y:S01]  /*388f0*/  IMAD.MOV.U32 R19, RZ, RZ, R145 ;  /* 0x000000ffff137224 */ /* 0x000fe200078e0091 */
[-C--:B------:R-:W-:Y:S01]  /*38900*/  LEA R224, P0, R139, R2.reuse, 0x2 ;  /* 0x000000028be07211 */ /* 0x080fe200078010ff */
[----:B------:R-:W-:Y:S01]  /*38910*/  IMAD.MOV.U32 R40, RZ, RZ, R180 ;  /* 0x000000ffff287224 */ /* 0x000fe200078e00b4 */
[----:B------:R-:W-:Y:S01]  /*38920*/  LEA R182, P3, R24, R2, 0x2 ;  /* 0x0000000218b67211 */ /* 0x000fe200078610ff */
[----:B------:R-:W-:Y:S01]  /*38930*/  IMAD.MOV.U32 R30, RZ, RZ, R32 ;  /* 0x000000ffff1e7224 */ /* 0x000fe200078e0020 */
[----:B------:R-:W-:Y:S01]  /*38940*/  MOV R32, R34 ;  /* 0x0000002200207202 */ /* 0x000fe20000000f00 */
[----:B------:R-:W-:Y:S01]  /*38950*/  IMAD R89, R89, c[0x0][0x190], RZ ;  /* 0x0000640059597a24 */ /* 0x000fe200078e02ff */
[----:B------:R-:W-:Y:S01]  /*38960*/  MOV R21, R116 ;  /* 0x0000007400157202 */ /* 0x000fe20000000f00 */
[----:B------:R-:W-:Y:S01]  /*38970*/  IMAD.MOV.U32 R145, RZ, RZ, R147 ;  /* 0x000000ffff917224 */ /* 0x000fe200078e0093 */
[----:B------:R-:W-:Y:S01]  /*38980*/  MOV R33, R90 ;  /* 0x0000005a00217202 */ /* 0x000fe20000000f00 */
[----:B------:R-:W-:-:S02]  /*38990*/  IMAD.MOV.U32 R122, RZ, RZ, R170 ;  /* 0x000000ffff7a7224 */ /* 0x000fc400078e00aa */
[----:B------:R-:W-:Y:S02]  /*389a0*/  IMAD.MOV.U32 R31, RZ, RZ, R194 ;  /* 0x000000ffff1f7224 */ /* 0x000fe400078e00c2 */
[----:B------:R-:W-:Y:S02]  /*389b0*/  IMAD.MOV.U32 R34, RZ, RZ, R36 ;  /* 0x000000ffff227224 */ /* 0x000fe400078e0024 */
[----:B------:R-:W-:Y:S01]  /*389c0*/  IMAD.MOV.U32 R116, RZ, RZ, R211 ;  /* 0x000000ffff747224 */ /* 0x000fe200078e00d3 */
[-C--:B------:R-:W-:Y:S01]  /*389d0*/  LEA.HI.X.SX32 R211, R113, R0.reuse, 0x2, P4 ;  /* 0x0000000071d37211 */ /* 0x080fe200020f16ff */
[----:B------:R-:W-:Y:S01]  /*389e0*/  IMAD.MOV.U32 R36, RZ, RZ, R38 ;  /* 0x000000ffff247224 */ /* 0x000fe200078e0026 */
[-C--:B------:R-:W-:Y:S01]  /*389f0*/  LEA.HI.X.SX32 R225, R139, R0.reuse, 0x2, P0 ;  /* 0x000000008be17211 */ /* 0x080fe200000f16ff */
[----:B------:R-:W-:Y:S01]  /*38a00*/  IMAD R179, R179, c[0x0][0x190], RZ ;  /* 0x00006400b3b37a24 */ /* 0x000fe200078e02ff */
[----:B------:R-:W-:Y:S01]  /*38a10*/  LEA.HI.X.SX32 R183, R24, R0, 0x2, P3 ;  /* 0x0000000018b77211 */ /* 0x000fe200018f16ff */
[----:B------:R-:W-:Y:S01]  /*38a20*/  IMAD.MOV.U32 R146, RZ, RZ, R178 ;  /* 0x000000ffff927224 */ /* 0x000fe200078e00b2 */
[-C--:B------:R-:W-:Y:S01]  /*38a30*/  LEA R178, P4, R22, R2.reuse, 0x2 ;  /* 0x0000000216b27211 */ /* 0x080fe200078810ff */
[----:B------:R-:W-:Y:S01]  /*38a40*/  IMAD.MOV.U32 R38, RZ, RZ, R40 ;  /* 0x000000ffff267224 */ /* 0x000fe200078e0028 */
[-C--:B------:R-:W-:Y:S01]  /*38a50*/  LEA R218, P0, R121, R2.reuse, 0x2 ;  /* 0x0000000279da7211 */ /* 0x080fe200078010ff */
[----:B------:R-:W-:Y:S01]  /*38a60*/  IMAD.MOV.U32 R35, RZ, RZ, R89 ;  /* 0x000000ffff237224 */ /* 0x000fe200078e0059 */
[----:B------:R-:W-:Y:S01]  /*38a70*/  LEA R176, P3, R29, R2, 0x2 ;  /* 0x000000021db07211 */ /* 0x000fe200078610ff */
[----:B------:R-:W-:Y:S01]  /*38a80*/  IMAD.MOV.U32 R40, RZ, RZ, R122 ;  /* 0x000000ffff287224 */ /* 0x000fe200078e007a */
[----:B------:R-:W-:Y:S01]  /*38a90*/  MOV R122, R145 ;  /* 0x00000091007a7202 */ /* 0x000fe20000000f00 */
[----:B------:R-:W-:-:S02]  /*38aa0*/  IMAD R158, R158, c[0x0][0x190], RZ ;  /* 0x000064009e9e7a24 */ /* 0x000fc400078e02ff */
[----:B------:R-:W-:Y:S01]  /*38ab0*/  IMAD.MOV.U32 R24, RZ, RZ, R31 ;  /* 0x000000ffff187224 */ /* 0x000fe200078e001f */
[----:B------:R-:W-:Y:S01]  /*38ac0*/  MOV R39, R213 ;  /* 0x000000d500277202 */ /* 0x000fe20000000f00 */
[----:B------:R-:W-:Y:S02]  /*38ad0*/  IMAD.MOV.U32 R20, RZ, RZ, R123 ;  /* 0x000000ffff147224 */ /* 0x000fe400078e007b */
[----:B------:R-:W-:Y:S02]  /*38ae0*/  IMAD.MOV.U32 R31, RZ, RZ, R33 ;  /* 0x000000ffff1f7224 */ /* 0x000fe400078e0021 */
[----:B------:R-:W-:Y:S02]  /*38af0*/  IMAD.MOV.U32 R145, RZ, RZ, R160 ;  /* 0x000000ffff917224 */ /* 0x000fe400078e00a0 */
[----:B------:R-:W-:Y:S01]  /*38b00*/  IMAD.MOV.U32 R123, RZ, RZ, R179 ;  /* 0x000000ffff7b7224 */ /* 0x000fe200078e00b3 */
[-C--:B------:R-:W-:Y:S01]  /*38b10*/  LEA.HI.X.SX32 R179, R22, R0.reuse, 0x2, P4 ;  /* 0x0000000016b37211 */ /* 0x080fe200020f16ff */
[----:B------:R-:W-:Y:S01]  /*38b20*/  IMAD.MOV.U32 R160, RZ, RZ, R162 ;  /* 0x000000ffffa07224 */ /* 0x000fe200078e00a2 */
[----:B------:R-:W-:Y:S01]  /*38b30*/  LEA.HI.X.SX32 R219, R121, R0, 0x2, P0 ;  /* 0x0000000079db7211 */ /* 0x000fe200000f16ff */
[----:B------:R-:W-:-:S02]  /*38b40*/  IMAD.MOV.U32 R33, RZ, RZ, R35 ;  /* 0x000000ffff217224 */ /* 0x000fc400078e0023 */
[----:B------:R-:W-:Y:S01]  /*38b50*/  IMAD.MOV.U32 R162, RZ, RZ, R177 ;  /* 0x000000ffffa27224 */ /* 0x000fe200078e00b1 */
[----:B------:R-:W-:Y:S01]  /*38b60*/  LEA.HI.X.SX32 R177, R29, R0, 0x2, P3 ;  /* 0x000000001db17211 */ /* 0x000fe200018f16ff */
[----:B------:R-:W-:Y:S01]  /*38b70*/  IMAD.MOV.U32 R35, RZ, RZ, R37 ;  /* 0x000000ffff237224 */ /* 0x000fe200078e0025 */
[----:B------:R-:W-:Y:S01]  /*38b80*/  LEA R212, P0, R158, R2, 0x2 ;  /* 0x000000029ed47211 */ /* 0x000fe200078010ff */
[----:B------:R-:W-:Y:S01]  /*38b90*/  IMAD.MOV.U32 R22, RZ, RZ, R30 ;  /* 0x000000ffff167224 */ /* 0x000fe200078e001e */
[----:B------:R-:W-:Y:S01]  /*38ba0*/  MOV R30, R32 ;  /* 0x00000020001e7202 */ /* 0x000fe20000000f00 */
[----:B------:R-:W-:Y:S01]  /*38bb0*/  IMAD R138, R138, c[0x0][0x190], RZ ;  /* 0x000064008a8a7a24 */ /* 0x000fe200078e02ff */
[----:B------:R-:W-:Y:S01]  /*38bc0*/  MOV R37, R39 ;  /* 0x0000002700257202 */ /* 0x000fe20000000f00 */
[----:B------:R-:W-:Y:S02]  /*38bd0*/  IMAD.MOV.U32 R29, RZ, RZ, R31 ;  /* 0x000000ffff1d7224 */ /* 0x000fe400078e001f */
[----:B------:R-:W-:-:S02]  /*38be0*/  IMAD.MOV.U32 R39, RZ, RZ, R116 ;  /* 0x000000ffff277224 */ /* 0x000fc400078e0074 */
[----:B------:R-:W-:Y:S01]  /*38bf0*/  IMAD.MOV.U32 R31, RZ, RZ, R33 ;  /* 0x000000ffff1f7224 */ /* 0x000fe200078e0021 */
[----:B------:R-:W-:Y:S01]  /*38c00*/  LEA.HI.X.SX32 R213, R158, R0, 0x2, P0 ;  /* 0x000000009ed57211 */ /* 0x000fe200000f16ff */
[----:B------:R-:W-:Y:S02]  /*38c10*/  IMAD.MOV.U32 R116, RZ, RZ, R140 ;  /* 0x000000ffff747224 */ /* 0x000fe400078e008c */
[----:B------:R-:W-:Y:S02]  /*38c20*/  IMAD.MOV.U32 R32, RZ, RZ, R34 ;  /* 0x000000ffff207224 */ /* 0x000fe400078e0022 */
[----:B------:R-:W-:Y:S01]  /*38c30*/  IMAD.MOV.U32 R33, RZ, RZ, R35 ;  /* 0x000000ffff217224 */ /* 0x000fe200078e0023 */
[----:B------:R-:W-:Y:S01]  /*38c40*/  LEA R180, P0, R18, R2, 0x2 ;  /* 0x0000000212b47211 */ /* 0x000fe200078010ff */
[----:B------:R-:W-:Y:S01]  /*38c50*/  IMAD.MOV.U32 R140, RZ, RZ, R138 ;  /* 0x000000ffff8c7224 */ /* 0x000fe200078e008a */
[----:B------:R-:W-:Y:S01]  /*38c60*/  MOV R35, R37 ;  /* 0x0000002500237202 */ /* 0x000fe20000000f00 */
[----:B------:R-:W-:-:S02]  /*38c70*/  IMAD.MOV.U32 R17, RZ, RZ, R29 ;  /* 0x000000ffff117224 */ /* 0x000fc400078e001d */
        /* <DEDUP_REMOVED lines=15> */
[----:B------:R-:W-:Y:S01]  /*38d70*/  LEA.HI.X.SX32 R181, R18, R0, 0x2, P0 ;  /* 0x0000000012b57211 */ /* 0x000fe200000f16ff */
[----:B------:R-:W-:Y:S01]  /*38d80*/  IMAD.MOV.U32 R116, RZ, RZ, R140 ;  /* 0x000000ffff747224 */ /* 0x000fe200078e008c */
[----:B------:R-:W-:Y:S01]  /*38d90*/  LEA R174, P0, R26, R2, 0x2 ;  /* 0x000000021aae7211 */ /* 0x000fe200078010ff */
        /* <DEDUP_REMOVED lines=9> */
[----:B------:R-:W-:Y:S01]  /*38e30*/  IMAD.MOV.U32 R162, RZ, RZ, R168 ;  /* 0x000000ffffa27224 */ /* 0x000fe200078e00a8 */
[----:B------:R-:W-:Y:S01]  /*38e40*/  MOV R168, R171 ;  /* 0x000000ab00a87202 */ /* 0x000fe20000000f00 */
[----:B------:R-:W-:Y:S01]  /*38e50*/  IMAD.MOV.U32 R36, RZ, RZ, R37 ;  /* 0x000000ffff247224 */ /* 0x000fe200078e0025 */
[----:B------:R-:W-:Y:S01]  /*38e60*/  MOV R37, R38 ;  /* 0x0000002600257202 */ /* 0x000fe20000000f00 */
[----:B------:R-:W-:Y:S01]  /*38e70*/  IMAD.MOV.U32 R170, RZ, RZ, R195 ;  /* 0x000000ffffaa7224 */ /* 0x000fe200078e00c3 */
[----:B------:R-:W-:Y:S01]  /*38e80*/  LEA.HI.X.SX32 R175, R26, R0, 0x2, P0 ;  /* 0x000000001aaf7211 */ /* 0x000fe200000f16ff */
[----:B------:R-:W-:Y:S02]  /*38e90*/  IMAD.MOV.U32 R38, RZ, RZ, R39 ;  /* 0x000000ffff267224 */ /* 0x000fe400078e0027 */
        /* <DEDUP_REMOVED lines=9> */
[----:B------:R-:W-:Y:S01]  /*38f30*/  IMAD.MOV.U32 R162, RZ, RZ, R168 ;  /* 0x000000ffffa27224 */ /* 0x000fe200078e00a8 */
[----:B------:R-:W-:Y:S01]  /*38f40*/  LEA R168, P0, R28, R2, 0x2 ;  /* 0x000000021ca87211 */ /* 0x000fe200078010ff */
[----:B------:R-:W-:-:S02]  /*38f50*/  IMAD.MOV.U32 R136, RZ, RZ, R137 ;  /* 0x000000ffff887224 */ /* 0x000fc400078e0089 */
[----:B------:R-:W-:Y:S02]  /*38f60*/  IMAD.MOV.U32 R137, RZ, RZ, R161 ;  /* 0x000000ffff897224 */ /* 0x000fe400078e00a1 */
[----:B------:R-:W-:Y:S02]  /*38f70*/  IMAD.MOV.U32 R161, RZ, RZ, R163 ;  /* 0x000000ffffa17224 */ /* 0x000fe400078e00a3 */
[----:B------:R-:W-:Y:S01]  /*38f80*/  IMAD.MOV.U32 R163, RZ, RZ, R169 ;  /* 0x000000ffffa37224 */ /* 0x000fe200078e00a9 */
[----:B------:R-:W-:Y:S02]  /*38f90*/  LEA.HI.X.SX32 R169, R28, R0, 0x2, P0 ;  /* 0x000000001ca97211 */ /* 0x000fe400000f16ff */
[----:B------:R-:W-:Y:S01]  /*38fa0*/  MOV R28, R29 ;  /* 0x0000001d001c7202 */ /* 0x000fe20000000f00 */
[----:B------:R-:W-:Y:S01]  /*38fb0*/  IMAD.MOV.U32 R29, RZ, RZ, R30 ;  /* 0x000000ffff1d7224 */ /* 0x000fe200078e001e */
[----:B------:R-:W-:Y:S01]  /*38fc0*/  LEA R172, P4, R19, R2, 0x2 ;  /* 0x0000000213ac7211 */ /* 0x000fe200078810ff */
[----:B------:R-:W-:-:S02]  /*38fd0*/  IMAD.MOV.U32 R30, RZ, RZ, R31 ;  /* 0x000000ffff1e7224 */ /* 0x000fc400078e001f */
[----:B------:R-:W-:Y:S01]  /*38fe0*/  IMAD.MOV.U32 R31, RZ, RZ, R32 ;  /* 0x000000ffff1f7224 */ /* 0x000fe200078e0020 */
[C---:B------:R-:W-:Y:S01]  /*38ff0*/  LEA R170, P3, R20.reuse, R2, 0x2 ;  /* 0x0000000214aa7211 */ /* 0x040fe200078610ff */
[----:B------:R-:W-:Y:S01]  /*39000*/  IMAD.MOV.U32 R32, RZ, RZ, R33 ;  /* 0x000000ffff207224 */ /* 0x000fe200078e0021 */
[----:B------:R-:W-:Y:S01]  /*39010*/  MOV R33, R34 ;  /* 0x0000002200217202 */ /* 0x000fe20000000f00 */
        /* <DEDUP_REMOVED lines=27> */
[----:B------:R-:W-:Y:S02]  /*391d0*/  IMAD.MOV.U32 R32, RZ, RZ, R35 ;  /* 0x000000ffff207224 */ /* 0x000fe400078e0023 */
[----:B------:R-:W-:Y:S02]  /*391e0*/  IMAD.MOV.U32 R27, RZ, RZ, R28 ;  /* 0x000000ffff1b7224 */ /* 0x000fe400078e001c */
[----:B------:R-:W-:Y:S02]  /*391f0*/  IMAD.MOV.U32 R160, RZ, RZ, R163 ;  /* 0x000000ffffa07224 */ /* 0x000fe400078e00a3 */
[----:B------:R-:W-:Y:S02]  /*39200*/  IMAD.MOV.U32 R33, RZ, RZ, R36 ;  /* 0x000000ffff217224 */ /* 0x000fe400078e0024 */
[----:B------:R-:W-:Y:S01]  /*39210*/  IMAD.MOV.U32 R28, RZ, RZ, R29 ;  /* 0x000000ffff1c7224 */ /* 0x000fe200078e001d */
[----:B------:R-:W-:Y:S01]  /*39220*/  LEA.HI.X.SX32 R163, R15, R0, 0x2, P0 ;  /* 0x000000000fa37211 */ /* 0x000fe200000f16ff */
[----:B------:R-:W-:-:S02]  /*39230*/  IMAD.MOV.U32 R34, RZ, RZ, R37 ;  /* 0x000000ffff227224 */ /* 0x000fc400078e0025 */
        /* <DEDUP_REMOVED lines=11> */
[----:B------:R-:W-:Y:S01]  /*392f0*/  LEA R160, P4, R16, R2, 0x2 ;  /* 0x0000000210a07211 */ /* 0x000fe200078810ff */
[----:B------:R-:W-:Y:S02]  /*39300*/  IMAD.MOV.U32 R32, RZ, RZ, R33 ;  /* 0x000000ffff207224 */ /* 0x000fe400078e0021 */
[----:B------:R-:W-:Y:S02]  /*39310*/  IMAD.MOV.U32 R33, RZ, RZ, R34 ;  /* 0x000000ffff217224 */ /* 0x000fe400078e0022 */
[----:B------:R-:W-:Y:S02]  /*39320*/  IMAD.MOV.U32 R27, RZ, RZ, R28 ;  /* 0x000000ffff1b7224 */ /* 0x000fe400078e001c */
[----:B------:R-:W-:Y:S02]  /*39330*/  IMAD.MOV.U32 R39, RZ, RZ, R122 ;  /* 0x000000ffff277224 */ /* 0x000fe400078e007a */
[----:B------:R-:W-:Y:S01]  /*39340*/  IMAD.MOV.U32 R34, RZ, RZ, R35 ;  /* 0x000000ffff227224 */ /* 0x000fe200078e0023 */
[----:B------:R-:W-:Y:S01]  /*39350*/  MOV R35, R36 ;  /* 0x0000002400237202 */ /* 0x000fe20000000f00 */
[----:B------:R-:W-:-:S02]  /*39360*/  IMAD.MOV.U32 R28, RZ, RZ, R29 ;  /* 0x000000ffff1c7224 */ /* 0x000fc400078e001d */
[----:B------:R-:W-:Y:S02]  /*39370*/  IMAD.MOV.U32 R40, RZ, RZ, R129 ;  /* 0x000000ffff287224 */ /* 0x000fe400078e0081 */
        /* <DEDUP_REMOVED lines=8> */
[----:B------:R-:W-:Y:S01]  /*39400*/  LEA R164, P3, R14, R2, 0x2 ;  /* 0x000000020ea47211 */ /* 0x000fe200078610ff */
[----:B------:R-:W-:-:S02]  /*39410*/  IMAD.MOV.U32 R38, RZ, RZ, R39 ;  /* 0x000000ffff267224 */ /* 0x000fc400078e0027 */
[----:B------:R-:W-:Y:S02]  /*39420*/  IMAD.MOV.U32 R32, RZ, RZ, R33 ;  /* 0x000000ffff207224 */ /* 0x000fe400078e0021 */
[----:B------:R-:W-:Y:S01]  /*39430*/  IMAD.MOV.U32 R16, RZ, RZ, R26 ;  /* 0x000000ffff107224 */ /* 0x000fe200078e001a */
[----:B------:R-:W-:Y:S01]  /*39440*/  MOV R26, R27 ;  /* 0x0000001b001a7202 */ /* 0x000fe20000000f00 */
[----:B------:R-:W-:Y:S01]  /*39450*/  IMAD.MOV.U32 R39, RZ, RZ, R40 ;  /* 0x000000ffff277224 */ /* 0x000fe200078e0028 */
[----:B------:R-:W-:Y:S01]  /*39460*/  MOV R40, R116 ;  /* 0x0000007400287202 */ /* 0x000fe20000000f00 */
[----:B------:R-:W-:Y:S02]  /*39470*/  IMAD.MOV.U32 R33, RZ, RZ, R34 ;  /* 0x000000ffff217224 */ /* 0x000fe400078e0022 */
[----:B------:R-:W-:Y:S02]  /*39480*/  IMAD.MOV.U32 R34, RZ, RZ, R35 ;  /* 0x000000ffff227224 */ /* 0x000fe400078e0023 */
[----:B------:R-:W-:-:S02]  /*39490*/  IMAD.MOV.U32 R27, RZ, RZ, R28 ;  /* 0x000000ffff1b7224 */ /* 0x000fc400078e001c */
[----:B------:R-:W-:Y:S02]  /*394a0*/  IMAD.MOV.U32 R116, RZ, RZ, R122 ;  /* 0x000000ffff747224 */ /* 0x000fe400078e007a */
[----:B------:R-:W-:Y:S01]  /*394b0*/  IMAD.MOV.U32 R35, RZ, RZ, R36 ;  /* 0x000000ffff237224 */ /* 0x000fe200078e0024 */
[----:B------:R-:W-:Y:S01]  /*394c0*/  MOV R36, R37 ;  /* 0x0000002500247202 */ /* 0x000fe20000000f00 */
[----:B------:R-:W-:Y:S01]  /*394d0*/  IMAD.MOV.U32 R28, RZ, RZ, R29 ;  /* 0x000000ffff1c7224 */ /* 0x000fe200078e001d */
[----:B------:R-:W-:Y:S01]  /*394e0*/  LEA.HI.X.SX32 R165, R14, R0, 0x2, P3 ;  /* 0x000000000ea57211 */ /* 0x000fe200018f16ff */
[----:B------:R-:W-:Y:S02]  /*394f0*/  IMAD.MOV.U32 R122, RZ, RZ, R123 ;  /* 0x000000ffff7a7224 */ /* 0x000fe400078e007b */
[----:B------:R-:W-:Y:S01]  /*39500*/  IMAD.MOV.U32 R29, RZ, RZ, R30 ;  /* 0x000000ffff1d7224 */ /* 0x000fe200078e001e */
[----:B----4-:R-:W-:Y:S01]  /*39510*/  MOV R152, R88 ;  /* 0x0000005800987202 */ /* 0x010fe20000000f00 */
        /* <DEDUP_REMOVED lines=13> */
[----:B------:R-:W-:Y:S01]  /*395f0*/  MOV R25, R28 ;  /* 0x0000001c00197202 */ /* 0x000fe20000000f00 */
        /* <DEDUP_REMOVED lines=45> */
[----:B------:R-:W-:Y:S01]  /*398d0*/  MOV R35, R38 ;  /* 0x0000002600237202 */ /* 0x000fe20000000f00 */
[----:B------:R-:W-:Y:S02]  /*398e0*/  IMAD.MOV.U32 R34, RZ, RZ, R36 ;  /* 0x000000ffff227224 */ /* 0x000fe400078e0024 */
[----:B------:R-:W-:-:S02]  /*398f0*/  IMAD.MOV.U32 R29, RZ, RZ, R30 ;  /* 0x000000ffff1d7224 */ /* 0x000fc400078e001e */
[----:B------:R-:W-:Y:S02]  /*39900*/  IMAD.MOV.U32 R36, RZ, RZ, R37 ;  /* 0x000000ffff247224 */ /* 0x000fe400078e0025 */
[----:B------:R-:W-:Y:S02]  /*39910*/  IMAD.MOV.U32 R30, RZ, RZ, R31 ;  /* 0x000000ffff1e7224 */ /* 0x000fe400078e001f */
[----:B------:R-:W-:Y:S02]  /*39920*/  IMAD.MOV.U32 R37, RZ, RZ, R39 ;  /* 0x000000ffff257224 */ /* 0x000fe400078e0027 */
[----:B------:R-:W-:Y:S01]  /*39930*/  IMAD.MOV.U32 R31, RZ, RZ, R32 ;  /* 0x000000ffff1f7224 */ /* 0x000fe200078e0020 */
[-C--:B------:R-:W-:Y:S01]  /*39940*/  LEA R156, P0, R21, R2.reuse, 0x2 ;  /* 0x00000002159c7211 */ /* 0x080fe200078010ff */
[----:B------:R-:W-:Y:S01]  /*39950*/  IMAD.MOV.U32 R38, RZ, RZ, R40 ;  /* 0x000000ffff267224 */ /* 0x000fe200078e0028 */
[-C--:B------:R-:W-:Y:S01]  /*39960*/  LEA R154, P4, R23, R2.reuse, 0x2 ;  /* 0x00000002179a7211 */ /* 0x080fe200078810ff */
[----:B------:R-:W-:Y:S01]  /*39970*/  IMAD.MOV.U32 R32, RZ, RZ, R33 ;  /* 0x000000ffff207224 */ /* 0x000fe200078e0021 */
[C---:B------:R-:W-:Y:S01]  /*39980*/  LEA R152, P3, R24.reuse, R2, 0x2 ;  /* 0x0000000218987211 */ /* 0x040fe200078610ff */
[----:B------:R-:W-:Y:S01]  /*39990*/  IMAD.MOV.U32 R39, RZ, RZ, R144 ;  /* 0x000000ffff277224 */ /* 0x000fe200078e0090 */
[----:B------:R-:W-:Y:S01]  /*399a0*/  MOV R33, R34 ;  /* 0x0000002200217202 */ /* 0x000fe20000000f00 */
[----:B------:R-:W-:Y:S01]  /*399b0*/  IMAD.MOV.U32 R40, RZ, RZ, R199 ;  /* 0x000000ffff287224 */ /* 0x000fe200078e00c7 */
[----:B------:R-:W-:Y:S01]  /*399c0*/  MOV R144, R96 ;  /* 0x0000006000907202 */ /* 0x000fe20000000f00 */
[----:B------:R-:W-:Y:S01]  /*399d0*/  IMAD.MOV.U32 R34, RZ, RZ, R35 ;  /* 0x000000ffff227224 */ /* 0x000fe200078e0023 */
[----:B------:R1:W-:Y:S01]  /*399e0*/  STL.64 [R1+0x10], R8 ;  /* 0x0000100801007387 */ /* 0x0003e20000100a00 */
[----:B------:R-:W-:Y:S01]  /*399f0*/  IMAD.MOV.U32 R35, RZ, RZ, R37 ;  /* 0x000000ffff237224 */ /* 0x000fe200078e0025 */
[-C--:B------:R-:W-:Y:S01]  /*39a00*/  LEA.HI.X.SX32 R157, R21, R0.reuse, 0x2, P0 ;  /* 0x00000000159d7211 */ /* 0x080fe200000f16ff */
[----:B------:R-:W-:Y:S01]  /*39a10*/  IMAD.MOV.U32 R37, RZ, RZ, R38 ;  /* 0x000000ffff257224 */ /* 0x000fe200078e0026 */
[-C--:B------:R-:W-:Y:S01]  /*39a20*/  LEA.HI.X.SX32 R155, R23, R0.reuse, 0x2, P4 ;  /* 0x00000000179b7211 */ /* 0x080fe200020f16ff */
[----:B------:R-:W-:Y:S01]  /*39a30*/  IMAD.MOV.U32 R38, RZ, RZ, R39 ;  /* 0x000000ffff267224 */ /* 0x000fe200078e0027 */
[----:B------:R-:W-:Y:S01]  /*39a40*/  LEA.HI.X.SX32 R153, R24, R0, 0x2, P3 ;  /* 0x0000000018997211 */ /* 0x000fe200018f16ff */
[----:B------:R-:W-:Y:S01]  /*39a50*/  IMAD.MOV.U32 R23, RZ, RZ, R27 ;  /* 0x000000ffff177224 */ /* 0x000fe200078e001b */
[----:B------:R-:W-:Y:S01]  /*39a60*/  LEA R150, P0, R22, R2, 0x2 ;  /* 0x0000000216967211 */ /* 0x000fe200078010ff */
[----:B------:R-:W-:Y:S01]  /*39a70*/  IMAD.MOV.U32 R24, RZ, RZ, R28 ;  /* 0x000000ffff187224 */ /* 0x000fe200078e001c */
[----:B------:R-:W-:Y:S01]  /*39a80*/  MOV R39, R40 ;  /* 0x0000002800277202 */ /* 0x000fe20000000f00 */
[----:B-1----:R-:W-:Y:S01]  /*39a90*/  IMAD.MOV.U32 R9, RZ, RZ, R25 ;  /* 0x000000ffff097224 */ /* 0x002fe200078e0019 */
[----:B------:R-:W-:Y:S01]  /*39aa0*/  MOV R11, R26 ;  /* 0x0000001a000b7202 */ /* 0x000fe20000000f00 */
[----:B------:R-:W-:Y:S01]  /*39ab0*/  IMAD.MOV.U32 R25, RZ, RZ, R29 ;  /* 0x000000ffff197224 */ /* 0x000fe200078e001d */
[----:B------:R-:W-:Y:S01]  /*39ac0*/  MOV R27, R31 ;  /* 0x0000001f001b7202 */ /* 0x000fe20000000f00 */
[----:B------:R-:W-:-:S02]  /*39ad0*/  IMAD.MOV.U32 R40, RZ, RZ, R144 ;  /* 0x000000ffff287224 */ /* 0x000fc400078e0090 */
[----:B------:R-:W-:Y:S01]  /*39ae0*/  IMAD.MOV.U32 R26, RZ, RZ, R30 ;  /* 0x000000ffff1a7224 */ /* 0x000fe200078e001e */
[----:B------:R-:W-:Y:S01]  /*39af0*/  STL.64 [R1+0x8], R6 ;  /* 0x0000080601007387 */ /* 0x000fe20000100a00 */
[----:B------:R-:W-:Y:S01]  /*39b00*/  IMAD.MOV.U32 R28, RZ, RZ, R32 ;  /* 0x000000ffff1c7224 */ /* 0x000fe200078e0020 */
[----:B------:R-:W-:Y:S01]  /*39b10*/  LEA.HI.X.SX32 R151, R22, R0, 0x2, P0 ;  /* 0x0000000016977211 */ /* 0x000fe200000f16ff */
[----:B------:R-:W-:Y:S01]  /*39b20*/  IMAD.MOV.U32 R29, RZ, RZ, R33 ;  /* 0x000000ffff1d7224 */ /* 0x000fe200078e0021 */
[----:B------:R1:W-:Y:S01]  /*39b30*/  STL.64 [R1], R4 ;  /* 0x0000000401007387 */ /* 0x0003e20000100a00 */
[----:B------:R-:W-:Y:S02]  /*39b40*/  IMAD.MOV.U32 R30, RZ, RZ, R34 ;  /* 0x000000ffff1e7224 */ /* 0x000fe400078e0022 */
[----:B------:R-:W-:Y:S02]  /*39b50*/  IMAD.MOV.U32 R31, RZ, RZ, R35 ;  /* 0x000000ffff1f7224 */ /* 0x000fe400078e0023 */
[----:B------:R-:W-:Y:S01]  /*39b60*/  IMAD.MOV.U32 R21, RZ, RZ, R25 ;  /* 0x000000ffff157224 */ /* 0x000fe200078e0019 */
[----:B------:R-:W-:Y:S01]  /*39b70*/  MOV R32, R37 ;  /* 0x0000002500207202 */ /* 0x000fe20000000f00 */
[----:B------:R-:W-:Y:S01]  /*39b80*/  IMAD.MOV.U32 R33, RZ, RZ, R38 ;  /* 0x000000ffff217224 */ /* 0x000fe200078e0026 */
[----:B------:R-:W-:Y:S01]  /*39b90*/  LEA R148, P4, R17, R2, 0x2 ;  /* 0x0000000211947211 */ /* 0x000fe200078810ff */
[----:B------:R-:W-:Y:S01]  /*39ba0*/  IMAD.MOV.U32 R35, RZ, RZ, R40 ;  /* 0x000000ffff237224 */ /* 0x000fe200078e0028 */
[----:B------:R-:W2:Y:S01]  /*39bb0*/  LDL.LU R191, [R1+0x611c] ;  /* 0x00611c0001bf7983 */ /* 0x000ea20000300800 */
[----:B------:R-:W-:Y:S01]  /*39bc0*/  IMAD.MOV.U32 R3, RZ, RZ, R23 ;  /* 0x000000ffff037224 */ /* 0x000fe200078e0017 */
[----:B-1----:R-:W-:Y:S01]  /*39bd0*/  MOV R4, R24 ;  /* 0x0000001800047202 */ /* 0x002fe20000000f00 */
[----:B------:R-:W-:-:S02]  /*39be0*/  IMAD.MOV.U32 R22, RZ, RZ, R26 ;  /* 0x000000ffff167224 */ /* 0x000fc400078e001a */
[----:B------:R-:W-:Y:S02]  /*39bf0*/  IMAD.MOV.U32 R34, RZ, RZ, R39 ;  /* 0x000000ffff227224 */ /* 0x000fe400078e0027 */
[----:B------:R-:W-:Y:S02]  /*39c00*/  IMAD.MOV.U32 R144, RZ, RZ, R146 ;  /* 0x000000ffff907224 */ /* 0x000fe400078e0092 */
[----:B------:R-:W-:Y:S02]  /*39c10*/  IMAD.MOV.U32 R37, RZ, RZ, R147 ;  /* 0x000000ffff257224 */ /* 0x000fe400078e0093 */
[----:B------:R-:W-:Y:S02]  /*39c20*/  IMAD.MOV.U32 R25, RZ, RZ, R30 ;  /* 0x000000ffff197224 */ /* 0x000fe400078e001e */
[----:B------:R-:W-:Y:S02]  /*39c30*/  IMAD.MOV.U32 R5, RZ, RZ, R21 ;  /* 0x000000ffff057224 */ /* 0x000fe400078e0015 */
[----:B------:R-:W-:-:S02]  /*39c40*/  IMAD.MOV.U32 R38, RZ, RZ, R200 ;  /* 0x000000ffff267224 */ /* 0x000fc400078e00c8 */
[----:B------:R-:W-:Y:S01]  /*39c50*/  IMAD R202, R202, c[0x0][0x190], RZ ;  /* 0x00006400caca7a24 */ /* 0x000fe200078e02ff */
[----:B------:R-:W-:Y:S01]  /*39c60*/  LEA.HI.X.SX32 R149, R17, R0, 0x2, P4 ;  /* 0x0000000011957211 */ /* 0x000fe200020f16ff */
[----:B------:R-:W-:Y:S01]  /*39c70*/  IMAD.MOV.U32 R23, RZ, RZ, R27 ;  /* 0x000000ffff177224 */ /* 0x000fe200078e001b */
[----:B------:R-:W3:Y:S01]  /*39c80*/  LDL.LU R88, [R1+0x6118] ;  /* 0x0061180001587983 */ /* 0x000ee20000300800 */
[----:B------:R-:W-:Y:S01]  /*39c90*/  IMAD.MOV.U32 R24, RZ, RZ, R28 ;  /* 0x000000ffff187224 */ /* 0x000fe200078e001c */
[----:B------:R-:W-:Y:S01]  /*39ca0*/  MOV R28, R29 ;  /* 0x0000001d001c7202 */ /* 0x000fe20000000f00 */
[----:B------:R-:W-:Y:S01]  /*39cb0*/  IMAD.MOV.U32 R146, RZ, RZ, R97 ;  /* 0x000000ffff927224 */ /* 0x000fe200078e0061 */
[----:B------:R-:W-:Y:S01]  /*39cc0*/  MOV R30, R35 ;  /* 0x00000023001e7202 */ /* 0x000fe20000000f00 */
[----:B------:R-:W-:Y:S02]  /*39cd0*/  IMAD.MOV.U32 R27, RZ, RZ, R33 ;  /* 0x000000ffff1b7224 */ /* 0x000fe400078e0021 */
[----:B------:R-:W-:-:S02]  /*39ce0*/  IMAD.MOV.U32 R21, RZ, RZ, R22 ;  /* 0x000000ffff157224 */ /* 0x000fc400078e0016 */
[----:B------:R-:W-:Y:S02]  /*39cf0*/  IMAD.MOV.U32 R26, RZ, RZ, R31 ;  /* 0x000000ffff1a7224 */ /* 0x000fe400078e001f */
[----:B------:R-:W-:Y:S01]  /*39d00*/  IMAD.MOV.U32 R40, RZ, RZ, R144 ;  /* 0x000000ffff287224 */ /* 0x000fe200078e0090 */
[----:B------:R-:W-:Y:S01]  /*39d10*/  LEA R142, P4, R18, R2, 0x2 ;  /* 0x00000002128e7211 */ /* 0x000fe200078810ff */
[----:B------:R-:W-:Y:S01]  /*39d20*/  IMAD.MOV.U32 R29, RZ, RZ, R34 ;  /* 0x000000ffff1d7224 */ /* 0x000fe200078e0022 */
[----:B------:R-:W3:Y:S01]  /*39d30*/  LDL.LU R89, [R1+0x6114] ;  /* 0x0061140001597983 */ /* 0x000ee20000300800 */
[----:B------:R-:W-:Y:S01]  /*39d40*/  IMAD.MOV.U32 R22, RZ, RZ, R23 ;  /* 0x000000ffff167224 */ /* 0x000fe200078e0017 */
[----:B------:R-:W-:Y:S01]  /*39d50*/  MOV R23, R24 ;  /* 0x0000001800177202 */ /* 0x000fe20000000f00 */
[----:B------:R-:W-:Y:S01]  /*39d60*/  IMAD.MOV.U32 R31, RZ, RZ, R37 ;  /* 0x000000ffff1f7224 */ /* 0x000fe200078e0025 */
[----:B------:R-:W-:Y:S01]  /*39d70*/  MOV R39, R146 ;  /* 0x0000009200277202 */ /* 0x000fe20000000f00 */
        /* <DEDUP_REMOVED lines=9> */
[-C--:B------:R-:W-:Y:S01]  /*39e10*/  LEA.HI.X.SX32 R143, R18, R0.reuse, 0x2, P4 ;  /* 0x00000000128f7211 */ /* 0x080fe200020f16ff */
[----:B------:R-:W-:Y:S01]  /*39e20*/  IMAD.MOV.U32 R29, RZ, RZ, R30 ;  /* 0x000000ffff1d7224 */ /* 0x000fe200078e001e */
[----:B------:R-:W-:Y:S01]  /*39e30*/  MOV R30, R31 ;  /* 0x0000001f001e7202 */ /* 0x000fe20000000f00 */
[----:B------:R-:W-:Y:S01]  /*39e40*/  IMAD.MOV.U32 R31, RZ, RZ, R33 ;  /* 0x000000ffff1f7224 */ /* 0x000fe200078e0021 */
[----:B------:R-:W-:Y:S01]  /*39e50*/  LEA.HI.X.SX32 R147, R20, R0, 0x2, P3 ;  /* 0x0000000014937211 */ /* 0x000fe200018f16ff */
[----:B------:R-:W-:Y:S01]  /*39e60*/  IMAD.MOV.U32 R33, RZ, RZ, R34 ;  /* 0x000000ffff217224 */ /* 0x000fe200078e0022 */
[----:B------:R-:W4:Y:S01]  /*39e70*/  LDL.LU R192, [R1+0x6110] ;  /* 0x0061100001c07983 */ /* 0x000f220000300800 */
[----:B------:R-:W-:-:S02]  /*39e80*/  IMAD.MOV.U32 R34, RZ, RZ, R140 ;  /* 0x000000ffff227224 */ /* 0x000fc400078e008c */
[----:B------:R-:W-:Y:S01]  /*39e90*/  IMAD.MOV.U32 R20, RZ, RZ, R22 ;  /* 0x000000ffff147224 */ /* 0x000fe200078e0016 */
[----:B------:R-:W4:Y:S01]  /*39ea0*/  LDL.LU R193, [R1+0x610c] ;  /* 0x00610c0001c17983 */ /* 0x000f220000300800 */
[----:B------:R-:W-:Y:S01]  /*39eb0*/  IMAD.MOV.U32 R37, RZ, RZ, R144 ;  /* 0x000000ffff257224 */ /* 0x000fe200078e0090 */
[C---:B------:R-:W-:Y:S01]  /*39ec0*/  LEA R144, P0, R19.reuse, R2, 0x2 ;  /* 0x0000000213907211 */ /* 0x040fe200078010ff */
[----:B------:R-:W-:Y:S01]  /*39ed0*/  IMAD.MOV.U32 R22, RZ, RZ, R24 ;  /* 0x000000ffff167224 */ /* 0x000fe200078e0018 */
[----:B------:R-:W-:Y:S01]  /*39ee0*/  MOV R24, R27 ;  /* 0x0000001b00187202 */ /* 0x000fe20000000f00 */
[----:B------:R-:W-:Y:S01]  /*39ef0*/  IMAD.MOV.U32 R21, RZ, RZ, R23 ;  /* 0x000000ffff157224 */ /* 0x000fe200078e0017 */
[----:B------:R-:W2:Y:S01]  /*39f00*/  LDL.LU R90, [R1+0x6108] ;  /* 0x00610800015a7983 */ /* 0x000ea20000300800 */
        /* <DEDUP_REMOVED lines=8> */
[----:B------:R-:W2:Y:S01]  /*39f90*/  LDL.LU R91, [R1+0x6104] ;  /* 0x00610400015b7983 */ /* 0x000ea20000300800 */
[----:B------:R-:W-:-:S02]  /*39fa0*/  IMAD.MOV.U32 R34, RZ, RZ, R136 ;  /* 0x000000ffff227224 */ /* 0x000fc400078e0088 */
[----:B------:R-:W-:Y:S01]  /*39fb0*/  IMAD.MOV.U32 R136, RZ, RZ, R203 ;  /* 0x000000ffff887224 */ /* 0x000fe200078e00cb */
[----:B------:R-:W2:Y:S01]  /*39fc0*/  LDL.LU R194, [R1+0x6100] ;  /* 0x0061000001c27983 */ /* 0x000ea20000300800 */
[----:B------:R-:W-:Y:S02]  /*39fd0*/  IMAD.MOV.U32 R7, RZ, RZ, R20 ;  /* 0x000000ffff077224 */ /* 0x000fe400078e0014 */
[----:B------:R-:W-:Y:S01]  /*39fe0*/  IMAD.MOV.U32 R21, RZ, RZ, R23 ;  /* 0x000000ffff157224 */ /* 0x000fe200078e0017 */
[----:B------:R-:W2:Y:S01]  /*39ff0*/  LDL.LU R195, [R1+0x60fc] ;  /* 0x0060fc0001c37983 */ /* 0x000ea20000300800 */
[----:B------:R-:W-:Y:S02]  /*3a000*/  IMAD.MOV.U32 R20, RZ, RZ, R22 ;  /* 0x000000ffff147224 */ /* 0x000fe400078e0016 */
[----:B------:R-:W-:Y:S01]  /*3a010*/  IMAD.MOV.U32 R23, RZ, RZ, R25 ;  /* 0x000000ffff177224 */ /* 0x000fe200078e0019 */
[----:B------:R-:W2:Y:S01]  /*3a020*/  LDL.LU R92, [R1+0x60f8] ;  /* 0x0060f800015c7983 */ /* 0x000ea20000300800 */
[----:B------:R-:W-:-:S02]  /*3a030*/  IMAD.MOV.U32 R140, RZ, RZ, R202 ;  /* 0x000000ffff8c7224 */ /* 0x000fc400078e00ca */
[----:B------:R-:W-:Y:S01]  /*3a040*/  IMAD.MOV.U32 R22, RZ, RZ, R24 ;  /* 0x000000ffff167224 */ /* 0x000fe200078e0018 */
[----:B------:R-:W-:Y:S01]  /*3a050*/  MOV R24, R27 ;  /* 0x0000001b00187202 */ /* 0x000fe20000000f00 */
[----:B------:R-:W-:Y:S01]  /*3a060*/  IMAD.MOV.U32 R25, RZ, RZ, R29 ;  /* 0x000000ffff197224 */ /* 0x000fe200078e001d */
[----:B------:R-:W2:Y:S01]  /*3a070*/  LDL.LU R93, [R1+0x60f4] ;  /* 0x0060f400015d7983 */ /* 0x000ea20000300800 */
[----:B------:R-:W-:Y:S02]  /*3a080*/  IMAD.MOV.U32 R29, RZ, RZ, R136 ;  /* 0x000000ffff1d7224 */ /* 0x000fe400078e0088 */
[----:B------:R-:W-:Y:S01]  /*3a090*/  IMAD.MOV.U32 R27, RZ, RZ, R30 ;  /* 0x000000ffff1b7224 */ /* 0x000fe200078e001e */
[----:B------:R-:W2:Y:S01]  /*3a0a0*/  LDL.LU R196, [R1+0x60f0] ;  /* 0x0060f00001c47983 */ /* 0x000ea20000300800 */
[----:B------:R-:W-:Y:S02]  /*3a0b0*/  IMAD.MOV.U32 R136, RZ, RZ, R100 ;  /* 0x000000ffff887224 */ /* 0x000fe400078e0064 */
[----:B------:R-:W-:Y:S01]  /*3a0c0*/  IMAD.MOV.U32 R30, RZ, RZ, R34 ;  /* 0x000000ffff1e7224 */ /* 0x000fe200078e0022 */
[----:B------:R-:W-:Y:S01]  /*3a0d0*/  MOV R34, R138 ;  /* 0x0000008a00227202 */ /* 0x000fe20000000f00 */
[----:B------:R-:W-:Y:S01]  /*3a0e0*/  IMAD.MOV.U32 R31, RZ, RZ, R140 ;  /* 0x000000ffff1f7224 */ /* 0x000fe200078e008c */
[-C--:B------:R-:W-:Y:S01]  /*3a0f0*/  LEA R140, P3, R107, R2.reuse, 0x2 ;  /* 0x000000026b8c7211 */ /* 0x080fe200078610ff */
[----:B------:R-:W-:Y:S01]  /*3a100*/  IMAD.MOV.U32 R17, RZ, RZ, R20 ;  /* 0x000000ffff117224 */ /* 0x000fe200078e0014 */
[----:B------:R-:W-:Y:S01]  /*3a110*/  LEA R138, P0, R15, R2, 0x2 ;  /* 0x000000020f8a7211 */ /* 0x000fe200078010ff */
[----:B------:R-:W-:-:S02]  /*3a120*/  IMAD.MOV.U32 R20, RZ, RZ, R23 ;  /* 0x000000ffff147224 */ /* 0x000fc400078e0017 */
[----:B------:R-:W-:Y:S01]  /*3a130*/  IMAD.MOV.U32 R23, RZ, RZ, R136 ;  /* 0x000000ffff177224 */ /* 0x000fe200078e0088 */
[----:B------:R-:W-:Y:S01]  /*3a140*/  LEA R136, P4, R16, R2, 0x2 ;  /* 0x0000000210887211 */ /* 0x000fe200078810ff */
[----:B------:R-:W-:Y:S01]  /*3a150*/  IMAD.MOV.U32 R8, RZ, RZ, R19 ;  /* 0x000000ffff087224 */ /* 0x000fe200078e0013 */
[----:B------:R-:W-:Y:S01]  /*3a160*/  MOV R19, R22 ;  /* 0x0000001600137202 */ /* 0x000fe20000000f00 */
        /* <DEDUP_REMOVED lines=33> */
[CC--:B------:R-:W-:Y:S01]  /*3a380*/  LEA R126, P0, R109.reuse, R2.reuse, 0x2 ;  /* 0x000000026d7e7211 */ /* 0x0c0fe200078010ff */
[----:B------:R-:W-:Y:S02]  /*3a390*/  IMAD.MOV.U32 R21, RZ, RZ, R22 ;  /* 0x000000ffff157224 */ /* 0x000fe400078e0016 */
[----:B------:R-:W-:Y:S01]  /*3a3a0*/  IMAD.MOV.U32 R116, RZ, RZ, R198 ;  /* 0x000000ffff747224 */ /* 0x000fe200078e00c6 */
[----:B------:R-:W-:Y:S01]  /*3a3b0*/  MOV R27, R29 ;  /* 0x0000001d001b7202 */ /* 0x000fe20000000f00 */
[----:B------:R-:W-:Y:S01]  /*3a3c0*/  IMAD.MOV.U32 R15, RZ, RZ, R16 ;  /* 0x000000ffff0f7224 */ /* 0x000fe200078e0010 */
[----:B------:R-:W2:Y:S01]  /*3a3d0*/  LDL.LU R197, [R1+0x60ec] ;  /* 0x0060ec0001c57983 */ /* 0x000ea20000300800 */
[----:B------:R-:W-:Y:S02]  /*3a3e0*/  IMAD.MOV.U32 R22, RZ, RZ, R28 ;  /* 0x000000ffff167224 */ /* 0x000fe400078e001c */
[----:B------:R-:W-:Y:S01]  /*3a3f0*/  IMAD.MOV.U32 R16, RZ, RZ, R17 ;  /* 0x000000ffff107224 */ /* 0x000fe200078e0011 */
[----:B------:R-:W-:Y:S01]  /*3a400*/  LEA R130, P4, R12, R2, 0x2 ;  /* 0x000000020c827211 */ /* 0x000fe200078810ff */
[----:B------:R-:W-:Y:S01]  /*3a410*/  IMAD.MOV.U32 R28, RZ, RZ, R129 ;  /* 0x000000ffff1c7224 */ /* 0x000fe200078e0081 */
[----:B------:R-:W-:Y:S01]  /*3a420*/  LEA.HI.X.SX32 R127, R109, R0, 0x2, P0 ;  /* 0x000000006d7f7211 */ /* 0x000fe200000f16ff */
[----:B------:R-:W-:Y:S01]  /*3a430*/  IMAD.MOV.U32 R17, RZ, RZ, R18 ;  /* 0x000000ffff117224 */ /* 0x000fe200078e0012 */
[----:B------:R-:W-:Y:S01]  /*3a440*/  MOV R18, R19 ;  /* 0x0000001300127202 */ /* 0x000fe20000000f00 */
[----:B------:R-:W-:Y:S01]  /*3a450*/  IMAD.MOV.U32 R19, RZ, RZ, R21 ;  /* 0x000000ffff137224 */ /* 0x000fe200078e0015 */
[----:B------:R-:W2:Y:S01]  /*3a460*/  LDL.LU R94, [R1+0x60e8] ;  /* 0x0060e800015e7983 */ /* 0x000ea20000300800 */
[----:B------:R-:W-:-:S02]  /*3a470*/  IMAD.MOV.U32 R21, RZ, RZ, R22 ;  /* 0x000000ffff157224 */ /* 0x000fc400078e0016 */
[----:B------:R-:W-:Y:S01]  /*3a480*/  IMAD.MOV.U32 R22, RZ, RZ, R28 ;  /* 0x000000ffff167224 */ /* 0x000fe200078e001c */
[----:B------:R-:W-:Y:S01]  /*3a490*/  LEA.HI.X.SX32 R129, R13, R0, 0x2, P3 ;  /* 0x000000000d817211 */ /* 0x000fe200018f16ff */
[----:B------:R-:W-:Y:S01]  /*3a4a0*/  IMAD.MOV.U32 R28, RZ, RZ, R36 ;  /* 0x000000ffff1c7224 */ /* 0x000fe200078e0024 */
[----:B------:R-:W-:Y:S01]  /*3a4b0*/  MOV R36, R122 ;  /* 0x0000007a00247202 */ /* 0x000fe20000000f00 */
[----:B------:R-:W-:Y:S01]  /*3a4c0*/  IMAD.MOV.U32 R122, RZ, RZ, R204 ;  /* 0x000000ffff7a7224 */ /* 0x000fe200078e00cc */
[----:B------:R-:W-:Y:S01]  /*3a4d0*/  LEA.HI.X.SX32 R131, R12, R0, 0x2, P4 ;  /* 0x000000000c837211 */ /* 0x000fe200020f16ff */
[----:B------:R-:W-:Y:S01]  /*3a4e0*/  IMAD.MOV.U32 R13, RZ, RZ, R16 ;  /* 0x000000ffff0d7224 */ /* 0x000fe200078e0010 */
[----:B------:R-:W-:Y:S01]  /*3a4f0*/  MOV R16, R18 ;  /* 0x0000001200107202 */ /* 0x000fe20000000f00 */
[----:B------:R-:W-:Y:S01]  /*3a500*/  IMAD.MOV.U32 R18, RZ, RZ, R22 ;  /* 0x000000ffff127224 */ /* 0x000fe200078e0016 */
[----:B------:R-:W-:Y:S01]  /*3a510*/  LEA R120, P0, R3, R2, 0x2 ;  /* 0x0000000203787211 */ /* 0x000fe200078010ff */
[----:B------:R-:W-:Y:S01]  /*3a520*/  IMAD.MOV.U32 R22, RZ, RZ, R36 ;  /* 0x000000ffff167224 */ /* 0x000fe200078e0024 */
[----:B------:R-:W-:Y:S01]  /*3a530*/  MOV R36, R122 ;  /* 0x0000007a00247202 */ /* 0x000fe20000000f00 */
[----:B------:R-:W-:Y:S01]  /*3a540*/  IMAD.MOV.U32 R12, RZ, RZ, R14 ;  /* 0x000000ffff0c7224 */ /* 0x000fe200078e000e */
[-C--:B------:R-:W-:Y:S01]  /*3a550*/  LEA R122, P3, R11, R2.reuse, 0x2 ;  /* 0x000000020b7a7211 */ /* 0x080fe200078610ff */
[----:B------:R-:W-:Y:S01]  /*3a560*/  IMAD.MOV.U32 R14, RZ, RZ, R17 ;  /* 0x000000ffff0e7224 */ /* 0x000fe200078e0011 */
[----:B------:R-:W-:Y:S01]  /*3a570*/  LEA R124, P4, R9, R2, 0x2 ;  /* 0x00000002097c7211 */ /* 0x000fe200078810ff */
[----:B------:R-:W-:Y:S01]  /*3a580*/  IMAD.MOV.U32 R17, RZ, RZ, R21 ;  /* 0x000000ffff117224 */ /* 0x000fe200078e0015 */
[----:B------:R-:W2:Y:S01]  /*3a590*/  LDL.LU R95, [R1+0x60e4] ;  /* 0x0060e400015f7983 */ /* 0x000ea20000300800 */
[----:B------:R-:W-:-:S02]  /*3a5a0*/  IMAD.MOV.U32 R21, RZ, RZ, R28 ;  /* 0x000000ffff157224 */ /* 0x000fc400078e001c */
[----:B------:R-:W-:Y:S01]  /*3a5b0*/  IMAD.MOV.U32 R28, RZ, RZ, R123 ;  /* 0x000000ffff1c7224 */ /* 0x000fe200078e007b */
[-C--:B------:R-:W-:Y:S01]  /*3a5c0*/  LEA.HI.X.SX32 R123, R11, R0.reuse, 0x2, P3 ;  /* 0x000000000b7b7211 */ /* 0x080fe200018f16ff */
[----:B------:R-:W-:Y:S01]  /*3a5d0*/  IMAD.MOV.U32 R11, RZ, RZ, R116 ;  /* 0x000000ffff0b7224 */ /* 0x000fe200078e0074 */
[----:B------:R-:W-:Y:S01]  /*3a5e0*/  LEA.HI.X.SX32 R125, R9, R0, 0x2, P4 ;  /* 0x00000000097d7211 */ /* 0x000fe200020f16ff */
[----:B------:R-:W-:Y:S01]  /*3a5f0*/  IMAD.MOV.U32 R29, RZ, RZ, R34 ;  /* 0x000000ffff1d7224 */ /* 0x000fe200078e0022 */
[-C--:B------:R-:W-:Y:S01]  /*3a600*/  LEA R116, P3, R5, R2.reuse, 0x2 ;  /* 0x0000000205747211 */ /* 0x080fe200078610ff */
[----:B------:R-:W-:Y:S01]  /*3a610*/  IMAD.MOV.U32 R38, RZ, RZ, R99 ;  /* 0x000000ffff267224 */ /* 0x000fe200078e0063 */
[----:B------:R-:W-:Y:S01]  /*3a620*/  LEA R118, P4, R4, R2, 0x2 ;  /* 0x0000000204767211 */ /* 0x000fe200078810ff */
[----:B------:R-:W-:Y:S01]  /*3a630*/  IMAD.MOV.U32 R9, RZ, RZ, R12 ;  /* 0x000000ffff097224 */ /* 0x000fe200078e000c */
[-C--:B------:R-:W-:Y:S01]  /*3a640*/  LEA.HI.X.SX32 R121, R3, R0.reuse, 0x2, P0 ;  /* 0x0000000003797211 */ /* 0x080fe200000f16ff */
[----:B------:R-:W2:Y:S01]  /*3a650*/  LDL.LU R198, [R1+0x60e0] ;  /* 0x0060e00001c67983 */ /* 0x000ea20000300800 */
[----:B------:R-:W-:-:S02]  /*3a660*/  LEA.HI.X.SX32 R117, R5, R0, 0x2, P3 ;  /* 0x0000000005757211 */ /* 0x000fc400018f16ff */
[----:B------:R-:W-:Y:S02]  /*3a670*/  LEA R114, P0, R6, R2, 0x2 ;  /* 0x0000000206727211 */ /* 0x000fe400078010ff */
[----:B------:R-:W-:Y:S01]  /*3a680*/  LEA.HI.X.SX32 R119, R4, R0, 0x2, P4 ;  /* 0x0000000004777211 */ /* 0x000fe200020f16ff */
[----:B------:R-:W-:Y:S01]  /*3a690*/  IMAD.MOV.U32 R12, RZ, RZ, R13 ;  /* 0x000000ffff0c7224 */ /* 0x000fe200078e000d */
[-C--:B------:R-:W-:Y:S01]  /*3a6a0*/  LEA R110, P3, R8, R2.reuse, 0x2 ;  /* 0x00000002086e7211 */ /* 0x080fe200078610ff */
[----:B------:R-:W-:Y:S01]  /*3a6b0*/  IMAD.MOV.U32 R34, RZ, RZ, R101 ;  /* 0x000000ffff227224 */ /* 0x000fe200078e0065 */
[----:B------:R-:W-:Y:S01]  /*3a6c0*/  LEA R112, P4, R7, R2, 0x2 ;  /* 0x0000000207707211 */ /* 0x000fe200078810ff */
[----:B------:R-:W2:Y:S01]  /*3a6d0*/  LDL.LU R199, [R1+0x60dc] ;  /* 0x0060dc0001c77983 */ /* 0x000ea20000300800 */
[-C--:B------:R-:W-:Y:S02]  /*3a6e0*/  LEA.HI.X.SX32 R115, R6, R0.reuse, 0x2, P0 ;  /* 0x0000000006737211 */ /* 0x080fe400000f16ff */
[----:B------:R-:W-:Y:S01]  /*3a6f0*/  LEA.HI.X.SX32 R111, R8, R0, 0x2, P3 ;  /* 0x00000000086f7211 */ /* 0x000fe200018f16ff */
[----:B------:R-:W2:Y:S01]  /*3a700*/  LDL.LU R96, [R1+0x60d8] ;  /* 0x0060d80001607983 */ /* 0x000ea20000300800 */
[----:B------:R-:W-:-:S02]  /*3a710*/  LEA R108, P0, R9, R2, 0x2 ;  /* 0x00000002096c7211 */ /* 0x000fc400078010ff */
[----:B------:R-:W-:Y:S01]  /*3a720*/  LEA.HI.X.SX32 R113, R7, R0, 0x2, P4 ;  /* 0x0000000007717211 */ /* 0x000fe200020f16ff */
[----:B------:R-:W2:Y:S01]  /*3a730*/  LDL.LU R97, [R1+0x60d4] ;  /* 0x0060d40001617983 */ /* 0x000ea20000300800 */
[-C--:B------:R-:W-:Y:S02]  /*3a740*/  LEA R78, P3, R10, R2.reuse, 0x2 ;  /* 0x000000020a4e7211 */ /* 0x080fe400078610ff */
[----:B------:R-:W-:Y:S01]  /*3a750*/  MOV R13, R205 ;  /* 0x000000cd000d7202 */ /* 0x000fe20000000f00 */
[----:B------:R-:W2:Y:S01]  /*3a760*/  LDL.LU R200, [R1+0x60d0] ;  /* 0x0060d00001c87983 */ /* 0x000ea20000300800 */
[----:B------:R-:W-:Y:S02]  /*3a770*/  LEA R106, P4, R232, R2, 0x2 ;  /* 0x00000002e86a7211 */ /* 0x000fe400078810ff */
[-C--:B------:R-:W-:Y:S01]  /*3a780*/  LEA.HI.X.SX32 R109, R9, R0.reuse, 0x2, P0 ;  /* 0x00000000096d7211 */ /* 0x080fe200000f16ff */
[----:B------:R-:W2:Y:S01]  /*3a790*/  LDL.LU R201, [R1+0x60cc] ;  /* 0x0060cc0001c97983 */ /* 0x000ea20000300800 */
[----:B------:R-:W-:-:S02]  /*3a7a0*/  LEA.HI.X.SX32 R79, R10, R0, 0x2, P3 ;  /* 0x000000000a4f7211 */ /* 0x000fc400018f16ff */
[----:B------:R-:W-:Y:S01]  /*3a7b0*/  LEA R76, P0, R11, R2, 0x2 ;  /* 0x000000020b4c7211 */ /* 0x000fe200078010ff */
[----:B------:R-:W2:Y:S01]  /*3a7c0*/  LDL.LU R98, [R1+0x60c8] ;  /* 0x0060c80001627983 */ /* 0x000ea20000300800 */
[----:B------:R-:W-:Y:S02]  /*3a7d0*/  LEA.HI.X.SX32 R107, R232, R0, 0x2, P4 ;  /* 0x00000000e86b7211 */ /* 0x000fe400020f16ff */
[-C--:B------:R-:W-:Y:S01]  /*3a7e0*/  LEA R72, P3, R13, R2.reuse, 0x2 ;  /* 0x000000020d487211 */ /* 0x080fe200078610ff */
        /* <DEDUP_REMOVED lines=9> */
[----:B------:R-:W-:Y:S01]  /*3a880*/  IMAD.MOV.U32 R13, RZ, RZ, R32 ;  /* 0x000000ffff0d7224 */ /* 0x000fe200078e0020 */
[----:B------:R-:W-:Y:S01]  /*3a890*/  LEA R68, P4, R15, R2, 0x2 ;  /* 0x000000020f447211 */ /* 0x000fe200078810ff */
[----:B------:R-:W-:Y:S01]  /*3a8a0*/  IMAD R208, R208, c[0x0][0x190], RZ ;  /* 0x00006400d0d07a24 */ /* 0x000fe200078e02ff */
        /* <DEDUP_REMOVED lines=10> */
[----:B------:R-:W-:Y:S01]  /*3a950*/  IMAD.MOV.U32 R15, RZ, RZ, R28 ;  /* 0x000000ffff0f7224 */ /* 0x000fe200078e001c */
[----:B------:R-:W-:Y:S01]  /*3a960*/  LEA.HI.X.SX32 R61, R19, R0, 0x2, P3 ;  /* 0x00000000133d7211 */ /* 0x000fe200018f16ff */
[----:B------:R-:W2:Y:S01]  /*3a970*/  LDL.LU R205, [R1+0x60ac] ;  /* 0x0060ac0001cd7983 */ /* 0x000ea20000300800 */
[----:B------:R-:W-:-:S02]  /*3a980*/  LEA R58, P0, R20, R2, 0x2 ;  /* 0x00000002143a7211 */ /* 0x000fc400078010ff */
[----:B------:R-:W-:Y:S02]  /*3a990*/  LEA.HI.X.SX32 R63, R18, R0, 0x2, P4 ;  /* 0x00000000123f7211 */ /* 0x000fe400020f16ff */
[-C--:B------:R-:W-:Y:S02]  /*3a9a0*/  LEA R54, P3, R30, R2.reuse, 0x2 ;  /* 0x000000021e367211 */ /* 0x080fe400078610ff */
[----:B------:R-:W-:Y:S02]  /*3a9b0*/  LEA R56, P4, R24, R2, 0x2 ;  /* 0x0000000218387211 */ /* 0x000fe400078810ff */
[-C--:B------:R-:W-:Y:S02]  /*3a9c0*/  LEA.HI.X.SX32 R59, R20, R0.reuse, 0x2, P0 ;  /* 0x00000000143b7211 */ /* 0x080fe400000f16ff */
[----:B------:R-:W-:Y:S02]  /*3a9d0*/  LEA.HI.X.SX32 R55, R30, R0, 0x2, P3 ;  /* 0x000000001e377211 */ /* 0x000fe400018f16ff */
        /* <DEDUP_REMOVED lines=15> */
[----:B------:R-:W-:Y:S01]  /*3aad0*/  LEA R38, P4, R33, R2, 0x2 ;  /* 0x0000000221267211 */ /* 0x000fe200078810ff */
[----:B------:R-:W-:Y:S01]  /*3aae0*/  IMAD.MOV.U32 R19, RZ, RZ, R22 ;  /* 0x000000ffff137224 */ /* 0x000fe200078e0016 */
        /* <DEDUP_REMOVED lines=25> */
[----:B------:R-:W-:Y:S02]  /*3ac80*/  MOV R3, c[0x0][0x180] ;  /* 0x0000600000037a02 */ /* 0x000fe40000000f00 */
[-C--:B------:R-:W-:Y:S02]  /*3ac90*/  LEA.HI.X.SX32 R17, R102, R0.reuse, 0x2, P0 ;  /* 0x0000000066117211 */ /* 0x080fe400000f16ff */
[----:B------:R-:W-:Y:S01]  /*3aca0*/  LEA.HI.X.SX32 R13, R206, R0, 0x2, P3 ;  /* 0x00000000ce0d7211 */ /* 0x000fe200018f16ff */
[----:B------:R-:W2:Y:S01]  /*3acb0*/  LDL.LU R102, [R1+0x60a8] ;  /* 0x0060a80001667983 */ /* 0x000ea20000300800 */
[----:B------:R-:W-:-:S02]  /*3acc0*/  LEA R10, P0, R207, R2, 0x2 ;  /* 0x00000002cf0a7211 */ /* 0x000fc400078010ff */
[----:B------:R-:W-:Y:S02]  /*3acd0*/  LEA.HI.X.SX32 R15, R103, R0, 0x2, P4 ;  /* 0x00000000670f7211 */ /* 0x000fe400020f16ff */
[-C--:B------:R-:W-:Y:S01]  /*3ace0*/  LEA R6, P3, R105, R2.reuse, 0x2 ;  /* 0x0000000269067211 */ /* 0x080fe200078610ff */
[----:B------:R-:W2:Y:S01]  /*3acf0*/  LDL.LU R103, [R1+0x60a4] ;  /* 0x0060a40001677983 */ /* 0x000ea20000300800 */
[----:B------:R-:W-:Y:S02]  /*3ad00*/  LEA R8, P4, R104, R2, 0x2 ;  /* 0x0000000268087211 */ /* 0x000fe400078810ff */
[----:B------:R-:W-:Y:S01]  /*3ad10*/  IADD3 R229, R3, -0x80, RZ ;  /* 0xffffff8003e57810 */ /* 0x000fe20007ffe0ff */
[----:B------:R-:W2:Y:S01]  /*3ad20*/  LDL.LU R206, [R1+0x60a0] ;  /* 0x0060a00001ce7983 */ /* 0x000ea20000300800 */
[-C--:B------:R-:W-:Y:S02]  /*3ad30*/  LEA.HI.X.SX32 R11, R207, R0.reuse, 0x2, P0 ;  /* 0x00000000cf0b7211 */ /* 0x080fe400000f16ff */
[----:B------:R-:W-:Y:S01]  /*3ad40*/  LEA.HI.X.SX32 R7, R105, R0, 0x2, P3 ;  /* 0x0000000069077211 */ /* 0x000fe200018f16ff */
[----:B------:R-:W2:Y:S01]  /*3ad50*/  LDL.LU R207, [R1+0x609c] ;  /* 0x00609c0001cf7983 */ /* 0x000ea20000300800 */
[----:B------:R-:W-:-:S02]  /*3ad60*/  LEA R4, P0, R208, R2, 0x2 ;  /* 0x00000002d0047211 */ /* 0x000fc400078010ff */
[----:B------:R-:W-:Y:S02]  /*3ad70*/  LEA.HI.X.SX32 R9, R104, R0, 0x2, P4 ;  /* 0x0000000068097211 */ /* 0x000fe400020f16ff */
[----:B------:R-:W-:Y:S01]  /*3ad80*/  ISETP.GE.U32.AND P3, PT, R229, 0x7fffff01, PT ;  /* 0x7fffff01e500780c */ /* 0x000fe20003f66070 */
[----:B------:R-:W-:Y:S01]  /*3ad90*/  IMAD.MOV.U32 R229, RZ, RZ, c[0x0][0x188] ;  /* 0x00006200ffe57624 */ /* 0x000fe200078e00ff */
[----:B------:R-:W-:Y:S01]  /*3ada0*/  LEA R2, P4, R209, R2, 0x2 ;  /* 0x00000002d1027211 */ /* 0x000fe200078810ff */
[----:B------:R-:W2:Y:S01]  /*3adb0*/  LDL.LU R104, [R1+0x6098] ;  /* 0x0060980001687983 */ /* 0x000ea20000300800 */
[-C--:B------:R-:W-:Y:S01]  /*3adc0*/  LEA.HI.X.SX32 R5, R208, R0.reuse, 0x2, P0 ;  /* 0x00000000d0057211 */ /* 0x080fe200000f16ff */
[----:B------:R-:W-:Y:S01]  /*3add0*/  IMAD R232, R229, 0x7b, RZ ;  /* 0x0000007be5e87824 */ /* 0x000fe200078e02ff */
[----:B------:R-:W-:Y:S01]  /*3ade0*/  LEA.HI.X.SX32 R3, R209, R0, 0x2, P4 ;  /* 0x00000000d1037211 */ /* 0x000fe200020f16ff */
[----:B------:R-:W2:Y:S01]  /*3adf0*/  LDL.LU R105, [R1+0x6094] ;  /* 0x0060940001697983 */ /* 0x000ea20000300800 */
[----:B------:R-:W-:-:S02]  /*3ae00*/  IMAD R0, R229, 0x77, RZ ;  /* 0x00000077e5007824 */ /* 0x000fc400078e02ff */
[C---:B------:R-:W-:Y:S01]  /*3ae10*/  IMAD R233, R229.reuse, 0x7f, RZ ;  /* 0x0000007fe5e97824 */ /* 0x040fe200078e02ff */
[----:B------:R-:W2:Y:S01]  /*3ae20*/  LDL.LU R208, [R1+0x6090] ;  /* 0x0060900001d07983 */ /* 0x000ea20000300800 */
[C---:B------:R-:W-:Y:S02]  /*3ae30*/  IMAD R234, R229.reuse, 0x6f, RZ ;  /* 0x0000006fe5ea7824 */ /* 0x040fe400078e02ff */
[----:B------:R-:W-:Y:S01]  /*3ae40*/  IMAD R235, R229, 0x73, RZ ;  /* 0x00000073e5eb7824 */ /* 0x000fe200078e02ff */
[----:B------:R-:W2:Y:S04]  /*3ae50*/  LDL.LU R209, [R1+0x608c] ;  /* 0x00608c0001d17983 */ /* 0x000ea80000300800 */
[----:B------:R-:W2:Y:S04]  /*3ae60*/  LDL R252, [R1+0x5470] ;  /* 0x0054700001fc7983 */ /* 0x000ea80000100800 */
[----:B------:R-:W2:Y:S04]  /*3ae70*/  LDL R229, [R1+0x5484] ;  /* 0x0054840001e57983 */ /* 0x000ea80000100800 */
[----:B------:R1:W-:Y:S04]  /*3ae80*/  STL.64 [R1+0x6160], R54 ;  /* 0x0061603601007387 */ /* 0x0003e80000100a00 */
[----:B-1----:R-:W2:Y:S04]  /*3ae90*/  LDL.64 R54, [R1+0x3868] ;  /* 0x0038680001367983 */ /* 0x002ea80000100a00 */
[----:B------:R1:W-:Y:S04]  /*3aea0*/  STL.64 [R1+0x6158], R52 ;  /* 0x0061583401007387 */ /* 0x0003e80000100a00 */
[----:B-1----:R-:W3:Y:S04]  /*3aeb0*/  LDL.64 R52, [R1+0x3860] ;  /* 0x0038600001347983 */ /* 0x002ee80000100a00 */
[----:B------:R1:W-:Y:S04]  /*3aec0*/  STL.64 [R1+0x6150], R50 ;  /* 0x0061503201007387 */ /* 0x0003e80000100a00 */
[----:B-1----:R-:W4:Y:S04]  /*3aed0*/  LDL.64 R50, [R1+0x3870] ;  /* 0x0038700001327983 */ /* 0x002f280000100a00 */
[----:B------:R-:W-:Y:S04]  /*3aee0*/  STL.64 [R1+0x6148], R48 ;  /* 0x0061483001007387 */ /* 0x000fe80000100a00 */
[----:B------:R1:W-:Y:S04]  /*3aef0*/  STL.64 [R1+0x6140], R46 ;  /* 0x0061402e01007387 */ /* 0x0003e80000100a00 */
[----:B-1----:R-:W5:Y:S04]  /*3af00*/  LDL.64 R46, [R1+0x3878] ;  /* 0x00387800012e7983 */ /* 0x002f680000100a00 */
[----:B------:R-:W-:Y:S04]  /*3af10*/  STL.64 [R1+0x6138], R44 ;  /* 0x0061382c01007387 */ /* 0x000fe80000100a00 */
[----:B------:R-:W-:Y:S04]  /*3af20*/  STL.64 [R1+0x6130], R42 ;  /* 0x0061302a01007387 */ /* 0x000fe80000100a00 */
[----:B------:R-:W1:Y:S04]  /*3af30*/  S2R R49, SR_TID.X ;  /* 0x0000000000317919 */ /* 0x000e680000002100 */
[----:B------:R-:W-:Y:S04]  /*3af40*/  STL.64 [R1+0x6128], R40 ;  /* 0x0061282801007387 */ /* 0x000fe80000100a00 */
[----:B------:R-:W-:Y:S04]  /*3af50*/  STL.64 [R1+0x6120], R38 ;  /* 0x0061202601007387 */ /* 0x000fe80000100a00 */
[----:B------:R-:W-:Y:S04]  /*3af60*/  STL.64 [R1+0x6118], R36 ;  /* 0x0061182401007387 */ /* 0x000fe80000100a00 */
[----:B------:R-:W-:Y:S04]  /*3af70*/  STL.64 [R1+0x6110], R34 ;  /* 0x0061102201007387 */ /* 0x000fe80000100a00 */
[----:B------:R-:W-:Y:S04]  /*3af80*/  STL.64 [R1+0x6108], R32 ;  /* 0x0061082001007387 */ /* 0x000fe80000100a00 */
[----:B------:R-:W-:Y:S04]  /*3af90*/  STL.64 [R1+0x6100], R30 ;  /* 0x0061001e01007387 */ /* 0x000fe80000100a00 */
[----:B------:R-:W-:Y:S04]  /*3afa0*/  STL.64 [R1+0x60f8], R28 ;  /* 0x0060f81c01007387 */ /* 0x000fe80000100a00 */
[----:B------:R2:W-:Y:S04]  /*3afb0*/  STL.64 [R1+0x60f0], R26 ;  /* 0x0060f01a01007387 */ /* 0x0005e80000100a00 */
[----:B------:R-:W-:Y:S04]  /*3afc0*/  STL.64 [R1+0x60e8], R24 ;  /* 0x0060e81801007387 */ /* 0x000fe80000100a00 */
[----:B------:R-:W-:Y:S04]  /*3afd0*/  STL.64 [R1+0x60e0], R22 ;  /* 0x0060e01601007387 */ /* 0x000fe80000100a00 */
[----:B------:R-:W-:Y:S04]  /*3afe0*/  STL.64 [R1+0x60d8], R20 ;  /* 0x0060d81401007387 */ /* 0x000fe80000100a00 */
[----:B------:R1:W-:Y:S04]  /*3aff0*/  STL.64 [R1+0x60d0], R18 ;  /* 0x0060d01201007387 */ /* 0x0003e80000100a00 */
[----:B------:R-:W-:Y:S04]  /*3b000*/  STL.64 [R1+0x60c8], R16 ;  /* 0x0060c81001007387 */ /* 0x000fe80000100a00 */
[----:B------:R-:W-:Y:S04]  /*3b010*/  STL.64 [R1+0x60c0], R14 ;  /* 0x0060c00e01007387 */ /* 0x000fe80000100a00 */
[----:B------:R-:W-:Y:S04]  /*3b020*/  STL [R1+0x60bc], R12 ;  /* 0x0060bc0c01007387 */ /* 0x000fe80000100800 */
[----:B------:R-:W-:Y:S04]  /*3b030*/  STL [R1+0x60b8], R13 ;  /* 0x0060b80d01007387 */ /* 0x000fe80000100800 */
[----:B------:R-:W-:Y:S04]  /*3b040*/  STL.64 [R1+0x60b0], R10 ;  /* 0x0060b00a01007387 */ /* 0x000fe80000100a00 */
[----:B------:R1:W-:Y:S04]  /*3b050*/  STL.64 [R1+0x60a8], R8 ;  /* 0x0060a80801007387 */ /* 0x0003e80000100a00 */
[----:B------:R-:W-:Y:S04]  /*3b060*/  STL.64 [R1+0x60a0], R6 ;  /* 0x0060a00601007387 */ /* 0x000fe80000100a00 */
[----:B------:R-:W-:Y:S04]  /*3b070*/  STL.64 [R1+0x6098], R2 ;  /* 0x0060980201007387 */ /* 0x000fe80000100a00 */
[----:B------:R1:W-:Y:S01]  /*3b080*/  STL.64 [R1+0x6090], R4 ;  /* 0x0060900401007387 */ /* 0x0003e20000100a00 */
[----:B------:R-:W-:Y:S01]  /*3b090*/  ISETP.NE.U32.AND P0, PT, R228, RZ, PT ;  /* 0x000000ffe400720c */ /* 0x000fe20003f05070 */
[----:B--2---:R-:W-:-:S04]  /*3b0a0*/  IMAD.WIDE R26, R0, 0x4, R54 ;  /* 0x00000004001a7825 */ /* 0x004fc800078e0236 */
[--C-:B-1----:R-:W-:Y:S01]  /*3b0b0*/  IMAD.WIDE R18, R232, 0x4, R54.reuse ;  /* 0x00000004e8127825 */ /* 0x102fe200078e0236 */
[----:B------:R-:W-:Y:S03]  /*3b0c0*/  STL.64 [R1+0x38d8], R26 ;  /* 0x0038d81a01007387 */ /* 0x000fe60000100a00 */
[--C-:B------:R-:W-:Y:S01]  /*3b0d0*/  IMAD.WIDE R42, R234, 0x4, R54.reuse ;  /* 0x00000004ea2a7825 */ /* 0x100fe200078e0236 */
[----:B------:R-:W-:Y:S03]  /*3b0e0*/  STL.64 [R1+0x38b8], R18 ;  /* 0x0038b81201007387 */ /* 0x000fe60000100a00 */
[--C-:B------:R-:W-:Y:S01]  /*3b0f0*/  IMAD.WIDE R8, R233, 0x4, R54.reuse ;  /* 0x00000004e9087825 */ /* 0x100fe200078e0236 */
[----:B------:R-:W-:Y:S03]  /*3b100*/  STL.64 [R1+0x3540], R42 ;  /* 0x0035402a01007387 */ /* 0x000fe60000100a00 */
[----:B------:R-:W-:Y:S01]  /*3b110*/  IMAD.WIDE R34, R235, 0x4, R54 ;  /* 0x00000004eb227825 */ /* 0x000fe200078e0236 */
[----:B------:R-:W-:Y:S01]  /*3b120*/  LOP3.LUT R55, R49, 0x7f, RZ, 0xc0, !PT ;  /* 0x0000007f31377812 */ /* 0x000fe200078ec0ff */
[----:B------:R-:W-:Y:S02]  /*3b130*/  STL.64 [R1+0x3898], R8 ;  /* 0x0038980801007387 */ /* 0x000fe40000100a00 */
[----:B---3--:R-:W-:-:S02]  /*3b140*/  IMAD.WIDE R20, R0, 0x4, R52 ;  /* 0x0000000400147825 */ /* 0x008fc400078e0234 */
[----:B------:R-:W-:Y:S02]  /*3b150*/  STL.64 [R1+0x35f0], R34 ;  /* 0x0035f02201007387 */ /* 0x000fe40000100a00 */
[----:B------:R-:W-:-:S04]  /*3b160*/  IMAD.WIDE R10, R232, 0x4, R52 ;  /* 0x00000004e80a7825 */ /* 0x000fc800078e0234 */
[----:B----4-:R-:W-:-:S04]  /*3b170*/  IMAD.WIDE R22, R0, 0x4, R50 ;  /* 0x0000000400167825 */ /* 0x010fc800078e0232 */
[----:B------:R-:W-:-:S04]  /*3b180*/  IMAD.WIDE R14, R232, 0x4, R50 ;  /* 0x00000004e80e7825 */ /* 0x000fc800078e0232 */
[----:B------:R-:W-:-:S04]  /*3b190*/  IMAD.WIDE R4, R233, 0x4, R50 ;  /* 0x00000004e9047825 */ /* 0x000fc800078e0232 */
[----:B------:R-:W-:-:S04]  /*3b1a0*/  IMAD.WIDE R2, R233, 0x4, R52 ;  /* 0x00000004e9027825 */ /* 0x000fc800078e0234 */
[----:B-----5:R-:W-:-:S04]  /*3b1b0*/  IMAD.WIDE R24, R0, 0x4, R46 ;  /* 0x0000000400187825 */ /* 0x020fc800078e022e */
[--C-:B------:R-:W-:Y:S01]  /*3b1c0*/  IMAD.WIDE R16, R232, 0x4, R46.reuse ;  /* 0x00000004e8107825 */ /* 0x100fe200078e022e */
[----:B------:R-:W-:Y:S03]  /*3b1d0*/  STL.64 [R1+0x38d0], R24 ;  /* 0x0038d01801007387 */ /* 0x000fe60000100a00 */
[--C-:B------:R-:W-:Y:S01]  /*3b1e0*/  IMAD.WIDE R6, R233, 0x4, R46.reuse ;  /* 0x00000004e9067825 */ /* 0x100fe200078e022e */
[----:B------:R-:W-:Y:S03]  /*3b1f0*/  STL.64 [R1+0x38c8], R22 ;  /* 0x0038c81601007387 */ /* 0x000fe60000100a00 */
[----:B------:R-:W-:Y:S01]  /*3b200*/  IMAD.SHL.U32 R0, R55, 0x4, RZ ;  /* 0x0000000437007824 */ /* 0x000fe200078e00ff */
[----:B------:R-:W-:Y:S01]  /*3b210*/  STL.64 [R1+0x38c0], R20 ;  /* 0x0038c01401007387 */ /* 0x000fe20000100a00 */
[----:B------:R-:W-:-:S03]  /*3b220*/  IMAD.WIDE R40, R234, 0x4, R46 ;  /* 0x00000004ea287825 */ /* 0x000fc600078e022e */
[----:B------:R-:W-:Y:S01]  /*3b230*/  STL.64 [R1+0x38b0], R16 ;  /* 0x0038b01001007387 */ /* 0x000fe20000100a00 */
[----:B------:R-:W-:-:S03]  /*3b240*/  IMAD.WIDE R38, R234, 0x4, R50 ;  /* 0x00000004ea267825 */ /* 0x000fc600078e0232 */
[----:B------:R-:W-:Y:S01]  /*3b250*/  STL.64 [R1+0x38a8], R14 ;  /* 0x0038a80e01007387 */ /* 0x000fe20000100a00 */
[----:B------:R-:W-:Y:S01]  /*3b260*/  IMAD.WIDE R36, R234, 0x4, R52 ;  /* 0x00000004ea247825 */ /* 0x000fe200078e0234 */
[----:B------:R-:W-:Y:S02]  /*3b270*/  LOP3.LUT R13, R0, 0x60, RZ, 0x3c, !PT ;  /* 0x00000060000d7812 */ /* 0x000fe400078e3cff */
[----:B------:R-:W-:Y:S01]  /*3b280*/  STL.64 [R1+0x38a0], R10 ;  /* 0x0038a00a01007387 */ /* 0x000fe20000100a00 */
[----:B------:R-:W-:-:S03]  /*3b290*/  IMAD.WIDE R32, R235, 0x4, R46 ;  /* 0x00000004eb207825 */ /* 0x000fc600078e022e */
[----:B------:R-:W-:Y:S01]  /*3b2a0*/  STL.64 [R1+0x3890], R6 ;  /* 0x0038900601007387 */ /* 0x000fe20000100a00 */
[----:B------:R-:W-:-:S03]  /*3b2b0*/  IMAD.WIDE R30, R235, 0x4, R50 ;  /* 0x00000004eb1e7825 */ /* 0x000fc600078e0232 */
[----:B------:R-:W-:Y:S01]  /*3b2c0*/  STL.64 [R1+0x3888], R4 ;  /* 0x0038880401007387 */ /* 0x000fe20000100a00 */
[----:B------:R-:W-:-:S03]  /*3b2d0*/  IMAD.WIDE R28, R235, 0x4, R52 ;  /* 0x00000004eb1c7825 */ /* 0x000fc600078e0234 */
[----:B------:R-:W-:Y:S04]  /*3b2e0*/  STL.64 [R1+0x38e0], R2 ;  /* 0x0038e00201007387 */ /* 0x000fe80000100a00 */
[----:B------:R1:W-:Y:S04]  /*3b2f0*/  STL.64 [R1+0x3550], R40 ;  /* 0x0035502801007387 */ /* 0x0003e80000100a00 */
[----:B------:R2:W-:Y:S04]  /*3b300*/  STL.64 [R1+0x3560], R38 ;  /* 0x0035602601007387 */ /* 0x0005e80000100a00 */
[----:B------:R-:W-:Y:S04]  /*3b310*/  STL.64 [R1+0x3570], R36 ;  /* 0x0035702401007387 */ /* 0x000fe80000100a00 */
[----:B------:R3:W-:Y:S04]  /*3b320*/  LDGSTS.E [R13+0x37800], [R42.64], !P6 ;  /* 0x378000002a0d7fae */ /* 0x0007e8000f121846 */
[----:B------:R-:W-:Y:S04]  /*3b330*/  STL.64 [R1+0x3600], R32 ;  /* 0x0036002001007387 */ /* 0x000fe80000100a00 */
[----:B------:R1:W-:Y:S04]  /*3b340*/  LDGSTS.E [R13+0x37a00], [R40.64], !P6 ;  /* 0x37a00000280d7fae */ /* 0x0003e8000f121846 */
[----:B------:R-:W-:Y:S04]  /*3b350*/  STL.64 [R1+0x3610], R30 ;  /* 0x0036101e01007387 */ /* 0x000fe80000100a00 */
[----:B------:R2:W-:Y:S04]  /*3b360*/  LDGSTS.E [R13+0x37c00], [R38.64], !P6 ;  /* 0x37c00000260d7fae */ /* 0x0005e8000f121846 */
[----:B------:R4:W-:Y:S04]  /*3b370*/  STL.64 [R1+0x3620], R28 ;  /* 0x0036201c01007387 */ /* 0x0009e80000100a00 */
[----:B-1----:R-:W5:Y:S04]  /*3b380*/  LDL R40, [R1+0x5424] ;  /* 0x0054240001287983 */ /* 0x002f680000100800 */
[----:B--2---:R-:W2:Y:S04]  /*3b390*/  LDL R39, [R1+0x5404] ;  /* 0x0054040001277983 */ /* 0x004ea80000100800 */
[----:B------:R-:W2:Y:S04]  /*3b3a0*/  LDL R41, [R1+0x5398] ;  /* 0x0053980001297983 */ /* 0x000ea80000100800 */
[----:B---3--:R-:W3:Y:S04]  /*3b3b0*/  LDL R42, [R1+0x53b4] ;  /* 0x0053b400012a7983 */ /* 0x008ee80000100800 */
[----:B------:R-:W3:Y:S04]  /*3b3c0*/  LDL R43, [R1+0x5328] ;  /* 0x00532800012b7983 */ /* 0x000ee80000100800 */
[----:B------:R-:W3:Y:S01]  /*3b3d0*/  LDL R48, [R1+0x534c] ;  /* 0x00534c0001307983 */ /* 0x000ee20000100800 */
[----:B------:R-:W-:-:S03]  /*3b3e0*/  IMAD.MOV.U32 R228, RZ, RZ, R229 ;  /* 0x000000ffffe47224 */ /* 0x000fc600078e00e5 */
[----:B------:R1:W-:Y:S01]  /*3b3f0*/  LDGSTS.E [R13+0x37e00], [R36.64], !P6 ;  /* 0x37e00000240d7fae */ /* 0x0003e2000f121846 */
[----:B------:R-:W-:-:S03]  /*3b400*/  IMAD.MOV.U32 R229, RZ, RZ, R252 ;  /* 0x000000ffffe57224 */ /* 0x000fc600078e00fc */
[----:B------:R1:W-:Y:S04]  /*3b410*/  LDGSTS.E [R13+0x39800], [R34.64], !P1 ;  /* 0x39800000220d7fae */ /* 0x0003e8000c921846 */
[----:B------:R1:W-:Y:S04]  /*3b420*/  LDGSTS.E [R13+0x39a00], [R32.64], !P1 ;  /* 0x39a00000200d7fae */ /* 0x0003e8000c921846 */
[----:B------:R1:W-:Y:S04]  /*3b430*/  LDGSTS.E [R13+0x39c00], [R30.64], !P1 ;  /* 0x39c000001e0d7fae */ /* 0x0003e8000c921846 */
[----:B------:R4:W-:Y:S04]  /*3b440*/  LDGSTS.E [R13+0x39e00], [R28.64], !P1 ;  /* 0x39e000001c0d7fae */ /* 0x0009e8000c921846 */
[----:B------:R1:W-:Y:S04]  /*3b450*/  LDGSTS.E [R13+0x3b800], [R26.64], !P2 ;  /* 0x3b8000001a0d7fae */ /* 0x0003e8000d121846 */
[----:B------:R-:W3:Y:S04]  /*3b460*/  LDL R54, [R1+0x52c0] ;  /* 0x0052c00001367983 */ /* 0x000ee80000100800 */
[----:B------:R-:W3:Y:S04]  /*3b470*/  LDL R252, [R1+0x52dc] ;  /* 0x0052dc0001fc7983 */ /* 0x000ee80000100800 */
[----:B------:R1:W-:Y:S04]  /*3b480*/  LDGSTS.E [R13+0x3ba00], [R24.64], !P2 ;  /* 0x3ba00000180d7fae */ /* 0x0003e8000d121846 */
[----:B------:R1:W-:Y:S04]  /*3b490*/  LDGSTS.E [R13+0x3bc00], [R22.64], !P2 ;  /* 0x3bc00000160d7fae */ /* 0x0003e8000d121846 */
[----:B------:R1:W-:Y:S04]  /*3b4a0*/  LDGSTS.E [R13+0x3be00], [R20.64], !P2 ;  /* 0x3be00000140d7fae */ /* 0x0003e8000d121846 */
[----:B------:R4:W-:Y:S04]  /*3b4b0*/  LDGSTS.E [R13+0x3d800], [R18.64], !P5 ;  /* 0x3d800000120d7fae */ /* 0x0009e8000e921846 */
[----:B------:R4:W-:Y:S04]  /*3b4c0*/  LDGSTS.E [R13+0x3da00], [R16.64], !P5 ;  /* 0x3da00000100d7fae */ /* 0x0009e8000e921846 */
[----:B-1----:R-:W3:Y:S04]  /*3b4d0*/  LDL.64 R20, [R1+0x1780] ;  /* 0x0017800001147983 */ /* 0x002ee80000100a00 */
[----:B----4-:R-:W4:Y:S04]  /*3b4e0*/  LDL.64 R18, [R1+0x1940] ;  /* 0x0019400001127983 */ /* 0x010f280000100a00 */
[----:B------:R-:W4:Y:S04]  /*3b4f0*/  LDL.64 R16, [R1+0x1980] ;  /* 0x0019800001107983 */ /* 0x000f280000100a00 */
[----:B------:R-:W4:Y:S04]  /*3b500*/  LDL.64 R22, [R1+0x1740] ;  /* 0x0017400001167983 */ /* 0x000f280000100a00 */
[----:B------:R-:W4:Y:S04]  /*3b510*/  LDL.64 R24, [R1+0x1700] ;  /* 0x0017000001187983 */ /* 0x000f280000100a00 */
[----:B------:R-:W4:Y:S04]  /*3b520*/  LDL.64 R26, [R1+0x16c0] ;  /* 0x0016c000011a7983 */ /* 0x000f280000100a00 */
[----:B------:R-:W4:Y:S04]  /*3b530*/  LDL.64 R44, [R1+0x1680] ;  /* 0x00168000012c7983 */ /* 0x000f280000100a00 */
[----:B------:R-:W4:Y:S04]  /*3b540*/  LDL.64 R28, [R1+0x1600] ;  /* 0x00160000011c7983 */ /* 0x000f280000100a00 */
[----:B------:R-:W4:Y:S04]  /*3b550*/  LDL.64 R30, [R1+0x15f0] ;  /* 0x0015f000011e7983 */ /* 0x000f280000100a00 */
[----:B------:R-:W4:Y:S04]  /*3b560*/  LDL.64 R46, [R1+0x15e8] ;  /* 0x0015e800012e7983 */ /* 0x000f280000100a00 */
[----:B------:R1:W-:Y:S04]  /*3b570*/  LDGSTS.E [R13+0x3dc00], [R14.64], !P5 ;  /* 0x3dc000000e0d7fae */ /* 0x0003e8000e921846 */
[----:B------:R-:W4:Y:S04]  /*3b580*/  LDL.64 R34, [R1+0x15e0] ;  /* 0x0015e00001227983 */ /* 0x000f280000100a00 */
[----:B------:R1:W-:Y:S04]  /*3b590*/  LDGSTS.E [R13+0x3de00], [R10.64], !P5 ;  /* 0x3de000000a0d7fae */ /* 0x0003e8000e921846 */
[----:B------:R-:W4:Y:S04]  /*3b5a0*/  LDL.64 R50, [R1+0x15d8] ;  /* 0x0015d80001327983 */ /* 0x000f280000100a00 */
[----:B------:R1:W-:Y:S04]  /*3b5b0*/  LDGSTS.E [R13+0x3f800], [R8.64], !P3 ;  /* 0x3f800000080d7fae */ /* 0x0003e8000d921846 */
[----:B------:R1:W-:Y:S04]  /*3b5c0*/  LDGSTS.E [R13+0x3fa00], [R6.64], !P3 ;  /* 0x3fa00000060d7fae */ /* 0x0003e8000d921846 */
[----:B------:R1:W-:Y:S04]  /*3b5d0*/  LDGSTS.E [R13+0x3fc00], [R4.64], !P3 ;  /* 0x3fc00000040d7fae */ /* 0x0003e8000d921846 */
[----:B------:R-:W4:Y:S04]  /*3b5e0*/  LDL.64 R36, [R1+0x15d0] ;  /* 0x0015d00001247983 */ /* 0x000f280000100a00 */
[----:B------:R1:W-:Y:S04]  /*3b5f0*/  LDGSTS.E [R13+0x3fe00], [R2.64], !P3 ;  /* 0x3fe00000020d7fae */ /* 0x0003e8000d921846 */
[----:B------:R-:W4:Y:S04]  /*3b600*/  LDL.64 R52, [R1+0x14c8] ;  /* 0x0014c80001347983 */ /* 0x000f280000100a00 */
[----:B------:R-:W0:Y:S04]  /*3b610*/  LDGDEPBAR ;  /* 0x00000000000079af */ /* 0x000e280000000000 */
[----:B------:R5:W-:Y:S04]  /*3b620*/  LDGSTS.E [R0+0x40000], [R228.64], P0 ;  /* 0x40000000e4007fae */ /* 0x000be80008121846 */
[----:B------:R-:W4:Y:S04]  /*3b630*/  LDL.64 R32, [R1+0x14b8] ;  /* 0x0014b80001207983 */ /* 0x000f280000100a00 */
[----:B-1----:R-:W4:Y:S04]  /*3b640*/  LDL.64 R4, [R1+0x13f8] ;  /* 0x0013f80001047983 */ /* 0x002f280000100a00 */
[----:B------:R-:W4:Y:S04]  /*3b650*/  LDL.64 R2, [R1+0x13f0] ;  /* 0x0013f00001027983 */ /* 0x000f280000100a00 */
[----:B------:R-:W4:Y:S04]  /*3b660*/  LDL.64 R6, [R1+0x13c8] ;  /* 0x0013c80001067983 */ /* 0x000f280000100a00 */
[----:B------:R-:W4:Y:S04]  /*3b670*/  LDL.64 R8, [R1+0x1310] ;  /* 0x0013100001087983 */ /* 0x000f280000100a00 */
[----:B------:R-:W4:Y:S04]  /*3b680*/  LDL.64 R10, [R1+0x1308] ;  /* 0x00130800010a7983 */ /* 0x000f280000100a00 */
[----:B------:R-:W4:Y:S04]  /*3b690*/  LDL.64 R14, [R1+0x12e8] ;  /* 0x0012e800010e7983 */ /* 0x000f280000100a00 */
[----:B------:R-:W4:Y:S04]  /*3b6a0*/  LDL.64 R234, [R1+0x13b0] ;  /* 0x0013b00001ea7983 */ /* 0x000f280000100a00 */
[----:B------:R-:W4:Y:S01]  /*3b6b0*/  LDL.64 R232, [R1+0x13a8] ;  /* 0x0013a80001e87983 */ /* 0x000f220000100a00 */
[----:B------:R-:W-:-:S03]  /*3b6c0*/  LOP3.LUT R49, R49, 0x7f, RZ, 0xc0, !PT ;  /* 0x0000007f31317812 */ /* 0x000fc600078ec0ff */
[----:B------:R-:W4:Y:S01]  /*3b6d0*/  LDL R12, [R1+0x545c] ;  /* 0x00545c00010c7983 */ /* 0x000f220000100800 */
[----:B-----5:R-:W-:Y:S01]  /*3b6e0*/  MOV R228, R40 ;  /* 0x0000002800e47202 */ /* 0x020fe20000000f00 */
[----:B--2---:R-:W-:Y:S02]  /*3b6f0*/  IMAD.MOV.U32 R229, RZ, RZ, R39 ;  /* 0x000000ffffe57224 */ /* 0x004fe400078e0027 */
[----:B------:R-:W2:Y:S04]  /*3b700*/  LDL.64 R38, [R1+0x14c0] ;  /* 0x0014c00001267983 */ /* 0x000ea80000100a00 */
[----:B------:R3:W-:Y:S02]  /*3b710*/  LDGSTS.E [R0+0x41000], [R228.64], P0 ;  /* 0x41000000e4007fae */ /* 0x0007e40008121846 */
[----:B---3--:R-:W-:-:S02]  /*3b720*/  IMAD.MOV.U32 R228, RZ, RZ, R42 ;  /* 0x000000ffffe47224 */ /* 0x008fc400078e002a */
[----:B------:R-:W-:Y:S02]  /*3b730*/  IMAD.MOV.U32 R229, RZ, RZ, R41 ;  /* 0x000000ffffe57224 */ /* 0x000fe400078e0029 */
[----:B------:R-:W3:Y:S04]  /*3b740*/  LDL.64 R40, [R1+0x14b0] ;  /* 0x0014b00001287983 */ /* 0x000ee80000100a00 */
[----:B------:R1:W-:Y:S02]  /*3b750*/  LDGSTS.E [R0+0x42000], [R228.64], P0 ;  /* 0x42000000e4007fae */ /* 0x0003e40008121846 */
[----:B-1----:R-:W-:Y:S01]  /*3b760*/  IMAD.MOV.U32 R228, RZ, RZ, R48 ;  /* 0x000000ffffe47224 */ /* 0x002fe200078e0030 */
[----:B------:R-:W-:Y:S01]  /*3b770*/  MOV R229, R43 ;  /* 0x0000002b00e57202 */ /* 0x000fe20000000f00 */
[----:B------:R-:W5:Y:S04]  /*3b780*/  LDL R48, [R1+0x533c] ;  /* 0x00533c0001307983 */ /* 0x000f680000100800 */
[----:B------:R1:W-:Y:S04]  /*3b790*/  LDGSTS.E [R0+0x43000], [R228.64], P0 ;  /* 0x43000000e4007fae */ /* 0x0003e80008121846 */
[----:B------:R-:W5:Y:S01]  /*3b7a0*/  LDL.64 R42, [R1+0x1478] ;  /* 0x00147800012a7983 */ /* 0x000f620000100a00 */
[----:B-1----:R-:W-:-:S02]  /*3b7b0*/  IMAD.MOV.U32 R228, RZ, RZ, R252 ;  /* 0x000000ffffe47224 */ /* 0x002fc400078e00fc */
[----:B------:R-:W-:Y:S01]  /*3b7c0*/  IMAD.MOV.U32 R229, RZ, RZ, R54 ;  /* 0x000000ffffe57224 */ /* 0x000fe200078e0036 */
[----:B------:R-:W5:Y:S04]  /*3b7d0*/  LDL R252, [R1+0x52cc] ;  /* 0x0052cc0001fc7983 */ /* 0x000f680000100800 */
[----:B------:R1:W-:Y:S04]  /*3b7e0*/  LDGSTS.E [R0+0x44000], [R228.64], P0 ;  /* 0x44000000e4007fae */ /* 0x0003e80008121846 */
[----:B------:R-:W5:Y:S04]  /*3b7f0*/  LDL R54, [R1+0x52b0] ;  /* 0x0052b00001367983 */ /* 0x000f680000100800 */
[----:B----4-:R4:W-:Y:S04]  /*3b800*/  LDGSTS.E [R0+0x45000], [R16.64], P0 ;  /* 0x4500000010007fae */ /* 0x0109e80008121846 */
[----:B------:R1:W-:Y:S04]  /*3b810*/  LDGSTS.E [R0+0x46000], [R18.64], P0 ;  /* 0x4600000012007fae */ /* 0x0003e80008121846 */
[----:B------:R1:W-:Y:S04]  /*3b820*/  LDGSTS.E [R0+0x47000], [R20.64], P0 ;  /* 0x4700000014007fae */ /* 0x0003e80008121846 */
[----:B------:R1:W-:Y:S04]  /*3b830*/  LDGSTS.E [R0+0x48000], [R22.64], P0 ;  /* 0x4800000016007fae */ /* 0x0003e80008121846 */
[----:B------:R1:W-:Y:S04]  /*3b840*/  LDGSTS.E [R0+0x49000], [R24.64], P0 ;  /* 0x4900000018007fae */ /* 0x0003e80008121846 */
[----:B------:R1:W-:Y:S04]  /*3b850*/  LDGSTS.E [R0+0x4a000], [R26.64], P0 ;  /* 0x4a0000001a007fae */ /* 0x0003e80008121846 */
[----:B------:R1:W-:Y:S04]  /*3b860*/  LDGSTS.E [R0+0x4b000], [R44.64], P0 ;  /* 0x4b0000002c007fae */ /* 0x0003e80008121846 */
[----:B------:R4:W-:Y:S04]  /*3b870*/  LDGSTS.E [R0+0x4c000], [R28.64], P0 ;  /* 0x4c0000001c007fae */ /* 0x0009e80008121846 */
[----:B------:R4:W-:Y:S04]  /*3b880*/  LDGSTS.E [R0+0x4d000], [R30.64], P0 ;  /* 0x4d0000001e007fae */ /* 0x0009e80008121846 */
[----:B-1----:R-:W5:Y:S04]  /*3b890*/  LDL.64 R44, [R1+0x1470] ;  /* 0x00147000012c7983 */ /* 0x002f680000100a00 */
[----:B------:R1:W-:Y:S04]  /*3b8a0*/  LDGSTS.E [R0+0x4e000], [R46.64], P0 ;  /* 0x4e0000002e007fae */ /* 0x0003e80008121846 */
[----:B------:R1:W-:Y:S04]  /*3b8b0*/  LDGSTS.E [R0+0x4f000], [R34.64], P0 ;  /* 0x4f00000022007fae */ /* 0x0003e80008121846 */
[----:B------:R1:W-:Y:S04]  /*3b8c0*/  LDGSTS.E [R0+0x50000], [R50.64], P0 ;  /* 0x5000000032007fae */ /* 0x0003e80008121846 */
[----:B-1----:R-:W5:Y:S04]  /*3b8d0*/  LDL.64 R46, [R1+0x1458] ;  /* 0x00145800012e7983 */ /* 0x002f680000100a00 */
[----:B------:R-:W5:Y:S04]  /*3b8e0*/  LDL.64 R34, [R1+0x1300] ;  /* 0x0013000001227983 */ /* 0x000f680000100a00 */
[----:B------:R-:W5:Y:S04]  /*3b8f0*/  LDL.64 R50, [R1+0x1450] ;  /* 0x0014500001327983 */ /* 0x000f680000100a00 */
[----:B------:R1:W-:Y:S04]  /*3b900*/  LDGSTS.E [R0+0x51000], [R36.64], P0 ;  /* 0x5100000024007fae */ /* 0x0003e80008121846 */
[----:B------:R4:W-:Y:S04]  /*3b910*/  LDGSTS.E [R0+0x52000], [R52.64], P0 ;  /* 0x5200000034007fae */ /* 0x0009e80008121846 */
[----:B----4-:R-:W5:Y:S04]  /*3b920*/  LDL.64 R16, [R1+0x12e0] ;  /* 0x0012e00001107983 */ /* 0x010f680000100a00 */
[----:B-1----:R-:W5:Y:S04]  /*3b930*/  LDL.64 R36, [R1+0x12f8] ;  /* 0x0012f80001247983 */ /* 0x002f680000100a00 */
[----:B------:R-:W5:Y:S04]  /*3b940*/  LDL.64 R52, [R1+0x1318] ;  /* 0x0013180001347983 */ /* 0x000f680000100a00 */
[----:B------:R-:W5:Y:S04]  /*3b950*/  LDL.64 R18, [R1+0x12d8] ;  /* 0x0012d80001127983 */ /* 0x000f680000100a00 */
[----:B------:R-:W5:Y:S04]  /*3b960*/  LDL.64 R20, [R1+0x12d0] ;  /* 0x0012d00001147983 */ /* 0x000f680000100a00 */
[----:B------:R-:W5:Y:S04]  /*3b970*/  LDL.64 R22, [R1+0x12c8] ;  /* 0x0012c80001167983 */ /* 0x000f680000100a00 */
[----:B------:R-:W5:Y:S04]  /*3b980*/  LDL.64 R24, [R1+0x12c0] ;  /* 0x0012c00001187983 */ /* 0x000f680000100a00 */
[----:B------:R-:W5:Y:S04]  /*3b990*/  LDL.64 R26, [R1+0x12b8] ;  /* 0x0012b800011a7983 */ /* 0x000f680000100a00 */
[----:B------:R-:W5:Y:S04]  /*3b9a0*/  LDL.64 R28, [R1+0x12a8] ;  /* 0x0012a800011c7983 */ /* 0x000f680000100a00 */
[----:B------:R-:W5:Y:S04]  /*3b9b0*/  LDL.64 R30, [R1+0x12a0] ;  /* 0x0012a000011e7983 */ /* 0x000f680000100a00 */
[----:B--2---:R1:W-:Y:S04]  /*3b9c0*/  LDGSTS.E [R0+0x53000], [R38.64], P0 ;  /* 0x5300000026007fae */ /* 0x0043e80008121846 */
[----:B------:R2:W-:Y:S04]  /*3b9d0*/  LDGSTS.E [R0+0x54000], [R32.64], P0 ;  /* 0x5400000020007fae */ /* 0x0005e80008121846 */
[----:B-1----:R-:W4:Y:S04]  /*3b9e0*/  LDL.64 R38, [R1+0x12f0] ;  /* 0x0012f00001267983 */ /* 0x002f280000100a00 */
[----:B--2---:R-:W2:Y:S04]  /*3b9f0*/  LDL.64 R32, [R1+0x1280] ;  /* 0x0012800001207983 */ /* 0x004ea80000100a00 */
[----:B---3--:R1:W-:Y:S04]  /*3ba00*/  LDGSTS.E [R0+0x55000], [R40.64], P0 ;  /* 0x5500000028007fae */ /* 0x0083e80008121846 */
[----:B-1----:R-:W3:Y:S04]  /*3ba10*/  LDL.64 R40, [R1+0x12b0] ;  /* 0x0012b00001287983 */ /* 0x002ee80000100a00 */
[----:B-----5:R1:W-:Y:S04]  /*3ba20*/  LDGSTS.E [R0+0x56000], [R42.64], P0 ;  /* 0x560000002a007fae */ /* 0x0203e80008121846 */
[----:B-1----:R-:W2:Y:S04]  /*3ba30*/  LDL.64 R42, [R1+0x1278] ;  /* 0x00127800012a7983 */ /* 0x002ea80000100a00 */
[----:B------:R1:W-:Y:S04]  /*3ba40*/  LDGSTS.E [R0+0x57000], [R44.64], P0 ;  /* 0x570000002c007fae */ /* 0x0003e80008121846 */
[----:B-1----:R-:W2:Y:S04]  /*3ba50*/  LDL.64 R44, [R1+0x1288] ;  /* 0x00128800012c7983 */ /* 0x002ea80000100a00 */
[----:B------:R1:W-:Y:S04]  /*3ba60*/  LDGSTS.E [R0+0x58000], [R46.64], P0 ;  /* 0x580000002e007fae */ /* 0x0003e80008121846 */
[----:B------:R1:W-:Y:S04]  /*3ba70*/  LDGSTS.E [R0+0x59000], [R50.64], P0 ;  /* 0x5900000032007fae */ /* 0x0003e80008121846 */
[----:B-1----:R-:W2:Y:S04]  /*3ba80*/  LDL.64 R46, [R1+0x1270] ;  /* 0x00127000012e7983 */ /* 0x002ea80000100a00 */
[----:B------:R1:W-:Y:S04]  /*3ba90*/  LDGSTS.E [R0+0x5a000], [R4.64], P0 ;  /* 0x5a00000004007fae */ /* 0x0003e80008121846 */
[----:B------:R1:W-:Y:S04]  /*3baa0*/  LDGSTS.E [R0+0x5b000], [R2.64], P0 ;  /* 0x5b00000002007fae */ /* 0x0003e80008121846 */
[----:B------:R1:W-:Y:S04]  /*3bab0*/  LDGSTS.E [R0+0x5c000], [R6.64], P0 ;  /* 0x5c00000006007fae */ /* 0x0003e80008121846 */
[----:B------:R-:W2:Y:S04]  /*3bac0*/  LDL.64 R50, [R1+0x1248] ;  /* 0x0012480001327983 */ /* 0x000ea80000100a00 */
[----:B------:R1:W-:Y:S04]  /*3bad0*/  LDGSTS.E [R0+0x5d000], [R52.64], P0 ;  /* 0x5d00000034007fae */ /* 0x0003e80008121846 */
[----:B------:R1:W-:Y:S04]  /*3bae0*/  LDGSTS.E [R0+0x5e000], [R8.64], P0 ;  /* 0x5e00000008007fae */ /* 0x0003e80008121846 */
[----:B------:R1:W-:Y:S04]  /*3baf0*/  LDGSTS.E [R0+0x5f000], [R10.64], P0 ;  /* 0x5f0000000a007fae */ /* 0x0003e80008121846 */
[----:B-1----:R-:W2:Y:S04]  /*3bb00*/  LDL.64 R52, [R1+0x1240] ;  /* 0x0012400001347983 */ /* 0x002ea80000100a00 */
[----:B------:R1:W-:Y:S04]  /*3bb10*/  LDGSTS.E [R0+0x60000], [R34.64], P0 ;  /* 0x6000000022007fae */ /* 0x0003e80008121846 */
[----:B------:R1:W-:Y:S01]  /*3bb20*/  LDGSTS.E [R0+0x61000], [R36.64], P0 ;  /* 0x6100000024007fae */ /* 0x0003e20008121846 */
[----:B------:R-:W-:-:S03]  /*3bb30*/  LOP3.LUT R2, R0, 0x10, RZ, 0x3c, !PT ;  /* 0x0000001000027812 */ /* 0x000fc600078e3cff */
[----:B------:R-:W2:Y:S04]  /*3bb40*/  LDL.64 R4, [R1+0x1388] ;  /* 0x0013880001047983 */ /* 0x000ea80000100a00 */
[----:B-1----:R-:W2:Y:S04]  /*3bb50*/  LDL.64 R34, [R1+0x1238] ;  /* 0x0012380001227983 */ /* 0x002ea80000100a00 */
[----:B------:R-:W2:Y:S04]  /*3bb60*/  LDL.64 R36, [R1+0x1230] ;  /* 0x0012300001247983 */ /* 0x000ea80000100a00 */
[----:B------:R-:W2:Y:S04]  /*3bb70*/  LDL.64 R6, [R1+0x1380] ;  /* 0x0013800001067983 */ /* 0x000ea80000100a00 */
[----:B------:R-:W2:Y:S04]  /*3bb80*/  LDL.64 R8, [R1+0x1378] ;  /* 0x0013780001087983 */ /* 0x000ea80000100a00 */
[----:B------:R-:W2:Y:S04]  /*3bb90*/  LDL.64 R10, [R1+0x1370] ;  /* 0x00137000010a7983 */ /* 0x000ea80000100a00 */
        /* <DEDUP_REMOVED lines=8> */
[----:B---3--:R3:W-:Y:S04]  /*3bc20*/  LDGSTS.E [R0+0x6a000], [R40.64], P0 ;  /* 0x6a00000028007fae */ /* 0x0087e80008121846 */
[----:B-1----:R-:W5:Y:S04]  /*3bc30*/  LDL.64 R38, [R1+0x1218] ;  /* 0x0012180001267983 */ /* 0x002f680000100a00 */
[----:B------:R1:W-:Y:S04]  /*3bc40*/  LDGSTS.E [R0+0x6b000], [R28.64], P0 ;  /* 0x6b0000001c007fae */ /* 0x0003e80008121846 */
[----:B---3--:R-:W3:Y:S04]  /*3bc50*/  LDL.64 R40, [R1+0x1210] ;  /* 0x0012100001287983 */ /* 0x008ee80000100a00 */
[----:B------:R1:W-:Y:S04]  /*3bc60*/  LDGSTS.E [R0+0x6c000], [R30.64], P0 ;  /* 0x6c0000001e007fae */ /* 0x0003e80008121846 */
[----:B------:R-:W3:Y:S04]  /*3bc70*/  LDL.64 R16, [R1+0x11d8] ;  /* 0x0011d80001107983 */ /* 0x000ee80000100a00 */
[----:B------:R-:W3:Y:S04]  /*3bc80*/  LDL.64 R18, [R1+0x11d0] ;  /* 0x0011d00001127983 */ /* 0x000ee80000100a00 */
[----:B------:R-:W3:Y:S04]  /*3bc90*/  LDL.64 R20, [R1+0x11c8] ;  /* 0x0011c80001147983 */ /* 0x000ee80000100a00 */
[----:B------:R-:W3:Y:S04]  /*3bca0*/  LDL.64 R22, [R1+0x11a8] ;  /* 0x0011a80001167983 */ /* 0x000ee80000100a00 */
[----:B------:R-:W3:Y:S04]  /*3bcb0*/  LDL.64 R24, [R1+0x11a0] ;  /* 0x0011a00001187983 */ /* 0x000ee80000100a00 */
[----:B----4-:R-:W4:Y:S04]  /*3bcc0*/  LDL R27, [R1+0x53f4] ;  /* 0x0053f400011b7983 */ /* 0x010f280000100800 */
[----:B-1----:R-:W4:Y:S04]  /*3bcd0*/  LDL R28, [R1+0x5414] ;  /* 0x00541400011c7983 */ /* 0x002f280000100800 */
[----:B------:R-:W4:Y:S04]  /*3bce0*/  LDL R29, [R1+0x5388] ;  /* 0x00538800011d7983 */ /* 0x000f280000100800 */
[----:B------:R-:W4:Y:S04]  /*3bcf0*/  LDL R30, [R1+0x53a4] ;  /* 0x0053a400011e7983 */ /* 0x000f280000100800 */
[----:B------:R-:W4:Y:S04]  /*3bd00*/  LDL R31, [R1+0x531c] ;  /* 0x00531c00011f7983 */ /* 0x000f280000100800 */
[----:B------:R-:W4:Y:S04]  /*3bd10*/  LDL.64 R14, [R1+0x1368] ;  /* 0x00136800010e7983 */ /* 0x000f280000100a00 */
[----:B--2---:R1:W-:Y:S04]  /*3bd20*/  LDGSTS.E [R0+0x6d000], [R44.64], P0 ;  /* 0x6d0000002c007fae */ /* 0x0043e80008121846 */
[----:B------:R2:W-:Y:S04]  /*3bd30*/  LDGSTS.E [R0+0x6e000], [R32.64], P0 ;  /* 0x6e00000020007fae */ /* 0x0005e80008121846 */
[----:B------:R2:W-:Y:S04]  /*3bd40*/  LDGSTS.E [R0+0x6f000], [R42.64], P0 ;  /* 0x6f0000002a007fae */ /* 0x0005e80008121846 */
[----:B-1----:R-:W4:Y:S04]  /*3bd50*/  LDL.64 R44, [R1+0x1208] ;  /* 0x00120800012c7983 */ /* 0x002f280000100a00 */
[----:B------:R1:W-:Y:S04]  /*3bd60*/  LDGSTS.E [R0+0x70000], [R46.64], P0 ;  /* 0x700000002e007fae */ /* 0x0003e80008121846 */
[----:B--2---:R-:W2:Y:S04]  /*3bd70*/  LDL.64 R42, [R1+0x1200] ;  /* 0x00120000012a7983 */ /* 0x004ea80000100a00 */
[----:B------:R-:W2:Y:S04]  /*3bd80*/  LDL.64 R32, [R1+0x1970] ;  /* 0x0019700001207983 */ /* 0x000ea80000100a00 */
[----:B-1----:R-:W2:Y:S04]  /*3bd90*/  LDL.64 R46, [R1+0x11c0] ;  /* 0x0011c000012e7983 */ /* 0x002ea80000100a00 */
[----:B------:R1:W-:Y:S04]  /*3bda0*/  LDGSTS.E [R0+0x71000], [R50.64], P0 ;  /* 0x7100000032007fae */ /* 0x0003e80008121846 */
[----:B-1----:R-:W2:Y:S04]  /*3bdb0*/  LDL.64 R50, [R1+0x1198] ;  /* 0x0011980001327983 */ /* 0x002ea80000100a00 */
[----:B------:R1:W-:Y:S04]  /*3bdc0*/  LDGSTS.E [R0+0x72000], [R52.64], P0 ;  /* 0x7200000034007fae */ /* 0x0003e80008121846 */
[----:B-1----:R-:W2:Y:S04]  /*3bdd0*/  LDL R52, [R1+0x5460] ;  /* 0x0054600001347983 */ /* 0x002ea80000100800 */
[----:B------:R-:W2:Y:S04]  /*3bde0*/  LDL R53, [R1+0x5480] ;  /* 0x0054800001357983 */ /* 0x000ea80000100800 */
[----:B------:R1:W-:Y:S04]  /*3bdf0*/  LDGSTS.E [R0+0x73000], [R34.64], P0 ;  /* 0x7300000022007fae */ /* 0x0003e80008121846 */
[----:B------:R1:W-:Y:S04]  /*3be00*/  LDGSTS.E [R0+0x74000], [R36.64], P0 ;  /* 0x7400000024007fae */ /* 0x0003e80008121846 */
[----:B-1----:R-:W2:Y:S04]  /*3be10*/  LDL.64 R34, [R1+0x1930] ;  /* 0x0019300001227983 */ /* 0x002ea80000100a00 */
[----:B------:R-:W2:Y:S04]  /*3be20*/  LDL.64 R36, [R1+0x1730] ;  /* 0x0017300001247983 */ /* 0x000ea80000100a00 */
[----:B-----5:R1:W-:Y:S04]  /*3be30*/  LDGSTS.E [R0+0x75000], [R38.64], P0 ;  /* 0x7500000026007fae */ /* 0x0203e80008121846 */
[----:B---3--:R3:W-:Y:S04]  /*3be40*/  LDGSTS.E [R0+0x76000], [R40.64], P0 ;  /* 0x7600000028007fae */ /* 0x0087e80008121846 */
[----:B-1----:R-:W5:Y:S04]  /*3be50*/  LDL.64 R38, [R1+0x16b0] ;  /* 0x0016b00001267983 */ /* 0x002f680000100a00 */
[----:B---3--:R-:W3:Y:S04]  /*3be60*/  LDL.64 R40, [R1+0x1770] ;  /* 0x0017700001287983 */ /* 0x008ee80000100a00 */
[----:B----4-:R1:W-:Y:S04]  /*3be70*/  LDGSTS.E [R0+0x77000], [R44.64], P0 ;  /* 0x770000002c007fae */ /* 0x0103e80008121846 */
[----:B--2---:R2:W-:Y:S04]  /*3be80*/  LDGSTS.E [R0+0x78000], [R42.64], P0 ;  /* 0x780000002a007fae */ /* 0x0045e80008121846 */
[----:B-1----:R-:W4:Y:S04]  /*3be90*/  LDL.64 R44, [R1+0x16f0] ;  /* 0x0016f000012c7983 */ /* 0x002f280000100a00 */
[----:B------:R1:W-:Y:S04]  /*3bea0*/  LDGSTS.E [R0+0x79000], [R16.64], P0 ;  /* 0x7900000010007fae */ /* 0x0003e80008121846 */
[----:B--2---:R-:W2:Y:S04]  /*3beb0*/  LDL.64 R42, [R1+0x1630] ;  /* 0x00163000012a7983 */ /* 0x004ea80000100a00 */
[----:B------:R1:W-:Y:S04]  /*3bec0*/  LDGSTS.E [R0+0x7a000], [R18.64], P0 ;  /* 0x7a00000012007fae */ /* 0x0003e80008121846 */
[----:B------:R1:W-:Y:S04]  /*3bed0*/  LDGSTS.E [R0+0x7b000], [R20.64], P0 ;  /* 0x7b00000014007fae */ /* 0x0003e80008121846 */
[----:B------:R1:W-:Y:S04]  /*3bee0*/  LDGSTS.E [R0+0x7c000], [R46.64], P0 ;  /* 0x7c0000002e007fae */ /* 0x0003e80008121846 */
[----:B------:R1:W-:Y:S04]  /*3bef0*/  LDGSTS.E [R0+0x7d000], [R22.64], P0 ;  /* 0x7d00000016007fae */ /* 0x0003e80008121846 */
[----:B------:R1:W-:Y:S04]  /*3bf00*/  LDGSTS.E [R0+0x7e000], [R24.64], P0 ;  /* 0x7e00000018007fae */ /* 0x0003e80008121846 */
[----:B-1----:R-:W2:Y:S01]  /*3bf10*/  LDL.64 R46, [R1+0x1438] ;  /* 0x00143800012e7983 */ /* 0x002ea20000100a00 */
[----:B------:R-:W-:-:S03]  /*3bf20*/  IMAD.MOV.U32 R229, RZ, RZ, R52 ;  /* 0x000000ffffe57224 */ /* 0x000fc600078e0034 */
[----:B------:R1:W-:Y:S01]  /*3bf30*/  LDGSTS.E [R0+0x7f000], [R50.64], P0 ;  /* 0x7f00000032007fae */ /* 0x0003e20008121846 */
[----:B------:R-:W-:-:S03]  /*3bf40*/  IMAD.MOV.U32 R228, RZ, RZ, R53 ;  /* 0x000000ffffe47224 */ /* 0x000fc600078e0035 */
[----:B------:R-:W2:Y:S04]  /*3bf50*/  LDL.64 R16, [R1+0x1180] ;  /* 0x0011800001107983 */ /* 0x000ea80000100a00 */
[----:B------:R1:W-:Y:S04]  /*3bf60*/  LDGSTS.E [R2+0x40200], [R228.64], P0 ;  /* 0x40200000e4027fae */ /* 0x0003e80008121846 */
[----:B-1----:R-:W2:Y:S04]  /*3bf70*/  LDL.64 R50, [R1+0x1430] ;  /* 0x0014300001327983 */ /* 0x002ea80000100a00 */
[----:B------:R-:W2:Y:S01]  /*3bf80*/  LDL.64 R52, [R1+0x1418] ;  /* 0x0014180001347983 */ /* 0x000ea20000100a00 */
[----:B------:R-:W-:Y:S01]  /*3bf90*/  MOV R228, R28 ;  /* 0x0000001c00e47202 */ /* 0x000fe20000000f00 */
[----:B------:R-:W-:-:S02]  /*3bfa0*/  IMAD.MOV.U32 R229, RZ, RZ, R27 ;  /* 0x000000ffffe57224 */ /* 0x000fc400078e001b */
[----:B------:R-:W2:Y:S04]  /*3bfb0*/  LDL.64 R18, [R1+0x1178] ;  /* 0x0011780001127983 */ /* 0x000ea80000100a00 */
[----:B------:R1:W-:Y:S04]  /*3bfc0*/  LDGSTS.E [R2+0x41200], [R228.64], P0 ;  /* 0x41200000e4027fae */ /* 0x0003e80008121846 */
[----:B------:R-:W2:Y:S04]  /*3bfd0*/  LDL.64 R20, [R1+0x1170] ;  /* 0x0011700001147983 */ /* 0x000ea80000100a00 */
[----:B------:R-:W2:Y:S01]  /*3bfe0*/  LDL.64 R22, [R1+0x1148] ;  /* 0x0011480001167983 */ /* 0x000ea20000100a00 */
[----:B-1----:R-:W-:-:S03]  /*3bff0*/  IMAD.MOV.U32 R228, RZ, RZ, R30 ;  /* 0x000000ffffe47224 */ /* 0x002fc600078e001e */
[----:B------:R-:W2:Y:S01]  /*3c000*/  LDL.64 R24, [R1+0x1140] ;  /* 0x0011400001187983 */ /* 0x000ea20000100a00 */
[----:B------:R-:W-:-:S03]  /*3c010*/  IMAD.MOV.U32 R229, RZ, RZ, R29 ;  /* 0x000000ffffe57224 */ /* 0x000fc600078e001d */
[----:B------:R-:W2:Y:S04]  /*3c020*/  LDL.64 R26, [R1+0x1128] ;  /* 0x00112800011a7983 */ /* 0x000ea80000100a00 */
[----:B------:R1:W-:Y:S04]  /*3c030*/  LDGSTS.E [R2+0x42200], [R228.64], P0 ;  /* 0x42200000e4027fae */ /* 0x0003e80008121846 */
[----:B------:R-:W2:Y:S01]  /*3c040*/  LDL.64 R28, [R1+0x1120] ;  /* 0x00112000011c7983 */ /* 0x000ea20000100a00 */
[----:B-1----:R-:W-:Y:S01]  /*3c050*/  IMAD.MOV.U32 R228, RZ, RZ, R48 ;  /* 0x000000ffffe47224 */ /* 0x002fe200078e0030 */
[----:B------:R-:W-:-:S02]  /*3c060*/  MOV R229, R31 ;  /* 0x0000001f00e57202 */ /* 0x000fc40000000f00 */
[----:B------:R-:W2:Y:S04]  /*3c070*/  LDL R48, [R1+0x540c] ;  /* 0x00540c0001307983 */ /* 0x000ea80000100800 */
[----:B------:R1:W-:Y:S04]  /*3c080*/  LDGSTS.E [R2+0x43200], [R228.64], P0 ;  /* 0x43200000e4027fae */ /* 0x0003e80008121846 */
[----:B------:R-:W2:Y:S01]  /*3c090*/  LDL.64 R30, [R1+0x1108] ;  /* 0x00110800011e7983 */ /* 0x000ea20000100a00 */
[----:B-1----:R-:W-:Y:S02]  /*3c0a0*/  IMAD.MOV.U32 R228, RZ, RZ, R252 ;  /* 0x000000ffffe47224 */ /* 0x002fe400078e00fc */
[----:B------:R-:W-:Y:S01]  /*3c0b0*/  IMAD.MOV.U32 R229, RZ, RZ, R54 ;  /* 0x000000ffffe57224 */ /* 0x000fe200078e0036 */
[----:B------:R-:W2:Y:S04]  /*3c0c0*/  LDL R252, [R1+0x52c4] ;  /* 0x0052c40001fc7983 */ /* 0x000ea80000100800 */
[----:B------:R1:W-:Y:S04]  /*3c0d0*/  LDGSTS.E [R2+0x44200], [R228.64], P0 ;  /* 0x44200000e4027fae */ /* 0x0003e80008121846 */
[----:B------:R1:W-:Y:S04]  /*3c0e0*/  LDGSTS.E [R2+0x45200], [R32.64], P0 ;  /* 0x4520000020027fae */ /* 0x0003e80008121846 */
[----:B------:R1:W-:Y:S04]  /*3c0f0*/  LDGSTS.E [R2+0x46200], [R34.64], P0 ;  /* 0x4620000022027fae */ /* 0x0003e80008121846 */
[----:B-1----:R-:W2:Y:S04]  /*3c100*/  LDL.64 R228, [R1+0x13b8] ;  /* 0x0013b80001e47983 */ /* 0x002ea80000100a00 */
[----:B------:R-:W2:Y:S04]  /*3c110*/  LDL.64 R32, [R1+0x1100] ;  /* 0x0011000001207983 */ /* 0x000ea80000100a00 */
[----:B------:R-:W2:Y:S04]  /*3c120*/  LDL.64 R34, [R1+0x10e8] ;  /* 0x0010e80001227983 */ /* 0x000ea80000100a00 */
[----:B------:R-:W2:Y:S04]  /*3c130*/  LDL R54, [R1+0x52a0] ;  /* 0x0052a00001367983 */ /* 0x000ea80000100800 */
[----:B---3--:R1:W-:Y:S04]  /*3c140*/  LDGSTS.E [R2+0x47200], [R40.64], P0 ;  /* 0x4720000028027fae */ /* 0x0083e80008121846 */
[----:B------:R3:W-:Y:S04]  /*3c150*/  LDGSTS.E [R2+0x48200], [R36.64], P0 ;  /* 0x4820000024027fae */ /* 0x0007e80008121846 */
[----:B-1----:R-:W2:Y:S04]  /*3c160*/  LDL.64 R40, [R1+0x1410] ;  /* 0x0014100001287983 */ /* 0x002ea80000100a00 */
[----:B---3--:R-:W3:Y:S04]  /*3c170*/  LDL.64 R36, [R1+0x10c8] ;  /* 0x0010c80001247983 */ /* 0x008ee80000100a00 */
[----:B----4-:R1:W-:Y:S04]  /*3c180*/  LDGSTS.E [R2+0x49200], [R44.64], P0 ;  /* 0x492000002c027fae */ /* 0x0103e80008121846 */
[----:B-----5:R4:W-:Y:S04]  /*3c190*/  LDGSTS.E [R2+0x4a200], [R38.64], P0 ;  /* 0x4a20000026027fae */ /* 0x0209e80008121846 */
[----:B--2---:R2:W-:Y:S04]  /*3c1a0*/  LDGSTS.E [R2+0x4b200], [R42.64], P0 ;  /* 0x4b2000002a027fae */ /* 0x0045e80008121846 */
[----:B-1----:R-:W5:Y:S04]  /*3c1b0*/  LDL.64 R44, [R1+0x13c0] ;  /* 0x0013c000012c7983 */ /* 0x002f680000100a00 */
[----:B----4-:R-:W3:Y:S04]  /*3c1c0*/  LDL.64 R38, [R1+0x10c0] ;  /* 0x0010c00001267983 */ /* 0x010ee80000100a00 */
[----:B--2---:R-:W2:Y:S04]  /*3c1d0*/  LDL.64 R42, [R1+0x13a0] ;  /* 0x0013a000012a7983 */ /* 0x004ea80000100a00 */
[----:B------:R1:W-:Y:S04]  /*3c1e0*/  LDGSTS.E [R2+0x4c200], [R46.64], P0 ;  /* 0x4c2000002e027fae */ /* 0x0003e80008121846 */
[----:B-1----:R-:W3:Y:S04]  /*3c1f0*/  LDL.64 R46, [R1+0x1190] ;  /* 0x00119000012e7983 */ /* 0x002ee80000100a00 */
[----:B------:R1:W-:Y:S04]  /*3c200*/  LDGSTS.E [R2+0x4d200], [R50.64], P0 ;  /* 0x4d20000032027fae */ /* 0x0003e80008121846 */
[----:B------:R1:W-:Y:S04]  /*3c210*/  LDGSTS.E [R2+0x4e200], [R52.64], P0 ;  /* 0x4e20000034027fae */ /* 0x0003e80008121846 */
[----:B-1----:R-:W3:Y:S04]  /*3c220*/  LDL.64 R50, [R1+0x1188] ;  /* 0x0011880001327983 */ /* 0x002ee80000100a00 */
[----:B------:R-:W3:Y:S04]  /*3c230*/  LDL.64 R52, [R1+0x10e0] ;  /* 0x0010e00001347983 */ /* 0x000ee80000100a00 */
[----:B------:R1:W-:Y:S04]  /*3c240*/  LDGSTS.E [R2+0x4f200], [R40.64], P0 ;  /* 0x4f20000028027fae */ /* 0x0003e80008121846 */
[----:B-1----:R-:W4:Y:S04]  /*3c250*/  LDL.64 R40, [R1+0x10a8] ;  /* 0x0010a80001287983 */ /* 0x002f280000100a00 */
[----:B-----5:R1:W-:Y:S04]  /*3c260*/  LDGSTS.E [R2+0x50200], [R44.64], P0 ;  /* 0x502000002c027fae */ /* 0x0203e80008121846 */
[----:B------:R5:W-:Y:S04]  /*3c270*/  LDGSTS.E [R2+0x51200], [R228.64], P0 ;  /* 0x51200000e4027fae */ /* 0x000be80008121846 */
[----:B------:R2:W-:Y:S04]  /*3c280*/  LDGSTS.E [R2+0x52200], [R234.64], P0 ;  /* 0x52200000ea027fae */ /* 0x0005e80008121846 */
[----:B-1----:R-:W5:Y:S04]  /*3c290*/  LDL.64 R44, [R1+0x10a0] ;  /* 0x0010a000012c7983 */ /* 0x002f680000100a00 */
[----:B------:R1:W-:Y:S04]  /*3c2a0*/  LDGSTS.E [R2+0x53200], [R232.64], P0 ;  /* 0x53200000e8027fae */ /* 0x0003e80008121846 */
[----:B--2---:R2:W-:Y:S04]  /*3c2b0*/  LDGSTS.E [R2+0x54200], [R42.64], P0 ;  /* 0x542000002a027fae */ /* 0x0045e80008121846 */
[----:B------:R1:W-:Y:S04]  /*3c2c0*/  LDGSTS.E [R2+0x55200], [R4.64], P0 ;  /* 0x5520000004027fae */ /* 0x0003e80008121846 */
[----:B------:R1:W-:Y:S04]  /*3c2d0*/  LDGSTS.E [R2+0x56200], [R6.64], P0 ;  /* 0x5620000006027fae */ /* 0x0003e80008121846 */
[----:B------:R1:W-:Y:S04]  /*3c2e0*/  LDGSTS.E [R2+0x57200], [R8.64], P0 ;  /* 0x5720000008027fae */ /* 0x0003e80008121846 */
[----:B------:R1:W-:Y:S04]  /*3c2f0*/  LDGSTS.E [R2+0x58200], [R10.64], P0 ;  /* 0x582000000a027fae */ /* 0x0003e80008121846 */
[----:B------:R1:W-:Y:S04]  /*3c300*/  LDGSTS.E [R2+0x59200], [R14.64], P0 ;  /* 0x592000000e027fae */ /* 0x0003e80008121846 */
[----:B--2---:R-:W2:Y:S04]  /*3c310*/  LDL.64 R42, [R1+0x1088] ;  /* 0x00108800012a7983 */ /* 0x004ea80000100a00 */
[----:B---3--:R3:W-:Y:S04]  /*3c320*/  LDGSTS.E [R2+0x5a200], [R46.64], P0 ;  /* 0x5a2000002e027fae */ /* 0x0087e80008121846 */
[----:B------:R1:W-:Y:S04]  /*3c330*/  LDGSTS.E [R2+0x5b200], [R50.64], P0 ;  /* 0x5b20000032027fae */ /* 0x0003e80008121846 */
[----:B------:R1:W-:Y:S04]  /*3c340*/  LDGSTS.E [R2+0x5c200], [R16.64], P0 ;  /* 0x5c20000010027fae */ /* 0x0003e80008121846 */
[----:B---3--:R-:W3:Y:S04]  /*3c350*/  LDL.64 R46, [R1+0x1080] ;  /* 0x00108000012e7983 */ /* 0x008ee80000100a00 */
[----:B------:R1:W-:Y:S04]  /*3c360*/  LDGSTS.E [R2+0x5d200], [R18.64], P0 ;  /* 0x5d20000012027fae */ /* 0x0003e80008121846 */
[----:B------:R1:W-:Y:S04]  /*3c370*/  LDGSTS.E [R2+0x5e200], [R20.64], P0 ;  /* 0x5e20000014027fae */ /* 0x0003e80008121846 */
[----:B-1----:R-:W3:Y:S04]  /*3c380*/  LDL.64 R50, [R1+0x1068] ;  /* 0x0010680001327983 */ /* 0x002ee80000100a00 */
        /* <DEDUP_REMOVED lines=9> */
[----:B------:R-:W3:Y:S04]  /*3c420*/  LDL.64 R8, [R1+0x1048] ;  /* 0x0010480001087983 */ /* 0x000ee80000100a00 */
[----:B-1----:R-:W3:Y:S04]  /*3c430*/  LDL.64 R52, [R1+0x1060] ;  /* 0x0010600001347983 */ /* 0x002ee80000100a00 */
[----:B------:R1:W-:Y:S04]  /*3c440*/  LDGSTS.E [R2+0x68200], [R38.64], P0 ;  /* 0x6820000026027fae */ /* 0x0003e80008121846 */
[----:B------:R-:W3:Y:S04]  /*3c450*/  LDL.64 R10, [R1+0x1040] ;  /* 0x00104000010a7983 */ /* 0x000ee80000100a00 */
        /* <DEDUP_REMOVED lines=12> */
[----:B-1----:R-:W3:Y:S01]  /*3c520*/  LDL.64 R38, [R1+0xf38] ;  /* 0x000f380001267983 */ /* 0x002ee20000100a00 */
[----:B------:R-:W-:-:S03]  /*3c530*/  IMAD.SHL.U32 R49, R49, 0x4, RZ ;  /* 0x0000000431317824 */ /* 0x000fc600078e00ff */
[----:B------:R-:W3:Y:S04]  /*3c540*/  LDL.64 R232, [R1+0x16a8] ;  /* 0x0016a80001e87983 */ /* 0x000ee80000100a00 */
[----:B------:R-:W3:Y:S04]  /*3c550*/  LDL.64 R4, [R1+0x1358] ;  /* 0x0013580001047983 */ /* 0x000ee80000100a00 */
[----:B------:R-:W3:Y:S04]  /*3c560*/  LDL.64 R6, [R1+0x1348] ;  /* 0x0013480001067983 */ /* 0x000ee80000100a00 */
[----:B------:R-:W3:Y:S04]  /*3c570*/  LDL.64 R234, [R1+0xae8] ;  /* 0x000ae80001ea7983 */ /* 0x000ee80000100a00 */
[----:B----4-:R1:W-:Y:S04]  /*3c580*/  LDGSTS.E [R2+0x69200], [R40.64], P0 ;  /* 0x6920000028027fae */ /* 0x0103e80008121846 */
[----:B-1----:R-:W4:Y:S04]  /*3c590*/  LDL R41, [R1+0x5458] ;  /* 0x0054580001297983 */ /* 0x002f280000100800 */
[----:B-----5:R1:W-:Y:S04]  /*3c5a0*/  LDGSTS.E [R2+0x6a200], [R44.64], P0 ;  /* 0x6a2000002c027fae */ /* 0x0203e80008121846 */
[----:B-1----:R-:W5:Y:S04]  /*3c5b0*/  LDL.64 R44, [R1+0xfe8] ;  /* 0x000fe800012c7983 */ /* 0x002f680000100a00 */
[----:B--2---:R1:W-:Y:S04]  /*3c5c0*/  LDGSTS.E [R2+0x6b200], [R42.64], P0 ;  /* 0x6b2000002a027fae */ /* 0x0043e80008121846 */
[----:B-1----:R-:W2:Y:S04]  /*3c5d0*/  LDL R42, [R1+0x5474] ;  /* 0x00547400012a7983 */ /* 0x002ea80000100800 */
[----:B---3--:R1:W-:Y:S04]  /*3c5e0*/  LDGSTS.E [R2+0x6c200], [R46.64], P0 ;  /* 0x6c2000002e027fae */ /* 0x0083e80008121846 */
[----:B------:R-:W5:Y:S04]  /*3c5f0*/  LDL R43, [R1+0x53e8] ;  /* 0x0053e800012b7983 */ /* 0x000f680000100800 */
[----:B-1----:R-:W5:Y:S04]  /*3c600*/  LDL.64 R46, [R1+0xf90] ;  /* 0x000f9000012e7983 */ /* 0x002f680000100a00 */
[----:B------:R1:W-:Y:S04]  /*3c610*/  LDGSTS.E [R2+0x6d200], [R50.64], P0 ;  /* 0x6d20000032027fae */ /* 0x0003e80008121846 */
[----:B-1----:R-:W5:Y:S04]  /*3c620*/  LDL R50, [R1+0x5378] ;  /* 0x0053780001327983 */ /* 0x002f680000100800 */
[----:B------:R-:W5:Y:S04]  /*3c630*/  LDL R51, [R1+0x539c] ;  /* 0x00539c0001337983 */ /* 0x000f680000100800 */
[----:B------:R1:W-:Y:S04]  /*3c640*/  LDGSTS.E [R2+0x6e200], [R52.64], P0 ;  /* 0x6e20000034027fae */ /* 0x0003e80008121846 */
[----:B------:R1:W-:Y:S04]  /*3c650*/  LDGSTS.E [R2+0x6f200], [R8.64], P0 ;  /* 0x6f20000008027fae */ /* 0x0003e80008121846 */
[----:B------:R1:W-:Y:S04]  /*3c660*/  LDGSTS.E [R2+0x70200], [R10.64], P0 ;  /* 0x702000000a027fae */ /* 0x0003e80008121846 */
[----:B-1----:R-:W5:Y:S04]  /*3c670*/  LDL R52, [R1+0x5310] ;  /* 0x0053100001347983 */ /* 0x002f680000100800 */
[----:B------:R-:W5:Y:S04]  /*3c680*/  LDL R53, [R1+0x532c] ;  /* 0x00532c0001357983 */ /* 0x000f680000100800 */
[----:B------:R1:W-:Y:S04]  /*3c690*/  LDGSTS.E [R2+0x71200], [R14.64], P0 ;  /* 0x712000000e027fae */ /* 0x0003e80008121846 */
[----:B------:R1:W-:Y:S01]  /*3c6a0*/  LDGSTS.E [R2+0x72200], [R16.64], P0 ;  /* 0x7220000010027fae */ /* 0x0003e20008121846 */
[----:B------:R-:W-:-:S03]  /*3c6b0*/  LOP3.LUT R49, R49, 0x20, RZ, 0x3c, !PT ;  /* 0x0000002031317812 */ /* 0x000fc600078e3cff */
[----:B------:R-:W5:Y:S04]  /*3c6c0*/  LDL.64 R8, [R1+0x1340] ;  /* 0x0013400001087983 */ /* 0x000f680000100a00 */
[----:B------:R-:W5:Y:S04]  /*3c6d0*/  LDL.64 R10, [R1+0x1338] ;  /* 0x00133800010a7983 */ /* 0x000f680000100a00 */
[----:B-1----:R-:W5:Y:S04]  /*3c6e0*/  LDL.64 R14, [R1+0x1320] ;  /* 0x00132000010e7983 */ /* 0x002f680000100a00 */
[----:B------:R-:W5:Y:S04]  /*3c6f0*/  LDL.64 R16, [R1+0xf30] ;  /* 0x000f300001107983 */ /* 0x000f680000100a00 */
[----:B-----5:R1:W-:Y:S04]  /*3c700*/  LDGSTS.E [R2+0x73200], [R44.64], P0 ;  /* 0x732000002c027fae */ /* 0x0203e80008121846 */
[----:B------:R5:W-:Y:S04]  /*3c710*/  LDGSTS.E [R2+0x74200], [R18.64], P0 ;  /* 0x7420000012027fae */ /* 0x000be80008121846 */
[----:B------:R2:W-:Y:S04]  /*3c720*/  LDGSTS.E [R2+0x75200], [R20.64], P0 ;  /* 0x7520000014027fae */ /* 0x0005e80008121846 */
[----:B-1----:R-:W3:Y:S04]  /*3c730*/  LDL.64 R44, [R1+0x1968] ;  /* 0x00196800012c7983 */ /* 0x002ee80000100a00 */
[----:B------:R1:W-:Y:S04]  /*3c740*/  LDGSTS.E [R2+0x76200], [R22.64], P0 ;  /* 0x7620000016027fae */ /* 0x0003e80008121846 */
[----:B------:R1:W-:Y:S04]  /*3c750*/  LDGSTS.E [R2+0x77200], [R24.64], P0 ;  /* 0x7720000018027fae */ /* 0x0003e80008121846 */
[----:B------:R1:W-:Y:S04]  /*3c760*/  LDGSTS.E [R2+0x78200], [R26.64], P0 ;  /* 0x782000001a027fae */ /* 0x0003e80008121846 */
[----:B------:R1:W-:Y:S01]  /*3c770*/  LDGSTS.E [R2+0x79200], [R36.64], P0 ;  /* 0x7920000024027fae */ /* 0x0003e20008121846 */
[----:B----4-:R-:W-:Y:S01]  /*3c780*/  MOV R229, R41 ;  /* 0x0000002900e57202 */ /* 0x010fe20000000f00 */
[----:B--2---:R-:W-:-:S02]  /*3c790*/  IMAD.MOV.U32 R228, RZ, RZ, R42 ;  /* 0x000000ffffe47224 */ /* 0x004fc400078e002a */
[----:B------:R-:W2:Y:S04]  /*3c7a0*/  LDL.64 R40, [R1+0x1628] ;  /* 0x0016280001287983 */ /* 0x000ea80000100a00 */
[----:B-----5:R-:W4:Y:S04]  /*3c7b0*/  LDL.64 R18, [R1+0xf18] ;  /* 0x000f180001127983 */ /* 0x020f280000100a00 */
[----:B-1----:R-:W5:Y:S04]  /*3c7c0*/  LDL.64 R36, [R1+0x1908] ;  /* 0x0019080001247983 */ /* 0x002f680000100a00 */
[----:B------:R-:W2:Y:S04]  /*3c7d0*/  LDL.64 R20, [R1+0xf10] ;  /* 0x000f100001147983 */ /* 0x000ea80000100a00 */
[----:B------:R1:W-:Y:S04]  /*3c7e0*/  LDGSTS.E [R2+0x7a200], [R46.64], P0 ;  /* 0x7a2000002e027fae */ /* 0x0003e80008121846 */
[----:B------:R1:W-:Y:S04]  /*3c7f0*/  LDGSTS.E [R2+0x7b200], [R28.64], P0 ;  /* 0x7b2000001c027fae */ /* 0x0003e80008121846 */
[----:B------:R1:W-:Y:S04]  /*3c800*/  LDGSTS.E [R2+0x7c200], [R30.64], P0 ;  /* 0x7c2000001e027fae */ /* 0x0003e80008121846 */
[----:B-1----:R-:W2:Y:S04]  /*3c810*/  LDL.64 R46, [R1+0x1768] ;  /* 0x00176800012e7983 */ /* 0x002ea80000100a00 */
[----:B------:R1:W-:Y:S04]  /*3c820*/  LDGSTS.E [R2+0x7d200], [R32.64], P0 ;  /* 0x7d20000020027fae */ /* 0x0003e80008121846 */
[----:B------:R1:W-:Y:S04]  /*3c830*/  LDGSTS.E [R2+0x7e200], [R34.64], P0 ;  /* 0x7e20000022027fae */ /* 0x0003e80008121846 */
[----:B------:R1:W-:Y:S04]  /*3c840*/  LDGSTS.E [R2+0x7f200], [R38.64], P0 ;  /* 0x7f20000026027fae */ /* 0x0003e80008121846 */
[----:B------:R1:W-:Y:S04]  /*3c850*/  LDGSTS.E [R49+0x40400], [R228.64], P0 ;  /* 0x40400000e4317fae */ /* 0x0003e80008121846 */
[----:B------:R-:W4:Y:S04]  /*3c860*/  LDL.64 R22, [R1+0xef8] ;  /* 0x000ef80001167983 */ /* 0x000f280000100a00 */
[----:B-1----:R-:W4:Y:S01]  /*3c870*/  LDL.64 R38, [R1+0x1728] ;  /* 0x0017280001267983 */ /* 0x002f220000100a00 */
[----:B------:R-:W-:-:S03]  /*3c880*/  IMAD.MOV.U32 R228, RZ, RZ, R48 ;  /* 0x000000ffffe47224 */ /* 0x000fc600078e0030 */
[----:B------:R-:W4:Y:S01]  /*3c890*/  LDL.64 R2, [R1+0x1350] ;  /* 0x0013500001027983 */ /* 0x000f220000100a00 */
[----:B------:R-:W-:-:S03]  /*3c8a0*/  IMAD.MOV.U32 R229, RZ, RZ, R43 ;  /* 0x000000ffffe57224 */ /* 0x000fc600078e002b */
[----:B------:R-:W4:Y:S04]  /*3c8b0*/  LDL.64 R42, [R1+0x1330] ;  /* 0x00133000012a7983 */ /* 0x000f280000100a00 */
[----:B------:R1:W-:Y:S04]  /*3c8c0*/  LDGSTS.E [R49+0x41400], [R228.64], P0 ;  /* 0x41400000e4317fae */ /* 0x0003e80008121846 */
[----:B------:R-:W4:Y:S04]  /*3c8d0*/  LDL.64 R24, [R1+0xef0] ;  /* 0x000ef00001187983 */ /* 0x000f280000100a00 */
[----:B------:R-:W4:Y:S01]  /*3c8e0*/  LDL.64 R26, [R1+0xed8] ;  /* 0x000ed800011a7983 */ /* 0x000f220000100a00 */
[----:B-1----:R-:W-:-:S03]  /*3c8f0*/  IMAD.MOV.U32 R228, RZ, RZ, R51 ;  /* 0x000000ffffe47224 */ /* 0x002fc600078e0033 */
[----:B------:R-:W4:Y:S01]  /*3c900*/  LDL.64 R28, [R1+0xed0] ;  /* 0x000ed000011c7983 */ /* 0x000f220000100a00 */
[----:B------:R-:W-:-:S03]  /*3c910*/  IMAD.MOV.U32 R229, RZ, RZ, R50 ;  /* 0x000000ffffe57224 */ /* 0x000fc600078e0032 */
[----:B------:R-:W4:Y:S04]  /*3c920*/  LDL.64 R50, [R1+0x16e8] ;  /* 0x0016e80001327983 */ /* 0x000f280000100a00 */
[----:B------:R1:W-:Y:S04]  /*3c930*/  LDGSTS.E [R49+0x42400], [R228.64], P0 ;  /* 0x42400000e4317fae */ /* 0x0003e80008121846 */
[----:B------:R-:W4:Y:S04]  /*3c940*/  LDL.64 R30, [R1+0xeb8] ;  /* 0x000eb800011e7983 */ /* 0x000f280000100a00 */
[----:B------:R-:W4:Y:S01]  /*3c950*/  LDL.64 R32, [R1+0xeb0] ;  /* 0x000eb00001207983 */ /* 0x000f220000100a00 */
[----:B-1----:R-:W-:Y:S01]  /*3c960*/  MOV R228, R53 ;  /* 0x0000003500e47202 */ /* 0x002fe20000000f00 */
[----:B------:R-:W-:-:S02]  /*3c970*/  IMAD.MOV.U32 R229, RZ, RZ, R52 ;  /* 0x000000ffffe57224 */ /* 0x000fc400078e0034 */
[----:B------:R-:W4:Y:S04]  /*3c980*/  LDL.64 R34, [R1+0xe80] ;  /* 0x000e800001227983 */ /* 0x000f280000100a00 */
[----:B------:R1:W-:Y:S04]  /*3c990*/  LDGSTS.E [R49+0x43400], [R228.64], P0 ;  /* 0x43400000e4317fae */ /* 0x0003e80008121846 */
[----:B------:R-:W4:Y:S01]  /*3c9a0*/  LDL.64 R52, [R1+0x1360] ;  /* 0x0013600001347983 */ /* 0x000f220000100a00 */
[----:B-1----:R-:W-:Y:S02]  /*3c9b0*/  IMAD.MOV.U32 R228, RZ, RZ, R252 ;  /* 0x000000ffffe47224 */ /* 0x002fe400078e00fc */
[----:B------:R-:W-:Y:S01]  /*3c9c0*/  IMAD.MOV.U32 R229, RZ, RZ, R54 ;  /* 0x000000ffffe57224 */ /* 0x000fe200078e0036 */
[----:B------:R-:W4:Y:S04]  /*3c9d0*/  LDL R252, [R1+0x5464] ;  /* 0x0054640001fc7983 */ /* 0x000f280000100800 */
[----:B------:R1:W-:Y:S04]  /*3c9e0*/  LDGSTS.E [R49+0x44400], [R228.64], P0 ;  /* 0x44400000e4317fae */ /* 0x0003e80008121846 */
[----:B------:R-:W4:Y:S04]  /*3c9f0*/  LDL R54, [R1+0x5448] ;  /* 0x0054480001367983 */ /* 0x000f280000100800 */
[----:B---3--:R3:W-:Y:S04]  /*3ca00*/  LDGSTS.E [R49+0x45400], [R44.64], P0 ;  /* 0x454000002c317fae */ /* 0x0087e80008121846 */
[----:B---3--:R-:W3:Y:S04]  /*3ca10*/  LDL.64 R44, [R1+0x1328] ;  /* 0x00132800012c7983 */ /* 0x008ee80000100a00 */
[----:B-----5:R5:W-:Y:S04]  /*3ca20*/  LDGSTS.E [R49+0x46400], [R36.64], P0 ;  /* 0x4640000024317fae */ /* 0x020be80008121846 */
[----:B-----5:R-:W5:Y:S04]  /*3ca30*/  LDL.64 R36, [R1+0xe58] ;  /* 0x000e580001247983 */ /* 0x020f680000100a00 */
[----:B--2---:R2:W-:Y:S04]  /*3ca40*/  LDGSTS.E [R49+0x47400], [R46.64], P0 ;  /* 0x474000002e317fae */ /* 0x0045e80008121846 */
[----:B--2---:R-:W2:Y:S04]  /*3ca50*/  LDL.64 R46, [R1+0xe88] ;  /* 0x000e8800012e7983 */ /* 0x004ea80000100a00 */
[----:B----4-:R4:W-:Y:S04]  /*3ca60*/  LDGSTS.E [R49+0x48400], [R38.64], P0 ;  /* 0x4840000026317fae */ /* 0x0109e80008121846 */
[----:B----4-:R-:W5:Y:S04]  /*3ca70*/  LDL.64 R38, [R1+0xe50] ;  /* 0x000e500001267983 */ /* 0x010f680000100a00 */
        /* <DEDUP_REMOVED lines=8> */
[----:B------:R1:W-:Y:S04]  /*3cb00*/  LDGSTS.E [R49+0x4e400], [R2.64], P0 ;  /* 0x4e40000002317fae */ /* 0x0003e80008121846 */
[----:B-1----:R-:W5:Y:S04]  /*3cb10*/  LDL.64 R52, [R1+0xe18] ;  /* 0x000e180001347983 */ /* 0x002f680000100a00 */
[----:B------:R1:W-:Y:S04]  /*3cb20*/  LDGSTS.E [R49+0x4f400], [R6.64], P0 ;  /* 0x4f40000006317fae */ /* 0x0003e80008121846 */
[----:B------:R1:W-:Y:S04]  /*3cb30*/  LDGSTS.E [R49+0x50400], [R8.64], P0 ;  /* 0x5040000008317fae */ /* 0x0003e80008121846 */
[----:B------:R1:W-:Y:S04]  /*3cb40*/  LDGSTS.E [R49+0x51400], [R10.64], P0 ;  /* 0x514000000a317fae */ /* 0x0003e80008121846 */
[----:B------:R1:W-:Y:S04]  /*3cb50*/  LDGSTS.E [R49+0x52400], [R42.64], P0 ;  /* 0x524000002a317fae */ /* 0x0003e80008121846 */
[----:B------:R-:W5:Y:S04]  /*3cb60*/  LDL.64 R4, [R1+0xdd8] ;  /* 0x000dd80001047983 */ /* 0x000f680000100a00 */
[----:B------:R-:W5:Y:S04]  /*3cb70*/  LDL.64 R2, [R1+0xdd0] ;  /* 0x000dd00001027983 */ /* 0x000f680000100a00 */
[----:B-1----:R-:W5:Y:S04]  /*3cb80*/  LDL.64 R42, [R1+0xe10] ;  /* 0x000e1000012a7983 */ /* 0x002f680000100a00 */
[----:B------:R-:W5:Y:S04]  /*3cb90*/  LDL.64 R6, [R1+0xdb8] ;  /* 0x000db80001067983 */ /* 0x000f680000100a00 */
[----:B------:R-:W5:Y:S04]  /*3cba0*/  LDL.64 R8, [R1+0xd98] ;  /* 0x000d980001087983 */ /* 0x000f680000100a00 */
[----:B------:R-:W5:Y:S04]  /*3cbb0*/  LDL.64 R10, [R1+0xd90] ;  /* 0x000d9000010a7983 */ /* 0x000f680000100a00 */
[----:B---3--:R1:W-:Y:S04]  /*3cbc0*/  LDGSTS.E [R49+0x53400], [R44.64], P0 ;  /* 0x534000002c317fae */ /* 0x0083e80008121846 */
        /* <DEDUP_REMOVED lines=10> */
[----:B-1----:R-:W4:Y:S04]  /*3cc70*/  LDL.64 R44, [R1+0xdf8] ;  /* 0x000df800012c7983 */ /* 0x002f280000100a00 */
[----:B---3--:R-:W3:Y:S04]  /*3cc80*/  LDL.64 R14, [R1+0xd78] ;  /* 0x000d7800010e7983 */ /* 0x008ee80000100a00 */
[----:B--2---:R1:W-:Y:S04]  /*3cc90*/  LDGSTS.E [R49+0x5e400], [R46.64], P0 ;  /* 0x5e4000002e317fae */ /* 0x0043e80008121846 */
[----:B------:R2:W-:Y:S04]  /*3cca0*/  LDGSTS.E [R49+0x5f400], [R34.64], P0 ;  /* 0x5f40000022317fae */ /* 0x0005e80008121846 */
[----:B-----5:R5:W-:Y:S04]  /*3ccb0*/  LDGSTS.E [R49+0x60400], [R36.64], P0 ;  /* 0x6040000024317fae */ /* 0x020be80008121846 */
[----:B-1----:R-:W3:Y:S04]  /*3ccc0*/  LDL.64 R46, [R1+0xdf0] ;  /* 0x000df000012e7983 */ /* 0x002ee80000100a00 */
[----:B------:R-:W3:Y:S04]  /*3ccd0*/  LDL.64 R16, [R1+0xd70] ;  /* 0x000d700001107983 */ /* 0x000ee80000100a00 */
[----:B------:R-:W3:Y:S04]  /*3cce0*/  LDL.64 R18, [R1+0xd58] ;  /* 0x000d580001127983 */ /* 0x000ee80000100a00 */
[----:B------:R1:W-:Y:S04]  /*3ccf0*/  LDGSTS.E [R49+0x61400], [R38.64], P0 ;  /* 0x6140000026317fae */ /* 0x0003e80008121846 */
[----:B------:R-:W3:Y:S04]  /*3cd00*/  LDL.64 R20, [R1+0xd50] ;  /* 0x000d500001147983 */ /* 0x000ee80000100a00 */
[----:B------:R-:W3:Y:S04]  /*3cd10*/  LDL.64 R22, [R1+0xd30] ;  /* 0x000d300001167983 */ /* 0x000ee80000100a00 */
[----:B------:R-:W3:Y:S04]  /*3cd20*/  LDL.64 R24, [R1+0xd28] ;  /* 0x000d280001187983 */ /* 0x000ee80000100a00 */
[----:B------:R-:W3:Y:S04]  /*3cd30*/  LDL.64 R26, [R1+0xd20] ;  /* 0x000d2000011a7983 */ /* 0x000ee80000100a00 */
[----:B------:R-:W3:Y:S04]  /*3cd40*/  LDL.64 R28, [R1+0xd08] ;  /* 0x000d0800011c7983 */ /* 0x000ee80000100a00 */
[----:B------:R-:W3:Y:S04]  /*3cd50*/  LDL.64 R30, [R1+0xd00] ;  /* 0x000d0000011e7983 */ /* 0x000ee80000100a00 */
[----:B------:R1:W-:Y:S04]  /*3cd60*/  LDGSTS.E [R49+0x62400], [R50.64], P0 ;  /* 0x6240000032317fae */ /* 0x0003e80008121846 */
[----:B------:R-:W3:Y:S04]  /*3cd70*/  LDL.64 R32, [R1+0xce8] ;  /* 0x000ce80001207983 */ /* 0x000ee80000100a00 */
[----:B------:R5:W-:Y:S04]  /*3cd80*/  LDGSTS.E [R49+0x63400], [R40.64], P0 ;  /* 0x6340000028317fae */ /* 0x000be80008121846 */
[----:B-1----:R-:W3:Y:S04]  /*3cd90*/  LDL.64 R50, [R1+0xdb0] ;  /* 0x000db00001327983 */ /* 0x002ee80000100a00 */
[----:B--2---:R-:W2:Y:S04]  /*3cda0*/  LDL.64 R34, [R1+0xce0] ;  /* 0x000ce00001227983 */ /* 0x004ea80000100a00 */
[----:B-----5:R-:W5:Y:S04]  /*3cdb0*/  LDL.64 R36, [R1+0xcc8] ;  /* 0x000cc80001247983 */ /* 0x020f680000100a00 */
[----:B------:R-:W2:Y:S04]  /*3cdc0*/  LDL.64 R38, [R1+0xcc0] ;  /* 0x000cc00001267983 */ /* 0x000ea80000100a00 */
[----:B------:R1:W-:Y:S04]  /*3cdd0*/  LDGSTS.E [R49+0x64400], [R52.64], P0 ;  /* 0x6440000034317fae */ /* 0x0003e80008121846 */
[----:B------:R-:W2:Y:S04]  /*3cde0*/  LDL.64 R40, [R1+0xca8] ;  /* 0x000ca80001287983 */ /* 0x000ea80000100a00 */
[----:B-1----:R-:W2:Y:S04]  /*3cdf0*/  LDL.64 R52, [R1+0xd38] ;  /* 0x000d380001347983 */ /* 0x002ea80000100a00 */
[----:B------:R1:W-:Y:S04]  /*3ce00*/  LDGSTS.E [R49+0x65400], [R42.64], P0 ;  /* 0x654000002a317fae */ /* 0x0003e80008121846 */
[----:B-1----:R-:W5:Y:S04]  /*3ce10*/  LDL.64 R42, [R1+0xca0] ;  /* 0x000ca000012a7983 */ /* 0x002f680000100a00 */
[----:B----4-:R1:W-:Y:S04]  /*3ce20*/  LDGSTS.E [R49+0x66400], [R44.64], P0 ;  /* 0x664000002c317fae */ /* 0x0103e80008121846 */
[----:B-1----:R-:W4:Y:S04]  /*3ce30*/  LDL.64 R44, [R1+0xc88] ;  /* 0x000c8800012c7983 */ /* 0x002f280000100a00 */
[----:B---3--:R1:W-:Y:S04]  /*3ce40*/  LDGSTS.E [R49+0x67400], [R46.64], P0 ;  /* 0x674000002e317fae */ /* 0x0083e80008121846 */
[----:B------:R3:W-:Y:S04]  /*3ce50*/  LDGSTS.E [R49+0x68400], [R4.64], P0 ;  /* 0x6840000004317fae */ /* 0x0007e80008121846 */
[----:B------:R3:W-:Y:S04]  /*3ce60*/  LDGSTS.E [R49+0x69400], [R2.64], P0 ;  /* 0x6940000002317fae */ /* 0x0007e80008121846 */
[----:B-1----:R-:W4:Y:S04]  /*3ce70*/  LDL.64 R46, [R1+0xc80] ;  /* 0x000c8000012e7983 */ /* 0x002f280000100a00 */
[----:B------:R1:W-:Y:S01]  /*3ce80*/  LDGSTS.E [R49+0x6a400], [R6.64], P0 ;  /* 0x6a40000006317fae */ /* 0x0003e20008121846 */
[----:B------:R-:W-:Y:S01]  /*3ce90*/  IMAD.MOV.U32 R228, RZ, RZ, R252 ;  /* 0x000000ffffe47224 */ /* 0x000fe200078e00fc */
[----:B------:R-:W-:-:S02]  /*3cea0*/  MOV R229, R54 ;  /* 0x0000003600e57202 */ /* 0x000fc40000000f00 */
[----:B------:R-:W4:Y:S04]  /*3ceb0*/  LDL R54, [R1+0x5290] ;  /* 0x0052900001367983 */ /* 0x000f280000100800 */
[----:B------:R-:W4:Y:S01]  /*3cec0*/  LDL R252, [R1+0x52b4] ;  /* 0x0052b40001fc7983 */ /* 0x000f220000100800 */
[----:B---3--:R-:W-:-:S03]  /*3ced0*/  LOP3.LUT R2, R0, 0x30, RZ, 0x3c, !PT ;  /* 0x0000003000027812 */ /* 0x008fc600078e3cff */
[----:B------:R-:W3:Y:S04]  /*3cee0*/  LDL.64 R4, [R1+0x1960] ;  /* 0x0019600001047983 */ /* 0x000ee80000100a00 */
[----:B-1----:R-:W3:Y:S04]  /*3cef0*/  LDL.64 R6, [R1+0x1900] ;  /* 0x0019000001067983 */ /* 0x002ee80000100a00 */
[----:B------:R1:W-:Y:S04]  /*3cf00*/  LDGSTS.E [R49+0x6b400], [R50.64], P0 ;  /* 0x6b40000032317fae */ /* 0x0003e80008121846 */
[----:B------:R2:W-:Y:S04]  /*3cf10*/  LDGSTS.E [R49+0x6c400], [R8.64], P0 ;  /* 0x6c40000008317fae */ /* 0x0005e80008121846 */
[----:B------:R2:W-:Y:S04]  /*3cf20*/  LDGSTS.E [R49+0x6d400], [R10.64], P0 ;  /* 0x6d4000000a317fae */ /* 0x0005e80008121846 */
[----:B-1----:R-:W3:Y:S04]  /*3cf30*/  LDL R50, [R1+0x53d8] ;  /* 0x0053d80001327983 */ /* 0x002ee80000100800 */
[----:B------:R-:W3:Y:S04]  /*3cf40*/  LDL R51, [R1+0x53fc] ;  /* 0x0053fc0001337983 */ /* 0x000ee80000100800 */
[----:B------:R1:W-:Y:S04]  /*3cf50*/  LDGSTS.E [R49+0x6e400], [R14.64], P0 ;  /* 0x6e4000000e317fae */ /* 0x0003e80008121846 */
[----:B------:R1:W-:Y:S04]  /*3cf60*/  LDGSTS.E [R49+0x6f400], [R16.64], P0 ;  /* 0x6f40000010317fae */ /* 0x0003e80008121846 */
[----:B------:R1:W-:Y:S04]  /*3cf70*/  LDGSTS.E [R49+0x70400], [R18.64], P0 ;  /* 0x7040000012317fae */ /* 0x0003e80008121846 */
[----:B------:R1:W-:Y:S04]  /*3cf80*/  LDGSTS.E [R49+0x71400], [R20.64], P0 ;  /* 0x7140000014317fae */ /* 0x0003e80008121846 */
[----:B--2---:R2:W-:Y:S04]  /*3cf90*/  LDGSTS.E [R49+0x72400], [R52.64], P0 ;  /* 0x7240000034317fae */ /* 0x0045e80008121846 */
[----:B------:R1:W-:Y:S04]  /*3cfa0*/  LDGSTS.E [R49+0x73400], [R22.64], P0 ;  /* 0x7340000016317fae */ /* 0x0003e80008121846 */
[----:B------:R1:W-:Y:S04]  /*3cfb0*/  LDGSTS.E [R49+0x74400], [R24.64], P0 ;  /* 0x7440000018317fae */ /* 0x0003e80008121846 */
[----:B--2---:R-:W2:Y:S04]  /*3cfc0*/  LDL R52, [R1+0x5370] ;  /* 0x0053700001347983 */ /* 0x004ea80000100800 */
[----:B------:R-:W2:Y:S04]  /*3cfd0*/  LDL R53, [R1+0x538c] ;  /* 0x00538c0001357983 */ /* 0x000ea80000100800 */
[----:B------:R1:W-:Y:S04]  /*3cfe0*/  LDGSTS.E [R49+0x75400], [R26.64], P0 ;  /* 0x754000001a317fae */ /* 0x0003e80008121846 */
[----:B------:R1:W-:Y:S04]  /*3cff0*/  LDGSTS.E [R49+0x76400], [R28.64], P0 ;  /* 0x764000001c317fae */ /* 0x0003e80008121846 */
[----:B------:R1:W-:Y:S04]  /*3d000*/  LDGSTS.E [R49+0x77400], [R30.64], P0 ;  /* 0x774000001e317fae */ /* 0x0003e80008121846 */
[----:B------:R1:W-:Y:S04]  /*3d010*/  LDGSTS.E [R49+0x78400], [R32.64], P0 ;  /* 0x7840000020317fae */ /* 0x0003e80008121846 */
[----:B------:R1:W-:Y:S04]  /*3d020*/  LDGSTS.E [R49+0x79400], [R34.64], P0 ;  /* 0x7940000022317fae */ /* 0x0003e80008121846 */
[----:B-----5:R5:W-:Y:S04]  /*3d030*/  LDGSTS.E [R49+0x7a400], [R36.64], P0 ;  /* 0x7a40000024317fae */ /* 0x020be80008121846 */
[----:B------:R1:W-:Y:S04]  /*3d040*/  LDGSTS.E [R49+0x7b400], [R38.64], P0 ;  /* 0x7b40000026317fae */ /* 0x0003e80008121846 */
[----:B------:R1:W-:Y:S04]  /*3d050*/  LDGSTS.E [R49+0x7c400], [R40.64], P0 ;  /* 0x7c40000028317fae */ /* 0x0003e80008121846 */
[----:B------:R1:W-:Y:S04]  /*3d060*/  LDGSTS.E [R49+0x7d400], [R42.64], P0 ;  /* 0x7d4000002a317fae */ /* 0x0003e80008121846 */
[----:B------:R-:W2:Y:S04]  /*3d070*/  LDL.64 R8, [R1+0x1760] ;  /* 0x0017600001087983 */ /* 0x000ea80000100a00 */
[----:B------:R-:W2:Y:S04]  /*3d080*/  LDL.64 R10, [R1+0x1720] ;  /* 0x00172000010a7983 */ /* 0x000ea80000100a00 */
[----:B-1----:R-:W2:Y:S04]  /*3d090*/  LDL.64 R14, [R1+0x16e0] ;  /* 0x0016e000010e7983 */ /* 0x002ea80000100a00 */
[----:B------:R-:W2:Y:S04]  /*3d0a0*/  LDL.64 R16, [R1+0xc68] ;  /* 0x000c680001107983 */ /* 0x000ea80000100a00 */
        /* <DEDUP_REMOVED lines=9> */
[----:B-----5:R-:W5:Y:S04]  /*3d140*/  LDL.64 R36, [R1+0xba8] ;  /* 0x000ba80001247983 */ /* 0x020f680000100a00 */
[----:B------:R-:W5:Y:S04]  /*3d150*/  LDL.64 R38, [R1+0xba0] ;  /* 0x000ba00001267983 */ /* 0x000f680000100a00 */
[----:B------:R-:W5:Y:S04]  /*3d160*/  LDL.64 R42, [R1+0xb88] ;  /* 0x000b8800012a7983 */ /* 0x000f680000100a00 */
[----:B------:R-:W5:Y:S04]  /*3d170*/  LDL.64 R40, [R1+0xb68] ;  /* 0x000b680001287983 */ /* 0x000f680000100a00 */
[----:B----4-:R1:W-:Y:S04]  /*3d180*/  LDGSTS.E [R49+0x7e400], [R44.64], P0 ;  /* 0x7e4000002c317fae */ /* 0x0103e80008121846 */
[----:B-1----:R-:W4:Y:S04]  /*3d190*/  LDL.64 R44, [R1+0xb60] ;  /* 0x000b6000012c7983 */ /* 0x002f280000100a00 */
[----:B------:R1:W-:Y:S04]  /*3d1a0*/  LDGSTS.E [R49+0x7f400], [R46.64], P0 ;  /* 0x7f4000002e317fae */ /* 0x0003e80008121846 */
[----:B------:R3:W-:Y:S04]  /*3d1b0*/  LDGSTS.E [R2+0x40600], [R228.64], P0 ;  /* 0x40600000e4027fae */ /* 0x0007e80008121846 */
[----:B-1----:R-:W4:Y:S04]  /*3d1c0*/  LDL R46, [R1+0x5300] ;  /* 0x00530000012e7983 */ /* 0x002f280000100800 */
[----:B------:R-:W5:Y:S04]  /*3d1d0*/  LDL R47, [R1+0x5324] ;  /* 0x00532400012f7983 */ /* 0x000f680000100800 */
[----:B------:R-:W5:Y:S01]  /*3d1e0*/  LDL.64 R48, [R1+0x16a0] ;  /* 0x0016a00001307983 */ /* 0x000f620000100a00 */
[----:B---3--:R-:W-:-:S02]  /*3d1f0*/  IMAD.MOV.U32 R229, RZ, RZ, R50 ;  /* 0x000000ffffe57224 */ /* 0x008fc400078e0032 */
[----:B------:R-:W-:Y:S02]  /*3d200*/  IMAD.MOV.U32 R228, RZ, RZ, R51 ;  /* 0x000000ffffe47224 */ /* 0x000fe400078e0033 */
[----:B------:R-:W3:Y:S04]  /*3d210*/  LDL.64 R50, [R1+0x1620] ;  /* 0x0016200001327983 */ /* 0x000ee80000100a00 */
[----:B------:R2:W-:Y:S02]  /*3d220*/  LDGSTS.E [R2+0x41600], [R228.64], P0 ;  /* 0x41600000e4027fae */ /* 0x0005e40008121846 */
[----:B--2---:R-:W-:Y:S02]  /*3d230*/  IMAD.MOV.U32 R229, RZ, RZ, R52 ;  /* 0x000000ffffe57224 */ /* 0x004fe400078e0034 */
[----:B------:R-:W-:-:S02]  /*3d240*/  IMAD.MOV.U32 R228, RZ, RZ, R53 ;  /* 0x000000ffffe47224 */ /* 0x000fc400078e0035 */
[----:B------:R-:W2:Y:S04]  /*3d250*/  LDL.64 R52, [R1+0xb80] ;  /* 0x000b800001347983 */ /* 0x000ea80000100a00 */
[----:B------:R4:W-:Y:S02]  /*3d260*/  LDGSTS.E [R2+0x42600], [R228.64], P0 ;  /* 0x42600000e4027fae */ /* 0x0009e40008121846 */
[----:B----4-:R-:W-:Y:S01]  /*3d270*/  IMAD.MOV.U32 R229, RZ, RZ, R46 ;  /* 0x000000ffffe57224 */ /* 0x010fe200078e002e */
[----:B-----5:R-:W-:Y:S02]  /*3d280*/  MOV R228, R47 ;  /* 0x0000002f00e47202 */ /* 0x020fe40000000f00 */
[----:B------:R-:W4:Y:S04]  /*3d290*/  LDL.64 R46, [R1+0xb48] ;  /* 0x000b4800012e7983 */ /* 0x000f280000100a00 */
[----:B------:R1:W-:Y:S02]  /*3d2a0*/  LDGSTS.E [R2+0x43600], [R228.64], P0 ;  /* 0x43600000e4027fae */ /* 0x0003e40008121846 */
[----:B-1----:R-:W-:-:S02]  /*3d2b0*/  IMAD.MOV.U32 R228, RZ, RZ, R252 ;  /* 0x000000ffffe47224 */ /* 0x002fc400078e00fc */
[----:B------:R-:W-:Y:S01]  /*3d2c0*/  IMAD.MOV.U32 R229, RZ, RZ, R54 ;  /* 0x000000ffffe57224 */ /* 0x000fe200078e0036 */
[----:B------:R-:W5:Y:S04]  /*3d2d0*/  LDL R252, [R1+0x52a4] ;  /* 0x0052a40001fc7983 */ /* 0x000f680000100800 */
        /* <DEDUP_REMOVED lines=8> */
[----:B------:R2:W-:Y:S04]  /*3d360*/  LDGSTS.E [R2+0x4c600], [R16.64], P0 ;  /* 0x4c60000010027fae */ /* 0x0005e80008121846 */
[----:B-1----:R-:W5:Y:S04]  /*3d370*/  LDL.64 R48, [R1+0xb40] ;  /* 0x000b400001307983 */ /* 0x002f680000100a00 */
[----:B---3--:R-:W3:Y:S04]  /*3d380*/  LDL.64 R50, [R1+0xb28] ;  /* 0x000b280001327983 */ /* 0x008ee80000100a00 */
        /* <DEDUP_REMOVED lines=12> */
[----:B--2---:R2:W-:Y:S04]  /*3d450*/  LDGSTS.E [R2+0x59600], [R52.64], P0 ;  /* 0x5960000034027fae */ /* 0x0045e80008121846 */
[----:B------:R-:W3:Y:S04]  /*3d460*/  LDL.64 R228, [R1+0xb00] ;  /* 0x000b000001e47983 */ /* 0x000ee80000100a00 */
[----:B-1----:R-:W3:Y:S04]  /*3d470*/  LDL.64 R42, [R1+0xb20] ;  /* 0x000b2000012a7983 */ /* 0x002ee80000100a00 */
[----:B--2---:R-:W2:Y:S04]  /*3d480*/  LDL.64 R52, [R1+0xb08] ;  /* 0x000b080001347983 */ /* 0x004ea80000100a00 */
[----:B------:R-:W2:Y:S04]  /*3d490*/  LDL.64 R4, [R1+0xac8] ;  /* 0x000ac80001047983 */ /* 0x000ea80000100a00 */
[----:B------:R-:W2:Y:S04]  /*3d4a0*/  LDL.64 R6, [R1+0xac0] ;  /* 0x000ac00001067983 */ /* 0x000ea80000100a00 */
[----:B------:R-:W2:Y:S04]  /*3d4b0*/  LDL.64 R8, [R1+0xab8] ;  /* 0x000ab80001087983 */ /* 0x000ea80000100a00 */
[----:B------:R1:W-:Y:S04]  /*3d4c0*/  LDGSTS.E [R2+0x5a600], [R40.64], P0 ;  /* 0x5a60000028027fae */ /* 0x0003e80008121846 */
[----:B------:R-:W2:Y:S04]  /*3d4d0*/  LDL.64 R10, [R1+0xab0] ;  /* 0x000ab000010a7983 */ /* 0x000ea80000100a00 */
        /* <DEDUP_REMOVED lines=16> */
[----:B----4-:R1:W-:Y:S04]  /*3d5e0*/  LDGSTS.E [R2+0x5c600], [R46.64], P0 ;  /* 0x5c6000002e027fae */ /* 0x0103e80008121846 */
[----:B-1----:R-:W4:Y:S04]  /*3d5f0*/  LDL.64 R46, [R1+0xa58] ;  /* 0x000a5800012e7983 */ /* 0x002f280000100a00 */
[----:B-----5:R1:W-:Y:S04]  /*3d600*/  LDGSTS.E [R2+0x5d600], [R48.64], P0 ;  /* 0x5d60000030027fae */ /* 0x0203e80008121846 */
[----:B---3--:R3:W-:Y:S04]  /*3d610*/  LDGSTS.E [R2+0x5e600], [R50.64], P0 ;  /* 0x5e60000032027fae */ /* 0x0087e80008121846 */
[----:B-1----:R-:W5:Y:S04]  /*3d620*/  LDL.64 R48, [R1+0x390] ;  /* 0x0003900001307983 */ /* 0x002f680000100a00 */
[----:B---3--:R-:W3:Y:S04]  /*3d630*/  LDL.64 R50, [R1+0x388] ;  /* 0x0003880001327983 */ /* 0x008ee80000100a00 */
[----:B------:R1:W-:Y:S04]  /*3d640*/  LDGSTS.E [R2+0x5f600], [R42.64], P0 ;  /* 0x5f6000002a027fae */ /* 0x0003e80008121846 */
[----:B--2---:R2:W-:Y:S04]  /*3d650*/  LDGSTS.E [R2+0x60600], [R52.64], P0 ;  /* 0x6060000034027fae */ /* 0x0045e80008121846 */
[----:B------:R2:W-:Y:S04]  /*3d660*/  LDGSTS.E [R2+0x61600], [R228.64], P0 ;  /* 0x61600000e4027fae */ /* 0x0005e80008121846 */
[----:B-1----:R-:W3:Y:S04]  /*3d670*/  LDL.64 R42, [R1+0x378] ;  /* 0x00037800012a7983 */ /* 0x002ee80000100a00 */
[----:B--2---:R-:W3:Y:S04]  /*3d680*/  LDL.64 R52, [R1+0x370] ;  /* 0x0003700001347983 */ /* 0x004ee80000100a00 */
        /* <DEDUP_REMOVED lines=8> */
[----:B-1----:R-:W3:Y:S04]  /*3d710*/  LDL R11, [R1+0x5438] ;  /* 0x00543800010b7983 */ /* 0x002ee80000100800 */
[----:B------:R-:W3:Y:S04]  /*3d720*/  LDL R14, [R1+0x53d0] ;  /* 0x0053d000010e7983 */ /* 0x000ee80000100800 */
[----:B------:R-:W3:Y:S04]  /*3d730*/  LDL.64 R44, [R1+0x368] ;  /* 0x00036800012c7983 */ /* 0x000ee80000100a00 */
[----:B------:R-:W3:Y:S01]  /*3d740*/  LDL R15, [R1+0x53ec] ;  /* 0x0053ec00010f7983 */ /* 0x000ee20000100800 */
[----:B------:R-:W-:-:S03]  /*3d750*/  MOV R228, R12 ;  /* 0x0000000c00e47202 */ /* 0x000fc60000000f00 */
[----:B------:R-:W3:Y:S04]  /*3d760*/  LDL.64 R234, [R1+0x2d8] ;  /* 0x0002d80001ea7983 */ /* 0x000ee80000100a00 */
[----:B------:R-:W3:Y:S04]  /*3d770*/  LDL.64 R232, [R1+0x2d0] ;  /* 0x0002d00001e87983 */ /* 0x000ee80000100a00 */
[----:B------:R-:W3:Y:S04]  /*3d780*/  LDL.64 R4, [R1+0x2c8] ;  /* 0x0002c80001047983 */ /* 0x000ee80000100a00 */
[----:B------:R-:W3:Y:S04]  /*3d790*/  LDL.64 R6, [R1+0x2b8] ;  /* 0x0002b80001067983 */ /* 0x000ee80000100a00 */
[----:B------:R-:W3:Y:S04]  /*3d7a0*/  LDL.64 R8, [R1+0x2b0] ;  /* 0x0002b00001087983 */ /* 0x000ee80000100a00 */
[----:B----4-:R1:W-:Y:S04]  /*3d7b0*/  LDGSTS.E [R2+0x6a600], [R46.64], P0 ;  /* 0x6a6000002e027fae */ /* 0x0103e80008121846 */
[----:B------:R4:W-:Y:S04]  /*3d7c0*/  LDGSTS.E [R2+0x6b600], [R16.64], P0 ;  /* 0x6b60000010027fae */ /* 0x0009e80008121846 */
[----:B------:R3:W-:Y:S04]  /*3d7d0*/  LDGSTS.E [R2+0x6c600], [R18.64], P0 ;  /* 0x6c60000012027fae */ /* 0x0007e80008121846 */
[----:B-1----:R-:W2:Y:S04]  /*3d7e0*/  LDL.64 R46, [R1+0x360] ;  /* 0x00036000012e7983 */ /* 0x002ea80000100a00 */
        /* <DEDUP_REMOVED lines=10> */
[----:B----4-:R-:W4:Y:S04]  /*3d890*/  LDL R16, [R1+0x5360] ;  /* 0x0053600001107983 */ /* 0x010f280000100800 */
[----:B-----5:R5:W-:Y:S04]  /*3d8a0*/  LDGSTS.E [R2+0x77600], [R48.64], P0 ;  /* 0x7760000030027fae */ /* 0x020be80008121846 */
[----:B---3--:R3:W-:Y:S04]  /*3d8b0*/  LDGSTS.E [R2+0x78600], [R50.64], P0 ;  /* 0x7860000032027fae */ /* 0x0087e80008121846 */
[----:B------:R-:W4:Y:S04]  /*3d8c0*/  LDL R17, [R1+0x537c] ;  /* 0x00537c0001117983 */ /* 0x000f280000100800 */
[----:B-----5:R-:W5:Y:S04]  /*3d8d0*/  LDL.64 R48, [R1+0x358] ;  /* 0x0003580001307983 */ /* 0x020f680000100a00 */
[----:B---3--:R-:W3:Y:S04]  /*3d8e0*/  LDL.64 R50, [R1+0x350] ;  /* 0x0003500001327983 */ /* 0x008ee80000100a00 */
[----:B------:R1:W-:Y:S04]  /*3d8f0*/  LDGSTS.E [R2+0x79600], [R40.64], P0 ;  /* 0x7960000028027fae */ /* 0x0003e80008121846 */
[----:B-1----:R-:W4:Y:S04]  /*3d900*/  LDL R27, [R1+0x52f4] ;  /* 0x0052f400011b7983 */ /* 0x002f280000100800 */
        /* <DEDUP_REMOVED lines=9> */
[----:B------:R1:W-:Y:S04]  /*3d9a0*/  LDGSTS.E [R2+0x7a600], [R42.64], P0 ;  /* 0x7a6000002a027fae */ /* 0x0003e80008121846 */
[----:B------:R1:W-:Y:S04]  /*3d9b0*/  LDGSTS.E [R2+0x7b600], [R52.64], P0 ;  /* 0x7b60000034027fae */ /* 0x0003e80008121846 */
[----:B------:R-:W4:Y:S04]  /*3d9c0*/  LDL.64 R38, [R1+0x330] ;  /* 0x0003300001267983 */ /* 0x000f280000100a00 */
[----:B------:R-:W4:Y:S04]  /*3d9d0*/  LDL.64 R40, [R1+0x318] ;  /* 0x0003180001287983 */ /* 0x000f280000100a00 */
[----:B-1----:R-:W4:Y:S04]  /*3d9e0*/  LDL R52, [R1+0x5314] ;  /* 0x0053140001347983 */ /* 0x002f280000100800 */
[----:B------:R-:W4:Y:S04]  /*3d9f0*/  LDL R53, [R1+0x528c] ;  /* 0x00528c0001357983 */ /* 0x000f280000100800 */
[----:B------:R-:W4:Y:S04]  /*3da00*/  LDL.64 R42, [R1+0x310] ;  /* 0x00031000012a7983 */ /* 0x000f280000100a00 */
[----:B------:R1:W-:Y:S01]  /*3da10*/  LDGSTS.E [R2+0x7c600], [R44.64], P0 ;  /* 0x7c6000002c027fae */ /* 0x0003e20008121846 */
[----:B------:R-:W-:-:S03]  /*3da20*/  IMAD.MOV.U32 R229, RZ, RZ, R11 ;  /* 0x000000ffffe57224 */ /* 0x000fc600078e000b */
[----:B------:R-:W4:Y:S04]  /*3da30*/  LDL.64 R10, [R1+0x2a8] ;  /* 0x0002a800010a7983 */ /* 0x000f280000100a00 */
[----:B-1----:R-:W4:Y:S04]  /*3da40*/  LDL.64 R44, [R1+0x328] ;  /* 0x00032800012c7983 */ /* 0x002f280000100a00 */
[----:B--2---:R1:W-:Y:S02]  /*3da50*/  LDGSTS.E [R2+0x7d600], [R46.64], P0 ;  /* 0x7d6000002e027fae */ /* 0x0043e40008121846 */
[----:B-1----:R-:W-:-:S02]  /*3da60*/  IMAD.SHL.U32 R47, R55, 0x4, RZ ;  /* 0x00000004372f7824 */ /* 0x002fc400078e00ff */
[----:B------:R-:W2:Y:S03]  /*3da70*/  LDL.64 R54, [R1+0x1618] ;  /* 0x0016180001367983 */ /* 0x000ea60000100a00 */
[----:B------:R-:W-:Y:S02]  /*3da80*/  LOP3.LUT R26, R47, 0x40, RZ, 0x3c, !PT ;  /* 0x000000402f1a7812 */ /* 0x000fe400078e3cff */
[----:B------:R-:W2:Y:S04]  /*3da90*/  LDL.64 R46, [R1+0x320] ;  /* 0x00032000012e7983 */ /* 0x000ea80000100a00 */
[----:B-----5:R1:W-:Y:S04]  /*3daa0*/  LDGSTS.E [R2+0x7e600], [R48.64], P0 ;  /* 0x7e60000030027fae */ /* 0x0203e80008121846 */
[----:B---3--:R3:W-:Y:S04]  /*3dab0*/  LDGSTS.E [R2+0x7f600], [R50.64], P0 ;  /* 0x7f60000032027fae */ /* 0x0087e80008121846 */
[----:B------:R5:W-:Y:S04]  /*3dac0*/  LDGSTS.E [R26+0x40800], [R228.64], P0 ;  /* 0x40800000e41a7fae */ /* 0x000be80008121846 */
[----:B-1----:R-:W2:Y:S04]  /*3dad0*/  LDL.64 R48, [R1+0x308] ;  /* 0x0003080001307983 */ /* 0x002ea80000100a00 */
[----:B---3--:R-:W3:Y:S01]  /*3dae0*/  LDL.64 R50, [R1+0x300] ;  /* 0x0003000001327983 */ /* 0x008ee20000100a00 */
[----:B-----5:R-:W-:-:S03]  /*3daf0*/  IMAD.MOV.U32 R228, RZ, RZ, R15 ;  /* 0x000000ffffe47224 */ /* 0x020fc600078e000f */
[----:B------:R-:W5:Y:S01]  /*3db00*/  LDL.64 R2, [R1+0x2c0] ;  /* 0x0002c00001027983 */ /* 0x000f620000100a00 */
[----:B------:R-:W-:-:S03]  /*3db10*/  IMAD.MOV.U32 R229, RZ, RZ, R14 ;  /* 0x000000ffffe57224 */ /* 0x000fc600078e000e */
[----:B------:R-:W5:Y:S04]  /*3db20*/  LDL.64 R14, [R1+0x2a0] ;  /* 0x0002a000010e7983 */ /* 0x000f680000100a00 */
[----:B------:R4:W-:Y:S02]  /*3db30*/  LDGSTS.E [R26+0x41800], [R228.64], P0 ;  /* 0x41800000e41a7fae */ /* 0x0009e40008121846 */
[----:B----4-:R-:W-:Y:S01]  /*3db40*/  IMAD.MOV.U32 R228, RZ, RZ, R17 ;  /* 0x000000ffffe47224 */ /* 0x010fe200078e0011 */
[----:B------:R-:W-:Y:S02]  /*3db50*/  MOV R229, R16 ;  /* 0x0000001000e57202 */ /* 0x000fe40000000f00 */
[----:B------:R-:W4:Y:S04]  /*3db60*/  LDL.64 R16, [R1+0x290] ;  /* 0x0002900001107983 */ /* 0x000f280000100a00 */
[----:B------:R1:W-:Y:S02]  /*3db70*/  LDGSTS.E [R26+0x42800], [R228.64], P0 ;  /* 0x42800000e41a7fae */ /* 0x0003e40008121846 */
[----:B-1----:R-:W-:-:S02]  /*3db80*/  IMAD.MOV.U32 R229, RZ, RZ, R27 ;  /* 0x000000ffffe57224 */ /* 0x002fc400078e001b */
[----:B------:R-:W4:Y:S01]  /*3db90*/  LDL R27, [R1+0x5428] ;  /* 0x00542800011b7983 */ /* 0x000f220000100800 */
[----:B------:R-:W-:-:S05]  /*3dba0*/  IMAD.MOV.U32 R228, RZ, RZ, R52 ;  /* 0x000000ffffe47224 */ /* 0x000fca00078e0034 */
[----:B------:R1:W-:Y:S02]  /*3dbb0*/  LDGSTS.E [R26+0x43800], [R228.64], P0 ;  /* 0x43800000e41a7fae */ /* 0x0003e40008121846 */
[----:B-1----:R-:W-:Y:S02]  /*3dbc0*/  IMAD.MOV.U32 R228, RZ, RZ, R252 ;  /* 0x000000ffffe47224 */ /* 0x002fe400078e00fc */
[----:B------:R-:W-:Y:S01]  /*3dbd0*/  IMAD.MOV.U32 R229, RZ, RZ, R53 ;  /* 0x000000ffffe57224 */ /* 0x000fe200078e0035 */
[----:B------:R-:W4:Y:S04]  /*3dbe0*/  LDL R252, [R1+0x5294] ;  /* 0x0052940001fc7983 */ /* 0x000f280000100800 */
[----:B------:R1:W-:Y:S04]  /*3dbf0*/  LDGSTS.E [R26+0x44800], [R228.64], P0 ;  /* 0x44800000e41a7fae */ /* 0x0003e80008121846 */
[----:B------:R1:W-:Y:S04]  /*3dc00*/  LDGSTS.E [R26+0x45800], [R18.64], P0 ;  /* 0x45800000121a7fae */ /* 0x0003e80008121846 */
[----:B------:R1:W-:Y:S04]  /*3dc10*/  LDGSTS.E [R26+0x46800], [R20.64], P0 ;  /* 0x46800000141a7fae */ /* 0x0003e80008121846 */
[----:B------:R1:W-:Y:S04]  /*3dc20*/  LDGSTS.E [R26+0x47800], [R22.64], P0 ;  /* 0x47800000161a7fae */ /* 0x0003e80008121846 */
[----:B------:R1:W-:Y:S04]  /*3dc30*/  LDGSTS.E [R26+0x48800], [R24.64], P0 ;  /* 0x48800000181a7fae */ /* 0x0003e80008121846 */
[----:B------:R1:W-:Y:S04]  /*3dc40*/  LDGSTS.E [R26+0x49800], [R28.64], P0 ;  /* 0x498000001c1a7fae */ /* 0x0003e80008121846 */
[----:B------:R1:W-:Y:S04]  /*3dc50*/  LDGSTS.E [R26+0x4a800], [R30.64], P0 ;  /* 0x4a8000001e1a7fae */ /* 0x0003e80008121846 */
[----:B------:R-:W4:Y:S04]  /*3dc60*/  LDL.64 R52, [R1+0x2f8] ;  /* 0x0002f80001347983 */ /* 0x000f280000100a00 */
[----:B-1----:R-:W5:Y:S04]  /*3dc70*/  LDL.64 R18, [R1+0x288] ;  /* 0x0002880001127983 */ /* 0x002f680000100a00 */
[----:B------:R-:W5:Y:S04]  /*3dc80*/  LDL.64 R20, [R1+0x280] ;  /* 0x0002800001147983 */ /* 0x000f680000100a00 */
[----:B------:R-:W5:Y:S04]  /*3dc90*/  LDL.64 R22, [R1+0x278] ;  /* 0x0002780001167983 */ /* 0x000f680000100a00 */
[----:B------:R-:W5:Y:S04]  /*3dca0*/  LDL.64 R24, [R1+0x270] ;  /* 0x0002700001187983 */ /* 0x000f680000100a00 */
[----:B------:R-:W5:Y:S04]  /*3dcb0*/  LDL.64 R28, [R1+0x268] ;  /* 0x00026800011c7983 */ /* 0x000f680000100a00 */
[----:B------:R-:W5:Y:S04]  /*3dcc0*/  LDL.64 R30, [R1+0x260] ;  /* 0x00026000011e7983 */ /* 0x000f680000100a00 */
[----:B--2---:R1:W-:Y:S04]  /*3dcd0*/  LDGSTS.E [R26+0x4b800], [R54.64], P0 ;  /* 0x4b800000361a7fae */ /* 0x0043e80008121846 */
[----:B------:R2:W-:Y:S04]  /*3dce0*/  LDGSTS.E [R26+0x4c800], [R32.64], P0 ;  /* 0x4c800000201a7fae */ /* 0x0005e80008121846 */
[----:B------:R2:W-:Y:S04]  /*3dcf0*/  LDGSTS.E [R26+0x4d800], [R34.64], P0 ;  /* 0x4d800000221a7fae */ /* 0x0005e80008121846 */
[----:B-1----:R-:W5:Y:S04]  /*3dd00*/  LDL.64 R54, [R1+0x2f0] ;  /* 0x0002f00001367983 */ /* 0x002f680000100a00 */
[----:B------:R1:W-:Y:S04]  /*3dd10*/  LDGSTS.E [R26+0x4e800], [R36.64], P0 ;  /* 0x4e800000241a7fae */ /* 0x0003e80008121846 */
[----:B------:R1:W-:Y:S04]  /*3dd20*/  LDGSTS.E [R26+0x4f800], [R38.64], P0 ;  /* 0x4f800000261a7fae */ /* 0x0003e80008121846 */
[----:B------:R1:W-:Y:S04]  /*3dd30*/  LDGSTS.E [R26+0x50800], [R44.64], P0 ;  /* 0x508000002c1a7fae */ /* 0x0003e80008121846 */
[----:B------:R1:W-:Y:S04]  /*3dd40*/  LDGSTS.E [R26+0x51800], [R46.64], P0 ;  /* 0x518000002e1a7fae */ /* 0x0003e80008121846 */
[----:B------:R2:W-:Y:S04]  /*3dd50*/  LDGSTS.E [R26+0x52800], [R40.64], P0 ;  /* 0x52800000281a7fae */ /* 0x0005e80008121846 */
[----:B-1----:R-:W5:Y:S04]  /*3dd60*/  LDL.64 R44, [R1+0x2e8] ;  /* 0x0002e800012c7983 */ /* 0x002f680000100a00 */
[----:B------:R-:W5:Y:S04]  /*3dd70*/  LDL.64 R46, [R1+0x2e0] ;  /* 0x0002e000012e7983 */ /* 0x000f680000100a00 */
[----:B------:R1:W-:Y:S04]  /*3dd80*/  LDGSTS.E [R26+0x53800], [R42.64], P0 ;  /* 0x538000002a1a7fae */ /* 0x0003e80008121846 */
[----:B--2---:R-:W2:Y:S04]  /*3dd90*/  LDL.64 R32, [R1+0x250] ;  /* 0x0002500001207983 */ /* 0x004ea80000100a00 */
[----:B------:R-:W2:Y:S04]  /*3dda0*/  LDL.64 R34, [R1+0x248] ;  /* 0x0002480001227983 */ /* 0x000ea80000100a00 */
[----:B------:R-:W2:Y:S04]  /*3ddb0*/  LDL.64 R36, [R1+0x240] ;  /* 0x0002400001247983 */ /* 0x000ea80000100a00 */
[----:B------:R1:W-:Y:S04]  /*3ddc0*/  LDGSTS.E [R26+0x54800], [R48.64], P0 ;  /* 0x54800000301a7fae */ /* 0x0003e80008121846 */
[----:B---3--:R3:W-:Y:S04]  /*3ddd0*/  LDGSTS.E [R26+0x55800], [R50.64], P0 ;  /* 0x55800000321a7fae */ /* 0x0087e80008121846 */
[----:B------:R-:W2:Y:S04]  /*3dde0*/  LDL.64 R38, [R1+0x238] ;  /* 0x0002380001267983 */ /* 0x000ea80000100a00 */
[----:B-1----:R-:W2:Y:S04]  /*3ddf0*/  LDL.64 R48, [R1+0x298] ;  /* 0x0002980001307983 */ /* 0x002ea80000100a00 */
[----:B---3--:R-:W3:Y:S04]  /*3de00*/  LDL.64 R50, [R1+0x258] ;  /* 0x0002580001327983 */ /* 0x008ee80000100a00 */
[----:B------:R-:W3:Y:S04]  /*3de10*/  LDL.64 R40, [R1+0x220] ;  /* 0x0002200001287983 */ /* 0x000ee80000100a00 */
[----:B------:R-:W3:Y:S04]  /*3de20*/  LDL.64 R42, [R1+0x178] ;  /* 0x00017800012a7983 */ /* 0x000ee80000100a00 */
[----:B----4-:R1:W-:Y:S04]  /*3de30*/  LDGSTS.E [R26+0x56800], [R52.64], P0 ;  /* 0x56800000341a7fae */ /* 0x0103e80008121846 */
[----:B-1----:R-:W4:Y:S04]  /*3de40*/  LDL.64 R52, [R1+0x230] ;  /* 0x0002300001347983 */ /* 0x002f280000100a00 */
[----:B-----5:R1:W-:Y:S04]  /*3de50*/  LDGSTS.E [R26+0x57800], [R54.64], P0 ;  /* 0x57800000361a7fae */ /* 0x0203e80008121846 */
[----:B-1----:R-:W5:Y:S04]  /*3de60*/  LDL.64 R54, [R1+0x228] ;  /* 0x0002280001367983 */ /* 0x002f680000100a00 */
        /* <DEDUP_REMOVED lines=21> */
[----:B------:R1:W-:Y:S04]  /*3dfc0*/  LDGSTS.E [R26+0x6c800], [R34.64], P0 ;  /* 0x6c800000221a7fae */ /* 0x0003e80008121846 */
[----:B------:R-:W5:Y:S04]  /*3dfd0*/  LDL.64 R46, [R1+0x168] ;  /* 0x00016800012e7983 */ /* 0x000f680000100a00 */
[----:B------:R1:W-:Y:S04]  /*3dfe0*/  LDGSTS.E [R26+0x6d800], [R36.64], P0 ;  /* 0x6d800000241a7fae */ /* 0x0003e80008121846 */
[----:B--2---:R-:W2:Y:S04]  /*3dff0*/  LDL.64 R48, [R1+0x160] ;  /* 0x0001600001307983 */ /* 0x004ea80000100a00 */
[----:B------:R1:W-:Y:S04]  /*3e000*/  LDGSTS.E [R26+0x6e800], [R38.64], P0 ;  /* 0x6e800000261a7fae */ /* 0x0003e80008121846 */
[----:B---3--:R-:W3:Y:S04]  /*3e010*/  LDL.64 R50, [R1+0x158] ;  /* 0x0001580001327983 */ /* 0x008ee80000100a00 */
[----:B------:R-:W3:Y:S04]  /*3e020*/  LDL.64 R10, [R1+0x140] ;  /* 0x00014000010a7983 */ /* 0x000ee80000100a00 */
[----:B------:R-:W3:Y:S04]  /*3e030*/  LDL.64 R14, [R1+0x138] ;  /* 0x00013800010e7983 */ /* 0x000ee80000100a00 */
[----:B------:R-:W3:Y:S04]  /*3e040*/  LDL.64 R16, [R1+0x130] ;  /* 0x0001300001107983 */ /* 0x000ee80000100a00 */
[----:B------:R-:W3:Y:S04]  /*3e050*/  LDL R28, [R1+0x544c] ;  /* 0x00544c00011c7983 */ /* 0x000ee80000100800 */
[----:B------:R-:W3:Y:S04]  /*3e060*/  LDL.64 R18, [R1+0x128] ;  /* 0x0001280001127983 */ /* 0x000ee80000100a00 */
[----:B------:R-:W3:Y:S04]  /*3e070*/  LDL.64 R20, [R1+0x120] ;  /* 0x0001200001147983 */ /* 0x000ee80000100a00 */
[----:B------:R-:W3:Y:S04]  /*3e080*/  LDL.64 R22, [R1+0x118] ;  /* 0x0001180001167983 */ /* 0x000ee80000100a00 */
[----:B------:R-:W3:Y:S04]  /*3e090*/  LDL.64 R24, [R1+0x110] ;  /* 0x0001100001187983 */ /* 0x000ee80000100a00 */
[----:B------:R-:W3:Y:S04]  /*3e0a0*/  LDL R29, [R1+0x53c0] ;  /* 0x0053c000011d7983 */ /* 0x000ee80000100800 */
[----:B----4-:R4:W-:Y:S04]  /*3e0b0*/  LDGSTS.E [R26+0x6f800], [R52.64], P0 ;  /* 0x6f800000341a7fae */ /* 0x0109e80008121846 */
[----:B------:R-:W3:Y:S04]  /*3e0c0*/  LDL R30, [R1+0x53dc] ;  /* 0x0053dc00011e7983 */ /* 0x000ee80000100800 */
[----:B------:R-:W3:Y:S04]  /*3e0d0*/  LDL R31, [R1+0x5350] ;  /* 0x00535000011f7983 */ /* 0x000ee80000100800 */
[----:B----4-:R-:W4:Y:S04]  /*3e0e0*/  LDL.64 R52, [R1+0x150] ;  /* 0x0001500001347983 */ /* 0x010f280000100a00 */
[----:B------:R-:W4:Y:S04]  /*3e0f0*/  LDL R32, [R1+0x5374] ;  /* 0x0053740001207983 */ /* 0x000f280000100800 */
[----:B------:R-:W4:Y:S04]  /*3e100*/  LDL R33, [R1+0x52e4] ;  /* 0x0052e40001217983 */ /* 0x000f280000100800 */
[----:B-1----:R-:W4:Y:S04]  /*3e110*/  LDL R34, [R1+0x5304] ;  /* 0x0053040001227983 */ /* 0x002f280000100800 */
[----:B------:R-:W4:Y:S04]  /*3e120*/  LDL R35, [R1+0x5280] ;  /* 0x0052800001237983 */ /* 0x000f280000100800 */
[----:B------:R-:W4:Y:S04]  /*3e130*/  LDL.64 R36, [R1+0x1950] ;  /* 0x0019500001247983 */ /* 0x000f280000100a00 */
[----:B------:R-:W4:Y:S01]  /*3e140*/  LDL.64 R38, [R1+0x1790] ;  /* 0x0017900001267983 */ /* 0x000f220000100a00 */
[----:B------:R-:W-:Y:S01]  /*3e150*/  LOP3.LUT R12, R0, 0x50, RZ, 0x3c, !PT ;  /* 0x00000050000c7812 */ /* 0x000fe200078e3cff */
[----:B------:R-:W-:-:S02]  /*3e160*/  IMAD.MOV.U32 R229, RZ, RZ, R27 ;  /* 0x000000ffffe57224 */ /* 0x000fc400078e001b */
[----:B------:R-:W4:Y:S04]  /*3e170*/  LDL.64 R8, [R1+0xf0] ;  /* 0x0000f00001087983 */ /* 0x000f280000100a00 */
[----:B------:R-:W4:Y:S04]  /*3e180*/  LDL.64 R234, [R1+0x30] ;  /* 0x0000300001ea7983 */ /* 0x000f280000100a00 */
[----:B------:R-:W4:Y:S04]  /*3e190*/  LDL.64 R232, [R1+0x28] ;  /* 0x0000280001e87983 */ /* 0x000f280000100a00 */
[----:B------:R-:W4:Y:S04]  /*3e1a0*/  LDL.64 R4, [R1+0x20] ;  /* 0x0000200001047983 */ /* 0x000f280000100a00 */
[----:B------:R-:W4:Y:S04]  /*3e1b0*/  LDL.64 R2, [R1+0x18] ;  /* 0x0000180001027983 */ /* 0x000f280000100a00 */
[----:B------:R-:W4:Y:S04]  /*3e1c0*/  LDL.64 R6, [R1+0x10] ;  /* 0x0000100001067983 */ /* 0x000f280000100a00 */
[----:B-----5:R1:W-:Y:S04]  /*3e1d0*/  LDGSTS.E [R26+0x70800], [R54.64], P0 ;  /* 0x70800000361a7fae */ /* 0x0203e80008121846 */
[----:B------:R5:W-:Y:S04]  /*3e1e0*/  LDGSTS.E [R26+0x71800], [R40.64], P0 ;  /* 0x71800000281a7fae */ /* 0x000be80008121846 */
[----:B------:R5:W-:Y:S04]  /*3e1f0*/  LDGSTS.E [R26+0x72800], [R42.64], P0 ;  /* 0x728000002a1a7fae */ /* 0x000be80008121846 */
[----:B-1----:R-:W4:Y:S04]  /*3e200*/  LDL.64 R54, [R1+0x148] ;  /* 0x0001480001367983 */ /* 0x002f280000100a00 */
[----:B-----5:R-:W5:Y:S04]  /*3e210*/  LDL.64 R40, [R1+0x1750] ;  /* 0x0017500001287983 */ /* 0x020f680000100a00 */
[----:B------:R-:W5:Y:S04]  /*3e220*/  LDL.64 R42, [R1+0x1710] ;  /* 0x00171000012a7983 */ /* 0x000f680000100a00 */
[----:B------:R1:W-:Y:S04]  /*3e230*/  LDGSTS.E [R26+0x73800], [R44.64], P0 ;  /* 0x738000002c1a7fae */ /* 0x0003e80008121846 */
[----:B------:R2:W-:Y:S04]  /*3e240*/  LDGSTS.E [R26+0x74800], [R46.64], P0 ;  /* 0x748000002e1a7fae */ /* 0x0005e80008121846 */
[----:B-1----:R-:W5:Y:S04]  /*3e250*/  LDL.64 R44, [R1+0x16d0] ;  /* 0x0016d000012c7983 */ /* 0x002f680000100a00 */
[----:B--2---:R1:W-:Y:S04]  /*3e260*/  LDGSTS.E [R26+0x75800], [R48.64], P0 ;  /* 0x75800000301a7fae */ /* 0x0043e80008121846 */
[----:B------:R-:W2:Y:S04]  /*3e270*/  LDL.64 R46, [R1+0x1690] ;  /* 0x00169000012e7983 */ /* 0x000ea80000100a00 */
[----:B---3--:R3:W-:Y:S04]  /*3e280*/  LDGSTS.E [R26+0x76800], [R50.64], P0 ;  /* 0x76800000321a7fae */ /* 0x0087e80008121846 */
[----:B-1----:R-:W2:Y:S04]  /*3e290*/  LDL.64 R48, [R1+0x1610] ;  /* 0x0016100001307983 */ /* 0x002ea80000100a00 */
[----:B---3--:R-:W3:Y:S04]  /*3e2a0*/  LDL.64 R50, [R1+0x108] ;  /* 0x0001080001327983 */ /* 0x008ee80000100a00 */
[----:B----4-:R1:W-:Y:S04]  /*3e2b0*/  LDGSTS.E [R26+0x77800], [R52.64], P0 ;  /* 0x77800000341a7fae */ /* 0x0103e80008121846 */
[----:B-1----:R-:W3:Y:S04]  /*3e2c0*/  LDL.64 R52, [R1+0x100] ;  /* 0x0001000001347983 */ /* 0x002ee80000100a00 */
[----:B------:R1:W-:Y:S01]  /*3e2d0*/  LDGSTS.E [R26+0x78800], [R54.64], P0 ;  /* 0x78800000361a7fae */ /* 0x0003e20008121846 */
[----:B------:R-:W-:-:S03]  /*3e2e0*/  MOV R228, R28 ;  /* 0x0000001c00e47202 */ /* 0x000fc60000000f00 */
[----:B------:R1:W-:Y:S04]  /*3e2f0*/  LDGSTS.E [R26+0x79800], [R10.64], P0 ;  /* 0x798000000a1a7fae */ /* 0x0003e80008121846 */
[----:B------:R1:W-:Y:S04]  /*3e300*/  LDGSTS.E [R26+0x7a800], [R14.64], P0 ;  /* 0x7a8000000e1a7fae */ /* 0x0003e80008121846 */
[----:B-1----:R-:W4:Y:S04]  /*3e310*/  LDL.64 R54, [R1+0xf8] ;  /* 0x0000f80001367983 */ /* 0x002f280000100a00 */
[----:B------:R1:W-:Y:S04]  /*3e320*/  LDGSTS.E [R26+0x7b800], [R16.64], P0 ;  /* 0x7b800000101a7fae */ /* 0x0003e80008121846 */
[----:B------:R1:W-:Y:S04]  /*3e330*/  LDGSTS.E [R26+0x7c800], [R18.64], P0 ;  /* 0x7c800000121a7fae */ /* 0x0003e80008121846 */
        /* <DEDUP_REMOVED lines=13> */
[----:B-1----:R-:W-:Y:S01]  /*3e410*/  IMAD.MOV.U32 R228, RZ, RZ, R32 ;  /* 0x000000ffffe47224 */ /* 0x002fe200078e0020 */
[----:B------:R-:W-:-:S02]  /*3e420*/  MOV R229, R31 ;  /* 0x0000001f00e57202 */ /* 0x000fc40000000f00 */
        /* <DEDUP_REMOVED lines=8> */
[----:B------:R1:W-:Y:S02]  /*3e4b0*/  LDGSTS.E [R12+0x43a00], [R228.64], P0 ;  /* 0x43a00000e40c7fae */ /* 0x0003e40008121846 */
[----:B-1----:R-:W-:Y:S02]  /*3e4c0*/  IMAD.MOV.U32 R228, RZ, RZ, R252 ;  /* 0x000000ffffe47224 */ /* 0x002fe400078e00fc */
[----:B------:R-:W-:Y:S02]  /*3e4d0*/  IMAD.MOV.U32 R229, RZ, RZ, R35 ;  /* 0x000000ffffe57224 */ /* 0x000fe400078e0023 */
[----:B------:R-:W4:Y:S04]  /*3e4e0*/  LDL.64 R34, [R1+0x90] ;  /* 0x0000900001227983 */ /* 0x000f280000100a00 */
[----:B------:R1:W-:Y:S04]  /*3e4f0*/  LDGSTS.E [R12+0x44a00], [R228.64], P0 ;  /* 0x44a00000e40c7fae */ /* 0x0003e80008121846 */
[----:B------:R1:W-:Y:S04]  /*3e500*/  LDGSTS.E [R12+0x45a00], [R36.64], P0 ;  /* 0x45a00000240c7fae */ /* 0x0003e80008121846 */
[----:B------:R1:W-:Y:S04]  /*3e510*/  LDGSTS.E [R12+0x46a00], [R38.64], P0 ;  /* 0x46a00000260c7fae */ /* 0x0003e80008121846 */
[----:B-----5:R5:W-:Y:S04]  /*3e520*/  LDGSTS.E [R12+0x47a00], [R40.64], P0 ;  /* 0x47a00000280c7fae */ /* 0x020be80008121846 */
[----:B------:R1:W-:Y:S04]  /*3e530*/  LDGSTS.E [R12+0x48a00], [R42.64], P0 ;  /* 0x48a000002a0c7fae */ /* 0x0003e80008121846 */
[----:B------:R1:W-:Y:S04]  /*3e540*/  LDGSTS.E [R12+0x49a00], [R44.64], P0 ;  /* 0x49a000002c0c7fae */ /* 0x0003e80008121846 */
[----:B--2---:R2:W-:Y:S04]  /*3e550*/  LDGSTS.E [R12+0x4aa00], [R46.64], P0 ;  /* 0x4aa000002e0c7fae */ /* 0x0045e80008121846 */
[----:B------:R1:W-:Y:S04]  /*3e560*/  LDGSTS.E [R12+0x4ba00], [R48.64], P0 ;  /* 0x4ba00000300c7fae */ /* 0x0003e80008121846 */
[----:B---3--:R3:W-:Y:S04]  /*3e570*/  LDGSTS.E [R12+0x4ca00], [R50.64], P0 ;  /* 0x4ca00000320c7fae */ /* 0x0087e80008121846 */
[----:B--2---:R-:W2:Y:S04]  /*3e580*/  LDL.64 R46, [R1+0xc0] ;  /* 0x0000c000012e7983 */ /* 0x004ea80000100a00 */
[----:B-1----:R-:W2:Y:S04]  /*3e590*/  LDL.64 R48, [R1+0xc8] ;  /* 0x0000c80001307983 */ /* 0x002ea80000100a00 */
[----:B---3--:R-:W3:Y:S04]  /*3e5a0*/  LDL.64 R50, [R1+0xd0] ;  /* 0x0000d00001327983 */ /* 0x008ee80000100a00 */
[----:B------:R-:W2:Y:S04]  /*3e5b0*/  LDL.64 R44, [R1+0xb8] ;  /* 0x0000b800012c7983 */ /* 0x000ea80000100a00 */
[----:B------:R1:W-:Y:S04]  /*3e5c0*/  LDGSTS.E [R12+0x4da00], [R52.64], P0 ;  /* 0x4da00000340c7fae */ /* 0x0003e80008121846 */
[----:B------:R-:W2:Y:S04]  /*3e5d0*/  LDL.64 R42, [R1+0xb0] ;  /* 0x0000b000012a7983 */ /* 0x000ea80000100a00 */
[----:B-----5:R-:W5:Y:S04]  /*3e5e0*/  LDL.64 R40, [R1+0xa8] ;  /* 0x0000a80001287983 */ /* 0x020f680000100a00 */
[----:B-1----:R-:W2:Y:S04]  /*3e5f0*/  LDL.64 R52, [R1+0xd8] ;  /* 0x0000d80001347983 */ /* 0x002ea80000100a00 */
[----:B------:R-:W2:Y:S04]  /*3e600*/  LDL.64 R38, [R1+0xa0] ;  /* 0x0000a00001267983 */ /* 0x000ea80000100a00 */
[----:B------:R-:W2:Y:S04]  /*3e610*/  LDL.64 R36, [R1+0x98] ;  /* 0x0000980001247983 */ /* 0x000ea80000100a00 */
[----:B------:R-:W2:Y:S04]  /*3e620*/  LDL.64 R228, [R1+0x38] ;  /* 0x0000380001e47983 */ /* 0x000ea80000100a00 */
[----:B----4-:R1:W-:Y:S04]  /*3e630*/  LDGSTS.E [R12+0x4ea00], [R54.64], P0 ;  /* 0x4ea00000360c7fae */ /* 0x0103e80008121846 */
[----:B------:R4:W-:Y:S04]  /*3e640*/  LDGSTS.E [R12+0x4fa00], [R8.64], P0 ;  /* 0x4fa00000080c7fae */ /* 0x0009e80008121846 */
[----:B-1----:R-:W2:Y:S04]  /*3e650*/  LDL.64 R54, [R1+0xe0] ;  /* 0x0000e00001367983 */ /* 0x002ea80000100a00 */
[----:B----4-:R-:W5:Y:S04]  /*3e660*/  LDL.64 R8, [R1+0x8] ;  /* 0x0000080001087983 */ /* 0x010f680000100a00 */
[----:B------:R1:W-:Y:S04]  /*3e670*/  LDGSTS.E [R12+0x50a00], [R10.64], P0 ;  /* 0x50a000000a0c7fae */ /* 0x0003e80008121846 */
[----:B-1----:R-:W5:Y:S04]  /*3e680*/  LDL.64 R10, [R1] ;  /* 0x00000000010a7983 */ /* 0x002f680000100a00 */
[----:B--2---:R1:W-:Y:S04]  /*3e690*/  LDGSTS.E [R12+0x51a00], [R54.64], P0 ;  /* 0x51a00000360c7fae */ /* 0x0043e80008121846 */
[----:B------:R2:W-:Y:S04]  /*3e6a0*/  LDGSTS.E [R12+0x52a00], [R52.64], P0 ;  /* 0x52a00000340c7fae */ /* 0x0005e80008121846 */
[----:B---3--:R3:W-:Y:S04]  /*3e6b0*/  LDGSTS.E [R12+0x53a00], [R50.64], P0 ;  /* 0x53a00000320c7fae */ /* 0x0087e80008121846 */
[----:B-1----:R-:W4:Y:S04]  /*3e6c0*/  LDL.LU.64 R54, [R1+0x6160] ;  /* 0x0061600001367983 */ /* 0x002f280000300a00 */
[----:B--2---:R-:W2:Y:S04]  /*3e6d0*/  LDL.LU.64 R52, [R1+0x6158] ;  /* 0x0061580001347983 */ /* 0x004ea80000300a00 */
[----:B---3--:R-:W3:Y:S04]  /*3e6e0*/  LDL.LU.64 R50, [R1+0x6150] ;  /* 0x0061500001327983 */ /* 0x008ee80000300a00 */
[----:B------:R1:W-:Y:S04]  /*3e6f0*/  LDGSTS.E [R12+0x54a00], [R48.64], P0 ;  /* 0x54a00000300c7fae */ /* 0x0003e80008121846 */
[----:B------:R5:W-:Y:S04]  /*3e700*/  LDGSTS.E [R12+0x55a00], [R46.64], P0 ;  /* 0x55a000002e0c7fae */ /* 0x000be80008121846 */
[----:B------:R5:W-:Y:S04]  /*3e710*/  LDGSTS.E [R12+0x56a00], [R44.64], P0 ;  /* 0x56a000002c0c7fae */ /* 0x000be80008121846 */
[----:B-1----:R-:W2:Y:S04]  /*3e720*/  LDL.LU.64 R48, [R1+0x6148] ;  /* 0x0061480001307983 */ /* 0x002ea80000300a00 */
[----:B-----5:R-:W5:Y:S04]  /*3e730*/  LDL.LU.64 R46, [R1+0x6140] ;  /* 0x00614000012e7983 */ /* 0x020f680000300a00 */
[----:B------:R-:W2:Y:S04]  /*3e740*/  LDL.LU.64 R44, [R1+0x6138] ;  /* 0x00613800012c7983 */ /* 0x000ea80000300a00 */
[----:B------:R1:W-:Y:S04]  /*3e750*/  LDGSTS.E [R12+0x57a00], [R42.64], P0 ;  /* 0x57a000002a0c7fae */ /* 0x0003e80008121846 */
[----:B------:R1:W-:Y:S04]  /*3e760*/  LDGSTS.E [R12+0x58a00], [R40.64], P0 ;  /* 0x58a00000280c7fae */ /* 0x0003e80008121846 */
[----:B------:R1:W-:Y:S04]  /*3e770*/  LDGSTS.E [R12+0x59a00], [R38.64], P0 ;  /* 0x59a00000260c7fae */ /* 0x0003e80008121846 */
[----:B-1----:R-:W2:Y:S04]  /*3e780*/  LDL.LU.64 R42, [R1+0x6130] ;  /* 0x00613000012a7983 */ /* 0x002ea80000300a00 */
[----:B------:R-:W2:Y:S04]  /*3e790*/  LDL.LU.64 R40, [R1+0x6128] ;  /* 0x0061280001287983 */ /* 0x000ea80000300a00 */
        /* <DEDUP_REMOVED lines=28> */
[----:B-1----:R-:W2:Y:S04]  /*3e960*/  LDL R228, [R1+0x5420] ;  /* 0x0054200001e47983 */ /* 0x002ea80000100800 */
[----:B------:R-:W2:Y:S04]  /*3e970*/  LDL R229, [R1+0x543c] ;  /* 0x00543c0001e57983 */ /* 0x000ea80000100800 */
        /* <DEDUP_REMOVED lines=22> */
[----:B------:R-:W3:Y:S04]  /*3eae0*/  LDL R252, [R1+0x52fc] ;  /* 0x0052fc0001fc7983 */ /* 0x000ee80000100800 */
[----:B------:R-:W3:Y:S04]  /*3eaf0*/  LDL.64 R234, [R1+0x1948] ;  /* 0x0019480001ea7983 */ /* 0x000ee80000100a00 */
[----:B------:R-:W3:Y:S04]  /*3eb00*/  LDL.64 R232, [R1+0x1788] ;  /* 0x0017880001e87983 */ /* 0x000ee80000100a00 */
[----:B-1----:R-:W3:Y:S04]  /*3eb10*/  LDL.64 R4, [R1+0x1748] ;  /* 0x0017480001047983 */ /* 0x002ee80000100a00 */
[----:B------:R-:W3:Y:S04]  /*3eb20*/  LDL.64 R2, [R1+0x1708] ;  /* 0x0017080001027983 */ /* 0x000ee80000100a00 */
[----:B------:R-:W3:Y:S04]  /*3eb30*/  LDL.64 R6, [R1+0x16c8] ;  /* 0x0016c80001067983 */ /* 0x000ee80000100a00 */
[----:B------:R-:W3:Y:S04]  /*3eb40*/  LDL.64 R8, [R1+0x1688] ;  /* 0x0016880001087983 */ /* 0x000ee80000100a00 */
[----:B------:R-:W3:Y:S04]  /*3eb50*/  LDL.64 R10, [R1+0x1608] ;  /* 0x00160800010a7983 */ /* 0x000ee80000100a00 */
[----:B------:R1:W-:Y:S04]  /*3eb60*/  LDGSTS.E [R12+0x7fa00], [R210.64], P0 ;  /* 0x7fa00000d20c7fae */ /* 0x0003e80008121846 */
[----:B-1----:R-:W3:Y:S01]  /*3eb70*/  LDL.LU R12, [R1+0x60bc] ;  /* 0x0060bc00010c7983 */ /* 0x002ee20000300800 */
[----:B--2---:R-:W-:-:S04]  /*3eb80*/  LOP3.LUT R229, R229, R228, RZ, 0x3c, !PT ;  /* 0x000000e4e5e57212 */ /* 0x004fc800078e3cff */
[----:B------:R-:W-:-:S04]  /*3eb90*/  LOP3.LUT R228, R229, R228, RZ, 0x3c, !PT ;  /* 0x000000e4e5e47212 */ /* 0x000fc800078e3cff */
[----:B------:R-:W-:-:S05]  /*3eba0*/  LOP3.LUT R229, R229, R228, RZ, 0x3c, !PT ;  /* 0x000000e4e5e57212 */ /* 0x000fca00078e3cff */
[----:B------:R1:W-:Y:S04]  /*3ebb0*/  LDGSTS.E [R13+0x40c00], [R228.64], P0 ;  /* 0x40c00000e40d7fae */ /* 0x0003e80008121846 */
[----:B-1----:R-:W2:Y:S04]  /*3ebc0*/  LDL R228, [R1+0x53b0] ;  /* 0x0053b00001e47983 */ /* 0x002ea80000100800 */
[----:B------:R-:W2:Y:S02]  /*3ebd0*/  LDL R229, [R1+0x53d4] ;  /* 0x0053d40001e57983 */ /* 0x000ea40000100800 */
        /* <DEDUP_REMOVED lines=10> */
[----:B-1----:R-:W2:Y:S01]  /*3ec80*/  LDL R229, [R1+0x52d8] ;  /* 0x0052d80001e57983 */ /* 0x002ea20000100800 */
[----:B---3--:R-:W-:Y:S02]  /*3ec90*/  MOV R228, R252 ;  /* 0x000000fc00e47202 */ /* 0x008fe40000000f00 */
[----:B------:R-:W-:Y:S01]  /*3eca0*/  LOP3.LUT R0, R0, 0x70, RZ, 0x3c, !PT ;  /* 0x0000007000007812 */ /* 0x000fe200078e3cff */
[----:B------:R-:W3:Y:S04]  /*3ecb0*/  LDL R252, [R1+0x52ec] ;  /* 0x0052ec0001fc7983 */ /* 0x000ee80000100800 */
[----:B--2---:R1:W-:Y:S04]  /*3ecc0*/  LDGSTS.E [R13+0x43c00], [R228.64], P0 ;  /* 0x43c00000e40d7fae */ /* 0x0043e80008121846 */
[----:B-1----:R-:W2:Y:S04]  /*3ecd0*/  LDL.64 R228, [R1+0x1988] ;  /* 0x0019880001e47983 */ /* 0x002ea80000100a00 */
[----:B--2---:R1:W-:Y:S04]  /*3ece0*/  LDGSTS.E [R13+0x44c00], [R228.64], P0 ;  /* 0x44c00000e40d7fae */ /* 0x0043e80008121846 */
        /* <DEDUP_REMOVED lines=61> */
[----:B------:R-:W4:Y:S04]  /*3f0c0*/  LDL.64 R8, [R1+0x1938] ;  /* 0x0019380001087983 */ /* 0x000f280000100a00 */
[----:B------:R-:W4:Y:S04]  /*3f0d0*/  LDL.64 R6, [R1+0x1778] ;  /* 0x0017780001067983 */ /* 0x000f280000100a00 */
[----:B------:R-:W4:Y:S04]  /*3f0e0*/  LDL.64 R2, [R1+0x1738] ;  /* 0x0017380001027983 */ /* 0x000f280000100a00 */
[----:B------:R-:W4:Y:S04]  /*3f0f0*/  LDL.64 R4, [R1+0x16f8] ;  /* 0x0016f80001047983 */ /* 0x000f280000100a00 */
[----:B--2---:R-:W2:Y:S04]  /*3f100*/  LDL.64 R234, [R1+0x1638] ;  /* 0x0016380001ea7983 */ /* 0x004ea80000100a00 */
[----:B------:R-:W2:Y:S04]  /*3f110*/  LDL.64 R232, [R1+0x15f8] ;  /* 0x0015f80001e87983 */ /* 0x000ea80000100a00 */
[----:B------:R1:W-:Y:S04]  /*3f120*/  LDGSTS.E [R13+0x7fc00], [R106.64], P0 ;  /* 0x7fc000006a0d7fae */ /* 0x0003e80008121846 */
[----:B-1----:R-:W2:Y:S01]  /*3f130*/  LDL.LU R13, [R1+0x60b8] ;  /* 0x0060b800010d7983 */ /* 0x002ea20000300800 */
[----:B---3--:R-:W-:-:S04]  /*3f140*/  LOP3.LUT R229, R229, R228, RZ, 0x3c, !PT ;  /* 0x000000e4e5e57212 */ /* 0x008fc800078e3cff */
[----:B------:R-:W-:-:S04]  /*3f150*/  LOP3.LUT R228, R229, R228, RZ, 0x3c, !PT ;  /* 0x000000e4e5e47212 */ /* 0x000fc800078e3cff */
[----:B------:R-:W-:-:S05]  /*3f160*/  LOP3.LUT R229, R229, R228, RZ, 0x3c, !PT ;  /* 0x000000e4e5e57212 */ /* 0x000fca00078e3cff */
[----:B------:R1:W-:Y:S04]  /*3f170*/  LDGSTS.E [R0+0x40e00], [R228.64], P0 ;  /* 0x40e00000e4007fae */ /* 0x0003e80008121846 */
[----:B-1----:R-:W3:Y:S04]  /*3f180*/  LDL R228, [R1+0x53a0] ;  /* 0x0053a00001e47983 */ /* 0x002ee80000100800 */
[----:B------:R-:W3:Y:S02]  /*3f190*/  LDL R229, [R1+0x53c4] ;  /* 0x0053c40001e57983 */ /* 0x000ee40000100800 */
        /* <DEDUP_REMOVED lines=10> */
[----:B-1----:R-:W3:Y:S01]  /*3f240*/  LDL R229, [R1+0x52c8] ;  /* 0x0052c80001e57983 */ /* 0x002ee20000100800 */
[----:B------:R-:W-:-:S05]  /*3f250*/  IMAD.MOV.U32 R228, RZ, RZ, R252 ;  /* 0x000000ffffe47224 */ /* 0x000fca00078e00fc */
[----:B---3--:R1:W-:Y:S04]  /*3f260*/  LDGSTS.E [R0+0x43e00], [R228.64], P0 ;  /* 0x43e00000e4007fae */ /* 0x0083e80008121846 */
[----:B----4-:R3:W-:Y:S04]  /*3f270*/  LDGSTS.E [R0+0x44e00], [R10.64], P0 ;  /* 0x44e000000a007fae */ /* 0x0107e80008121846 */
[----:B------:R4:W-:Y:S04]  /*3f280*/  LDGSTS.E [R0+0x45e00], [R8.64], P0 ;  /* 0x45e0000008007fae */ /* 0x0009e80008121846 */
[----:B-1----:R-:W2:Y:S04]  /*3f290*/  LDL.64 R228, [R1+0x16b8] ;  /* 0x0016b80001e47983 */ /* 0x002ea80000100a00 */
[----:B---3--:R-:W3:Y:S04]  /*3f2a0*/  LDL.LU.64 R10, [R1+0x60b0] ;  /* 0x0060b000010a7983 */ /* 0x008ee80000300a00 */
[----:B----4-:R-:W4:Y:S04]  /*3f2b0*/  LDL.LU.64 R8, [R1+0x60a8] ;  /* 0x0060a80001087983 */ /* 0x010f280000300a00 */
[----:B------:R1:W-:Y:S04]  /*3f2c0*/  LDGSTS.E [R0+0x46e00], [R6.64], P0 ;  /* 0x46e0000006007fae */ /* 0x0003e80008121846 */
[----:B------:R5:W-:Y:S04]  /*3f2d0*/  LDGSTS.E [R0+0x47e00], [R2.64], P0 ;  /* 0x47e0000002007fae */ /* 0x000be80008121846 */
[----:B------:R5:W-:Y:S04]  /*3f2e0*/  LDGSTS.E [R0+0x48e00], [R4.64], P0 ;  /* 0x48e0000004007fae */ /* 0x000be80008121846 */
[----:B-1----:R-:W2:Y:S04]  /*3f2f0*/  LDL.LU.64 R6, [R1+0x60a0] ;  /* 0x0060a00001067983 */ /* 0x002ea80000300a00 */
[----:B-----5:R-:W5:Y:S04]  /*3f300*/  LDL.LU.64 R2, [R1+0x6098] ;  /* 0x0060980001027983 */ /* 0x020f680000300a00 */
[----:B------:R-:W2:Y:S04]  /*3f310*/  LDL.LU.64 R4, [R1+0x6090] ;  /* 0x0060900001047983 */ /* 0x000ea80000300a00 */
[----:B------:R1:W-:Y:S04]  /*3f320*/  STL [R1+0x2dd0], RZ ;  /* 0x002dd0ff01007387 */ /* 0x0003e80000100800 */
        /* <DEDUP_REMOVED lines=1992> */
[----:B--2---:R1:W-:Y:S04]  /*46fb0*/  LDGSTS.E [R0+0x49e00], [R228.64], P0 ;  /* 0x49e00000e4007fae */ /* 0x0043e80008121846 */
[----:B------:R1:W-:Y:S04]  /*46fc0*/  STL [R1+0x1264], RZ ;  /* 0x001264ff01007387 */ /* 0x0003e80000100800 */
[----:B------:R2:W-:Y:S04]  /*46fd0*/  LDGSTS.E [R0+0x4ae00], [R234.64], P0 ;  /* 0x4ae00000ea007fae */ /* 0x0005e80008121846 */
        /* <DEDUP_REMOVED lines=82> */
[----:B------:R1:W-:Y:S01]  /*47500*/  STL [R1+0xd6c], RZ ;  /* 0x000d6cff01007387 */ /* 0x0003e20000100800 */
[----:B------:R-:W-:-:S03]  /*47510*/  IMAD.MOV.U32 R252, RZ, RZ, c[0x0][0x180] ;  /* 0x00006000fffc7624 */ /* 0x000fc600078e00ff */
        /* <DEDUP_REMOVED lines=10> */
[----:B------:R-:W-:-:S03]  /*475c0*/  IADD3 R252, R252, 0x7f, RZ ;  /* 0x0000007ffcfc7810 */ /* 0x000fc60007ffe0ff */
[----:B------:R1:W-:Y:S04]  /*475d0*/  LDGSTS.E [R0+0x79e00], [R14.64], P0 ;  /* 0x79e000000e007fae */ /* 0x0003e80008121846 */
[----:B------:R1:W-:Y:S04]  /*475e0*/  STL [R1+0x6c4], RZ ;  /* 0x0006c4ff01007387 */ /* 0x0003e80000100800 */
[----:B------:R1:W-:Y:S04]  /*475f0*/  LDGSTS.E [R0+0x7ae00], [R12.64], P0 ;  /* 0x7ae000000c007fae */ /* 0x0003e80008121846 */
[----:B------:R1:W-:Y:S04]  /*47600*/  STL [R1+0x6c8], RZ ;  /* 0x0006c8ff01007387 */ /* 0x0003e80000100800 */
[----:B---3--:R3:W-:Y:S04]  /*47610*/  LDGSTS.E [R0+0x7be00], [R10.64], P0 ;  /* 0x7be000000a007fae */ /* 0x0087e80008121846 */
[----:B------:R3:W-:Y:S04]  /*47620*/  STL [R1+0x6cc], RZ ;  /* 0x0006ccff01007387 */ /* 0x0007e80000100800 */
[----:B----4-:R3:W-:Y:S04]  /*47630*/  LDGSTS.E [R0+0x7ce00], [R8.64], P0 ;  /* 0x7ce0000008007fae */ /* 0x0107e80008121846 */
[----:B------:R3:W-:Y:S04]  /*47640*/  LDGSTS.E [R0+0x7de00], [R6.64], P0 ;  /* 0x7de0000006007fae */ /* 0x0007e80008121846 */
[----:B-----5:R3:W-:Y:S04]  /*47650*/  LDGSTS.E [R0+0x7ee00], [R2.64], P0 ;  /* 0x7ee0000002007fae */ /* 0x0207e80008121846 */
[----:B------:R3:W-:Y:S01]  /*47660*/  LDGSTS.E [R0+0x7fe00], [R4.64], P0 ;  /* 0x7fe0000004007fae */ /* 0x0007e20008121846 */
[----:B------:R-:W-:-:S03]  /*47670*/  ISETP.GE.AND P0, PT, R252, 0x80, PT ;  /* 0x00000080fc00780c */ /* 0x000fc60003f06270 */
[----:B------:R-:W0:Y:S01]  /*47680*/  LDGDEPBAR ;  /* 0x00000000000079af */ /* 0x000e220000000000 */
[----:B-1----:R-:W-:Y:S01]  /*47690*/  CS2R R232, SRZ ;  /* 0x0000000000e87805 */ /* 0x002fe2000001ff00 */
[----:B--2---:R-:W-:-:S08]  /*476a0*/  CS2R R234, SRZ ;  /* 0x0000000000ea7805 */ /* 0x004fd0000001ff00 */
[----:B------:R-:W-:Y:S05]  /*476b0*/  @!P0 BRA `(.L_x_0) ;  /* 0x000fe5c000008947 */ /* 0x000fea0003800000 */
[----:B---3--:R-:W2:Y:S04]  /*476c0*/  LDL.LU.64 R234, [R1+0x3080] ;  /* 0x0030800001ea7983 */ /* 0x008ea80000300a00 */
[----:B------:R-:W3:Y:S04]  /*476d0*/  LDL.LU.64 R228, [R1+0x3040] ;  /* 0x0030400001e47983 */ /* 0x000ee80000300a00 */
[----:B------:R-:W4:Y:S04]  /*476e0*/  LDL.LU.64 R232, [R1+0x3038] ;  /* 0x0030380001e87983 */ /* 0x000f280000300a00 */
[----:B------:R1:W-:Y:S04]  /*476f0*/  STL.64 [R1+0x60e8], R216 ;  /* 0x0060e8d801007387 */ /* 0x0003e80000100a00 */
[----:B-1----:R-:W5:Y:S04]  /*47700*/  LDL.LU.64 R216, [R1+0x3078] ;  /* 0x0030780001d87983 */ /* 0x002f680000300a00 */
[----:B------:R1:W-:Y:S04]  /*47710*/  STL.64 [R1+0x60e0], R112 ;  /* 0x0060e07001007387 */ /* 0x0003e80000100a00 */
[----:B-1----:R-:W2:Y:S04]  /*47720*/  LDL.LU.64 R112, [R1+0x3068] ;  /* 0x0030680001707983 */ /* 0x002ea80000300a00 */
        /* <DEDUP_REMOVED lines=12> */
[----:B------:R-:W-:Y:S04]  /*477f0*/  STL.64 [R1+0x60a8], R2 ;  /* 0x0060a80201007387 */ /* 0x000fe80000100a00 */
[----:B------:R-:W-:Y:S04]  /*47800*/  STL.64 [R1+0x60a0], R210 ;  /* 0x0060a0d201007387 */ /* 0x000fe80000100a00 */
[----:B------:R-:W-:Y:S04]  /*47810*/  STL.64 [R1+0x6098], R106 ;  /* 0x0060986a01007387 */ /* 0x000fe80000100a00 */
[----:B------:R-:W-:Y:S04]  /*47820*/  STL.64 [R1+0x6090], R4 ;  /* 0x0060900401007387 */ /* 0x000fe80000100a00 */
[----:B--2---:R1:W-:Y:S01]  /*47830*/  STL [R1+0x5870], R108 ;  /* 0x0058706c01007387 */ /* 0x0043e20000100800 */
[----:B------:R-:W-:-:S03]  /*47840*/  IMAD.MOV.U32 R0, RZ, RZ, R109 ;  /* 0x000000ffff007224 */ /* 0x000fc600078e006d */
[----:B-1----:R-:W2:Y:S04]  /*47850*/  LDL.LU.64 R108, [R1+0x3030] ;  /* 0x00303000016c7983 */ /* 0x002ea80000300a00 */
[----:B------:R1:W-:Y:S04]  /*47860*/  STL [R1+0x5868], R0 ;  /* 0x0058680001007387 */ /* 0x0003e80000100800 */
[----:B------:R3:W-:Y:S01]  /*47870*/  STL [R1+0x586c], R234 ;  /* 0x00586cea01007387 */ /* 0x0007e20000100800 */
[----:B-1----:R-:W-:-:S03]  /*47880*/  IMAD.MOV.U32 R0, RZ, RZ, R235 ;  /* 0x000000ffff007224 */ /* 0x002fc600078e00eb */
[----:B---3--:R-:W3:Y:S04]  /*47890*/  LDL.LU.64 R234, [R1+0x3028] ;  /* 0x0030280001ea7983 */ /* 0x008ee80000300a00 */
[----:B------:R1:W-:Y:S04]  /*478a0*/  STL [R1+0x5860], R0 ;  /* 0x0058600001007387 */ /* 0x0003e80000100800 */
[----:B-----5:R5:W-:Y:S01]  /*478b0*/  STL [R1+0x5864], R216 ;  /* 0x005864d801007387 */ /* 0x020be20000100800 */
[----:B-1----:R-:W-:-:S03]  /*478c0*/  MOV R0, R217 ;  /* 0x000000d900007202 */ /* 0x002fc60000000f00 */
[----:B-----5:R-:W5:Y:S04]  /*478d0*/  LDL.LU.64 R216, [R1+0x3020] ;  /* 0x0030200001d87983 */ /* 0x020f680000300a00 */
[----:B------:R1:W-:Y:S04]  /*478e0*/  STL [R1+0x5858], R0 ;  /* 0x0058580001007387 */ /* 0x0003e80000100800 */
[----:B------:R4:W-:Y:S01]  /*478f0*/  STL [R1+0x585c], R212 ;  /* 0x00585cd401007387 */ /* 0x0009e20000100800 */
[----:B-1----:R-:W-:-:S03]  /*47900*/  IMAD.MOV.U32 R0, RZ, RZ, R213 ;  /* 0x000000ffff007224 */ /* 0x002fc600078e00d5 */
[----:B----4-:R-:W4:Y:S04]  /*47910*/  LDL.LU.64 R212, [R1+0x3018] ;  /* 0x0030180001d47983 */ /* 0x010f280000300a00 */
[----:B------:R1:W-:Y:S04]  /*47920*/  STL [R1+0x5850], R0 ;  /* 0x0058500001007387 */ /* 0x0003e80000100800 */
[----:B------:R1:W-:Y:S02]  /*47930*/  STL [R1+0x5854], R112 ;  /* 0x0058547001007387 */ /* 0x0003e40000100800 */
[----:B-1----:R-:W-:-:S02]  /*47940*/  IMAD.MOV.U32 R0, RZ, RZ, R113 ;  /* 0x000000ffff007224 */ /* 0x002fc400078e0071 */
[----:B------:R-:W4:Y:S04]  /*47950*/  LDL.LU.64 R112, [R1+0x3010] ;  /* 0x0030100001707983 */ /* 0x000f280000300a00 */
        /* <DEDUP_REMOVED lines=10> */
[----:B-1----:R-:W-:-:S02]  /*47a00*/  MOV R0, R215 ;  /* 0x000000d700007202 */ /* 0x002fc40000000f00 */
        /* <DEDUP_REMOVED lines=14> */
[----:B--2---:R2:W-:Y:S01]  /*47af0*/  STL [R1+0x581c], R108 ;  /* 0x00581c6c01007387 */ /* 0x0045e20000100800 */
[----:B-1----:R-:W-:-:S03]  /*47b00*/  IMAD.MOV.U32 R0, RZ, RZ, R109 ;  /* 0x000000ffff007224 */ /* 0x002fc600078e006d */
[----:B--2---:R-:W2:Y:S04]  /*47b10*/  LDL.LU.64 R108, [R1+0x2fd8] ;  /* 0x002fd800016c7983 */ /* 0x004ea80000300a00 */
[----:B------:R1:W-:Y:S04]  /*47b20*/  STL [R1+0x5810], R0 ;  /* 0x0058100001007387 */ /* 0x0003e80000100800 */
[----:B---3--:R3:W-:Y:S01]  /*47b30*/  STL [R1+0x5814], R234 ;  /* 0x005814ea01007387 */ /* 0x0087e20000100800 */
[----:B-1----:R-:W-:-:S03]  /*47b40*/  MOV R0, R235 ;  /* 0x000000eb00007202 */ /* 0x002fc60000000f00 */
[----:B---3--:R-:W3:Y:S04]  /*47b50*/  LDL.LU.64 R234, [R1+0x2fd0] ;  /* 0x002fd00001ea7983 */ /* 0x008ee80000300a00 */
[----:B------:R1:W-:Y:S04]  /*47b60*/  STL [R1+0x5808], R0 ;  /* 0x0058080001007387 */ /* 0x0003e80000100800 */
[----:B-----5:R5:W-:Y:S01]  /*47b70*/  STL [R1+0x580c], R216 ;  /* 0x00580cd801007387 */ /* 0x020be20000100800 */
[----:B-1----:R-:W-:-:S03]  /*47b80*/  IMAD.MOV.U32 R0, RZ, RZ, R217 ;  /* 0x000000ffff007224 */ /* 0x002fc600078e00d9 */
[----:B-----5:R-:W5:Y:S04]  /*47b90*/  LDL.LU.64 R216, [R1+0x2fc8] ;  /* 0x002fc80001d87983 */ /* 0x020f680000300a00 */
[----:B------:R1:W-:Y:S04]  /*47ba0*/  STL [R1+0x5800], R0 ;  /* 0x0058000001007387 */ /* 0x0003e80000100800 */
[----:B----4-:R4:W-:Y:S01]  /*47bb0*/  STL [R1+0x5804], R212 ;  /* 0x005804d401007387 */ /* 0x0109e20000100800 */
        /* <DEDUP_REMOVED lines=32> */
[----:B-1----:R-:W-:-:S03]  /*47dc0*/  MOV R0, R109 ;  /* 0x0000006d00007202 */ /* 0x002fc60000000f00 */
[----:B--2---:R-:W2:Y:S04]  /*47dd0*/  LDL.LU.64 R108, [R1+0x2f80] ;  /* 0x002f8000016c7983 */ /* 0x004ea80000300a00 */
[----:B------:R1:W-:Y:S04]  /*47de0*/  STL [R1+0x57b8], R0 ;  /* 0x0057b80001007387 */ /* 0x0003e80000100800 */
[----:B---3--:R3:W-:Y:S01]  /*47df0*/  STL [R1+0x57bc], R234 ;  /* 0x0057bcea01007387 */ /* 0x0087e20000100800 */
[----:B-1----:R-:W-:-:S03]  /*47e00*/  IMAD.MOV.U32 R0, RZ, RZ, R235 ;  /* 0x000000ffff007224 */ /* 0x002fc600078e00eb */
        /* <DEDUP_REMOVED lines=38> */
[----:B--2---:R2:W-:Y:S01]  /*48070*/  STL [R1+0x576c], R108 ;  /* 0x00576c6c01007387 */ /* 0x0045e20000100800 */
[----:B-1----:R-:W-:-:S03]  /*48080*/  IMAD.MOV.U32 R0, RZ, RZ, R109 ;  /* 0x000000ffff007224 */ /* 0x002fc600078e006d */
        /* <DEDUP_REMOVED lines=55> */
[----:B-1----:R-:W-:-:S03]  /*48400*/  MOV R0, R213 ;  /* 0x000000d500007202 */ /* 0x002fc60000000f00 */
        /* <DEDUP_REMOVED lines=39> */
[----:B-1----:R-:W-:-:S03]  /*48680*/  MOV R0, R217 ;  /* 0x000000d900007202 */ /* 0x002fc60000000f00 */
        /* <DEDUP_REMOVED lines=1462> */
[----:B------:R1:W-:Y:S04]  /*4e1f0*/  STL [R1+0x504c], R6 ;  /* 0x00504c0601007387 */ /* 0x0003e80000100800 */
[----:B------:R-:W4:Y:S01]  /*4e200*/  LDL.LU.64 R2, [R1+0x3a48] ;  /* 0x003a480001027983 */ /* 0x000f220000300a00 */
[----:B-1----:R-:W-:-:S05]  /*4e210*/  IMAD.MOV.U32 R0, RZ, RZ, R7 ;  /* 0x000000ffff007224 */ /* 0x002fca00078e0007 */
[----:B------:R1:W-:Y:S04]  /*4e220*/  STL [R1+0x5048], R0 ;  /* 0x0050480001007387 */ /* 0x0003e80000100800 */
[----:B------:R-:W-:Y:S04]  /*4e230*/  STL [R1+0x5054], R110 ;  /* 0x0050546e01007387 */ /* 0x000fe80000100800 */
[----:B------:R-:W4:Y:S01]  /*4e240*/  LDL.LU.64 R6, [R1+0x3a50] ;  /* 0x003a500001067983 */ /* 0x000f220000300a00 */
[----:B-1----:R-:W-:-:S05]  /*4e250*/  IMAD.MOV.U32 R0, RZ, RZ, R111 ;  /* 0x000000ffff007224 */ /* 0x002fca00078e006f */
[----:B------:R1:W-:Y:S02]  /*4e260*/  STL [R1+0x5050], R0 ;  /* 0x0050500001007387 */ /* 0x0003e40000100800 */
[----:B-1----:R-:W-:Y:S02]  /*4e270*/  IMAD.MOV.U32 R0, RZ, RZ, R215 ;  /* 0x000000ffff007224 */ /* 0x002fe400078e00d7 */
[----:B------:R-:W-:Y:S04]  /*4e280*/  STL [R1+0x505c], R214 ;  /* 0x00505cd601007387 */ /* 0x000fe80000100800 */
[----:B------:R-:W4:Y:S04]  /*4e290*/  LDL.LU.64 R110, [R1+0x3a58] ;  /* 0x003a5800016e7983 */ /* 0x000f280000300a00 */
[----:B------:R1:W-:Y:S02]  /*4e2a0*/  STL [R1+0x5058], R0 ;  /* 0x0050580001007387 */ /* 0x0003e40000100800 */
[----:B-1----:R-:W-:-:S02]  /*4e2b0*/  IMAD.MOV.U32 R0, RZ, RZ, R9 ;  /* 0x000000ffff007224 */ /* 0x002fc400078e0009 */
[----:B------:R1:W-:Y:S04]  /*4e2c0*/  STL [R1+0x5064], R8 ;  /* 0x0050640801007387 */ /* 0x0003e80000100800 */
[----:B------:R-:W4:Y:S04]  /*4e2d0*/  LDL.LU.64 R214, [R1+0x3a60] ;  /* 0x003a600001d67983 */ /* 0x000f280000300a00 */
[----:B------:R1:W-:Y:S04]  /*4e2e0*/  STL [R1+0x5060], R0 ;  /* 0x0050600001007387 */ /* 0x0003e80000100800 */
[----:B------:R1:W-:Y:S04]  /*4e2f0*/  STL [R1+0x506c], R228 ;  /* 0x00506ce401007387 */ /* 0x0003e80000100800 */
[----:B-1----:R-:W4:Y:S01]  /*4e300*/  LDL.LU.64 R8, [R1+0x3a68] ;  /* 0x003a680001087983 */ /* 0x002f220000300a00 */
[----:B------:R-:W-:-:S03]  /*4e310*/  MOV R0, R229 ;  /* 0x000000e500007202 */ /* 0x000fc60000000f00 */
[----:B------:R-:W-:Y:S04]  /*4e320*/  STL [R1+0x5074], R232 ;  /* 0x005074e801007387 */ /* 0x000fe80000100800 */
[----:B------:R1:W-:Y:S04]  /*4e330*/  STL [R1+0x5068], R0 ;  /* 0x0050680001007387 */ /* 0x0003e80000100800 */
[----:B------:R-:W4:Y:S01]  /*4e340*/  LDL.LU.64 R228, [R1+0x3a70] ;  /* 0x003a700001e47983 */ /* 0x000f220000300a00 */
[----:B-1----:R-:W-:-:S03]  /*4e350*/  IMAD.MOV.U32 R0, RZ, RZ, R233 ;  /* 0x000000ffff007224 */ /* 0x002fc600078e00e9 */
[----:B--2---:R-:W-:Y:S04]  /*4e360*/  STL [R1+0x507c], R108 ;  /* 0x00507c6c01007387 */ /* 0x004fe80000100800 */
[----:B------:R1:W-:Y:S04]  /*4e370*/  STL [R1+0x5070], R0 ;  /* 0x0050700001007387 */ /* 0x0003e80000100800 */
[----:B------:R-:W2:Y:S01]  /*4e380*/  LDL.LU.64 R232, [R1+0x3540] ;  /* 0x0035400001e87983 */ /* 0x000ea20000300a00 */
[----:B-1----:R-:W-:-:S03]  /*4e390*/  IMAD.MOV.U32 R0, RZ, RZ, R109 ;  /* 0x000000ffff007224 */ /* 0x002fc600078e006d */
[----:B---3--:R-:W-:Y:S04]  /*4e3a0*/  STL [R1+0x5084], R234 ;  /* 0x005084ea01007387 */ /* 0x008fe80000100800 */
[----:B------:R1:W-:Y:S04]  /*4e3b0*/  STL [R1+0x5078], R0 ;  /* 0x0050780001007387 */ /* 0x0003e80000100800 */
[----:B------:R-:W3:Y:S01]  /*4e3c0*/  LDL.LU.64 R108, [R1+0x3550] ;  /* 0x00355000016c7983 */ /* 0x000ee20000300a00 */
[----:B-1----:R-:W-:-:S03]  /*4e3d0*/  IMAD.MOV.U32 R0, RZ, RZ, R235 ;  /* 0x000000ffff007224 */ /* 0x002fc600078e00eb */
[----:B-----5:R-:W-:Y:S04]  /*4e3e0*/  STL [R1+0x508c], R216 ;  /* 0x00508cd801007387 */ /* 0x020fe80000100800 */
[----:B------:R1:W-:Y:S04]  /*4e3f0*/  STL [R1+0x5080], R0 ;  /* 0x0050800001007387 */ /* 0x0003e80000100800 */
[----:B------:R-:W5:Y:S01]  /*4e400*/  LDL.LU.64 R234, [R1+0x3560] ;  /* 0x0035600001ea7983 */ /* 0x000f620000300a00 */
[----:B-1----:R-:W-:-:S03]  /*4e410*/  IMAD.MOV.U32 R0, RZ, RZ, R217 ;  /* 0x000000ffff007224 */ /* 0x002fc600078e00d9 */
[----:B----4-:R-:W-:Y:S04]  /*4e420*/  STL [R1+0x5094], R212 ;  /* 0x005094d401007387 */ /* 0x010fe80000100800 */
[----:B------:R1:W-:Y:S04]  /*4e430*/  STL [R1+0x5088], R0 ;  /* 0x0050880001007387 */ /* 0x0003e80000100800 */
[----:B------:R-:W4:Y:S01]  /*4e440*/  LDL.LU.64 R216, [R1+0x3570] ;  /* 0x0035700001d87983 */ /* 0x000f220000300a00 */
[----:B-1----:R-:W-:-:S03]  /*4e450*/  MOV R0, R213 ;  /* 0x000000d500007202 */ /* 0x002fc60000000f00 */
[----:B------:R-:W-:Y:S04]  /*4e460*/  STL [R1+0x509c], R112 ;  /* 0x00509c7001007387 */ /* 0x000fe80000100800 */
[----:B------:R1:W-:Y:S04]  /*4e470*/  STL [R1+0x5090], R0 ;  /* 0x0050900001007387 */ /* 0x0003e80000100800 */
[----:B------:R-:W4:Y:S01]  /*4e480*/  LDL.LU.64 R212, [R1+0x3a78] ;  /* 0x003a780001d47983 */ /* 0x000f220000300a00 */
[----:B-1----:R-:W-:-:S03]  /*4e490*/  IMAD.MOV.U32 R0, RZ, RZ, R113 ;  /* 0x000000ffff007224 */ /* 0x002fc600078e0071 */
[----:B------:R-:W-:Y:S04]  /*4e4a0*/  STL [R1+0x50a4], R2 ;  /* 0x0050a40201007387 */ /* 0x000fe80000100800 */
[----:B------:R1:W-:Y:S04]  /*4e4b0*/  STL [R1+0x5098], R0 ;  /* 0x0050980001007387 */ /* 0x0003e80000100800 */
[----:B------:R-:W4:Y:S01]  /*4e4c0*/  LDL.LU.64 R112, [R1+0x3a80] ;  /* 0x003a800001707983 */ /* 0x000f220000300a00 */
[----:B-1----:R-:W-:-:S03]  /*4e4d0*/  IMAD.MOV.U32 R0, RZ, RZ, R3 ;  /* 0x000000ffff007224 */ /* 0x002fc600078e0003 */
[----:B------:R-:W-:Y:S04]  /*4e4e0*/  STL [R1+0x50ac], R6 ;  /* 0x0050ac0601007387 */ /* 0x000fe80000100800 */
[----:B------:R1:W-:Y:S02]  /*4e4f0*/  STL [R1+0x50a0], R0 ;  /* 0x0050a00001007387 */ /* 0x0003e40000100800 */
[----:B-1----:R-:W-:Y:S02]  /*4e500*/  IMAD.MOV.U32 R0, RZ, RZ, R7 ;  /* 0x000000ffff007224 */ /* 0x002fe400078e0007 */
        /* <DEDUP_REMOVED lines=16> */
[----:B------:R2:W-:Y:S02]  /*4e610*/  STL [R1+0x50c8], R0 ;  /* 0x0050c80001007387 */ /* 0x0005e40000100800 */
[----:B--2---:R-:W-:-:S02]  /*4e620*/  IMAD.MOV.U32 R0, RZ, RZ, R233 ;  /* 0x000000ffff007224 */ /* 0x004fc400078e00e9 */
[----:B------:R1:W-:Y:S04]  /*4e630*/  STL [R1+0x50d4], R232 ;  /* 0x0050d4e801007387 */ /* 0x0003e80000100800 */
[----:B-1----:R-:W2:Y:S04]  /*4e640*/  LDL.LU.64 R232, [R1+0x3aa8] ;  /* 0x003aa80001e87983 */ /* 0x002ea80000300a00 */
[----:B------:R1:W-:Y:S04]  /*4e650*/  STL [R1+0x50d0], R0 ;  /* 0x0050d00001007387 */ /* 0x0003e80000100800 */
[----:B---3--:R-:W-:Y:S04]  /*4e660*/  STL [R1+0x50dc], R108 ;  /* 0x0050dc6c01007387 */ /* 0x008fe80000100800 */
[----:B------:R-:W3:Y:S01]  /*4e670*/  LDL.LU.64 R8, [R1+0x3ab0] ;  /* 0x003ab00001087983 */ /* 0x000ee20000300a00 */
[----:B-1----:R-:W-:-:S03]  /*4e680*/  IMAD.MOV.U32 R0, RZ, RZ, R109 ;  /* 0x000000ffff007224 */ /* 0x002fc600078e006d */
[----:B-----5:R-:W-:Y:S04]  /*4e690*/  STL [R1+0x50e4], R234 ;  /* 0x0050e4ea01007387 */ /* 0x020fe80000100800 */
[----:B------:R1:W-:Y:S04]  /*4e6a0*/  STL [R1+0x50d8], R0 ;  /* 0x0050d80001007387 */ /* 0x0003e80000100800 */
[----:B------:R-:W5:Y:S01]  /*4e6b0*/  LDL.LU.64 R210, [R1+0x3ab8] ;  /* 0x003ab80001d27983 */ /* 0x000f620000300a00 */
[----:B-1----:R-:W-:-:S03]  /*4e6c0*/  MOV R0, R235 ;  /* 0x000000eb00007202 */ /* 0x002fc60000000f00 */
[----:B----4-:R-:W-:Y:S04]  /*4e6d0*/  STL [R1+0x50ec], R216 ;  /* 0x0050ecd801007387 */ /* 0x010fe80000100800 */
        /* <DEDUP_REMOVED lines=8> */
[----:B------:R1:W-:Y:S04]  /*4e760*/  STL [R1+0x50f0], R0 ;  /* 0x0050f00001007387 */ /* 0x0003e80000100800 */
[----:B------:R-:W4:Y:S04]  /*4e770*/  LDL.LU.64 R2, [R1+0x3ad0] ;  /* 0x003ad00001027983 */ /* 0x000f280000300a00 */
[----:B------:R-:W4:Y:S01]  /*4e780*/  LDL.LU.64 R108, [R1+0x35f0] ;  /* 0x0035f000016c7983 */ /* 0x000f220000300a00 */
[----:B-1----:R-:W-:-:S05]  /*4e790*/  IMAD.MOV.U32 R0, RZ, RZ, R113 ;  /* 0x000000ffff007224 */ /* 0x002fca00078e0071 */
[----:B------:R1:W-:Y:S04]  /*4e7a0*/  STL [R1+0x50f8], R0 ;  /* 0x0050f80001007387 */ /* 0x0003e80000100800 */
[----:B------:R1:W-:Y:S04]  /*4e7b0*/  STL [R1+0x5104], R6 ;  /* 0x0051040601007387 */ /* 0x0003e80000100800 */
[----:B------:R-:W4:Y:S01]  /*4e7c0*/  LDL.LU.64 R112, [R1+0x3600] ;  /* 0x0036000001707983 */ /* 0x000f220000300a00 */
[----:B-1----:R-:W-:-:S03]  /*4e7d0*/  IMAD.MOV.U32 R0, RZ, RZ, R7 ;  /* 0x000000ffff007224 */ /* 0x002fc600078e0007 */
[----:B------:R-:W-:Y:S04]  /*4e7e0*/  STL [R1+0x510c], R110 ;  /* 0x00510c6e01007387 */ /* 0x000fe80000100800 */
[----:B------:R1:W-:Y:S04]  /*4e7f0*/  STL [R1+0x5100], R0 ;  /* 0x0051000001007387 */ /* 0x0003e80000100800 */
[----:B------:R-:W4:Y:S04]  /*4e800*/  LDL.LU.64 R212, [R1+0x3610] ;  /* 0x0036100001d47983 */ /* 0x000f280000300a00 */
[----:B------:R-:W4:Y:S01]  /*4e810*/  LDL.LU.64 R6, [R1+0x3620] ;  /* 0x0036200001067983 */ /* 0x000f220000300a00 */
[----:B-1----:R-:W-:-:S05]  /*4e820*/  MOV R0, R111 ;  /* 0x0000006f00007202 */ /* 0x002fca0000000f00 */
[----:B------:R1:W-:Y:S04]  /*4e830*/  STL [R1+0x5108], R0 ;  /* 0x0051080001007387 */ /* 0x0003e80000100800 */
[----:B------:R1:W-:Y:S04]  /*4e840*/  STL [R1+0x5114], R214 ;  /* 0x005114d601007387 */ /* 0x0003e80000100800 */
[----:B------:R-:W4:Y:S01]  /*4e850*/  LDL.LU.64 R110, [R1+0x3ad8] ;  /* 0x003ad800016e7983 */ /* 0x000f220000300a00 */
[----:B-1----:R-:W-:-:S03]  /*4e860*/  IMAD.MOV.U32 R0, RZ, RZ, R215 ;  /* 0x000000ffff007224 */ /* 0x002fc600078e00d7 */
[----:B------:R-:W4:Y:S04]  /*4e870*/  LDL.LU.64 R214, [R1+0x3ae0] ;  /* 0x003ae00001d67983 */ /* 0x000f280000300a00 */
[----:B------:R1:W-:Y:S02]  /*4e880*/  STL [R1+0x5110], R0 ;  /* 0x0051100001007387 */ /* 0x0003e40000100800 */
[----:B-1----:R-:W-:Y:S02]  /*4e890*/  IMAD.MOV.U32 R0, RZ, RZ, R229 ;  /* 0x000000ffff007224 */ /* 0x002fe400078e00e5 */
[----:B------:R1:W-:Y:S04]  /*4e8a0*/  STL [R1+0x511c], R228 ;  /* 0x00511ce401007387 */ /* 0x0003e80000100800 */
[----:B-1----:R-:W4:Y:S04]  /*4e8b0*/  LDL.LU.64 R228, [R1+0x3ae8] ;  /* 0x003ae80001e47983 */ /* 0x002f280000300a00 */
[----:B------:R2:W-:Y:S02]  /*4e8c0*/  STL [R1+0x5118], R0 ;  /* 0x0051180001007387 */ /* 0x0005e40000100800 */
[----:B--2---:R-:W-:-:S02]  /*4e8d0*/  IMAD.MOV.U32 R0, RZ, RZ, R233 ;  /* 0x000000ffff007224 */ /* 0x004fc400078e00e9 */
[----:B------:R1:W-:Y:S04]  /*4e8e0*/  STL [R1+0x5124], R232 ;  /* 0x005124e801007387 */ /* 0x0003e80000100800 */
[----:B---3--:R-:W-:Y:S04]  /*4e8f0*/  STL [R1+0x512c], R8 ;  /* 0x00512c0801007387 */ /* 0x008fe80000100800 */
[----:B------:R2:W-:Y:S04]  /*4e900*/  STL [R1+0x5120], R0 ;  /* 0x0051200001007387 */ /* 0x0005e80000100800 */
[----:B-1----:R-:W3:Y:S01]  /*4e910*/  LDL.LU.64 R232, [R1+0x3af0] ;  /* 0x003af00001e87983 */ /* 0x002ee20000300a00 */
[----:B--2---:R-:W-:-:S03]  /*4e920*/  IMAD.MOV.U32 R0, RZ, RZ, R9 ;  /* 0x000000ffff007224 */ /* 0x004fc600078e0009 */
[----:B-----5:R-:W-:Y:S04]  /*4e930*/  STL [R1+0x5134], R210 ;  /* 0x005134d201007387 */ /* 0x020fe80000100800 */
[----:B------:R1:W-:Y:S04]  /*4e940*/  STL [R1+0x5128], R0 ;  /* 0x0051280001007387 */ /* 0x0003e80000100800 */
[----:B------:R-:W2:Y:S01]  /*4e950*/  LDL.LU.64 R8, [R1+0x3af8] ;  /* 0x003af80001087983 */ /* 0x000ea20000300a00 */
[----:B-1----:R-:W-:-:S03]  /*4e960*/  MOV R0, R211 ;  /* 0x000000d300007202 */ /* 0x002fc60000000f00 */
[----:B----4-:R-:W-:Y:S04]  /*4e970*/  STL [R1+0x513c], R234 ;  /* 0x00513cea01007387 */ /* 0x010fe80000100800 */
[----:B------:R1:W-:Y:S02]  /*4e980*/  STL [R1+0x5130], R0 ;  /* 0x0051300001007387 */ /* 0x0003e40000100800 */
[----:B-1----:R-:W-:Y:S02]  /*4e990*/  IMAD.MOV.U32 R0, RZ, RZ, R235 ;  /* 0x000000ffff007224 */ /* 0x002fe400078e00eb */
[----:B------:R-:W4:Y:S04]  /*4e9a0*/  LDL.LU.64 R234, [R1+0x3b00] ;  /* 0x003b000001ea7983 */ /* 0x000f280000300a00 */
[----:B------:R1:W-:Y:S04]  /*4e9b0*/  STL [R1+0x5138], R0 ;  /* 0x0051380001007387 */ /* 0x0003e80000100800 */
[----:B------:R5:W-:Y:S01]  /*4e9c0*/  STL [R1+0x5144], R216 ;  /* 0x005144d801007387 */ /* 0x000be20000100800 */
[----:B-1----:R-:W-:-:S03]  /*4e9d0*/  IMAD.MOV.U32 R0, RZ, RZ, R217 ;  /* 0x000000ffff007224 */ /* 0x002fc600078e00d9 */
[----:B-----5:R-:W5:Y:S04]  /*4e9e0*/  LDL.LU.64 R216, [R1+0x3b08] ;  /* 0x003b080001d87983 */ /* 0x020f680000300a00 */
[----:B------:R1:W-:Y:S04]  /*4e9f0*/  STL [R1+0x5140], R0 ;  /* 0x0051400001007387 */ /* 0x0003e80000100800 */
[----:B------:R-:W-:Y:S01]  /*4ea00*/  STL [R1+0x514c], R2 ;  /* 0x00514c0201007387 */ /* 0x000fe20000100800 */
[----:B-1----:R-:W-:-:S03]  /*4ea10*/  IMAD.MOV.U32 R0, RZ, RZ, R3 ;  /* 0x000000ffff007224 */ /* 0x002fc600078e0003 */
[----:B------:R-:W-:Y:S04]  /*4ea20*/  STL [R1+0x5154], R108 ;  /* 0x0051546c01007387 */ /* 0x000fe80000100800 */
[----:B------:R1:W-:Y:S04]  /*4ea30*/  STL [R1+0x5148], R0 ;  /* 0x0051480001007387 */ /* 0x0003e80000100800 */
[----:B------:R-:W-:Y:S01]  /*4ea40*/  STL [R1+0x515c], R112 ;  /* 0x00515c7001007387 */ /* 0x000fe20000100800 */
[----:B-1----:R-:W-:-:S05]  /*4ea50*/  IMAD.MOV.U32 R0, RZ, RZ, R109 ;  /* 0x000000ffff007224 */ /* 0x002fca00078e006d */
[----:B------:R1:W-:Y:S02]  /*4ea60*/  STL [R1+0x5150], R0 ;  /* 0x0051500001007387 */ /* 0x0003e40000100800 */
[----:B-1----:R-:W-:Y:S02]  /*4ea70*/  MOV R0, R113 ;  /* 0x0000007100007202 */ /* 0x002fe40000000f00 */
[----:B------:R-:W5:Y:S04]  /*4ea80*/  LDL.LU.64 R112, [R1+0x3b10] ;  /* 0x003b100001707983 */ /* 0x000f680000300a00 */
[----:B------:R1:W-:Y:S04]  /*4ea90*/  STL [R1+0x5158], R0 ;  /* 0x0051580001007387 */ /* 0x0003e80000100800 */
[----:B------:R-:W-:Y:S01]  /*4eaa0*/  STL [R1+0x5164], R212 ;  /* 0x005164d401007387 */ /* 0x000fe20000100800 */
[----:B-1----:R-:W-:-:S03]  /*4eab0*/  IMAD.MOV.U32 R0, RZ, RZ, R213 ;  /* 0x000000ffff007224 */ /* 0x002fc600078e00d5 */
[----:B------:R-:W-:Y:S04]  /*4eac0*/  STL [R1+0x516c], R6 ;  /* 0x00516c0601007387 */ /* 0x000fe80000100800 */
[----:B------:R1:W-:Y:S02]  /*4ead0*/  STL [R1+0x5160], R0 ;  /* 0x0051600001007387 */ /* 0x0003e40000100800 */
[----:B-1----:R-:W-:Y:S02]  /*4eae0*/  IMAD.MOV.U32 R0, RZ, RZ, R7 ;  /* 0x000000ffff007224 */ /* 0x002fe400078e0007 */
[----:B------:R-:W-:Y:S04]  /*4eaf0*/  STL [R1+0x5174], R110 ;  /* 0x0051746e01007387 */ /* 0x000fe80000100800 */
[----:B------:R1:W-:Y:S04]  /*4eb00*/  STL [R1+0x5168], R0 ;  /* 0x0051680001007387 */ /* 0x0003e80000100800 */
[----:B------:R-:W-:Y:S01]  /*4eb10*/  STL [R1+0x517c], R214 ;  /* 0x00517cd601007387 */ /* 0x000fe20000100800 */
[----:B-1----:R-:W-:-:S05]  /*4eb20*/  IMAD.MOV.U32 R0, RZ, RZ, R111 ;  /* 0x000000ffff007224 */ /* 0x002fca00078e006f */
[----:B------:R1:W-:Y:S04]  /*4eb30*/  STL [R1+0x5170], R0 ;  /* 0x0051700001007387 */ /* 0x0003e80000100800 */
[----:B------:R-:W5:Y:S01]  /*4eb40*/  LDL.LU.64 R2, [R1+0x3b18] ;  /* 0x003b180001027983 */ /* 0x000f620000300a00 */
[----:B-1----:R-:W-:-:S03]  /*4eb50*/  IMAD.MOV.U32 R0, RZ, RZ, R215 ;  /* 0x000000ffff007224 */ /* 0x002fc600078e00d7 */
[----:B------:R-:W-:Y:S04]  /*4eb60*/  STL [R1+0x5184], R228 ;  /* 0x005184e401007387 */ /* 0x000fe80000100800 */
[----:B------:R1:W-:Y:S04]  /*4eb70*/  STL [R1+0x5178], R0 ;  /* 0x0051780001007387 */ /* 0x0003e80000100800 */
[----:B------:R-:W5:Y:S01]  /*4eb80*/  LDL.LU.64 R6, [R1+0x1988] ;  /* 0x0019880001067983 */ /* 0x000f620000300a00 */
[----:B-1----:R-:W-:-:S05]  /*4eb90*/  MOV R0, R229 ;  /* 0x000000e500007202 */ /* 0x002fca0000000f00 */
[----:B------:R1:W-:Y:S01]  /*4eba0*/  STL [R1+0x5180], R0 ;  /* 0x0051800001007387 */ /* 0x0003e20000100800 */
[----:B------:R-:W-:-:S05]  /*4ebb0*/  IMAD.MOV.U32 R228, RZ, RZ, c[0x0][0x180] ;  /* 0x00006000ffe47624 */ /* 0x000fca00078e00ff */
[----:B------:R-:W-:Y:S01]  /*4ebc0*/  IADD3 R111, R228, 0x7f, RZ ;  /* 0x0000007fe46f7810 */ /* 0x000fe20007ffe0ff */
[----:B---3--:R3:W-:Y:S01]  /*4ebd0*/  STL [R1+0x518c], R232 ;  /* 0x00518ce801007387 */ /* 0x0087e20000100800 */
[----:B-1----:R-:W-:-:S03]  /*4ebe0*/  IMAD.MOV.U32 R0, RZ, RZ, R233 ;  /* 0x000000ffff007224 */ /* 0x002fc600078e00e9 */
[----:B---3--:R-:W3:Y:S04]  /*4ebf0*/  LDL.LU.64 R232, [R1+0x1978] ;  /* 0x0019780001e87983 */ /* 0x008ee80000300a00 */
[----:B------:R1:W-:Y:S04]  /*4ec00*/  STL [R1+0x5188], R0 ;  /* 0x0051880001007387 */ /* 0x0003e80000100800 */
[----:B--2---:R-:W-:Y:S01]  /*4ec10*/  STL [R1+0x5194], R8 ;  /* 0x0051940801007387 */ /* 0x004fe20000100800 */
[----:B-1----:R-:W-:-:S03]  /*4ec20*/  IMAD.MOV.U32 R0, RZ, RZ, R9 ;  /* 0x000000ffff007224 */ /* 0x002fc600078e0009 */
[----:B------:R-:W2:Y:S04]  /*4ec30*/  LDL.LU.64 R108, [R1+0x1980] ;  /* 0x00198000016c7983 */ /* 0x000ea80000300a00 */
[----:B----4-:R-:W-:Y:S04]  /*4ec40*/  STL [R1+0x519c], R234 ;  /* 0x00519cea01007387 */ /* 0x010fe80000100800 */
[----:B------:R1:W-:Y:S04]  /*4ec50*/  STL [R1+0x5190], R0 ;  /* 0x0051900001007387 */ /* 0x0003e80000100800 */
[----:B------:R-:W4:Y:S01]  /*4ec60*/  LDL.LU.64 R212, [R1+0x1970] ;  /* 0x0019700001d47983 */ /* 0x000f220000300a00 */
[----:B-1----:R-:W-:-:S03]  /*4ec70*/  IMAD.MOV.U32 R0, RZ, RZ, R235 ;  /* 0x000000ffff007224 */ /* 0x002fc600078e00eb */
[----:B-----5:R1:W-:Y:S04]  /*4ec80*/  STL [R1+0x51a4], R216 ;  /* 0x0051a4d801007387 */ /* 0x0203e80000100800 */
[----:B------:R-:W-:Y:S04]  /*4ec90*/  STL [R1+0x5198], R0 ;  /* 0x0051980001007387 */ /* 0x000fe80000100800 */
[----:B------:R-:W5:Y:S01]  /*4eca0*/  LDL.LU.64 R234, [R1+0x1968] ;  /* 0x0019680001ea7983 */ /* 0x000f620000300a00 */
[----:B------:R-:W-:-:S03]  /*4ecb0*/  MOV R4, R217 ;  /* 0x000000d900047202 */ /* 0x000fc60000000f00 */
[----:B------:R-:W5:Y:S04]  /*4ecc0*/  LDL.LU.64 R8, [R1+0x1960] ;  /* 0x0019600001087983 */ /* 0x000f680000300a00 */
[----:B------:R1:W-:Y:S04]  /*4ecd0*/  STL [R1+0x51a0], R4 ;  /* 0x0051a00401007387 */ /* 0x0003e80000100800 */
[----:B------:R1:W-:Y:S04]  /*4ece0*/  STL [R1+0x51ac], R112 ;  /* 0x0051ac7001007387 */ /* 0x0003e80000100800 */
[----:B-1----:R-:W5:Y:S01]  /*4ecf0*/  LDL.LU.64 R216, [R1+0x1958] ;  /* 0x0019580001d87983 */ /* 0x002f620000300a00 */
[----:B------:R-:W-:-:S03]  /*4ed00*/  IMAD.MOV.U32 R4, RZ, RZ, R113 ;  /* 0x000000ffff047224 */ /* 0x000fc600078e0071 */
[----:B------:R-:W5:Y:S04]  /*4ed10*/  LDL.LU.64 R112, [R1+0x1950] ;  /* 0x0019500001707983 */ /* 0x000f680000300a00 */
[----:B------:R1:W-:Y:S04]  /*4ed20*/  STL [R1+0x51a8], R4 ;  /* 0x0051a80401007387 */ /* 0x0003e80000100800 */
[----:B------:R-:W5:Y:S01]  /*4ed30*/  LDL.LU.64 R214, [R1+0x1948] ;  /* 0x0019480001d67983 */ /* 0x000f620000300a00 */
[----:B------:R-:W-:-:S04]  /*4ed40*/  SHF.R.S32.HI R228, RZ, 0x1f, R111 ;  /* 0x0000001fffe47819 */ /* 0x000fc8000001146f */
[----:B------:R-:W-:Y:S01]  /*4ed50*/  LEA.HI R228, R228, R111, RZ, 0x7 ;  /* 0x0000006fe4e47211 */ /* 0x000fe200078f38ff */
[----:B------:R1:W-:Y:S02]  /*4ed60*/  STL [R1+0x51b4], R2 ;  /* 0x0051b40201007387 */ /* 0x0003e40000100800 */
[----:B-1----:R-:W-:Y:S02]  /*4ed70*/  IMAD.MOV.U32 R4, RZ, RZ, R3 ;  /* 0x000000ffff047224 */ /* 0x002fe400078e0003 */
[----:B------:R-:W5:Y:S04]  /*4ed80*/  LDL.LU.64 R2, [R1+0x1938] ;  /* 0x0019380001027983 */ /* 0x000f680000300a00 */
[----:B------:R-:W-:Y:S04]  /*4ed90*/  STL [R1+0x51b0], R4 ;  /* 0x0051b00401007387 */ /* 0x000fe80000100800 */
[----:B------:R-:W5:Y:S04]  /*4eda0*/  LDL.LU.64 R110, [R1+0x1940] ;  /* 0x00194000016e7983 */ /* 0x000f680000300a00 */
[----:B------:R-:W1:Y:S04]  /*4edb0*/  S2R R229, SR_TID.X ;  /* 0x0000000000e57919 */ /* 0x000e680000002100 */
[----:B------:R1:W-:Y:S02]  /*4edc0*/  STL [R1+0x4898], R6 ;  /* 0x0048980601007387 */ /* 0x0003e40000100800 */
[C---:B-1----:R-:W-:Y:S01]  /*4edd0*/  LOP3.LUT R252, R229.reuse, 0x7, RZ, 0xc0, !PT ;  /* 0x00000007e5fc7812 */ /* 0x042fe200078ec0ff */
[----:B------:R-:W-:-:S04]  /*4ede0*/  IMAD.SHL.U32 R0, R229, 0x2, RZ ;  /* 0x00000002e5007824 */ /* 0x000fc800078e00ff */
[----:B------:R-:W-:-:S05]  /*4edf0*/  IMAD R252, R252, 0x210, RZ ;  /* 0x00000210fcfc7824 */ /* 0x000fca00078e02ff */
[----:B------:R-:W-:Y:S01]  /*4ee00*/  LOP3.LUT R252, R252, 0x30, R0, 0x78, !PT ;  /* 0x00000030fcfc7812 */ /* 0x000fe200078e7800 */
[----:B------:R-:W-:-:S05]  /*4ee10*/  IMAD.SHL.U32 R0, R229, 0x80, RZ ;  /* 0x00000080e5007824 */ /* 0x000fca00078e00ff */
[----:B------:R-:W-:Y:S02]  /*4ee20*/  LOP3.LUT R252, R252, 0x1000, R0, 0xf8, !PT ;  /* 0x00001000fcfc7812 */ /* 0x000fe400078ef800 */
[----:B------:R-:W-:Y:S02]  /*4ee30*/  MOV R0, R7 ;  /* 0x0000000700007202 */ /* 0x000fe40000000f00 */
[----:B------:R-:W5:Y:S04]  /*4ee40*/  LDL.LU.64 R6, [R1+0x1930] ;  /* 0x0019300001067983 */ /* 0x000f680000300a00 */
[----:B------:R1:W-:Y:S04]  /*4ee50*/  STL [R1+0x4890], R0 ;  /* 0x0048900001007387 */ /* 0x0003e80000100800 */
[----:B---3--:R3:W-:Y:S01]  /*4ee60*/  STL [R1+0x4894], R232 ;  /* 0x004894e801007387 */ /* 0x0087e20000100800 */
[----:B-1----:R-:W-:-:S03]  /*4ee70*/  IMAD.MOV.U32 R0, RZ, RZ, R233 ;  /* 0x000000ffff007224 */ /* 0x002fc600078e00e9 */
[----:B---3--:R-:W3:Y:S04]  /*4ee80*/  LDL.LU.64 R232, [R1+0x1908] ;  /* 0x0019080001e87983 */ /* 0x008ee80000300a00 */
[----:B------:R1:W-:Y:S04]  /*4ee90*/  STL [R1+0x4888], R0 ;  /* 0x0048880001007387 */ /* 0x0003e80000100800 */
[----:B--2---:R2:W-:Y:S01]  /*4eea0*/  STL [R1+0x488c], R108 ;  /* 0x00488c6c01007387 */ /* 0x0045e20000100800 */
[----:B-1----:R-:W-:-:S03]  /*4eeb0*/  IMAD.MOV.U32 R0, RZ, RZ, R109 ;  /* 0x000000ffff007224 */ /* 0x002fc600078e006d */
[----:B--2---:R-:W2:Y:S04]  /*4eec0*/  LDL.LU.64 R108, [R1+0x1900] ;  /* 0x00190000016c7983 */ /* 0x004ea80000300a00 */
[----:B------:R1:W-:Y:S04]  /*4eed0*/  STL [R1+0x4880], R0 ;  /* 0x0048800001007387 */ /* 0x0003e80000100800 */
[----:B----4-:R4:W-:Y:S01]  /*4eee0*/  STL [R1+0x4884], R212 ;  /* 0x004884d401007387 */ /* 0x0109e20000100800 */
[----:B-1----:R-:W-:-:S03]  /*4eef0*/  IMAD.MOV.U32 R0, RZ, RZ, R213 ;  /* 0x000000ffff007224 */ /* 0x002fc600078e00d5 */
[----:B----4-:R-:W4:Y:S04]  /*4ef00*/  LDL.LU.64 R212, [R1+0x1798] ;  /* 0x0017980001d47983 */ /* 0x010f280000300a00 */
[----:B------:R1:W-:Y:S04]  /*4ef10*/  STL [R1+0x4878], R0 ;  /* 0x0048780001007387 */ /* 0x0003e80000100800 */
[----:B-----5:R5:W-:Y:S01]  /*4ef20*/  STL [R1+0x487c], R234 ;  /* 0x00487cea01007387 */ /* 0x020be20000100800 */
[----:B-1----:R-:W-:-:S03]  /*4ef30*/  IMAD.MOV.U32 R0, RZ, RZ, R235 ;  /* 0x000000ffff007224 */ /* 0x002fc600078e00eb */
[----:B-----5:R-:W5:Y:S04]  /*4ef40*/  LDL.LU.64 R234, [R1+0x1790] ;  /* 0x0017900001ea7983 */ /* 0x020f680000300a00 */
[----:B------:R1:W-:Y:S04]  /*4ef50*/  STL [R1+0x4870], R0 ;  /* 0x0048700001007387 */ /* 0x0003e80000100800 */
[----:B------:R1:W-:Y:S02]  /*4ef60*/  STL [R1+0x4874], R8 ;  /* 0x0048740801007387 */ /* 0x0003e40000100800 */
[----:B-1----:R-:W-:-:S02]  /*4ef70*/  MOV R0, R9 ;  /* 0x0000000900007202 */ /* 0x002fc40000000f00 */
[----:B------:R-:W5:Y:S04]  /*4ef80*/  LDL.LU.64 R8, [R1+0x1788] ;  /* 0x0017880001087983 */ /* 0x000f680000300a00 */
[----:B------:R1:W-:Y:S04]  /*4ef90*/  STL [R1+0x4868], R0 ;  /* 0x0048680001007387 */ /* 0x0003e80000100800 */
[----:B------:R1:W-:Y:S02]  /*4efa0*/  STL [R1+0x486c], R216 ;  /* 0x00486cd801007387 */ /* 0x0003e40000100800 */
[----:B-1----:R-:W-:-:S02]  /*4efb0*/  IMAD.MOV.U32 R0, RZ, RZ, R217 ;  /* 0x000000ffff007224 */ /* 0x002fc400078e00d9 */
        /* <DEDUP_REMOVED lines=15> */
[----:B-1----:R-:W-:-:S02]  /*4f0b0*/  MOV R0, R111 ;  /* 0x0000006f00007202 */ /* 0x002fc40000000f00 */
[----:B------:R-:W5:Y:S04]  /*4f0c0*/  LDL.LU.64 R110, [R1+0x1760] ;  /* 0x00176000016e7983 */ /* 0x000f680000300a00 */
[----:B------:R1:W-:Y:S02]  /*4f0d0*/  STL [R1+0x4840], R0 ;  /* 0x0048400001007387 */ /* 0x0003e40000100800 */
[----:B-1----:R-:W-:Y:S02]  /*4f0e0*/  IMAD.MOV.U32 R0, RZ, RZ, R7 ;  /* 0x000000ffff007224 */ /* 0x002fe400078e0007 */
[----:B------:R1:W-:Y:S04]  /*4f0f0*/  STL [R1+0x4844], R6 ;  /* 0x0048440601007387 */ /* 0x0003e80000100800 */
[----:B-1----:R-:W5:Y:S04]  /*4f100*/  LDL.LU.64 R6, [R1+0x1758] ;  /* 0x0017580001067983 */ /* 0x002f680000300a00 */
[----:B------:R3:W-:Y:S02]  /*4f110*/  STL [R1+0x4838], R0 ;  /* 0x0048380001007387 */ /* 0x0007e40000100800 */
[----:B---3--:R-:W-:-:S02]  /*4f120*/  IMAD.MOV.U32 R0, RZ, RZ, R233 ;  /* 0x000000ffff007224 */ /* 0x008fc400078e00e9 */
[----:B------:R1:W-:Y:S04]  /*4f130*/  STL [R1+0x483c], R232 ;  /* 0x00483ce801007387 */ /* 0x0003e80000100800 */
[----:B-1----:R-:W3:Y:S04]  /*4f140*/  LDL.LU.64 R232, [R1+0x1750] ;  /* 0x0017500001e87983 */ /* 0x002ee80000300a00 */
        /* <DEDUP_REMOVED lines=10> */
[----:B-1----:R-:W-:-:S03]  /*4f1f0*/  MOV R0, R235 ;  /* 0x000000eb00007202 */ /* 0x002fc60000000f00 */
[----:B-----5:R-:W5:Y:S04]  /*4f200*/  LDL.LU.64 R234, [R1+0x1740] ;  /* 0x0017400001ea7983 */ /* 0x020f680000300a00 */
        /* <DEDUP_REMOVED lines=17> */
[----:B------:R-:W-:Y:S04]  /*4f320*/  STL [R1+0x47fc], R2 ;  /* 0x0047fc0201007387 */ /* 0x000fe80000100800 */
[----:B------:R-:W5:Y:S01]  /*4f330*/  LDL.LU.64 R210, [R1+0x1710] ;  /* 0x0017100001d27983 */ /* 0x000f620000300a00 */
[----:B-1----:R-:W-:-:S05]  /*4f340*/  MOV R0, R3 ;  /* 0x0000000300007202 */ /* 0x002fca0000000f00 */
[----:B------:R1:W-:Y:S04]  /*4f350*/  STL [R1+0x47f0], R0 ;  /* 0x0047f00001007387 */ /* 0x0003e80000100800 */
[----:B------:R1:W-:Y:S02]  /*4f360*/  STL [R1+0x47f4], R110 ;  /* 0x0047f46e01007387 */ /* 0x0003e40000100800 */
[----:B-1----:R-:W-:Y:S02]  /*4f370*/  IMAD.MOV.U32 R0, RZ, RZ, R111 ;  /* 0x000000ffff007224 */ /* 0x002fe400078e006f */
[----:B------:R-:W5:Y:S04]  /*4f380*/  LDL.LU.64 R110, [R1+0x1708] ;  /* 0x00170800016e7983 */ /* 0x000f680000300a00 */
[----:B------:R1:W-:Y:S02]  /*4f390*/  STL [R1+0x47e8], R0 ;  /* 0x0047e80001007387 */ /* 0x0003e40000100800 */
[----:B-1----:R-:W-:-:S02]  /*4f3a0*/  IMAD.MOV.U32 R0, RZ, RZ, R7 ;  /* 0x000000ffff007224 */ /* 0x002fc400078e0007 */
[----:B------:R1:W-:Y:S04]  /*4f3b0*/  STL [R1+0x47ec], R6 ;  /* 0x0047ec0601007387 */ /* 0x0003e80000100800 */
[----:B-1----:R-:W5:Y:S04]  /*4f3c0*/  LDL.LU.64 R6, [R1+0x16f8] ;  /* 0x0016f80001067983 */ /* 0x002f680000300a00 */
[----:B------:R1:W-:Y:S04]  /*4f3d0*/  STL [R1+0x47e0], R0 ;  /* 0x0047e00001007387 */ /* 0x0003e80000100800 */
[----:B---3--:R3:W-:Y:S01]  /*4f3e0*/  STL [R1+0x47e4], R232 ;  /* 0x0047e4e801007387 */ /* 0x0087e20000100800 */
[----:B-1----:R-:W-:-:S03]  /*4f3f0*/  IMAD.MOV.U32 R0, RZ, RZ, R233 ;  /* 0x000000ffff007224 */ /* 0x002fc600078e00e9 */
[----:B------:R-:W5:Y:S04]  /*4f400*/  LDL.LU.64 R2, [R1+0x1700] ;  /* 0x0017000001027983 */ /* 0x000f680000300a00 */
[----:B--2---:R-:W-:Y:S04]  /*4f410*/  STL [R1+0x47dc], R108 ;  /* 0x0047dc6c01007387 */ /* 0x004fe80000100800 */
[----:B------:R1:W-:Y:S04]  /*4f420*/  STL [R1+0x47d8], R0 ;  /* 0x0047d80001007387 */ /* 0x0003e80000100800 */
[----:B---3--:R-:W2:Y:S01]  /*4f430*/  LDL.LU.64 R232, [R1+0x16f0] ;  /* 0x0016f00001e87983 */ /* 0x008ea20000300a00 */
[----:B-1----:R-:W-:-:S03]  /*4f440*/  IMAD.MOV.U32 R0, RZ, RZ, R109 ;  /* 0x000000ffff007224 */ /* 0x002fc600078e006d */
[----:B----4-:R-:W-:Y:S04]  /*4f450*/  STL [R1+0x47d4], R212 ;  /* 0x0047d4d401007387 */ /* 0x010fe80000100800 */
[----:B------:R1:W-:Y:S04]  /*4f460*/  STL [R1+0x47d0], R0 ;  /* 0x0047d00001007387 */ /* 0x0003e80000100800 */
[----:B------:R-:W3:Y:S01]  /*4f470*/  LDL.LU.64 R108, [R1+0x16e8] ;  /* 0x0016e800016c7983 */ /* 0x000ee20000300a00 */
[----:B-1----:R-:W-:-:S03]  /*4f480*/  MOV R0, R213 ;  /* 0x000000d500007202 */ /* 0x002fc60000000f00 */
[----:B-----5:R-:W-:Y:S04]  /*4f490*/  STL [R1+0x47cc], R234 ;  /* 0x0047ccea01007387 */ /* 0x020fe80000100800 */
[----:B------:R1:W-:Y:S04]  /*4f4a0*/  STL [R1+0x47c8], R0 ;  /* 0x0047c80001007387 */ /* 0x0003e80000100800 */
[----:B------:R-:W4:Y:S01]  /*4f4b0*/  LDL.LU.64 R212, [R1+0x16e0] ;  /* 0x0016e00001d47983 */ /* 0x000f220000300a00 */
[----:B-1----:R-:W-:-:S03]  /*4f4c0*/  IMAD.MOV.U32 R0, RZ, RZ, R235 ;  /* 0x000000ffff007224 */ /* 0x002fc600078e00eb */
[----:B------:R-:W-:Y:S04]  /*4f4d0*/  STL [R1+0x47c4], R8 ;  /* 0x0047c40801007387 */ /* 0x000fe80000100800 */
[----:B------:R1:W-:Y:S04]  /*4f4e0*/  STL [R1+0x47c0], R0 ;  /* 0x0047c00001007387 */ /* 0x0003e80000100800 */
[----:B------:R-:W5:Y:S01]  /*4f4f0*/  LDL.LU.64 R234, [R1+0x16d8] ;  /* 0x0016d80001ea7983 */ /* 0x000f620000300a00 */
        /* <DEDUP_REMOVED lines=12> */
[----:B-1----:R-:W-:-:S03]  /*4f5c0*/  MOV R0, R215 ;  /* 0x000000d700007202 */ /* 0x002fc60000000f00 */
[----:B------:R-:W-:Y:S04]  /*4f5d0*/  STL [R1+0x47a4], R210 ;  /* 0x0047a4d201007387 */ /* 0x000fe80000100800 */
[----:B------:R1:W-:Y:S04]  /*4f5e0*/  STL [R1+0x47a0], R0 ;  /* 0x0047a00001007387 */ /* 0x0003e80000100800 */
[----:B------:R-:W5:Y:S01]  /*4f5f0*/  LDL.LU.64 R214, [R1+0x16c0] ;  /* 0x0016c00001d67983 */ /* 0x000f620000300a00 */
[----:B-1----:R-:W-:-:S03]  /*4f600*/  IMAD.MOV.U32 R0, RZ, RZ, R211 ;  /* 0x000000ffff007224 */ /* 0x002fc600078e00d3 */
[----:B------:R-:W-:Y:S04]  /*4f610*/  STL [R1+0x479c], R110 ;  /* 0x00479c6e01007387 */ /* 0x000fe80000100800 */
[----:B------:R1:W-:Y:S02]  /*4f620*/  STL [R1+0x4798], R0 ;  /* 0x0047980001007387 */ /* 0x0003e40000100800 */
[----:B-1----:R-:W-:Y:S02]  /*4f630*/  IMAD.MOV.U32 R0, RZ, RZ, R111 ;  /* 0x000000ffff007224 */ /* 0x002fe400078e006f */
[----:B------:R-:W5:Y:S04]  /*4f640*/  LDL.LU.64 R110, [R1+0x16b0] ;  /* 0x0016b000016e7983 */ /* 0x000f680000300a00 */
[----:B------:R1:W-:Y:S02]  /*4f650*/  STL [R1+0x4790], R0 ;  /* 0x0047900001007387 */ /* 0x0003e40000100800 */
[----:B-1----:R-:W-:-:S02]  /*4f660*/  IMAD.MOV.U32 R0, RZ, RZ, R7 ;  /* 0x000000ffff007224 */ /* 0x002fc400078e0007 */
[----:B------:R1:W-:Y:S04]  /*4f670*/  STL [R1+0x4794], R6 ;  /* 0x0047940601007387 */ /* 0x0003e80000100800 */
[----:B------:R-:W-:Y:S04]  /*4f680*/  STL [R1+0x478c], R2 ;  /* 0x00478c0201007387 */ /* 0x000fe80000100800 */
[----:B------:R1:W-:Y:S04]  /*4f690*/  STL [R1+0x4788], R0 ;  /* 0x0047880001007387 */ /* 0x0003e80000100800 */
[----:B-1----:R-:W5:Y:S01]  /*4f6a0*/  LDL.LU.64 R6, [R1+0x16a8] ;  /* 0x0016a80001067983 */ /* 0x002f620000300a00 */
[----:B------:R-:W-:-:S03]  /*4f6b0*/  IMAD.MOV.U32 R0, RZ, RZ, R3 ;  /* 0x000000ffff007224 */ /* 0x000fc600078e0003 */
[----:B--2---:R-:W-:Y:S04]  /*4f6c0*/  STL [R1+0x4784], R232 ;  /* 0x004784e801007387 */ /* 0x004fe80000100800 */
[----:B------:R1:W-:Y:S04]  /*4f6d0*/  STL [R1+0x4780], R0 ;  /* 0x0047800001007387 */ /* 0x0003e80000100800 */
[----:B------:R-:W2:Y:S01]  /*4f6e0*/  LDL.LU.64 R210, [R1+0x16a0] ;  /* 0x0016a00001d27983 */ /* 0x000ea20000300a00 */
[----:B-1----:R-:W-:-:S03]  /*4f6f0*/  MOV R0, R233 ;  /* 0x000000e900007202 */ /* 0x002fc60000000f00 */
[----:B---3--:R-:W-:Y:S04]  /*4f700*/  STL [R1+0x477c], R108 ;  /* 0x00477c6c01007387 */ /* 0x008fe80000100800 */
[----:B------:R1:W-:Y:S04]  /*4f710*/  STL [R1+0x4778], R0 ;  /* 0x0047780001007387 */ /* 0x0003e80000100800 */
[----:B------:R-:W3:Y:S01]  /*4f720*/  LDL.LU.64 R232, [R1+0x1698] ;  /* 0x0016980001e87983 */ /* 0x000ee20000300a00 */
[----:B-1----:R-:W-:-:S03]  /*4f730*/  IMAD.MOV.U32 R0, RZ, RZ, R109 ;  /* 0x000000ffff007224 */ /* 0x002fc600078e006d */
[----:B----4-:R-:W-:Y:S04]  /*4f740*/  STL [R1+0x4774], R212 ;  /* 0x004774d401007387 */ /* 0x010fe80000100800 */
[----:B------:R1:W-:Y:S04]  /*4f750*/  STL [R1+0x4770], R0 ;  /* 0x0047700001007387 */ /* 0x0003e80000100800 */
[----:B------:R-:W4:Y:S01]  /*4f760*/  LDL.LU.64 R2, [R1+0x1690] ;  /* 0x0016900001027983 */ /* 0x000f220000300a00 */
[----:B-1----:R-:W-:-:S03]  /*4f770*/  IMAD.MOV.U32 R0, RZ, RZ, R213 ;  /* 0x000000ffff007224 */ /* 0x002fc600078e00d5 */
[----:B-----5:R-:W-:Y:S04]  /*4f780*/  STL [R1+0x476c], R234 ;  /* 0x00476cea01007387 */ /* 0x020fe80000100800 */
        /* <DEDUP_REMOVED lines=8> */
[----:B------:R1:W-:Y:S02]  /*4f810*/  STL [R1+0x4758], R0 ;  /* 0x0047580001007387 */ /* 0x0003e40000100800 */
[----:B-1----:R-:W-:Y:S02]  /*4f820*/  MOV R0, R217 ;  /* 0x000000d900007202 */ /* 0x002fe40000000f00 */
[----:B------:R-:W5:Y:S04]  /*4f830*/  LDL.LU.64 R216, [R1+0x1680] ;  /* 0x0016800001d87983 */ /* 0x000f680000300a00 */
[----:B------:R1:W-:Y:S04]  /*4f840*/  STL [R1+0x4750], R0 ;  /* 0x0047500001007387 */ /* 0x0003e80000100800 */
[----:B------:R1:W-:Y:S02]  /*4f850*/  STL [R1+0x4754], R112 ;  /* 0x0047547001007387 */ /* 0x0003e40000100800 */
[----:B-1----:R-:W-:-:S02]  /*4f860*/  IMAD.MOV.U32 R0, RZ, RZ, R113 ;  /* 0x000000ffff007224 */ /* 0x002fc400078e0071 */
[----:B------:R-:W5:Y:S04]  /*4f870*/  LDL.LU.64 R112, [R1+0x1630] ;  /* 0x0016300001707983 */ /* 0x000f680000300a00 */
[----:B------:R1:W-:Y:S04]  /*4f880*/  STL [R1+0x4748], R0 ;  /* 0x0047480001007387 */ /* 0x0003e80000100800 */
[----:B------:R1:W-:Y:S04]  /*4f890*/  STL [R1+0x474c], R214 ;  /* 0x00474cd601007387 */ /* 0x0003e80000100800 */
[----:B------:R-:W5:Y:S01]  /*4f8a0*/  LDL.LU.64 R8, [R1+0x1628] ;  /* 0x0016280001087983 */ /* 0x000f620000300a00 */
[----:B-1----:R-:W-:-:S03]  /*4f8b0*/  IMAD.MOV.U32 R0, RZ, RZ, R215 ;  /* 0x000000ffff007224 */ /* 0x002fc600078e00d7 */
[----:B------:R-:W5:Y:S04]  /*4f8c0*/  LDL.LU.64 R214, [R1+0x1620] ;  /* 0x0016200001d67983 */ /* 0x000f680000300a00 */
[----:B------:R1:W-:Y:S04]  /*4f8d0*/  STL [R1+0x4740], R0 ;  /* 0x0047400001007387 */ /* 0x0003e80000100800 */
[----:B------:R1:W-:Y:S04]  /*4f8e0*/  STL [R1+0x4744], R110 ;  /* 0x0047446e01007387 */ /* 0x0003e80000100800 */
[----:B------:R-:W5:Y:S01]  /*4f8f0*/  LDL.LU.64 R212, [R1+0x1618] ;  /* 0x0016180001d47983 */ /* 0x000f620000300a00 */
[----:B-1----:R-:W-:-:S03]  /*4f900*/  IMAD.MOV.U32 R0, RZ, RZ, R111 ;  /* 0x000000ffff007224 */ /* 0x002fc600078e006f */
[----:B------:R-:W5:Y:S04]  /*4f910*/  LDL.LU.64 R110, [R1+0x1610] ;  /* 0x00161000016e7983 */ /* 0x000f680000300a00 */
[----:B------:R1:W-:Y:S02]  /*4f920*/  STL [R1+0x4738], R0 ;  /* 0x0047380001007387 */ /* 0x0003e40000100800 */
[----:B-1----:R-:W-:Y:S02]  /*4f930*/  IMAD.MOV.U32 R0, RZ, RZ, R7 ;  /* 0x000000ffff007224 */ /* 0x002fe400078e0007 */
[----:B------:R1:W-:Y:S04]  /*4f940*/  STL [R1+0x473c], R6 ;  /* 0x00473c0601007387 */ /* 0x0003e80000100800 */
[----:B-1----:R-:W5:Y:S04]  /*4f950*/  LDL.LU.64 R6, [R1+0x1608] ;  /* 0x0016080001067983 */ /* 0x002f680000300a00 */
[----:B------:R1:W-:Y:S04]  /*4f960*/  STL [R1+0x4730], R0 ;  /* 0x0047300001007387 */ /* 0x0003e80000100800 */
[----:B--2---:R-:W-:Y:S01]  /*4f970*/  STL [R1+0x4734], R210 ;  /* 0x004734d201007387 */ /* 0x004fe20000100800 */
[----:B-1----:R-:W-:-:S03]  /*4f980*/  MOV R0, R211 ;  /* 0x000000d300007202 */ /* 0x002fc60000000f00 */
[----:B------:R-:W2:Y:S04]  /*4f990*/  LDL.LU.64 R106, [R1+0x15f8] ;  /* 0x0015f800016a7983 */ /* 0x000ea80000300a00 */
[----:B------:R1:W-:Y:S04]  /*4f9a0*/  STL [R1+0x4728], R0 ;  /* 0x0047280001007387 */ /* 0x0003e80000100800 */
[----:B---3--:R3:W-:Y:S01]  /*4f9b0*/  STL [R1+0x472c], R232 ;  /* 0x00472ce801007387 */ /* 0x0087e20000100800 */
[----:B-1----:R-:W-:-:S03]  /*4f9c0*/  IMAD.MOV.U32 R0, RZ, RZ, R233 ;  /* 0x000000ffff007224 */ /* 0x002fc600078e00e9 */
[----:B---3--:R-:W3:Y:S04]  /*4f9d0*/  LDL.LU.64 R232, [R1+0x1600] ;  /* 0x0016000001e87983 */ /* 0x008ee80000300a00 */
[----:B------:R1:W-:Y:S04]  /*4f9e0*/  STL [R1+0x4720], R0 ;  /* 0x0047200001007387 */ /* 0x0003e80000100800 */
[----:B----4-:R-:W-:Y:S04]  /*4f9f0*/  STL [R1+0x4724], R2 ;  /* 0x0047240201007387 */ /* 0x010fe80000100800 */
[----:B------:R-:W4:Y:S01]  /*4fa00*/  LDL.LU.64 R4, [R1+0x1438] ;  /* 0x0014380001047983 */ /* 0x000f220000300a00 */
[----:B-1----:R-:W-:-:S05]  /*4fa10*/  IMAD.MOV.U32 R0, RZ, RZ, R3 ;  /* 0x000000ffff007224 */ /* 0x002fca00078e0003 */
[----:B------:R1:W-:Y:S04]  /*4fa20*/  STL [R1+0x4718], R0 ;  /* 0x0047180001007387 */ /* 0x0003e80000100800 */
[----:B-----5:R-:W-:Y:S01]  /*4fa30*/  STL [R1+0x471c], R108 ;  /* 0x00471c6c01007387 */ /* 0x020fe20000100800 */
[----:B-1----:R-:W-:-:S03]  /*4fa40*/  IMAD.MOV.U32 R0, RZ, RZ, R109 ;  /* 0x000000ffff007224 */ /* 0x002fc600078e006d */
        /* <DEDUP_REMOVED lines=9> */
[----:B-1----:R-:W-:-:S03]  /*4fae0*/  MOV R0, R217 ;  /* 0x000000d900007202 */ /* 0x002fc60000000f00 */
[----:B------:R-:W5:Y:S04]  /*4faf0*/  LDL.LU.64 R216, [R1+0x60e8] ;  /* 0x0060e80001d87983 */ /* 0x000f680000300a00 */
[----:B------:R-:W-:Y:S04]  /*4fb00*/  STL [R1+0x4704], R112 ;  /* 0x0047047001007387 */ /* 0x000fe80000100800 */
[----:B------:R1:W-:Y:S02]  /*4fb10*/  STL [R1+0x4700], R0 ;  /* 0x0047000001007387 */ /* 0x0003e40000100800 */
[----:B-1----:R-:W-:-:S02]  /*4fb20*/  IMAD.MOV.U32 R0, RZ, RZ, R113 ;  /* 0x000000ffff007224 */ /* 0x002fc400078e0071 */
        /* <DEDUP_REMOVED lines=10> */
[----:B------:R1:W-:Y:S04]  /*4fbd0*/  STL [R1+0x46e8], R0 ;  /* 0x0046e80001007387 */ /* 0x0003e80000100800 */
[----:B------:R-:W-:Y:S01]  /*4fbe0*/  STL [R1+0x46e4], R110 ;  /* 0x0046e46e01007387 */ /* 0x000fe20000100800 */
[----:B-1----:R-:W-:-:S05]  /*4fbf0*/  IMAD.MOV.U32 R0, RZ, RZ, R213 ;  /* 0x000000ffff007224 */ /* 0x002fca00078e00d5 */
[----:B------:R1:W-:Y:S02]  /*4fc00*/  STL [R1+0x46e0], R0 ;  /* 0x0046e00001007387 */ /* 0x0003e40000100800 */
[----:B-1----:R-:W-:Y:S02]  /*4fc10*/  MOV R0, R111 ;  /* 0x0000006f00007202 */ /* 0x002fe40000000f00 */
[----:B------:R-:W5:Y:S04]  /*4fc20*/  LDL.LU.64 R110, [R1+0x15f0] ;  /* 0x0015f000016e7983 */ /* 0x000f680000300a00 */
[----:B------:R1:W-:Y:S02]  /*4fc30*/  STL [R1+0x46d8], R0 ;  /* 0x0046d80001007387 */ /* 0x0003e40000100800 */
[----:B-1----:R-:W-:-:S02]  /*4fc40*/  IMAD.MOV.U32 R0, RZ, RZ, R7 ;  /* 0x000000ffff007224 */ /* 0x002fc400078e0007 */
[----:B------:R1:W-:Y:S04]  /*4fc50*/  STL [R1+0x46dc], R6 ;  /* 0x0046dc0601007387 */ /* 0x0003e80000100800 */
[----:B-1----:R-:W5:Y:S04]  /*4fc60*/  LDL.LU.64 R6, [R1+0x1430] ;  /* 0x0014300001067983 */ /* 0x002f680000300a00 */
[----:B------:R1:W-:Y:S04]  /*4fc70*/  STL [R1+0x46d0], R0 ;  /* 0x0046d00001007387 */ /* 0x0003e80000100800 */
[----:B--2---:R2:W-:Y:S04]  /*4fc80*/  STL [R1+0x46d4], R106 ;  /* 0x0046d46a01007387 */ /* 0x0045e80000100800 */
[----:B------:R-:W5:Y:S01]  /*4fc90*/  LDL.LU.64 R212, [R1+0x1358] ;  /* 0x0013580001d47983 */ /* 0x000f620000300a00 */
[----:B-1----:R-:W-:-:S03]  /*4fca0*/  IMAD.MOV.U32 R0, RZ, RZ, R107 ;  /* 0x000000ffff007224 */ /* 0x002fc600078e006b */
[----:B---3--:R-:W-:Y:S04]  /*4fcb0*/  STL [R1+0x46cc], R232 ;  /* 0x0046cce801007387 */ /* 0x008fe80000100800 */
[----:B------:R1:W-:Y:S04]  /*4fcc0*/  STL [R1+0x46c8], R0 ;  /* 0x0046c80001007387 */ /* 0x0003e80000100800 */
[----:B--2---:R-:W2:Y:S01]  /*4fcd0*/  LDL.LU.64 R106, [R1+0x340] ;  /* 0x00034000016a7983 */ /* 0x004ea20000300a00 */
[----:B-1----:R-:W-:-:S03]  /*4fce0*/  IMAD.MOV.U32 R0, RZ, RZ, R233 ;  /* 0x000000ffff007224 */ /* 0x002fc600078e00e9 */
[----:B----4-:R-:W-:Y:S04]  /*4fcf0*/  STL [R1+0x46c4], R4 ;  /* 0x0046c40401007387 */ /* 0x010fe80000100800 */
[----:B------:R1:W-:Y:S04]  /*4fd00*/  STL [R1+0x46c0], R0 ;  /* 0x0046c00001007387 */ /* 0x0003e80000100800 */
[----:B------:R-:W3:Y:S01]  /*4fd10*/  LDL.LU.64 R232, [R1+0x100] ;  /* 0x0001000001e87983 */ /* 0x000ee20000300a00 */
[----:B-1----:R-:W-:-:S03]  /*4fd20*/  IMAD.MOV.U32 R0, RZ, RZ, R5 ;  /* 0x000000ffff007224 */ /* 0x002fc600078e0005 */
[----:B-----5:R-:W-:Y:S04]  /*4fd30*/  STL [R1+0x46bc], R210 ;  /* 0x0046bcd201007387 */ /* 0x020fe80000100800 */
[----:B------:R1:W-:Y:S02]  /*4fd40*/  STL [R1+0x46b8], R0 ;  /* 0x0046b80001007387 */ /* 0x0003e40000100800 */
[----:B-1----:R-:W-:Y:S02]  /*4fd50*/  MOV R0, R211 ;  /* 0x000000d300007202 */ /* 0x002fe40000000f00 */
[----:B------:R-:W-:Y:S04]  /*4fd60*/  STL [R1+0x46b4], R2 ;  /* 0x0046b40201007387 */ /* 0x000fe80000100800 */
[----:B------:R1:W-:Y:S04]  /*4fd70*/  STL [R1+0x46b0], R0 ;  /* 0x0046b00001007387 */ /* 0x0003e80000100800 */
[----:B------:R-:W-:Y:S01]  /*4fd80*/  STL [R1+0x46ac], R108 ;  /* 0x0046ac6c01007387 */ /* 0x000fe20000100800 */
[----:B-1----:R-:W-:-:S05]  /*4fd90*/  IMAD.MOV.U32 R0, RZ, RZ, R3 ;  /* 0x000000ffff007224 */ /* 0x002fca00078e0003 */
[----:B------:R1:W-:Y:S02]  /*4fda0*/  STL [R1+0x46a8], R0 ;  /* 0x0046a80001007387 */ /* 0x0003e40000100800 */
[----:B-1----:R-:W-:Y:S02]  /*4fdb0*/  IMAD.MOV.U32 R0, RZ, RZ, R109 ;  /* 0x000000ffff007224 */ /* 0x002fe400078e006d */
[----:B------:R-:W-:Y:S04]  /*4fdc0*/  STL [R1+0x46a4], R234 ;  /* 0x0046a4ea01007387 */ /* 0x000fe80000100800 */
[----:B------:R1:W-:Y:S04]  /*4fdd0*/  STL [R1+0x46a0], R0 ;  /* 0x0046a00001007387 */ /* 0x0003e80000100800 */
[----:B------:R-:W4:Y:S01]  /*4fde0*/  LDL.LU.64 R108, [R1+0x15e8] ;  /* 0x0015e800016c7983 */ /* 0x000f220000300a00 */
[----:B-1----:R-:W-:-:S03]  /*4fdf0*/  IMAD.MOV.U32 R0, RZ, RZ, R235 ;  /* 0x000000ffff007224 */ /* 0x002fc600078e00eb */
[----:B------:R-:W-:Y:S04]  /*4fe00*/  STL [R1+0x469c], R208 ;  /* 0x00469cd001007387 */ /* 0x000fe80000100800 */
[----:B------:R-:W-:Y:S04]  /*4fe10*/  STL [R1+0x4698], R0 ;  /* 0x0046980001007387 */ /* 0x000fe80000100800 */
[----:B------:R-:W5:Y:S04]  /*4fe20*/  LDL.LU.64 R2, [R1+0x1418] ;  /* 0x0014180001027983 */ /* 0x000f680000300a00 */
[----:B------:R1:W-:Y:S04]  /*4fe30*/  STL [R1+0x4690], R209 ;  /* 0x004690d101007387 */ /* 0x0003e80000100800 */
[----:B-1----:R-:W2:Y:S04]  /*4fe40*/  LDL.LU.64 R208, [R1+0xc60] ;  /* 0x000c600001d07983 */ /* 0x002ea80000300a00 */
[----:B------:R-:W3:Y:S04]  /*4fe50*/  LDL.LU.64 R210, [R1+0x1350] ;  /* 0x0013500001d27983 */ /* 0x000ee80000300a00 */
[----:B------:R-:W-:Y:S04]  /*4fe60*/  STL [R1+0x4694], R104 ;  /* 0x0046946801007387 */ /* 0x000fe80000100800 */
[----:B------:R1:W-:Y:S04]  /*4fe70*/  STL [R1+0x4688], R105 ;  /* 0x0046886901007387 */ /* 0x0003e80000100800 */
[----:B-1----:R-:W3:Y:S04]  /*4fe80*/  LDL.LU.64 R104, [R1+0xc28] ;  /* 0x000c280001687983 */ /* 0x002ee80000300a00 */
[----:B------:R-:W3:Y:S04]  /*4fe90*/  LDL.LU.64 R4, [R1+0x338] ;  /* 0x0003380001047983 */ /* 0x000ee80000300a00 */
[----:B------:R1:W-:Y:S04]  /*4fea0*/  STL [R1+0x468c], R110 ;  /* 0x00468c6e01007387 */ /* 0x0003e80000100800 */
[----:B------:R-:W5:Y:S01]  /*4feb0*/  LDL.LU.64 R234, [R1+0xf8] ;  /* 0x0000f80001ea7983 */ /* 0x000f620000300a00 */
[----:B------:R-:W-:-:S03]  /*4fec0*/  IMAD.MOV.U32 R0, RZ, RZ, R111 ;  /* 0x000000ffff007224 */ /* 0x000fc600078e006f */
[----:B-1----:R-:W5:Y:S04]  /*4fed0*/  LDL.LU.64 R110, [R1+0x60c8] ;  /* 0x0060c800016e7983 */ /* 0x002f680000300a00 */
[----:B------:R-:W-:Y:S04]  /*4fee0*/  STL [R1+0x4684], R6 ;  /* 0x0046840601007387 */ /* 0x000fe80000100800 */
[----:B------:R1:W-:Y:S02]  /*4fef0*/  STL [R1+0x4680], R0 ;  /* 0x0046800001007387 */ /* 0x0003e40000100800 */
[----:B-1----:R-:W-:-:S02]  /*4ff00*/  MOV R0, R7 ;  /* 0x0000000700007202 */ /* 0x002fc40000000f00 */
[----:B------:R-:W5:Y:S04]  /*4ff10*/  LDL.LU.64 R6, [R1+0x60c0] ;  /* 0x0060c00001067983 */ /* 0x000f680000300a00 */
[----:B------:R-:W-:Y:S04]  /*4ff20*/  STL [R1+0x467c], R212 ;  /* 0x00467cd401007387 */ /* 0x000fe80000100800 */
[----:B------:R1:W-:Y:S02]  /*4ff30*/  STL [R1+0x4678], R0 ;  /* 0x0046780001007387 */ /* 0x0003e40000100800 */
[----:B-1----:R-:W-:-:S02]  /*4ff40*/  IMAD.MOV.U32 R0, RZ, RZ, R213 ;  /* 0x000000ffff007224 */ /* 0x002fc400078e00d5 */
[----:B------:R-:W5:Y:S04]  /*4ff50*/  LDL.LU.64 R212, [R1+0x60b8] ;  /* 0x0060b80001d47983 */ /* 0x000f680000300a00 */
[----:B--2---:R-:W-:Y:S04]  /*4ff60*/  STL [R1+0x4674], R208 ;  /* 0x004674d001007387 */ /* 0x004fe80000100800 */
[----:B------:R1:W-:Y:S04]  /*4ff70*/  STL [R1+0x4670], R0 ;  /* 0x0046700001007387 */ /* 0x0003e80000100800 */
[----:B------:R-:W-:Y:S01]  /*4ff80*/  STL [R1+0x466c], R106 ;  /* 0x00466c6a01007387 */ /* 0x000fe20000100800 */
[----:B-1----:R-:W-:-:S05]  /*4ff90*/  IMAD.MOV.U32 R0, RZ, RZ, R209 ;  /* 0x000000ffff007224 */ /* 0x002fca00078e00d1 */
[----:B------:R1:W-:Y:S04]  /*4ffa0*/  STL [R1+0x4668], R0 ;  /* 0x0046680001007387 */ /* 0x0003e80000100800 */
[----:B------:R-:W2:Y:S01]  /*4ffb0*/  LDL.LU.64 R208, [R1+0x15e0] ;  /* 0x0015e00001d07983 */ /* 0x000ea20000300a00 */
[----:B-1----:R-:W-:-:S05]  /*4ffc0*/  IMAD.MOV.U32 R0, RZ, RZ, R107 ;  /* 0x000000ffff007224 */ /* 0x002fca00078e006b */
[----:B------:R1:W-:Y:S04]  /*4ffd0*/  STL [R1+0x4660], R0 ;  /* 0x0046600001007387 */ /* 0x0003e80000100800 */
[----:B---3--:R-:W-:Y:S01]  /*4ffe0*/  STL [R1+0x4664], R232 ;  /* 0x004664e801007387 */ /* 0x008fe20000100800 */
[----:B-1----:R-:W-:-:S03]  /*4fff0*/  IMAD.MOV.U32 R0, RZ, RZ, R233 ;  /* 0x000000ffff007224 */ /* 0x002fc600078e00e9 */
[----:B------:R-:W-:Y:S04]  /*50000*/  STL [R1+0x465c], R206 ;  /* 0x00465cce01007387 */ /* 0x000fe80000100800 */
[----:B------:R4:W-:Y:S04]  /*50010*/  STL [R1+0x4658], R0 ;  /* 0x0046580001007387 */ /* 0x0009e80000100800 */
[----:B------:R-:W3:Y:S04]  /*50020*/  LDL.LU.64 R106, [R1+0x1410] ;  /* 0x00141000016a7983 */ /* 0x000ee80000300a00 */
[----:B------:R-:W-:Y:S04]  /*50030*/  STL [R1+0x4650], R207 ;  /* 0x004650cf01007387 */ /* 0x000fe80000100800 */
[----:B------:R-:W-:Y:S01]  /*50040*/  STL [R1+0x4654], R102 ;  /* 0x0046546601007387 */ /* 0x000fe20000100800 */
[----:B----4-:R-:W-:-:S03]  /*50050*/  MOV R0, R109 ;  /* 0x0000006d00007202 */ /* 0x010fc60000000f00 */
[----:B------:R1:W-:Y:S04]  /*50060*/  STL [R1+0x4648], R103 ;  /* 0x0046486701007387 */ /* 0x0003e80000100800 */
[----:B-1----:R-:W4:Y:S04]  /*50070*/  LDL.LU.64 R102, [R1+0xc20] ;  /* 0x000c200001667983 */ /* 0x002f280000300a00 */
[----:B------:R-:W4:Y:S04]  /*50080*/  LDL.LU.64 R232, [R1+0x330] ;  /* 0x0003300001e87983 */ /* 0x000f280000300a00 */
[----:B------:R1:W-:Y:S04]  /*50090*/  STL [R1+0x464c], R108 ;  /* 0x00464c6c01007387 */ /* 0x0003e80000100800 */
[----:B------:R-:W4:Y:S04]  /*500a0*/  LDL.LU.64 R206, [R1+0xf0] ;  /* 0x0000f00001ce7983 */ /* 0x000f280000300a00 */
[----:B-1----:R-:W4:Y:S04]  /*500b0*/  LDL.LU.64 R108, [R1+0x60b0] ;  /* 0x0060b000016c7983 */ /* 0x002f280000300a00 */
[----:B-----5:R-:W-:Y:S04]  /*500c0*/  STL [R1+0x4644], R2 ;  /* 0x0046440201007387 */ /* 0x020fe80000100800 */
[----:B------:R1:W-:Y:S02]  /*500d0*/  STL [R1+0x4640], R0 ;  /* 0x0046400001007387 */ /* 0x0003e40000100800 */
[----:B-1----:R-:W-:-:S02]  /*500e0*/  IMAD.MOV.U32 R0, RZ, RZ, R3 ;  /* 0x000000ffff007224 */ /* 0x002fc400078e0003 */
[----:B------:R-:W5:Y:S04]  /*500f0*/  LDL.LU.64 R2, [R1+0x60a8] ;  /* 0x0060a80001027983 */ /* 0x000f680000300a00 */
[----:B------:R-:W-:Y:S04]  /*50100*/  STL [R1+0x463c], R210 ;  /* 0x00463cd201007387 */ /* 0x000fe80000100800 */
[----:B------:R1:W-:Y:S02]  /*50110*/  STL [R1+0x4638], R0 ;  /* 0x0046380001007387 */ /* 0x0003e40000100800 */
[----:B-1----:R-:W-:-:S02]  /*50120*/  IMAD.MOV.U32 R0, RZ, RZ, R211 ;  /* 0x000000ffff007224 */ /* 0x002fc400078e00d3 */
[----:B------:R-:W4:Y:S04]  /*50130*/  LDL.LU.64 R210, [R1+0x60a0] ;  /* 0x0060a00001d27983 */ /* 0x000f280000300a00 */
[----:B------:R-:W-:Y:S04]  /*50140*/  STL [R1+0x4634], R104 ;  /* 0x0046346801007387 */ /* 0x000fe80000100800 */
[----:B------:R1:W-:Y:S04]  /*50150*/  STL [R1+0x4630], R0 ;  /* 0x0046300001007387 */ /* 0x0003e80000100800 */
[----:B------:R-:W-:Y:S01]  /*50160*/  STL [R1+0x462c], R4 ;  /* 0x00462c0401007387 */ /* 0x000fe20000100800 */
[----:B-1----:R-:W-:-:S05]  /*50170*/  IMAD.MOV.U32 R0, RZ, RZ, R105 ;  /* 0x000000ffff007224 */ /* 0x002fca00078e0069 */
[----:B------:R1:W-:Y:S04]  /*50180*/  STL [R1+0x4628], R0 ;  /* 0x0046280001007387 */ /* 0x0003e80000100800 */
[----:B------:R-:W-:Y:S01]  /*50190*/  STL [R1+0x4624], R234 ;  /* 0x004624ea01007387 */ /* 0x000fe20000100800 */
[----:B-1----:R-:W-:-:S05]  /*501a0*/  IMAD.MOV.U32 R0, RZ, RZ, R5 ;  /* 0x000000ffff007224 */ /* 0x002fca00078e0005 */
[----:B------:R1:W-:Y:S04]  /*501b0*/  STL [R1+0x4620], R0 ;  /* 0x0046200001007387 */ /* 0x0003e80000100800 */
[----:B------:R-:W4:Y:S01]  /*501c0*/  LDL.LU.64 R104, [R1+0x15d8] ;  /* 0x0015d80001687983 */ /* 0x000f220000300a00 */
[----:B-1----:R-:W-:-:S03]  /*501d0*/  MOV R0, R235 ;  /* 0x000000eb00007202 */ /* 0x002fc60000000f00 */
[----:B------:R-:W-:Y:S04]  /*501e0*/  STL [R1+0x461c], R204 ;  /* 0x00461ccc01007387 */ /* 0x000fe80000100800 */
[----:B------:R-:W-:Y:S04]  /*501f0*/  STL [R1+0x4618], R0 ;  /* 0x0046180001007387 */ /* 0x000fe80000100800 */
[----:B------:R1:W-:Y:S04]  /*50200*/  STL [R1+0x4610], R205 ;  /* 0x004610cd01007387 */ /* 0x0003e80000100800 */
[----:B-1----:R-:W4:Y:S04]  /*50210*/  LDL.LU.64 R204, [R1+0x1348] ;  /* 0x0013480001cc7983 */ /* 0x002f280000300a00 */
[----:B------:R-:W5:Y:S04]  /*50220*/  LDL.LU.64 R4, [R1+0x13c0] ;  /* 0x0013c00001047983 */ /* 0x000f680000300a00 */
[----:B------:R-:W-:Y:S04]  /*50230*/  STL [R1+0x4614], R100 ;  /* 0x0046146401007387 */ /* 0x000fe80000100800 */
[----:B------:R1:W-:Y:S04]  /*50240*/  STL [R1+0x4608], R101 ;  /* 0x0046086501007387 */ /* 0x0003e80000100800 */
[----:B-1----:R-:W5:Y:S01]  /*50250*/  LDL.LU.64 R100, [R1+0xc08] ;  /* 0x000c080001647983 */ /* 0x002f620000300a00 */
[----:B--2---:R-:W-:-:S03]  /*50260*/  IMAD.MOV.U32 R0, RZ, RZ, R209 ;  /* 0x000000ffff007224 */ /* 0x004fc600078e00d1 */
[----:B------:R1:W-:Y:S04]  /*50270*/  STL [R1+0x460c], R208 ;  /* 0x00460cd001007387 */ /* 0x0003e80000100800 */
[----:B------:R-:W2:Y:S04]  /*50280*/  LDL.LU.64 R234, [R1+0x328] ;  /* 0x0003280001ea7983 */ /* 0x000ea80000300a00 */
[----:B-1----:R-:W2:Y:S04]  /*50290*/  LDL.LU.64 R208, [R1+0xe8] ;  /* 0x0000e80001d07983 */ /* 0x002ea80000300a00 */
[----:B------:R3:W-:Y:S02]  /*502a0*/  STL [R1+0x4600], R0 ;  /* 0x0046000001007387 */ /* 0x0007e40000100800 */
[----:B---3--:R-:W-:-:S02]  /*502b0*/  IMAD.MOV.U32 R0, RZ, RZ, R107 ;  /* 0x000000ffff007224 */ /* 0x008fc400078e006b */
[----:B------:R1:W-:Y:S04]  /*502c0*/  STL [R1+0x4604], R106 ;  /* 0x0046046a01007387 */ /* 0x0003e80000100800 */
[----:B-1----:R-:W3:Y:S04]  /*502d0*/  LDL.LU.64 R106, [R1+0x6098] ;  /* 0x00609800016a7983 */ /* 0x002ee80000300a00 */
[----:B----4-:R-:W-:Y:S04]  /*502e0*/  STL [R1+0x45fc], R204 ;  /* 0x0045fccc01007387 */ /* 0x010fe80000100800 */
[----:B------:R1:W-:Y:S04]  /*502f0*/  STL [R1+0x45f8], R0 ;  /* 0x0045f80001007387 */ /* 0x0003e80000100800 */
[----:B------:R-:W-:Y:S01]  /*50300*/  STL [R1+0x45f4], R102 ;  /* 0x0045f46601007387 */ /* 0x000fe20000100800 */
[----:B-1----:R-:W-:-:S05]  /*50310*/  IMAD.MOV.U32 R0, RZ, RZ, R205 ;  /* 0x000000ffff007224 */ /* 0x002fca00078e00cd */
[----:B------:R1:W-:Y:S04]  /*50320*/  STL [R1+0x45f0], R0 ;  /* 0x0045f00001007387 */ /* 0x0003e80000100800 */
[----:B------:R-:W-:Y:S01]  /*50330*/  STL [R1+0x45ec], R232 ;  /* 0x0045ece801007387 */ /* 0x000fe20000100800 */
[----:B-1----:R-:W-:-:S05]  /*50340*/  IMAD.MOV.U32 R0, RZ, RZ, R103 ;  /* 0x000000ffff007224 */ /* 0x002fca00078e0067 */
[----:B------:R1:W-:Y:S04]  /*50350*/  STL [R1+0x45e8], R0 ;  /* 0x0045e80001007387 */ /* 0x0003e80000100800 */
[----:B------:R-:W-:Y:S01]  /*50360*/  STL [R1+0x45e4], R206 ;  /* 0x0045e4ce01007387 */ /* 0x000fe20000100800 */
[----:B-1----:R-:W-:-:S05]  /*50370*/  MOV R0, R233 ;  /* 0x000000e900007202 */ /* 0x002fca0000000f00 */
[----:B------:R1:W-:Y:S04]  /*50380*/  STL [R1+0x45e0], R0 ;  /* 0x0045e00001007387 */ /* 0x0003e80000100800 */
[----:B------:R-:W4:Y:S01]  /*50390*/  LDL.LU.64 R232, [R1+0x15d0] ;  /* 0x0015d00001e87983 */ /* 0x000f220000300a00 */
[----:B-1----:R-:W-:-:S03]  /*503a0*/  IMAD.MOV.U32 R0, RZ, RZ, R207 ;  /* 0x000000ffff007224 */ /* 0x002fc600078e00cf */
[----:B------:R-:W-:Y:S04]  /*503b0*/  STL [R1+0x45dc], R202 ;  /* 0x0045dcca01007387 */ /* 0x000fe80000100800 */
[----:B------:R-:W-:Y:S04]  /*503c0*/  STL [R1+0x45d8], R0 ;  /* 0x0045d80001007387 */ /* 0x000fe80000100800 */
[----:B------:R1:W-:Y:S04]  /*503d0*/  STL [R1+0x45d0], R203 ;  /* 0x0045d0cb01007387 */ /* 0x0003e80000100800 */
[----:B-1----:R-:W2:Y:S04]  /*503e0*/  LDL.LU.64 R202, [R1+0x1340] ;  /* 0x0013400001ca7983 */ /* 0x002ea80000300a00 */
[----:B------:R-:W-:Y:S04]  /*503f0*/  STL [R1+0x45d4], R98 ;  /* 0x0045d46201007387 */ /* 0x000fe80000100800 */
[----:B------:R-:W3:Y:S04]  /*50400*/  LDL.LU.64 R204, [R1+0x1338] ;  /* 0x0013380001cc7983 */ /* 0x000ee80000300a00 */
[----:B------:R1:W-:Y:S04]  /*50410*/  STL [R1+0x45c8], R99 ;  /* 0x0045c86301007387 */ /* 0x0003e80000100800 */
[----:B-1----:R-:W3:Y:S04]  /*50420*/  LDL.LU.64 R98, [R1+0x13b8] ;  /* 0x0013b80001627983 */ /* 0x002ee80000300a00 */
[----:B------:R-:W3:Y:S04]  /*50430*/  LDL.LU.64 R102, [R1+0xc00] ;  /* 0x000c000001667983 */ /* 0x000ee80000300a00 */
[----:B------:R1:W-:Y:S04]  /*50440*/  STL [R1+0x45cc], R104 ;  /* 0x0045cc6801007387 */ /* 0x0003e80000100800 */
[----:B------:R-:W3:Y:S01]  /*50450*/  LDL.LU.64 R206, [R1+0x320] ;  /* 0x0003200001ce7983 */ /* 0x000ee20000300a00 */
[----:B------:R-:W-:-:S03]  /*50460*/  IMAD.MOV.U32 R0, RZ, RZ, R105 ;  /* 0x000000ffff007224 */ /* 0x000fc600078e0069 */
[----:B-1----:R-:W3:Y:S04]  /*50470*/  LDL.LU.64 R104, [R1+0xe0] ;  /* 0x0000e00001687983 */ /* 0x002ee80000300a00 */
[----:B------:R1:W-:Y:S04]  /*50480*/  STL [R1+0x45c0], R0 ;  /* 0x0045c00001007387 */ /* 0x0003e80000100800 */
[----:B-----5:R5:W-:Y:S01]  /*50490*/  STL [R1+0x45c4], R4 ;  /* 0x0045c40401007387 */ /* 0x020be20000100800 */
[----:B-1----:R-:W-:-:S03]  /*504a0*/  IMAD.MOV.U32 R0, RZ, RZ, R5 ;  /* 0x000000ffff007224 */ /* 0x002fc600078e0005 */
[----:B-----5:R-:W5:Y:S04]  /*504b0*/  LDL.LU.64 R4, [R1+0x6090] ;  /* 0x0060900001047983 */ /* 0x020f680000300a00 */
[----:B--2---:R-:W-:Y:S04]  /*504c0*/  STL [R1+0x45bc], R202 ;  /* 0x0045bcca01007387 */ /* 0x004fe80000100800 */
[----:B------:R1:W-:Y:S04]  /*504d0*/  STL [R1+0x45b8], R0 ;  /* 0x0045b80001007387 */ /* 0x0003e80000100800 */
[----:B------:R-:W-:Y:S01]  /*504e0*/  STL [R1+0x45b4], R100 ;  /* 0x0045b46401007387 */ /* 0x000fe20000100800 */
[----:B-1----:R-:W-:-:S05]  /*504f0*/  IMAD.MOV.U32 R0, RZ, RZ, R203 ;  /* 0x000000ffff007224 */ /* 0x002fca00078e00cb */
[----:B------:R1:W-:Y:S04]  /*50500*/  STL [R1+0x45b0], R0 ;  /* 0x0045b00001007387 */ /* 0x0003e80000100800 */
[----:B------:R-:W-:Y:S01]  /*50510*/  STL [R1+0x45ac], R234 ;  /* 0x0045acea01007387 */ /* 0x000fe20000100800 */
[----:B-1----:R-:W-:-:S05]  /*50520*/  MOV R0, R101 ;  /* 0x0000006500007202 */ /* 0x002fca0000000f00 */
[----:B------:R1:W-:Y:S04]  /*50530*/  STL [R1+0x45a8], R0 ;  /* 0x0045a80001007387 */ /* 0x0003e80000100800 */
[----:B------:R-:W-:Y:S01]  /*50540*/  STL [R1+0x45a4], R208 ;  /* 0x0045a4d001007387 */ /* 0x000fe20000100800 */
[----:B-1----:R-:W-:-:S05]  /*50550*/  IMAD.MOV.U32 R0, RZ, RZ, R235 ;  /* 0x000000ffff007224 */ /* 0x002fca00078e00eb */
[----:B------:R1:W-:Y:S04]  /*50560*/  STL [R1+0x45a0], R0 ;  /* 0x0045a00001007387 */ /* 0x0003e80000100800 */
[----:B------:R-:W2:Y:S01]  /*50570*/  LDL.LU.64 R234, [R1+0x14c8] ;  /* 0x0014c80001ea7983 */ /* 0x000ea20000300a00 */
[----:B-1----:R-:W-:-:S03]  /*50580*/  IMAD.MOV.U32 R0, RZ, RZ, R209 ;  /* 0x000000ffff007224 */ /* 0x002fc600078e00d1 */
[----:B------:R-:W-:Y:S04]  /*50590*/  STL [R1+0x459c], R200 ;  /* 0x00459cc801007387 */ /* 0x000fe80000100800 */
[----:B------:R-:W-:Y:S04]  /*505a0*/  STL [R1+0x4598], R0 ;  /* 0x0045980001007387 */ /* 0x000fe80000100800 */
[----:B------:R1:W-:Y:S04]  /*505b0*/  STL [R1+0x4590], R201 ;  /* 0x004590c901007387 */ /* 0x0003e80000100800 */
[----:B-1----:R-:W5:Y:S04]  /*505c0*/  LDL.LU.64 R200, [R1+0x13b0] ;  /* 0x0013b00001c87983 */ /* 0x002f680000300a00 */
[----:B------:R-:W-:Y:S04]  /*505d0*/  STL [R1+0x4594], R96 ;  /* 0x0045946001007387 */ /* 0x000fe80000100800 */
[----:B------:R-:W5:Y:S04]  /*505e0*/  LDL.LU.64 R202, [R1+0x1330] ;  /* 0x0013300001ca7983 */ /* 0x000f680000300a00 */
[----:B------:R-:W-:Y:S04]  /*505f0*/  STL [R1+0x4588], R97 ;  /* 0x0045886101007387 */ /* 0x000fe80000100800 */
[----:B------:R-:W5:Y:S04]  /*50600*/  LDL.LU.64 R100, [R1+0xbe8] ;  /* 0x000be80001647983 */ /* 0x000f680000300a00 */
[----:B----4-:R1:W-:Y:S04]  /*50610*/  STL [R1+0x458c], R232 ;  /* 0x00458ce801007387 */ /* 0x0103e80000100800 */
[----:B------:R-:W4:Y:S01]  /*50620*/  LDL.LU.64 R208, [R1+0x318] ;  /* 0x0003180001d07983 */ /* 0x000f220000300a00 */
[----:B------:R-:W-:-:S03]  /*50630*/  IMAD.MOV.U32 R0, RZ, RZ, R233 ;  /* 0x000000ffff007224 */ /* 0x000fc600078e00e9 */
[----:B-1----:R-:W4:Y:S04]  /*50640*/  LDL.LU.64 R232, [R1+0xd8] ;  /* 0x0000d80001e87983 */ /* 0x002f280000300a00 */
[----:B------:R1:W-:Y:S04]  /*50650*/  STL [R1+0x4580], R0 ;  /* 0x0045800001007387 */ /* 0x0003e80000100800 */
[----:B---3--:R-:W-:Y:S01]  /*50660*/  STL [R1+0x4584], R98 ;  /* 0x0045846201007387 */ /* 0x008fe20000100800 */
[----:B-1----:R-:W-:-:S03]  /*50670*/  IMAD.MOV.U32 R0, RZ, RZ, R99 ;  /* 0x000000ffff007224 */ /* 0x002fc600078e0063 */
[----:B------:R-:W-:Y:S04]  /*50680*/  STL [R1+0x457c], R204 ;  /* 0x00457ccc01007387 */ /* 0x000fe80000100800 */
[----:B------:R1:W-:Y:S04]  /*50690*/  STL [R1+0x4578], R0 ;  /* 0x0045780001007387 */ /* 0x0003e80000100800 */
[----:B------:R-:W-:Y:S01]  /*506a0*/  STL [R1+0x4574], R102 ;  /* 0x0045746601007387 */ /* 0x000fe20000100800 */
[----:B-1----:R-:W-:-:S05]  /*506b0*/  MOV R0, R205 ;  /* 0x000000cd00007202 */ /* 0x002fca0000000f00 */
        /* <DEDUP_REMOVED lines=8> */
[----:B-1----:R-:W-:-:S03]  /*50740*/  IMAD.MOV.U32 R0, RZ, RZ, R105 ;  /* 0x000000ffff007224 */ /* 0x002fc600078e0069 */
[----:B------:R-:W-:Y:S04]  /*50750*/  STL [R1+0x455c], R198 ;  /* 0x00455cc601007387 */ /* 0x000fe80000100800 */
[----:B------:R1:W-:Y:S04]  /*50760*/  STL [R1+0x4558], R0 ;  /* 0x0045580001007387 */ /* 0x0003e80000100800 */
[----:B------:R-:W-:Y:S04]  /*50770*/  STL [R1+0x4550], R199 ;  /* 0x004550c701007387 */ /* 0x000fe80000100800 */
[----:B------:R-:W4:Y:S04]  /*50780*/  LDL.LU.64 R98, [R1+0x13a8] ;  /* 0x0013a80001627983 */ /* 0x000f280000300a00 */
[----:B------:R-:W-:Y:S04]  /*50790*/  STL [R1+0x4554], R94 ;  /* 0x0045545e01007387 */ /* 0x000fe80000100800 */
[----:B------:R-:W4:Y:S04]  /*507a0*/  LDL.LU.64 R204, [R1+0x1328] ;  /* 0x0013280001cc7983 */ /* 0x000f280000300a00 */
[----:B------:R-:W-:Y:S04]  /*507b0*/  STL [R1+0x4548], R95 ;  /* 0x0045485f01007387 */ /* 0x000fe80000100800 */
[----:B------:R-:W4:Y:S04]  /*507c0*/  LDL.LU.64 R102, [R1+0xbe0] ;  /* 0x000be00001667983 */ /* 0x000f280000300a00 */
[----:B--2---:R2:W-:Y:S04]  /*507d0*/  STL [R1+0x454c], R234 ;  /* 0x00454cea01007387 */ /* 0x0045e80000100800 */
[----:B------:R-:W3:Y:S01]  /*507e0*/  LDL.LU.64 R104, [R1+0x310] ;  /* 0x0003100001687983 */ /* 0x000ee20000300a00 */
[----:B-1----:R-:W-:-:S03]  /*507f0*/  IMAD.MOV.U32 R0, RZ, RZ, R235 ;  /* 0x000000ffff007224 */ /* 0x002fc600078e00eb */
[----:B--2---:R-:W2:Y:S04]  /*50800*/  LDL.LU.64 R234, [R1+0xd0] ;  /* 0x0000d00001ea7983 */ /* 0x004ea80000300a00 */
[----:B------:R5:W-:Y:S02]  /*50810*/  STL [R1+0x4540], R0 ;  /* 0x0045400001007387 */ /* 0x000be40000100800 */
[----:B-----5:R-:W-:Y:S02]  /*50820*/  MOV R0, R201 ;  /* 0x000000c900007202 */ /* 0x020fe40000000f00 */
[----:B------:R-:W-:Y:S04]  /*50830*/  STL [R1+0x4544], R200 ;  /* 0x004544c801007387 */ /* 0x000fe80000100800 */
[----:B------:R-:W-:Y:S04]  /*50840*/  STL [R1+0x453c], R202 ;  /* 0x00453cca01007387 */ /* 0x000fe80000100800 */
[----:B------:R1:W-:Y:S04]  /*50850*/  STL [R1+0x4538], R0 ;  /* 0x0045380001007387 */ /* 0x0003e80000100800 */
[----:B------:R-:W-:Y:S01]  /*50860*/  STL [R1+0x4534], R100 ;  /* 0x0045346401007387 */ /* 0x000fe20000100800 */
[----:B-1----:R-:W-:-:S05]  /*50870*/  IMAD.MOV.U32 R0, RZ, RZ, R203 ;  /* 0x000000ffff007224 */ /* 0x002fca00078e00cb */
[----:B------:R1:W-:Y:S04]  /*50880*/  STL [R1+0x4530], R0 ;  /* 0x0045300001007387 */ /* 0x0003e80000100800 */
[----:B----4-:R-:W-:Y:S01]  /*50890*/  STL [R1+0x452c], R208 ;  /* 0x00452cd001007387 */ /* 0x010fe20000100800 */
        /* <DEDUP_REMOVED lines=10> */
[----:B------:R-:W5:Y:S04]  /*50940*/  LDL.LU.64 R200, [R1+0x13a0] ;  /* 0x0013a00001c87983 */ /* 0x000f680000300a00 */
[----:B------:R-:W-:Y:S04]  /*50950*/  STL [R1+0x4514], R92 ;  /* 0x0045145c01007387 */ /* 0x000fe80000100800 */
[----:B------:R-:W5:Y:S04]  /*50960*/  LDL.LU.64 R202, [R1+0x1320] ;  /* 0x0013200001ca7983 */ /* 0x000f680000300a00 */
[----:B------:R-:W-:Y:S04]  /*50970*/  STL [R1+0x4508], R93 ;  /* 0x0045085d01007387 */ /* 0x000fe80000100800 */
[----:B------:R-:W5:Y:S04]  /*50980*/  LDL.LU.64 R100, [R1+0xbc8] ;  /* 0x000bc80001647983 */ /* 0x000f680000300a00 */
[----:B------:R1:W-:Y:S04]  /*50990*/  STL [R1+0x450c], R206 ;  /* 0x00450cce01007387 */ /* 0x0003e80000100800 */
[----:B------:R-:W5:Y:S01]  /*509a0*/  LDL.LU.64 R232, [R1+0x308] ;  /* 0x0003080001e87983 */ /* 0x000f620000300a00 */
[----:B-1----:R-:W-:-:S03]  /*509b0*/  MOV R0, R207 ;  /* 0x000000cf00007202 */ /* 0x002fc60000000f00 */
[----:B------:R-:W5:Y:S04]  /*509c0*/  LDL.LU.64 R206, [R1+0xc8] ;  /* 0x0000c80001ce7983 */ /* 0x000f680000300a00 */
        /* <DEDUP_REMOVED lines=8> */
[----:B-1----:R-:W-:Y:S02]  /*50a50*/  IMAD.MOV.U32 R0, RZ, RZ, R103 ;  /* 0x000000ffff007224 */ /* 0x002fe400078e0067 */
[----:B---3--:R-:W-:Y:S04]  /*50a60*/  STL [R1+0x44ec], R104 ;  /* 0x0044ec6801007387 */ /* 0x008fe80000100800 */
[----:B------:R1:W-:Y:S04]  /*50a70*/  STL [R1+0x44e8], R0 ;  /* 0x0044e80001007387 */ /* 0x0003e80000100800 */
[----:B--2---:R-:W-:Y:S01]  /*50a80*/  STL [R1+0x44e4], R234 ;  /* 0x0044e4ea01007387 */ /* 0x004fe20000100800 */
[----:B-1----:R-:W-:-:S05]  /*50a90*/  IMAD.MOV.U32 R0, RZ, RZ, R105 ;  /* 0x000000ffff007224 */ /* 0x002fca00078e0069 */
[----:B------:R1:W-:Y:S04]  /*50aa0*/  STL [R1+0x44e0], R0 ;  /* 0x0044e00001007387 */ /* 0x0003e80000100800 */
[----:B------:R-:W2:Y:S01]  /*50ab0*/  LDL.LU.64 R104, [R1+0x14b0] ;  /* 0x0014b00001687983 */ /* 0x000ea20000300a00 */
[----:B-1----:R-:W-:-:S03]  /*50ac0*/  MOV R0, R235 ;  /* 0x000000eb00007202 */ /* 0x002fc60000000f00 */
[----:B------:R-:W-:Y:S04]  /*50ad0*/  STL [R1+0x44dc], R194 ;  /* 0x0044dcc201007387 */ /* 0x000fe80000100800 */
[----:B------:R1:W-:Y:S04]  /*50ae0*/  STL [R1+0x44d8], R0 ;  /* 0x0044d80001007387 */ /* 0x0003e80000100800 */
[----:B------:R-:W-:Y:S04]  /*50af0*/  STL [R1+0x44d0], R195 ;  /* 0x0044d0c301007387 */ /* 0x000fe80000100800 */
[----:B------:R-:W3:Y:S04]  /*50b00*/  LDL.LU.64 R98, [R1+0x1388] ;  /* 0x0013880001627983 */ /* 0x000ee80000300a00 */
[----:B------:R-:W-:Y:S04]  /*50b10*/  STL [R1+0x44d4], R90 ;  /* 0x0044d45a01007387 */ /* 0x000fe80000100800 */
[----:B------:R-:W3:Y:S04]  /*50b20*/  LDL.LU.64 R204, [R1+0xf30] ;  /* 0x000f300001cc7983 */ /* 0x000ee80000300a00 */
[----:B------:R-:W-:Y:S04]  /*50b30*/  STL [R1+0x44c8], R91 ;  /* 0x0044c85b01007387 */ /* 0x000fe80000100800 */
[----:B------:R-:W3:Y:S04]  /*50b40*/  LDL.LU.64 R102, [R1+0xbc0] ;  /* 0x000bc00001667983 */ /* 0x000ee80000300a00 */
[----:B----4-:R4:W-:Y:S04]  /*50b50*/  STL [R1+0x44cc], R208 ;  /* 0x0044ccd001007387 */ /* 0x0109e80000100800 */
[----:B------:R-:W3:Y:S01]  /*50b60*/  LDL.LU.64 R234, [R1+0x300] ;  /* 0x0003000001ea7983 */ /* 0x000ee20000300a00 */
[----:B-1----:R-:W-:-:S03]  /*50b70*/  IMAD.MOV.U32 R0, RZ, RZ, R209 ;  /* 0x000000ffff007224 */ /* 0x002fc600078e00d1 */
[----:B----4-:R-:W4:Y:S04]  /*50b80*/  LDL.LU.64 R208, [R1+0xc0] ;  /* 0x0000c00001d07983 */ /* 0x010f280000300a00 */
[----:B------:R1:W-:Y:S04]  /*50b90*/  STL [R1+0x44c0], R0 ;  /* 0x0044c00001007387 */ /* 0x0003e80000100800 */
[----:B-----5:R-:W-:Y:S01]  /*50ba0*/  STL [R1+0x44c4], R200 ;  /* 0x0044c4c801007387 */ /* 0x020fe20000100800 */
[----:B-1----:R-:W-:-:S03]  /*50bb0*/  IMAD.MOV.U32 R0, RZ, RZ, R201 ;  /* 0x000000ffff007224 */ /* 0x002fc600078e00c9 */
        /* <DEDUP_REMOVED lines=22> */
[----:B------:R-:W5:Y:S01]  /*50d20*/  LDL.LU.64 R206, [R1+0x2f8] ;  /* 0x0002f80001ce7983 */ /* 0x000f620000300a00 */
[----:B-1----:R-:W-:-:S03]  /*50d30*/  IMAD.MOV.U32 R0, RZ, RZ, R105 ;  /* 0x000000ffff007224 */ /* 0x002fc600078e0069 */
[----:B--2---:R-:W2:Y:S04]  /*50d40*/  LDL.LU.64 R104, [R1+0xb8] ;  /* 0x0000b80001687983 */ /* 0x004ea80000300a00 */
[----:B------:R1:W-:Y:S04]  /*50d50*/  STL [R1+0x4480], R0 ;  /* 0x0044800001007387 */ /* 0x0003e80000100800 */
[----:B---3--:R-:W-:Y:S01]  /*50d60*/  STL [R1+0x4484], R98 ;  /* 0x0044846201007387 */ /* 0x008fe20000100800 */
[----:B-1----:R-:W-:-:S03]  /*50d70*/  IMAD.MOV.U32 R0, RZ, RZ, R99 ;  /* 0x000000ffff007224 */ /* 0x002fc600078e0063 */
[----:B------:R-:W-:Y:S04]  /*50d80*/  STL [R1+0x447c], R204 ;  /* 0x00447ccc01007387 */ /* 0x000fe80000100800 */
[----:B------:R1:W-:Y:S04]  /*50d90*/  STL [R1+0x4478], R0 ;  /* 0x0044780001007387 */ /* 0x0003e80000100800 */
[----:B------:R-:W-:Y:S01]  /*50da0*/  STL [R1+0x4474], R102 ;  /* 0x0044746601007387 */ /* 0x000fe20000100800 */
[----:B-1----:R-:W-:-:S05]  /*50db0*/  IMAD.MOV.U32 R0, RZ, RZ, R205 ;  /* 0x000000ffff007224 */ /* 0x002fca00078e00cd */
[----:B------:R1:W-:Y:S02]  /*50dc0*/  STL [R1+0x4470], R0 ;  /* 0x0044700001007387 */ /* 0x0003e40000100800 */
[----:B-1----:R-:W-:Y:S02]  /*50dd0*/  MOV R0, R103 ;  /* 0x0000006700007202 */ /* 0x002fe40000000f00 */
[----:B------:R-:W-:Y:S04]  /*50de0*/  STL [R1+0x446c], R234 ;  /* 0x00446cea01007387 */ /* 0x000fe80000100800 */
[----:B------:R1:W-:Y:S04]  /*50df0*/  STL [R1+0x4468], R0 ;  /* 0x0044680001007387 */ /* 0x0003e80000100800 */
[----:B----4-:R-:W-:Y:S01]  /*50e00*/  STL [R1+0x4464], R208 ;  /* 0x004464d001007387 */ /* 0x010fe20000100800 */
[----:B-1----:R-:W-:-:S05]  /*50e10*/  IMAD.MOV.U32 R0, RZ, RZ, R235 ;  /* 0x000000ffff007224 */ /* 0x002fca00078e00eb */
[----:B------:R1:W-:Y:S04]  /*50e20*/  STL [R1+0x4460], R0 ;  /* 0x0044600001007387 */ /* 0x0003e80000100800 */
[----:B------:R-:W3:Y:S01]  /*50e30*/  LDL.LU.64 R234, [R1+0x1470] ;  /* 0x0014700001ea7983 */ /* 0x000ee20000300a00 */
        /* <DEDUP_REMOVED lines=9> */
[----:B------:R1:W-:Y:S04]  /*50ed0*/  STL [R1+0x444c], R232 ;  /* 0x00444ce801007387 */ /* 0x0003e80000100800 */
[----:B------:R-:W4:Y:S01]  /*50ee0*/  LDL.LU.64 R208, [R1+0x2f0] ;  /* 0x0002f00001d07983 */ /* 0x000f220000300a00 */
[----:B-1----:R-:W-:-:S03]  /*50ef0*/  IMAD.MOV.U32 R0, RZ, RZ, R233 ;  /* 0x000000ffff007224 */ /* 0x002fc600078e00e9 */
[----:B------:R-:W4:Y:S04]  /*50f00*/  LDL.LU.64 R232, [R1+0xb0] ;  /* 0x0000b00001e87983 */ /* 0x000f280000300a00 */
[----:B------:R1:W-:Y:S04]  /*50f10*/  STL [R1+0x4440], R0 ;  /* 0x0044400001007387 */ /* 0x0003e80000100800 */
[----:B------:R-:W-:Y:S01]  /*50f20*/  STL [R1+0x4444], R200 ;  /* 0x004444c801007387 */ /* 0x000fe20000100800 */
[----:B-1----:R-:W-:-:S03]  /*50f30*/  IMAD.MOV.U32 R0, RZ, RZ, R201 ;  /* 0x000000ffff007224 */ /* 0x002fc600078e00c9 */
[----:B------:R-:W-:Y:S04]  /*50f40*/  STL [R1+0x443c], R202 ;  /* 0x00443cca01007387 */ /* 0x000fe80000100800 */
[----:B------:R1:W-:Y:S04]  /*50f50*/  STL [R1+0x4438], R0 ;  /* 0x0044380001007387 */ /* 0x0003e80000100800 */
[----:B------:R-:W-:Y:S01]  /*50f60*/  STL [R1+0x4434], R100 ;  /* 0x0044346401007387 */ /* 0x000fe20000100800 */
[----:B-1----:R-:W-:-:S05]  /*50f70*/  MOV R0, R203 ;  /* 0x000000cb00007202 */ /* 0x002fca0000000f00 */
[----:B------:R1:W-:Y:S02]  /*50f80*/  STL [R1+0x4430], R0 ;  /* 0x0044300001007387 */ /* 0x0003e40000100800 */
[----:B-1----:R-:W-:Y:S02]  /*50f90*/  IMAD.MOV.U32 R0, RZ, RZ, R101 ;  /* 0x000000ffff007224 */ /* 0x002fe400078e0065 */
[----:B-----5:R-:W-:Y:S04]  /*50fa0*/  STL [R1+0x442c], R206 ;  /* 0x00442cce01007387 */ /* 0x020fe80000100800 */
[----:B------:R1:W-:Y:S04]  /*50fb0*/  STL [R1+0x4428], R0 ;  /* 0x0044280001007387 */ /* 0x0003e80000100800 */
[----:B--2---:R-:W-:Y:S01]  /*50fc0*/  STL [R1+0x4424], R104 ;  /* 0x0044246801007387 */ /* 0x004fe20000100800 */
[----:B-1----:R-:W-:-:S05]  /*50fd0*/  IMAD.MOV.U32 R0, RZ, RZ, R207 ;  /* 0x000000ffff007224 */ /* 0x002fca00078e00cf */
[----:B------:R1:W-:Y:S04]  /*50fe0*/  STL [R1+0x4420], R0 ;  /* 0x0044200001007387 */ /* 0x0003e80000100800 */
[----:B------:R-:W2:Y:S01]  /*50ff0*/  LDL.LU.64 R206, [R1+0x1458] ;  /* 0x0014580001ce7983 */ /* 0x000ea20000300a00 */
        /* <DEDUP_REMOVED lines=9> */
[----:B---3--:R3:W-:Y:S04]  /*51090*/  STL [R1+0x440c], R234 ;  /* 0x00440cea01007387 */ /* 0x0087e80000100800 */
[----:B------:R-:W5:Y:S01]  /*510a0*/  LDL.LU.64 R104, [R1+0x2e8] ;  /* 0x0002e80001687983 */ /* 0x000f620000300a00 */
[----:B-1----:R-:W-:-:S03]  /*510b0*/  IMAD.MOV.U32 R0, RZ, RZ, R235 ;  /* 0x000000ffff007224 */ /* 0x002fc600078e00eb */
[----:B---3--:R-:W3:Y:S04]  /*510c0*/  LDL.LU.64 R234, [R1+0xa8] ;  /* 0x0000a80001ea7983 */ /* 0x008ee80000300a00 */
[----:B------:R1:W-:Y:S04]  /*510d0*/  STL [R1+0x4400], R0 ;  /* 0x0044000001007387 */ /* 0x0003e80000100800 */
[----:B----4-:R-:W-:Y:S01]  /*510e0*/  STL [R1+0x4404], R98 ;  /* 0x0044046201007387 */ /* 0x010fe20000100800 */
[----:B-1----:R-:W-:-:S03]  /*510f0*/  MOV R0, R99 ;  /* 0x0000006300007202 */ /* 0x002fc60000000f00 */
        /* <DEDUP_REMOVED lines=8> */
[----:B------:R-:W-:Y:S01]  /*51180*/  STL [R1+0x43e4], R232 ;  /* 0x0043e4e801007387 */ /* 0x000fe20000100800 */
[----:B-1----:R-:W-:-:S05]  /*51190*/  IMAD.MOV.U32 R0, RZ, RZ, R209 ;  /* 0x000000ffff007224 */ /* 0x002fca00078e00d1 */
[----:B------:R1:W-:Y:S04]  /*511a0*/  STL [R1+0x43e0], R0 ;  /* 0x0043e00001007387 */ /* 0x0003e80000100800 */
[----:B------:R-:W3:Y:S01]  /*511b0*/  LDL.LU.64 R208, [R1+0x1450] ;  /* 0x0014500001d07983 */ /* 0x000ee20000300a00 */
[----:B-1----:R-:W-:-:S03]  /*511c0*/  IMAD.MOV.U32 R0, RZ, RZ, R233 ;  /* 0x000000ffff007224 */ /* 0x002fc600078e00e9 */
        /* <DEDUP_REMOVED lines=8> */
[----:B--2---:R2:W-:Y:S04]  /*51250*/  STL [R1+0x43cc], R206 ;  /* 0x0043ccce01007387 */ /* 0x0045e80000100800 */
[----:B------:R-:W4:Y:S01]  /*51260*/  LDL.LU.64 R232, [R1+0x2e0] ;  /* 0x0002e00001e87983 */ /* 0x000f220000300a00 */
[----:B-1----:R-:W-:-:S03]  /*51270*/  MOV R0, R207 ;  /* 0x000000cf00007202 */ /* 0x002fc60000000f00 */
[----:B--2---:R-:W2:Y:S04]  /*51280*/  LDL.LU.64 R206, [R1+0xa0] ;  /* 0x0000a00001ce7983 */ /* 0x004ea80000300a00 */
[----:B------:R1:W-:Y:S04]  /*51290*/  STL [R1+0x43c0], R0 ;  /* 0x0043c00001007387 */ /* 0x0003e80000100800 */
[----:B-----5:R-:W-:Y:S01]  /*512a0*/  STL [R1+0x43c4], R200 ;  /* 0x0043c4c801007387 */ /* 0x020fe20000100800 */
[----:B-1----:R-:W-:-:S03]  /*512b0*/  IMAD.MOV.U32 R0, RZ, RZ, R201 ;  /* 0x000000ffff007224 */ /* 0x002fc600078e00c9 */
        /* <DEDUP_REMOVED lines=8> */
[----:B---3--:R-:W-:Y:S01]  /*51340*/  STL [R1+0x43a4], R234 ;  /* 0x0043a4ea01007387 */ /* 0x008fe20000100800 */
[----:B-1----:R-:W-:-:S05]  /*51350*/  IMAD.MOV.U32 R0, RZ, RZ, R105 ;  /* 0x000000ffff007224 */ /* 0x002fca00078e0069 */
[----:B------:R1:W-:Y:S04]  /*51360*/  STL [R1+0x43a0], R0 ;  /* 0x0043a00001007387 */ /* 0x0003e80000100800 */
[----:B------:R-:W3:Y:S01]  /*51370*/  LDL.LU.64 R104, [R1+0x13f8] ;  /* 0x0013f80001687983 */ /* 0x000ee20000300a00 */
[----:B-1----:R-:W-:-:S03]  /*51380*/  MOV R0, R235 ;  /* 0x000000eb00007202 */ /* 0x002fc60000000f00 */
        /* <DEDUP_REMOVED lines=10> */
[----:B-1----:R-:W-:-:S03]  /*51430*/  IMAD.MOV.U32 R0, RZ, RZ, R209 ;  /* 0x000000ffff007224 */ /* 0x002fc600078e00d1 */
        /* <DEDUP_REMOVED lines=10> */
[----:B----4-:R-:W-:Y:S04]  /*514e0*/  STL [R1+0x436c], R232 ;  /* 0x00436ce801007387 */ /* 0x010fe80000100800 */
[----:B------:R1:W-:Y:S04]  /*514f0*/  STL [R1+0x4368], R0 ;  /* 0x0043680001007387 */ /* 0x0003e80000100800 */
[----:B--2---:R-:W-:Y:S01]  /*51500*/  STL [R1+0x4364], R206 ;  /* 0x004364ce01007387 */ /* 0x004fe20000100800 */
[----:B-1----:R-:W-:-:S05]  /*51510*/  MOV R0, R233 ;  /* 0x000000e900007202 */ /* 0x002fca0000000f00 */
[----:B------:R1:W-:Y:S04]  /*51520*/  STL [R1+0x4360], R0 ;  /* 0x0043600001007387 */ /* 0x0003e80000100800 */
[----:B------:R-:W2:Y:S01]  /*51530*/  LDL.LU.64 R232, [R1+0x13f0] ;  /* 0x0013f00001e87983 */ /* 0x000ea20000300a00 */
        /* <DEDUP_REMOVED lines=9> */
[----:B---3--:R3:W-:Y:S04]  /*515d0*/  STL [R1+0x434c], R104 ;  /* 0x00434c6801007387 */ /* 0x0087e80000100800 */
[----:B------:R-:W4:Y:S01]  /*515e0*/  LDL.LU.64 R206, [R1+0x2d0] ;  /* 0x0002d00001ce7983 */ /* 0x000f220000300a00 */
[----:B-1----:R-:W-:-:S03]  /*515f0*/  IMAD.MOV.U32 R0, RZ, RZ, R105 ;  /* 0x000000ffff007224 */ /* 0x002fc600078e0069 */
[----:B---3--:R-:W3:Y:S04]  /*51600*/  LDL.LU.64 R104, [R1+0x90] ;  /* 0x0000900001687983 */ /* 0x008ee80000300a00 */
        /* <DEDUP_REMOVED lines=25> */
[----:B------:R-:W5:Y:S01]  /*517a0*/  LDL.LU.64 R208, [R1+0x2c8] ;  /* 0x0002c80001d07983 */ /* 0x000f620000300a00 */
[----:B-1----:R-:W-:-:S03]  /*517b0*/  IMAD.MOV.U32 R0, RZ, RZ, R233 ;  /* 0x000000ffff007224 */ /* 0x002fc600078e00e9 */
[----:B--2---:R-:W2:Y:S04]  /*517c0*/  LDL.LU.64 R232, [R1+0x88] ;  /* 0x0000880001e87983 */ /* 0x004ea80000300a00 */
[----:B------:R1:W-:Y:S04]  /*517d0*/  STL [R1+0x4300], R0 ;  /* 0x0043000001007387 */ /* 0x0003e80000100800 */
[----:B----4-:R-:W-:Y:S01]  /*517e0*/  STL [R1+0x4304], R98 ;  /* 0x0043046201007387 */ /* 0x010fe20000100800 */
[----:B-1----:R-:W-:-:S03]  /*517f0*/  IMAD.MOV.U32 R0, RZ, RZ, R99 ;  /* 0x000000ffff007224 */ /* 0x002fc600078e0063 */
[----:B------:R-:W-:Y:S04]  /*51800*/  STL [R1+0x42fc], R204 ;  /* 0x0042fccc01007387 */ /* 0x000fe80000100800 */
[----:B------:R1:W-:Y:S04]  /*51810*/  STL [R1+0x42f8], R0 ;  /* 0x0042f80001007387 */ /* 0x0003e80000100800 */
[----:B------:R-:W-:Y:S01]  /*51820*/  STL [R1+0x42f4], R102 ;  /* 0x0042f46601007387 */ /* 0x000fe20000100800 */
[----:B-1----:R-:W-:-:S05]  /*51830*/  MOV R0, R205 ;  /* 0x000000cd00007202 */ /* 0x002fca0000000f00 */
        /* <DEDUP_REMOVED lines=23> */
[----:B-1----:R-:W-:-:S03]  /*519b0*/  MOV R0, R201 ;  /* 0x000000c900007202 */ /* 0x002fc60000000f00 */
[----:B------:R-:W-:Y:S04]  /*519c0*/  STL [R1+0x42bc], R202 ;  /* 0x0042bcca01007387 */ /* 0x000fe80000100800 */
[----:B------:R1:W-:Y:S04]  /*519d0*/  STL [R1+0x42b8], R0 ;  /* 0x0042b80001007387 */ /* 0x0003e80000100800 */
[----:B------:R-:W-:Y:S01]  /*519e0*/  STL [R1+0x42b4], R100 ;  /* 0x0042b46401007387 */ /* 0x000fe20000100800 */
[----:B-1----:R-:W-:-:S05]  /*519f0*/  IMAD.MOV.U32 R0, RZ, RZ, R203 ;  /* 0x000000ffff007224 */ /* 0x002fca00078e00cb */
        /* <DEDUP_REMOVED lines=19> */
[----:B-1----:R-:W-:-:S03]  /*51b30*/  MOV R0, R207 ;  /* 0x000000cf00007202 */ /* 0x002fc60000000f00 */
[----:B---3--:R-:W3:Y:S04]  /*51b40*/  LDL.LU.64 R206, [R1+0x78] ;  /* 0x0000780001ce7983 */ /* 0x008ee80000300a00 */
[----:B------:R1:W-:Y:S04]  /*51b50*/  STL [R1+0x4280], R0 ;  /* 0x0042800001007387 */ /* 0x0003e80000100800 */
[----:B----4-:R-:W-:Y:S01]  /*51b60*/  STL [R1+0x4284], R98 ;  /* 0x0042846201007387 */ /* 0x010fe20000100800 */
        /* <DEDUP_REMOVED lines=24> */
[----:B-1----:R-:W-:-:S03]  /*51cf0*/  IMAD.MOV.U32 R0, RZ, RZ, R209 ;  /* 0x000000ffff007224 */ /* 0x002fc600078e00d1 */
        /* <DEDUP_REMOVED lines=13> */
[----:B-1----:R-:W-:-:S05]  /*51dd0*/  MOV R0, R233 ;  /* 0x000000e900007202 */ /* 0x002fca0000000f00 */
[----:B------:R1:W-:Y:S04]  /*51de0*/  STL [R1+0x4220], R0 ;  /* 0x0042200001007387 */ /* 0x0003e80000100800 */
[----:B------:R-:W3:Y:S01]  /*51df0*/  LDL.LU.64 R232, [R1+0x1300] ;  /* 0x0013000001e87983 */ /* 0x000ee20000300a00 */
        /* <DEDUP_REMOVED lines=22> */
[----:B----4-:R-:W-:Y:S04]  /*51f60*/  STL [R1+0x41ec], R234 ;  /* 0x0041ecea01007387 */ /* 0x010fe80000100800 */
        /* <DEDUP_REMOVED lines=72> */
[----:B-1----:R-:W-:-:S03]  /*523f0*/  MOV R0, R207 ;  /* 0x000000cf00007202 */ /* 0x002fc60000000f00 */
[----:B------:R-:W4:Y:S04]  /*52400*/  LDL.LU.64 R206, [R1+0x50] ;  /* 0x0000500001ce7983 */ /* 0x000f280000300a00 */
        /* <DEDUP_REMOVED lines=40> */
[----:B-1----:R-:W-:-:S05]  /*52690*/  MOV R0, R233 ;  /* 0x000000e900007202 */ /* 0x002fca0000000f00 */
        /* <DEDUP_REMOVED lines=97> */
[----:B-1----:R-:W-:-:S03]  /*52cb0*/  MOV R0, R205 ;  /* 0x000000cd00007202 */ /* 0x002fc60000000f00 */
[----:B--2---:R-:W2:Y:S04]  /*52cc0*/  LDL.LU.64 R204, [R1+0x28] ;  /* 0x0000280001cc7983 */ /* 0x004ea80000300a00 */
        /* <DEDUP_REMOVED lines=99> */
[----:B-1----:R-:W-:-:S05]  /*53300*/  IMAD.MOV.U32 R0, RZ, RZ, R103 ;  /* 0x000000ffff007224 */ /* 0x002fca00078e0067 */
[----:B------:R1:W-:Y:S04]  /*53310*/  STL [R1+0x3f18], R0 ;  /* 0x003f180001007387 */ /* 0x0003e80000100800 */
[----:B------:R-:W-:Y:S04]  /*53320*/  STL [R1+0x3f1c], R148 ;  /* 0x003f1c9401007387 */ /* 0x000fe80000100800 */
        /* <DEDUP_REMOVED lines=25> */
[----:B-1----:R-:W-:-:S05]  /*534c0*/  IMAD.MOV.U32 R0, RZ, RZ, R233 ;  /* 0x000000ffff007224 */ /* 0x002fca00078e00e9 */
[----:B------:R1:W-:Y:S04]  /*534d0*/  STL [R1+0x3ed8], R0 ;  /* 0x003ed80001007387 */ /* 0x0003e80000100800 */
[----:B------:R-:W-:Y:S04]  /*534e0*/  STL [R1+0x3edc], R146 ;  /* 0x003edc9201007387 */ /* 0x000fe80000100800 */
[----:B------:R-:W4:Y:S04]  /*534f0*/  LDL.LU.64 R98, [R1+0x1068] ;  /* 0x0010680001627983 */ /* 0x000f280000300a00 */
[----:B------:R-:W-:Y:S04]  /*53500*/  STL [R1+0x3ed0], R147 ;  /* 0x003ed09301007387 */ /* 0x000fe80000100800 */
[----:B------:R-:W4:Y:S04]  /*53510*/  LDL.LU.64 R206, [R1+0xd90] ;  /* 0x000d900001ce7983 */ /* 0x000f280000300a00 */
[----:B------:R-:W-:Y:S04]  /*53520*/  STL [R1+0x3ed4], R42 ;  /* 0x003ed42a01007387 */ /* 0x000fe80000100800 */
[----:B------:R-:W4:Y:S04]  /*53530*/  LDL.LU.64 R104, [R1+0xa40] ;  /* 0x000a400001687983 */ /* 0x000f280000300a00 */
[----:B------:R-:W-:Y:S04]  /*53540*/  STL [R1+0x3ec8], R43 ;  /* 0x003ec82b01007387 */ /* 0x000fe80000100800 */
[----:B------:R-:W4:Y:S04]  /*53550*/  LDL.LU.64 R208, [R1+0x240] ;  /* 0x0002400001d07983 */ /* 0x000f280000300a00 */
[----:B---3--:R-:W-:Y:S04]  /*53560*/  STL [R1+0x3ecc], R96 ;  /* 0x003ecc6001007387 */ /* 0x008fe80000100800 */
[----:B------:R-:W3:Y:S01]  /*53570*/  LDL.LU.64 R232, [R1] ;  /* 0x0000000001e87983 */ /* 0x000ee20000300a00 */
[----:B-1----:R-:W-:-:S03]  /*53580*/  MOV R0, R97 ;  /* 0x0000006100007202 */ /* 0x002fc60000000f00 */
[----:B-----5:R-:W-:Y:S04]  /*53590*/  STL [R1+0x3ec4], R202 ;  /* 0x003ec4ca01007387 */ /* 0x020fe80000100800 */
        /* <DEDUP_REMOVED lines=13> */
[----:B------:R-:W5:Y:S04]  /*53670*/  LDL.LU.64 R202, [R1+0x1280] ;  /* 0x0012800001ca7983 */ /* 0x000f680000300a00 */
[----:B------:R-:W5:Y:S01]  /*53680*/  LDL.LU.64 R100, [R1+0x1060] ;  /* 0x0010600001647983 */ /* 0x000f620000300a00 */
[----:B-1----:R-:W-:-:S05]  /*53690*/  MOV R0, R235 ;  /* 0x000000eb00007202 */ /* 0x002fca0000000f00 */
[----:B------:R2:W-:Y:S04]  /*536a0*/  STL [R1+0x3e98], R0 ;  /* 0x003e980001007387 */ /* 0x0005e80000100800 */
[----:B------:R-:W-:Y:S04]  /*536b0*/  STL [R1+0x3e9c], R144 ;  /* 0x003e9c9001007387 */ /* 0x000fe80000100800 */
[----:B------:R-:W5:Y:S04]  /*536c0*/  LDL.LU.64 R204, [R1+0xd78] ;  /* 0x000d780001cc7983 */ /* 0x000f680000300a00 */
[----:B------:R-:W-:Y:S04]  /*536d0*/  STL [R1+0x3e90], R145 ;  /* 0x003e909101007387 */ /* 0x000fe80000100800 */
[----:B------:R-:W5:Y:S04]  /*536e0*/  LDL.LU.64 R102, [R1+0x3d8] ;  /* 0x0003d80001667983 */ /* 0x000f680000300a00 */
[----:B------:R-:W-:Y:S04]  /*536f0*/  STL [R1+0x3e94], R40 ;  /* 0x003e942801007387 */ /* 0x000fe80000100800 */
[----:B------:R-:W5:Y:S04]  /*53700*/  LDL.LU.64 R234, [R1+0x238] ;  /* 0x0002380001ea7983 */ /* 0x000f680000300a00 */
[----:B------:R-:W-:Y:S01]  /*53710*/  STL [R1+0x3e88], R41 ;  /* 0x003e882901007387 */ /* 0x000fe20000100800 */
[----:B--2---:R-:W-:-:S03]  /*53720*/  IMAD.MOV.U32 R0, RZ, RZ, R201 ;  /* 0x000000ffff007224 */ /* 0x004fc600078e00c9 */
[----:B------:R-:W-:Y:S04]  /*53730*/  STL [R1+0x3e8c], R200 ;  /* 0x003e8cc801007387 */ /* 0x000fe80000100800 */
        /* <DEDUP_REMOVED lines=11> */
[----:B---3--:R-:W-:Y:S01]  /*537f0*/  STL [R1+0x3e64], R232 ;  /* 0x003e64e801007387 */ /* 0x008fe20000100800 */
[----:B-1----:R-:W-:-:S05]  /*53800*/  MOV R0, R209 ;  /* 0x000000d100007202 */ /* 0x002fca0000000f00 */
[----:B------:R1:W-:Y:S04]  /*53810*/  STL [R1+0x3e60], R0 ;  /* 0x003e600001007387 */ /* 0x0003e80000100800 */
[----:B------:R-:W2:Y:S04]  /*53820*/  LDL.LU.64 R98, [R1+0x1278] ;  /* 0x0012780001627983 */ /* 0x000ea80000300a00 */
[----:B------:R-:W3:Y:S01]  /*53830*/  LDL.LU.64 R206, [R1+0x1048] ;  /* 0x0010480001ce7983 */ /* 0x000ee20000300a00 */
        /* <DEDUP_REMOVED lines=8> */
[----:B------:R-:W-:Y:S01]  /*538c0*/  STL [R1+0x3e48], R39 ;  /* 0x003e482701007387 */ /* 0x000fe20000100800 */
[----:B-----5:R-:W-:-:S03]  /*538d0*/  IMAD.MOV.U32 R0, RZ, RZ, R203 ;  /* 0x000000ffff007224 */ /* 0x020fc600078e00cb */
[----:B------:R-:W-:Y:S04]  /*538e0*/  STL [R1+0x3e4c], R202 ;  /* 0x003e4cca01007387 */ /* 0x000fe80000100800 */
[----:B------:R-:W-:Y:S04]  /*538f0*/  STL [R1+0x3e44], R100 ;  /* 0x003e446401007387 */ /* 0x000fe80000100800 */
[----:B------:R1:W-:Y:S02]  /*53900*/  STL [R1+0x3e40], R0 ;  /* 0x003e400001007387 */ /* 0x0003e40000100800 */
[----:B-1----:R-:W-:-:S02]  /*53910*/  IMAD.MOV.U32 R0, RZ, RZ, R101 ;  /* 0x000000ffff007224 */ /* 0x002fc400078e0065 */
[----:B------:R-:W-:Y:S04]  /*53920*/  STL [R1+0x3e3c], R204 ;  /* 0x003e3ccc01007387 */ /* 0x000fe80000100800 */
        /* <DEDUP_REMOVED lines=10> */
[----:B------:R-:W5:Y:S04]  /*539d0*/  LDL.LU.64 R202, [R1+0x1270] ;  /* 0x0012700001ca7983 */ /* 0x000f680000300a00 */
[----:B------:R-:W-:Y:S04]  /*539e0*/  STL [R1+0x3e18], R251 ;  /* 0x003e18fb01007387 */ /* 0x000fe80000100800 */
[----:B------:R-:W5:Y:S04]  /*539f0*/  LDL.LU.64 R100, [R1+0x1040] ;  /* 0x0010400001647983 */ /* 0x000f680000300a00 */
        /* <DEDUP_REMOVED lines=9> */
[----:B---3--:R-:W-:Y:S04]  /*53a90*/  STL [R1+0x3e04], R206 ;  /* 0x003e04ce01007387 */ /* 0x008fe80000100800 */
[----:B------:R1:W-:Y:S02]  /*53aa0*/  STL [R1+0x3e00], R0 ;  /* 0x003e000001007387 */ /* 0x0003e40000100800 */
[----:B-1----:R-:W-:-:S02]  /*53ab0*/  IMAD.MOV.U32 R0, RZ, RZ, R207 ;  /* 0x000000ffff007224 */ /* 0x002fc400078e00cf */
[----:B----4-:R-:W-:Y:S04]  /*53ac0*/  STL [R1+0x3dfc], R104 ;  /* 0x003dfc6801007387 */ /* 0x010fe80000100800 */
        /* <DEDUP_REMOVED lines=10> */
[----:B------:R-:W2:Y:S04]  /*53b70*/  LDL.LU.64 R98, [R1+0x1248] ;  /* 0x0012480001627983 */ /* 0x000ea80000300a00 */
[----:B------:R-:W-:Y:S04]  /*53b80*/  STL [R1+0x3dd8], R249 ;  /* 0x003dd8f901007387 */ /* 0x000fe80000100800 */
[----:B------:R-:W3:Y:S04]  /*53b90*/  LDL.LU.64 R206, [R1+0x1028] ;  /* 0x0010280001ce7983 */ /* 0x000ee80000300a00 */
        /* <DEDUP_REMOVED lines=36> */
[----:B------:R1:W-:Y:S04]  /*53de0*/  STL [R1+0x3d80], R0 ;  /* 0x003d800001007387 */ /* 0x0003e80000100800 */
[----:B----4-:R-:W-:Y:S01]  /*53df0*/  STL [R1+0x3d7c], R104 ;  /* 0x003d7c6801007387 */ /* 0x010fe20000100800 */
        /* <DEDUP_REMOVED lines=241> */
[----:B------:R1:W-:Y:S02]  /*54d10*/  STL [R1+0x3b28], R0 ;  /* 0x003b280001007387 */ /* 0x0003e40000100800 */
[----:B-1----:R-:W-:Y:S02]  /*54d20*/  IMAD.MOV.U32 R0, RZ, RZ, R235 ;  /* 0x000000ffff007224 */ /* 0x002fe400078e00eb */
[----:B------:R-:W5:Y:S04]  /*54d30*/  LDL.LU.64 R234, [R1+0x11c0] ;  /* 0x0011c00001ea7983 */ /* 0x000f680000300a00 */
        /* <DEDUP_REMOVED lines=33> */
[----:B------:R-:W-:Y:S04]  /*54f50*/  STL [R1+0x3ad4], R10 ;  /* 0x003ad40a01007387 */ /* 0x000fe80000100800 */
[----:B------:R-:W4:Y:S04]  /*54f60*/  LDL.LU.64 R232, [R1+0x360] ;  /* 0x0003600001e87983 */ /* 0x000f280000300a00 */
[----:B------:R-:W-:Y:S04]  /*54f70*/  STL [R1+0x3ac8], R11 ;  /* 0x003ac80b01007387 */ /* 0x000fe80000100800 */
[----:B-----5:R5:W-:Y:S01]  /*54f80*/  STL [R1+0x3acc], R234 ;  /* 0x003accea01007387 */ /* 0x020be20000100800 */
        /* <DEDUP_REMOVED lines=33> */
[----:B------:R-:W2:Y:S01]  /*551a0*/  LDL.LU.64 R206, [R1+0x1198] ;  /* 0x0011980001ce7983 */ /* 0x000ea20000300a00 */
[----:B-1----:R-:W-:-:S05]  /*551b0*/  IMAD.MOV.U32 R0, RZ, RZ, R209 ;  /* 0x000000ffff007224 */ /* 0x002fca00078e00d1 */
[----:B------:R1:W-:Y:S04]  /*551c0*/  STL [R1+0x3a70], R0 ;  /* 0x003a700001007387 */ /* 0x0003e80000100800 */
[----:B------:R3:W-:Y:S04]  /*551d0*/  STL [R1+0x3a74], R232 ;  /* 0x003a74e801007387 */ /* 0x0007e80000100800 */
[----:B------:R-:W4:Y:S01]  /*551e0*/  LDL.LU.64 R104, [R1+0xf38] ;  /* 0x000f380001687983 */ /* 0x000f220000300a00 */
[----:B-1----:R-:W-:-:S03]  /*551f0*/  MOV R0, R233 ;  /* 0x000000e900007202 */ /* 0x002fc60000000f00 */
[----:B------:R-:W4:Y:S04]  /*55200*/  LDL.LU.64 R208, [R1+0xc80] ;  /* 0x000c800001d07983 */ /* 0x000f280000300a00 */
[----:B------:R1:W-:Y:S04]  /*55210*/  STL [R1+0x3a68], R0 ;  /* 0x003a680001007387 */ /* 0x0003e80000100800 */
[----:B-----5:R5:W-:Y:S04]  /*55220*/  STL [R1+0x3a6c], R234 ;  /* 0x003a6cea01007387 */ /* 0x020be80000100800 */
[----:B---3--:R-:W3:Y:S01]  /*55230*/  LDL.LU.64 R232, [R1+0x350] ;  /* 0x0003500001e87983 */ /* 0x008ee20000300a00 */
[----:B-1----:R-:W-:-:S03]  /*55240*/  IMAD.MOV.U32 R0, RZ, RZ, R235 ;  /* 0x000000ffff007224 */ /* 0x002fc600078e00eb */
[----:B-----5:R-:W5:Y:S04]  /*55250*/  LDL.LU.64 R234, [R1+0x110] ;  /* 0x0001100001ea7983 */ /* 0x020f680000300a00 */
[----:B------:R1:W-:Y:S04]  /*55260*/  STL [R1+0x3a60], R0 ;  /* 0x003a600001007387 */ /* 0x0003e80000100800 */
[----:B------:R-:W-:Y:S04]  /*55270*/  STL [R1+0x3a64], R214 ;  /* 0x003a64d601007387 */ /* 0x000fe80000100800 */
[----:B------:R-:W-:Y:S04]  /*55280*/  STL [R1+0x3a58], R215 ;  /* 0x003a58d701007387 */ /* 0x000fe80000100800 */
[----:B------:R-:W-:Y:S04]  /*55290*/  STL [R1+0x3a5c], R110 ;  /* 0x003a5c6e01007387 */ /* 0x000fe80000100800 */
[----:B------:R-:W-:Y:S04]  /*552a0*/  STL [R1+0x3a50], R111 ;  /* 0x003a506f01007387 */ /* 0x000fe80000100800 */
[----:B------:R-:W-:Y:S04]  /*552b0*/  STL [R1+0x3a54], R6 ;  /* 0x003a540601007387 */ /* 0x000fe80000100800 */
[----:B------:R-:W-:Y:S01]  /*552c0*/  STL [R1+0x3a48], R7 ;  /* 0x003a480701007387 */ /* 0x000fe20000100800 */
[----:B-1----:R-:W-:-:S03]  /*552d0*/  IMAD.MOV.U32 R0, RZ, RZ, R99 ;  /* 0x000000ffff007224 */ /* 0x002fc600078e0063 */
        /* <DEDUP_REMOVED lines=15> */
[----:B------:R-:W-:Y:S04]  /*553d0*/  STL [R1+0x3a18], R213 ;  /* 0x003a18d501007387 */ /* 0x000fe80000100800 */
[----:B------:R-:W-:Y:S04]  /*553e0*/  STL [R1+0x3a1c], R108 ;  /* 0x003a1c6c01007387 */ /* 0x000fe80000100800 */
[----:B------:R-:W-:Y:S04]  /*553f0*/  STL [R1+0x3a10], R109 ;  /* 0x003a106d01007387 */ /* 0x000fe80000100800 */
[----:B------:R-:W-:Y:S04]  /*55400*/  STL [R1+0x3a14], R2 ;  /* 0x003a140201007387 */ /* 0x000fe80000100800 */
        /* <DEDUP_REMOVED lines=8> */
[----:B---3--:R-:W-:Y:S01]  /*55490*/  STL [R1+0x39f4], R232 ;  /* 0x0039f4e801007387 */ /* 0x008fe20000100800 */
[----:B-1----:R-:W-:-:S05]  /*554a0*/  IMAD.MOV.U32 R0, RZ, RZ, R209 ;  /* 0x000000ffff007224 */ /* 0x002fca00078e00d1 */
[----:B------:R1:W-:Y:S04]  /*554b0*/  STL [R1+0x39f0], R0 ;  /* 0x0039f00001007387 */ /* 0x0003e80000100800 */
[----:B-----5:R-:W-:Y:S01]  /*554c0*/  STL [R1+0x39ec], R234 ;  /* 0x0039ecea01007387 */ /* 0x020fe20000100800 */
        /* <DEDUP_REMOVED lines=8> */
[----:B------:R2:W-:Y:S04]  /*55550*/  STL [R1+0x39d4], R4 ;  /* 0x0039d40401007387 */ /* 0x0005e80000100800 */
[----:B------:R3:W-:Y:S04]  /*55560*/  STL [R1+0x39cc], R5 ;  /* 0x0039cc0501007387 */ /* 0x0007e80000100800 */
        /* <DEDUP_REMOVED lines=2021> */
[----:B------:R4:W-:Y:S01]  /*5d3c0*/  STL [R1+0x1000], RZ ;  /* 0x001000ff01007387 */ /* 0x0009e20000100800 */
[----:B------:R-:W-:-:S03]  /*5d3d0*/  IMAD.MOV.U32 R235, RZ, RZ, c[0x0][0x188] ;  /* 0x00006200ffeb7624 */ /* 0x000fc600078e00ff */
[----:B------:R4:W-:Y:S04]  /*5d3e0*/  STL [R1+0x1004], RZ ;  /* 0x001004ff01007387 */ /* 0x0009e80000100800 */
[----:B------:R4:W-:Y:S04]  /*5d3f0*/  STL [R1+0x1008], RZ ;  /* 0x001008ff01007387 */ /* 0x0009e80000100800 */
[----:B------:R4:W-:Y:S04]  /*5d400*/  STL [R1+0x100c], RZ ;  /* 0x00100cff01007387 */ /* 0x0009e80000100800 */
[----:B------:R4:W-:Y:S01]  /*5d410*/  STL [R1+0xec0], RZ ;  /* 0x000ec0ff01007387 */ /* 0x0009e20000100800 */
[----:B------:R-:W-:-:S03]  /*5d420*/  IMAD.SHL.U32 R2, R235, 0x80, RZ ;  /* 0x00000080eb027824 */ /* 0x000fc600078e00ff */
[----:B------:R4:W-:Y:S01]  /*5d430*/  STL [R1+0xec4], RZ ;  /* 0x000ec4ff01007387 */ /* 0x0009e20000100800 */
[----:B------:R-:W-:-:S03]  /*5d440*/  LOP3.LUT R3, R229, 0x3, RZ, 0xc0, !PT ;  /* 0x00000003e5037812 */ /* 0x000fc600078ec0ff */
[----:B------:R4:W-:Y:S04]  /*5d450*/  STL [R1+0xec8], RZ ;  /* 0x000ec8ff01007387 */ /* 0x0009e80000100800 */
[----:B------:R4:W-:Y:S04]  /*5d460*/  STL [R1+0xecc], RZ ;  /* 0x000eccff01007387 */ /* 0x0009e80000100800 */
[----:B------:R4:W-:Y:S04]  /*5d470*/  STL [R1+0xda0], RZ ;  /* 0x000da0ff01007387 */ /* 0x0009e80000100800 */
[----:B------:R4:W-:Y:S01]  /*5d480*/  STL [R1+0xda4], RZ ;  /* 0x000da4ff01007387 */ /* 0x0009e20000100800 */
[----:B-1----:R-:W-:-:S03]  /*5d490*/  SHF.R.S32.HI R0, RZ, 0x1f, R2 ;  /* 0x0000001fff007819 */ /* 0x002fc60000011402 */
[----:B------:R4:W-:Y:S01]  /*5d4a0*/  STL [R1+0xda8], RZ ;  /* 0x000da8ff01007387 */ /* 0x0009e20000100800 */
[----:B------:R-:W-:-:S03]  /*5d4b0*/  IMAD R3, R3, 0x820, RZ ;  /* 0x0000082003037824 */ /* 0x000fc600078e02ff */
[----:B------:R4:W-:Y:S04]  /*5d4c0*/  STL [R1+0xdac], RZ ;  /* 0x000dacff01007387 */ /* 0x0009e80000100800 */
[----:B------:R4:W-:Y:S04]  /*5d4d0*/  STL [R1+0xd60], RZ ;  /* 0x000d60ff01007387 */ /* 0x0009e80000100800 */
[----:B------:R4:W-:Y:S01]  /*5d4e0*/  STL [R1+0xd64], RZ ;  /* 0x000d64ff01007387 */ /* 0x0009e20000100800 */
[----:B------:R-:W-:-:S03]  /*5d4f0*/  SHF.L.U64.HI R0, R2, 0x2, R0 ;  /* 0x0000000202007819 */ /* 0x000fc60000010200 */
[----:B------:R4:W-:Y:S01]  /*5d500*/  STL [R1+0xd68], RZ ;  /* 0x000d68ff01007387 */ /* 0x0009e20000100800 */
[----:B------:R-:W-:-:S03]  /*5d510*/  LOP3.LUT R2, R3, 0x5c, R229, 0x78, !PT ;  /* 0x0000005c03027812 */ /* 0x000fc600078e78e5 */
[----:B------:R4:W-:Y:S01]  /*5d520*/  STL [R1+0xd6c], RZ ;  /* 0x000d6cff01007387 */ /* 0x0009e20000100800 */
[----:B------:R-:W-:-:S03]  /*5d530*/  LOP3.LUT R3, R252, 0x40, RZ, 0x3c, !PT ;  /* 0x00000040fc037812 */ /* 0x000fc600078e3cff */
        /* <DEDUP_REMOVED lines=8> */
[----:B------:R4:W-:Y:S01]  /*5d5c0*/  STL [R1+0x39c4], R3 ;  /* 0x0039c40301007387 */ /* 0x0009e20000100800 */
[----:B------:R-:W-:Y:S01]  /*5d5d0*/  ULDC UR4, c[0x0][0x18c] ;  /* 0x0000630000047ab9 */ /* 0x000fe20000000800 */
[----:B--2---:R-:W-:Y:S01]  /*5d5e0*/  SHF.R.S32.HI R4, RZ, 0x7, R228 ;  /* 0x00000007ff047819 */ /* 0x004fe200000114e4 */
[----:B------:R-:W-:Y:S01]  /*5d5f0*/  USHF.L.U32 UR4, UR4, 0x7, URZ ;  /* 0x0000000704047899 */ /* 0x000fe2000800063f */
[----:B------:R-:W-:Y:S01]  /*5d600*/  CS2R R232, SRZ ;  /* 0x0000000000e87805 */ /* 0x000fe2000001ff00 */
[----:B------:R-:W-:Y:S01]  /*5d610*/  CS2R R234, SRZ ;  /* 0x0000000000ea7805 */ /* 0x000fe2000001ff00 */
[----:B---3--:R-:W-:Y:S01]  /*5d620*/  IADD3 R5, R4, -0x1, RZ ;  /* 0xffffffff04057810 */ /* 0x008fe20007ffe0ff */
[----:B------:R-:W-:Y:S01]  /*5d630*/  USHF.R.S32.HI UR5, URZ, 0x1f, UR4 ;  /* 0x0000001f3f057899 */ /* 0x000fe20008011404 */
[----:B------:R-:W-:Y:S01]  /*5d640*/  LOP3.LUT R4, R2, 0x20, RZ, 0x3c, !PT ;  /* 0x0000002002047812 */ /* 0x000fe200078e3cff */
[----:B------:R-:W-:-:S02]  /*5d650*/  USHF.L.U32 UR8, UR4, 0x2, URZ ;  /* 0x0000000204087899 */ /* 0x000fc4000800063f */
[----:B----4-:R-:W-:Y:S02]  /*5d660*/  USHF.L.U64.HI UR5, UR4, 0x2, UR5 ;  /* 0x0000000204057899 */ /* 0x010fe40008010205 */
.L_x_1:
[----:B-----5:R-:W-:Y:S01]  /*5d670*/  STL [R1+0x60a0], R0 ;  /* 0x0060a00001007387 */ /* 0x020fe20000100800 */
[----:B------:R-:W-:-:S04]  /*5d680*/  DEPBAR.LE SB0, 0x0 ;  /* 0x000080000000791a */ /* 0x000fc80000000000 */
[----:B------:R-:W2:Y:S01]  /*5d690*/  LDL.LU.64 R68, [R1+0x2dd0] ;  /* 0x002dd00001447983 */ /* 0x000ea20000300a00 */
[----:B------:R-:W-:-:S03]  /*5d6a0*/  LOP3.LUT R3, R2, 0x20, RZ, 0x3c, !PT ;  /* 0x0000002002037812 */ /* 0x000fc600078e3cff */
[----:B------:R-:W2:Y:S04]  /*5d6b0*/  LDL.LU.64 R70, [R1+0x2dd8] ;  /* 0x002dd80001467983 */ /* 0x000ea80000300a00 */
[----:B------:R-:W3:Y:S04]  /*5d6c0*/  LDL.LU.64 R64, [R1+0x2dc0] ;  /* 0x002dc00001407983 */ /* 0x000ee80000300a00 */
[----:B------:R-:W3:Y:S04]  /*5d6d0*/  LDL.LU.64 R66, [R1+0x2dc8] ;  /* 0x002dc80001427983 */ /* 0x000ee80000300a00 */
[----:B------:R-:W4:Y:S04]  /*5d6e0*/  LDL.LU.64 R56, [R1+0x2db0] ;  /* 0x002db00001387983 */ /* 0x000f280000300a00 */
[----:B------:R-:W4:Y:S04]  /*5d6f0*/  LDL.LU.64 R58, [R1+0x2db8] ;  /* 0x002db800013a7983 */ /* 0x000f280000300a00 */
[----:B------:R-:W-:Y:S06]  /*5d700*/  BAR.SYNC.DEFER_BLOCKING 0x0 ;  /* 0x0000000000007b1d */ /* 0x000fec0000010000 */
[----:B------:R-:W2:Y:S04]  /*5d710*/  LDL.LU.64 R60, [R1+0x2da0] ;  /* 0x002da000013c7983 */ /* 0x000ea80000300a00 */
[----:B------:R-:W2:Y:S04]  /*5d720*/  LDL.LU.64 R62, [R1+0x2da8] ;  /* 0x002da800013e7983 */ /* 0x000ea80000300a00 */
[----:B------:R-:W1:Y:S04]  /*5d730*/  LDSM.16.M88.4 R44, [R252+0x40000] ;  /* 0x04000000fc2c783b */ /* 0x000e680000000200 */
        /* <DEDUP_REMOVED lines=14> */
[----:B------:R-:W3:Y:S04]  /*5d820*/  LDSM.16.M88.4 R212, [R252+0x5e000] ;  /* 0x05e00000fcd4783b */ /* 0x000ee80000000200 */
[----:B------:R-:W3:Y:S04]  /*5d830*/  LDSM.16.M88.4 R208, [R252+0x60000] ;  /* 0x06000000fcd0783b */ /* 0x000ee80000000200 */
[----:B------:R-:W3:Y:S04]  /*5d840*/  LDSM.16.M88.4 R204, [R252+0x62000] ;  /* 0x06200000fccc783b */ /* 0x000ee80000000200 */
[----:B------:R-:W2:Y:S04]  /*5d850*/  LDSM.16.M88.4 R200, [R252+0x64000] ;  /* 0x06400000fcc8783b */ /* 0x000ea80000000200 */
[----:B------:R-:W2:Y:S04]  /*5d860*/  LDSM.16.M88.4 R196, [R252+0x66000] ;  /* 0x06600000fcc4783b */ /* 0x000ea80000000200 */
[----:B-1----:R-:W-:Y:S04]  /*5d870*/  STL [R1+0x7238], R46 ;  /* 0x0072382e01007387 */ /* 0x002fe80000100800 */
[----:B------:R-:W-:Y:S04]  /*5d880*/  LDSM.16.M88.4 R192, [R252+0x68000] ;  /* 0x06800000fcc0783b */ /* 0x000fe80000000200 */
[----:B------:R-:W-:Y:S04]  /*5d890*/  STL [R1+0x7234], R47 ;  /* 0x0072342f01007387 */ /* 0x000fe80000100800 */
[----:B------:R-:W-:Y:S04]  /*5d8a0*/  LDS R48, [R2] ;  /* 0x0000000002307984 */ /* 0x000fe80000000800 */
[----:B------:R-:W-:Y:S04]  /*5d8b0*/  LDS R50, [R2+0x2000] ;  /* 0x0020000002327984 */ /* 0x000fe80000000800 */
[----:B------:R-:W-:Y:S04]  /*5d8c0*/  LDS R49, [R3] ;  /* 0x0000000003317984 */ /* 0x000fe80000000800 */
[----:B------:R-:W1:Y:S04]  /*5d8d0*/  LDS R51, [R3+0x2000] ;  /* 0x0020000003337984 */ /* 0x000e680000000800 */
[----:B------:R-:W-:Y:S04]  /*5d8e0*/  STL [R1+0x7230], R42 ;  /* 0x0072302a01007387 */ /* 0x000fe80000100800 */
[----:B------:R-:W1:Y:S04]  /*5d8f0*/  LDSM.16.M88.4 R188, [R252+0x6a000] ;  /* 0x06a00000fcbc783b */ /* 0x000e680000000200 */
[----:B------:R-:W-:Y:S04]  /*5d900*/  STL [R1+0x722c], R43 ;  /* 0x00722c2b01007387 */ /* 0x000fe80000100800 */
        /* <DEDUP_REMOVED lines=31> */
[----:B------:R-:W-:Y:S04]  /*5db00*/  STL [R1+0x7288], R227 ;  /* 0x007288e301007387 */ /* 0x000fe80000100800 */
[----:B------:R1:W-:Y:S04]  /*5db10*/  STL [R1+0x7294], R222 ;  /* 0x007294de01007387 */ /* 0x0003e80000100800 */
[----:B------:R1:W-:Y:S04]  /*5db20*/  STL [R1+0x7290], R223 ;  /* 0x007290df01007387 */ /* 0x0003e80000100800 */
[----:B------:R-:W-:Y:S04]  /*5db30*/  STL [R1+0x729c], R218 ;  /* 0x00729cda01007387 */ /* 0x000fe80000100800 */
[----:B------:R-:W-:Y:S04]  /*5db40*/  STL [R1+0x7298], R219 ;  /* 0x007298db01007387 */ /* 0x000fe80000100800 */
[----:B---3--:R3:W-:Y:S04]  /*5db50*/  STL [R1+0x72a4], R214 ;  /* 0x0072a4d601007387 */ /* 0x0087e80000100800 */
[----:B------:R1:W-:Y:S04]  /*5db60*/  STL [R1+0x72a0], R215 ;  /* 0x0072a0d701007387 */ /* 0x0003e80000100800 */
[----:B------:R-:W-:Y:S04]  /*5db70*/  STL [R1+0x72ac], R210 ;  /* 0x0072acd201007387 */ /* 0x000fe80000100800 */
[----:B------:R1:W-:Y:S04]  /*5db80*/  STL [R1+0x72a8], R211 ;  /* 0x0072a8d301007387 */ /* 0x0003e80000100800 */
[----:B------:R-:W-:Y:S04]  /*5db90*/  STL [R1+0x72b4], R206 ;  /* 0x0072b4ce01007387 */ /* 0x000fe80000100800 */
[----:B------:R1:W-:Y:S04]  /*5dba0*/  STL [R1+0x72b0], R207 ;  /* 0x0072b0cf01007387 */ /* 0x0003e80000100800 */
[----:B--2---:R-:W-:Y:S04]  /*5dbb0*/  STL [R1+0x72bc], R202 ;  /* 0x0072bcca01007387 */ /* 0x004fe80000100800 */
[----:B------:R-:W-:Y:S04]  /*5dbc0*/  STL [R1+0x72b8], R203 ;  /* 0x0072b8cb01007387 */ /* 0x000fe80000100800 */
[----:B------:R2:W-:Y:S01]  /*5dbd0*/  STL [R1+0x72c4], R198 ;  /* 0x0072c4c601007387 */ /* 0x0005e20000100800 */
[C---:B-1----:R-:W-:Y:S03]  /*5dbe0*/  HMMA.1688.F32.TF32 R68, R48.reuse, R44, R68 ;  /* 0x0000002c3044723c */ /* 0x042fe60000081044 */
[----:B------:R1:W-:Y:S04]  /*5dbf0*/  STL [R1+0x72c0], R199 ;  /* 0x0072c0c701007387 */ /* 0x0003e80000100800 */
[----:B------:R-:W-:Y:S01]  /*5dc00*/  STL [R1+0x7170], R194 ;  /* 0x007170c201007387 */ /* 0x000fe20000100800 */
[C---:B------:R-:W-:Y:S03]  /*5dc10*/  HMMA.1688.F32.TF32 R64, R48.reuse, R40, R64 ;  /* 0x000000283040723c */ /* 0x040fe60000081040 */
[----:B------:R-:W-:Y:S04]  /*5dc20*/  STL [R1+0x716c], R195 ;  /* 0x00716cc301007387 */ /* 0x000fe80000100800 */
[----:B------:R-:W-:Y:S04]  /*5dc30*/  STL [R1+0x7178], R190 ;  /* 0x007178be01007387 */ /* 0x000fe80000100800 */
[----:B------:R-:W-:Y:S04]  /*5dc40*/  STL [R1+0x7174], R191 ;  /* 0x007174bf01007387 */ /* 0x000fe80000100800 */
[----:B------:R-:W-:Y:S04]  /*5dc50*/  STL [R1+0x717c], R186 ;  /* 0x00717cba01007387 */ /* 0x000fe80000100800 */
[----:B------:R-:W-:Y:S04]  /*5dc60*/  STL [R1+0x7168], R187 ;  /* 0x007168bb01007387 */ /* 0x000fe80000100800 */
[----:B------:R-:W-:Y:S01]  /*5dc70*/  STL [R1+0x7180], R182 ;  /* 0x007180b601007387 */ /* 0x000fe20000100800 */
[----:B----4-:R-:W-:Y:S03]  /*5dc80*/  HMMA.1688.F32.TF32 R56, R48, R36, R56 ;  /* 0x000000243038723c */ /* 0x010fe60000081038 */
        /* <DEDUP_REMOVED lines=15> */
[----:B------:R-:W-:Y:S01]  /*5dd80*/  STL [R1+0x71b4], R246 ;  /* 0x0071b4f601007387 */ /* 0x000fe20000100800 */
[----:B------:R-:W-:-:S03]  /*5dd90*/  IMAD.MOV.U32 R222, RZ, RZ, R64 ;  /* 0x000000ffffde7224 */ /* 0x000fc600078e0040 */
[----:B------:R-:W-:Y:S01]  /*5dda0*/  STL [R1+0x71b0], R247 ;  /* 0x0071b0f701007387 */ /* 0x000fe20000100800 */
[----:B------:R-:W-:Y:S01]  /*5ddb0*/  MOV R223, R65 ;  /* 0x0000004100df7202 */ /* 0x000fe20000000f00 */
[----:B------:R-:W-:Y:S02]  /*5ddc0*/  IMAD.MOV.U32 R227, RZ, RZ, R67 ;  /* 0x000000ffffe37224 */ /* 0x000fe400078e0043 */
[----:B------:R-:W-:Y:S01]  /*5ddd0*/  STL [R1+0x67f0], R252 ;  /* 0x0067f0fc01007387 */ /* 0x000fe20000100800 */
[----:B------:R-:W-:-:S03]  /*5dde0*/  IMAD.MOV.U32 R226, RZ, RZ, R66 ;  /* 0x000000ffffe27224 */ /* 0x000fc600078e0042 */
[----:B------:R4:W-:Y:S04]  /*5ddf0*/  STL.64 [R1+0x2dd0], R68 ;  /* 0x002dd04401007387 */ /* 0x0009e80000100a00 */
[----:B------:R1:W-:Y:S04]  /*5de00*/  STL.64 [R1+0x2dd8], R70 ;  /* 0x002dd84601007387 */ /* 0x0003e80000100a00 */
[----:B------:R-:W2:Y:S04]  /*5de10*/  LDL.LU.64 R64, [R1+0x2d90] ;  /* 0x002d900001407983 */ /* 0x000ea80000300a00 */
[----:B------:R-:W2:Y:S01]  /*5de20*/  LDL.LU.64 R66, [R1+0x2d98] ;  /* 0x002d980001427983 */ /* 0x000ea20000300a00 */
[----:B------:R-:W-:-:S03]  /*5de30*/  IMAD.MOV.U32 R10, RZ, RZ, R56 ;  /* 0x000000ffff0a7224 */ /* 0x000fc600078e0038 */
[----:B------:R1:W-:Y:S01]  /*5de40*/  STL [R1+0x72d4], R227 ;  /* 0x0072d4e301007387 */ /* 0x0003e20000100800 */
[----:B------:R-:W-:-:S03]  /*5de50*/  IMAD.MOV.U32 R11, RZ, RZ, R57 ;  /* 0x000000ffff0b7224 */ /* 0x000fc600078e0039 */
[----:B------:R1:W-:Y:S01]  /*5de60*/  STL [R1+0x72d0], R226 ;  /* 0x0072d0e201007387 */ /* 0x0003e20000100800 */
[----:B------:R-:W-:Y:S01]  /*5de70*/  MOV R14, R58 ;  /* 0x0000003a000e7202 */ /* 0x000fe20000000f00 */
[----:B------:R-:W-:Y:S02]  /*5de80*/  IMAD.MOV.U32 R15, RZ, RZ, R59 ;  /* 0x000000ffff0f7224 */ /* 0x000fe400078e003b */
[----:B------:R1:W-:Y:S04]  /*5de90*/  STL [R1+0x72cc], R223 ;  /* 0x0072ccdf01007387 */ /* 0x0003e80000100800 */
[----:B------:R1:W-:Y:S04]  /*5dea0*/  STL [R1+0x72c8], R222 ;  /* 0x0072c8de01007387 */ /* 0x0003e80000100800 */
[----:B------:R-:W3:Y:S04]  /*5deb0*/  LDL.LU.64 R56, [R1+0x2d80] ;  /* 0x002d800001387983 */ /* 0x000ee80000300a00 */
[----:B------:R-:W3:Y:S01]  /*5dec0*/  LDL.LU.64 R58, [R1+0x2d88] ;  /* 0x002d8800013a7983 */ /* 0x000ee20000300a00 */
[----:B------:R-:W-:Y:S03]  /*5ded0*/  HMMA.1688.F32.TF32 R60, R48, R32, R60 ;  /* 0x00000020303c723c */ /* 0x000fe6000008103c */
[----:B------:R1:W-:Y:S04]  /*5dee0*/  STL [R1+0x72e4], R15 ;  /* 0x0072e40f01007387 */ /* 0x0003e80000100800 */
[----:B------:R1:W-:Y:S04]  /*5def0*/  STL [R1+0x72e0], R14 ;  /* 0x0072e00e01007387 */ /* 0x0003e80000100800 */
[----:B------:R1:W-:Y:S04]  /*5df00*/  STL [R1+0x72dc], R11 ;  /* 0x0072dc0b01007387 */ /* 0x0003e80000100800 */
[----:B------:R1:W-:Y:S04]  /*5df10*/  STL [R1+0x72d8], R10 ;  /* 0x0072d80a01007387 */ /* 0x0003e80000100800 */
[----:B------:R-:W-:Y:S04]  /*5df20*/  LDS R52, [R2+0x80] ;  /* 0x0000800002347984 */ /* 0x000fe80000000800 */
[----:B------:R-:W-:Y:S01]  /*5df30*/  LDS R54, [R2+0x2080] ;  /* 0x0020800002367984 */ /* 0x000fe20000000800 */
[----:B------:R-:W-:Y:S01]  /*5df40*/  IMAD.MOV.U32 R18, RZ, RZ, R60 ;  /* 0x000000ffff127224 */ /* 0x000fe200078e003c */
[----:B------:R-:W-:Y:S01]  /*5df50*/  MOV R23, R63 ;  /* 0x0000003f00177202 */ /* 0x000fe20000000f00 */
[----:B------:R-:W-:Y:S01]  /*5df60*/  IMAD.MOV.U32 R19, RZ, RZ, R61 ;  /* 0x000000ffff137224 */ /* 0x000fe200078e003d */
[----:B------:R-:W-:Y:S01]  /*5df70*/  LDS R53, [R3+0x80] ;  /* 0x0000800003357984 */ /* 0x000fe20000000800 */
[----:B------:R-:W-:-:S03]  /*5df80*/  IMAD.MOV.U32 R22, RZ, RZ, R62 ;  /* 0x000000ffff167224 */ /* 0x000fc600078e003e */
[----:B------:R-:W4:Y:S04]  /*5df90*/  LDL.LU.64 R60, [R1+0x2d70] ;  /* 0x002d7000013c7983 */ /* 0x000f280000300a00 */
[----:B------:R-:W4:Y:S04]  /*5dfa0*/  LDL.LU.64 R62, [R1+0x2d78] ;  /* 0x002d7800013e7983 */ /* 0x000f280000300a00 */
[----:B------:R-:W-:Y:S04]  /*5dfb0*/  STL [R1+0x72f4], R23 ;  /* 0x0072f41701007387 */ /* 0x000fe80000100800 */
[----:B------:R-:W-:Y:S04]  /*5dfc0*/  STL [R1+0x72f0], R22 ;  /* 0x0072f01601007387 */ /* 0x000fe80000100800 */
[----:B------:R-:W-:Y:S04]  /*5dfd0*/  STL [R1+0x72ec], R19 ;  /* 0x0072ec1301007387 */ /* 0x000fe80000100800 */
[----:B------:R-:W-:Y:S04]  /*5dfe0*/  STL [R1+0x72e8], R18 ;  /* 0x0072e81201007387 */ /* 0x000fe80000100800 */
[----:B------:R-:W-:Y:S04]  /*5dff0*/  LDS R236, [R2+0x700] ;  /* 0x0007000002ec7984 */ /* 0x000fe80000000800 */
[----:B------:R-:W-:Y:S01]  /*5e000*/  LDS R238, [R2+0x2700] ;  /* 0x0027000002ee7984 */ /* 0x000fe20000000800 */
[C---:B--2---:R-:W-:Y:S08]  /*5e010*/  HMMA.1688.F32.TF32 R64, R48.reuse, R28, R64 ;  /* 0x0000001c3040723c */ /* 0x044ff00000081040 */
[----:B---3--:R-:W-:Y:S11]  /*5e020*/  HMMA.1688.F32.TF32 R56, R48, R24, R56 ;  /* 0x000000183038723c */ /* 0x008ff60000081038 */
[----:B------:R-:W-:Y:S05]  /*5e030*/  @!UPT UIADD3 URZ, URZ, URZ, URZ ;  /* 0x0000003f3f3ff290 */ /* 0x000fea000fffe03f */
[----:B------:R-:W-:Y:S02]  /*5e040*/  IMAD.MOV.U32 R230, RZ, RZ, R64 ;  /* 0x000000ffffe67224 */ /* 0x000fe400078e0040 */
[----:B------:R-:W-:Y:S02]  /*5e050*/  IMAD.MOV.U32 R231, RZ, RZ, R65 ;  /* 0x000000ffffe77224 */ /* 0x000fe400078e0041 */
[----:B------:R-:W-:Y:S01]  /*5e060*/  IMAD.MOV.U32 R7, RZ, RZ, R67 ;  /* 0x000000ffff077224 */ /* 0x000fe200078e0043 */
[----:B------:R-:W2:Y:S01]  /*5e070*/  LDL.LU.64 R64, [R1+0x2d60] ;  /* 0x002d600001407983 */ /* 0x000ea20000300a00 */
[----:B------:R-:W-:-:S03]  /*5e080*/  IMAD.MOV.U32 R6, RZ, RZ, R66 ;  /* 0x000000ffff067224 */ /* 0x000fc600078e0042 */
[----:B------:R-:W2:Y:S04]  /*5e090*/  LDL.LU.64 R66, [R1+0x2d68] ;  /* 0x002d680001427983 */ /* 0x000ea80000300a00 */
[----:B------:R-:W-:Y:S04]  /*5e0a0*/  STL [R1+0x7304], R7 ;  /* 0x0073040701007387 */ /* 0x000fe80000100800 */
[----:B------:R-:W-:Y:S04]  /*5e0b0*/  STL [R1+0x7300], R6 ;  /* 0x0073000601007387 */ /* 0x000fe80000100800 */
[----:B------:R-:W-:Y:S01]  /*5e0c0*/  STL [R1+0x72fc], R231 ;  /* 0x0072fce701007387 */ /* 0x000fe20000100800 */
[----:B------:R-:W-:Y:S01]  /*5e0d0*/  MOV R214, R56 ;  /* 0x0000003800d67202 */ /* 0x000fe20000000f00 */
[----:B------:R-:W-:-:S02]  /*5e0e0*/  IMAD.MOV.U32 R215, RZ, RZ, R57 ;  /* 0x000000ffffd77224 */ /* 0x000fc400078e0039 */
[----:B------:R-:W-:Y:S01]  /*5e0f0*/  STL [R1+0x72f8], R230 ;  /* 0x0072f8e601007387 */ /* 0x000fe20000100800 */
[----:B------:R-:W-:Y:S02]  /*5e100*/  IMAD.MOV.U32 R218, RZ, RZ, R58 ;  /* 0x000000ffffda7224 */ /* 0x000fe400078e003a */
[----:B------:R-:W-:Y:S01]  /*5e110*/  IMAD.MOV.U32 R219, RZ, RZ, R59 ;  /* 0x000000ffffdb7224 */ /* 0x000fe200078e003b */
[----:B------:R-:W3:Y:S04]  /*5e120*/  LDL.LU.64 R56, [R1+0x2d50] ;  /* 0x002d500001387983 */ /* 0x000ee80000300a00 */
[----:B------:R-:W3:Y:S01]  /*5e130*/  LDL.LU.64 R58, [R1+0x2d58] ;  /* 0x002d5800013a7983 */ /* 0x000ee20000300a00 */
[----:B----4-:R-:W-:Y:S03]  /*5e140*/  HMMA.1688.F32.TF32 R60, R48, R20, R60 ;  /* 0x00000014303c723c */ /* 0x010fe6000008103c */
[----:B------:R4:W-:Y:S04]  /*5e150*/  STL [R1+0x7314], R219 ;  /* 0x007314db01007387 */ /* 0x0009e80000100800 */
[----:B------:R1:W-:Y:S04]  /*5e160*/  STL [R1+0x7310], R218 ;  /* 0x007310da01007387 */ /* 0x0003e80000100800 */
[----:B------:R1:W-:Y:S04]  /*5e170*/  STL [R1+0x730c], R215 ;  /* 0x00730cd701007387 */ /* 0x0003e80000100800 */
[----:B------:R1:W-:Y:S09]  /*5e180*/  STL [R1+0x7308], R214 ;  /* 0x007308d601007387 */ /* 0x0003f20000100800 */
[----:B------:R-:W-:Y:S01]  /*5e190*/  IMAD.MOV.U32 R26, RZ, RZ, R60 ;  /* 0x000000ffff1a7224 */ /* 0x000fe200078e003c */
[----:B------:R-:W-:Y:S01]  /*5e1a0*/  MOV R27, R61 ;  /* 0x0000003d001b7202 */ /* 0x000fe20000000f00 */
[----:B------:R-:W-:Y:S01]  /*5e1b0*/  IMAD.MOV.U32 R30, RZ, RZ, R62 ;  /* 0x000000ffff1e7224 */ /* 0x000fe200078e003e */
[----:B------:R-:W4:Y:S01]  /*5e1c0*/  LDL.LU.64 R60, [R1+0x2d40] ;  /* 0x002d4000013c7983 */ /* 0x000f220000300a00 */
[----:B------:R-:W-:-:S03]  /*5e1d0*/  IMAD.MOV.U32 R31, RZ, RZ, R63 ;  /* 0x000000ffff1f7224 */ /* 0x000fc600078e003f */
[----:B------:R-:W4:Y:S04]  /*5e1e0*/  LDL.LU.64 R62, [R1+0x2d48] ;  /* 0x002d4800013e7983 */ /* 0x000f280000300a00 */
[----:B------:R1:W-:Y:S04]  /*5e1f0*/  STL [R1+0x7324], R31 ;  /* 0x0073241f01007387 */ /* 0x0003e80000100800 */
[----:B------:R1:W-:Y:S04]  /*5e200*/  STL [R1+0x7320], R30 ;  /* 0x0073201e01007387 */ /* 0x0003e80000100800 */
[----:B------:R1:W-:Y:S04]  /*5e210*/  STL [R1+0x731c], R27 ;  /* 0x00731c1b01007387 */ /* 0x0003e80000100800 */
[----:B------:R1:W-:Y:S04]  /*5e220*/  STL [R1+0x7318], R26 ;  /* 0x0073181a01007387 */ /* 0x0003e80000100800 */
[----:B------:R-:W4:Y:S04]  /*5e230*/  LDL.LU.64 R76, [R1+0x2d30] ;  /* 0x002d3000014c7983 */ /* 0x000f280000300a00 */
[----:B------:R-:W4:Y:S01]  /*5e240*/  LDL.LU.64 R78, [R1+0x2d38] ;  /* 0x002d3800014e7983 */ /* 0x000f220000300a00 */
[C---:B--2---:R-:W-:Y:S08]  /*5e250*/  HMMA.1688.F32.TF32 R64, R48.reuse, R16, R64 ;  /* 0x000000103040723c */ /* 0x044ff00000081040 */
[----:B---3--:R-:W-:Y:S11]  /*5e260*/  HMMA.1688.F32.TF32 R56, R48, R12, R56 ;  /* 0x0000000c3038723c */ /* 0x008ff60000081038 */
[----:B------:R-:W-:Y:S05]  /*5e270*/  @!UPT UIADD3 URZ, URZ, URZ, URZ ;  /* 0x0000003f3f3ff290 */ /* 0x000fea000fffe03f */
[----:B------:R-:W-:Y:S01]  /*5e280*/  IMAD.MOV.U32 R211, RZ, RZ, R67 ;  /* 0x000000ffffd37224 */ /* 0x000fe200078e0043 */
[----:B------:R-:W-:Y:S01]  /*5e290*/  MOV R210, R66 ;  /* 0x0000004200d27202 */ /* 0x000fe20000000f00 */
[----:B------:R-:W-:Y:S02]  /*5e2a0*/  IMAD.MOV.U32 R207, RZ, RZ, R65 ;  /* 0x000000ffffcf7224 */ /* 0x000fe400078e0041 */
[----:B------:R-:W-:Y:S01]  /*5e2b0*/  IMAD.MOV.U32 R206, RZ, RZ, R64 ;  /* 0x000000ffffce7224 */ /* 0x000fe200078e0040 */
[----:B------:R2:W-:Y:S04]  /*5e2c0*/  STL [R1+0x7334], R211 ;  /* 0x007334d301007387 */ /* 0x0005e80000100800 */
[----:B------:R-:W-:Y:S04]  /*5e2d0*/  STL [R1+0x7330], R210 ;  /* 0x007330d201007387 */ /* 0x000fe80000100800 */
[----:B------:R3:W-:Y:S04]  /*5e2e0*/  STL [R1+0x732c], R207 ;  /* 0x00732ccf01007387 */ /* 0x0007e80000100800 */
[----:B------:R2:W-:Y:S01]  /*5e2f0*/  STL [R1+0x7328], R206 ;  /* 0x007328ce01007387 */ /* 0x0005e20000100800 */
[----:B------:R-:W-:Y:S01]  /*5e300*/  IMAD.MOV.U32 R198, RZ, RZ, R56 ;  /* 0x000000ffffc67224 */ /* 0x000fe200078e0038 */
[----:B------:R-:W-:Y:S01]  /*5e310*/  MOV R203, R59 ;  /* 0x0000003b00cb7202 */ /* 0x000fe20000000f00 */
[----:B-1----:R-:W-:-:S02]  /*5e320*/  IMAD.MOV.U32 R199, RZ, RZ, R57 ;  /* 0x000000ffffc77224 */ /* 0x002fc400078e0039 */
[----:B------:R-:W-:Y:S01]  /*5e330*/  IMAD.MOV.U32 R202, RZ, RZ, R58 ;  /* 0x000000ffffca7224 */ /* 0x000fe200078e003a */
[----:B------:R-:W2:Y:S04]  /*5e340*/  LDL.LU.64 R56, [R1+0x2d20] ;  /* 0x002d200001387983 */ /* 0x000ea80000300a00 */
[----:B------:R-:W2:Y:S04]  /*5e350*/  LDL.LU.64 R58, [R1+0x2d28] ;  /* 0x002d2800013a7983 */ /* 0x000ea80000300a00 */
[----:B------:R-:W3:Y:S04]  /*5e360*/  LDL.LU.64 R72, [R1+0x2d10] ;  /* 0x002d100001487983 */ /* 0x000ee80000300a00 */
[----:B------:R-:W3:Y:S04]  /*5e370*/  LDL.LU.64 R74, [R1+0x2d18] ;  /* 0x002d1800014a7983 */ /* 0x000ee80000300a00 */
[----:B------:R-:W3:Y:S04]  /*5e380*/  LDL.LU.64 R68, [R1+0x2d00] ;  /* 0x002d000001447983 */ /* 0x000ee80000300a00 */
[----:B------:R-:W3:Y:S04]  /*5e390*/  LDL.LU.64 R70, [R1+0x2d08] ;  /* 0x002d080001467983 */ /* 0x000ee80000300a00 */
[----:B------:R-:W-:Y:S04]  /*5e3a0*/  STL [R1+0x7344], R203 ;  /* 0x007344cb01007387 */ /* 0x000fe80000100800 */
[----:B------:R-:W-:Y:S04]  /*5e3b0*/  STL [R1+0x7340], R202 ;  /* 0x007340ca01007387 */ /* 0x000fe80000100800 */
[----:B------:R-:W-:Y:S04]  /*5e3c0*/  STL [R1+0x733c], R199 ;  /* 0x00733cc701007387 */ /* 0x000fe80000100800 */
[----:B------:R-:W-:Y:S04]  /*5e3d0*/  STL [R1+0x7338], R198 ;  /* 0x007338c601007387 */ /* 0x000fe80000100800 */
[----:B------:R-:W3:Y:S01]  /*5e3e0*/  LDL.LU.64 R64, [R1+0x2cf0] ;  /* 0x002cf00001407983 */ /* 0x000ee20000300a00 */
[----:B----4-:R-:W-:Y:S03]  /*5e3f0*/  HMMA.1688.F32.TF32 R60, R48, R8, R60 ;  /* 0x00000008303c723c */ /* 0x010fe6000008103c */
[----:B------:R-:W3:Y:S11]  /*5e400*/  LDL.LU.64 R66, [R1+0x2cf8] ;  /* 0x002cf80001427983 */ /* 0x000ef60000300a00 */
[----:B------:R-:W-:Y:S10]  /*5e410*/  @!UPT UIADD3 URZ, URZ, URZ, URZ ;  /* 0x0000003f3f3ff290 */ /* 0x000ff4000fffe03f */
[----:B------:R-:W-:Y:S02]  /*5e420*/  IMAD.MOV.U32 R227, RZ, RZ, R60 ;  /* 0x000000ffffe37224 */ /* 0x000fe400078e003c */
[----:B------:R-:W-:Y:S02]  /*5e430*/  IMAD.MOV.U32 R226, RZ, RZ, R61 ;  /* 0x000000ffffe27224 */ /* 0x000fe400078e003d */
[----:B------:R-:W-:Y:S01]  /*5e440*/  IMAD.MOV.U32 R223, RZ, RZ, R62 ;  /* 0x000000ffffdf7224 */ /* 0x000fe200078e003e */
[----:B------:R-:W4:Y:S01]  /*5e450*/  LDL.LU.64 R60, [R1+0x2ce0] ;  /* 0x002ce000013c7983 */ /* 0x000f220000300a00 */
[----:B------:R-:W-:-:S03]  /*5e460*/  IMAD.MOV.U32 R222, RZ, RZ, R63 ;  /* 0x000000ffffde7224 */ /* 0x000fc600078e003f */
[----:B------:R-:W4:Y:S04]  /*5e470*/  LDL.LU.64 R62, [R1+0x2ce8] ;  /* 0x002ce800013e7983 */ /* 0x000f280000300a00 */
[----:B------:R1:W-:Y:S04]  /*5e480*/  STL [R1+0x7354], R222 ;  /* 0x007354de01007387 */ /* 0x0003e80000100800 */
[----:B------:R1:W-:Y:S04]  /*5e490*/  STL [R1+0x7350], R223 ;  /* 0x007350df01007387 */ /* 0x0003e80000100800 */
[----:B------:R1:W-:Y:S04]  /*5e4a0*/  STL [R1+0x734c], R226 ;  /* 0x00734ce201007387 */ /* 0x0003e80000100800 */
[----:B------:R1:W-:Y:S01]  /*5e4b0*/  STL [R1+0x7348], R227 ;  /* 0x007348e301007387 */ /* 0x0003e20000100800 */
[----:B--2---:R-:W-:Y:S11]  /*5e4c0*/  HMMA.1688.F32.TF32 R56, R48, R228, R56 ;  /* 0x000000e43038723c */ /* 0x004ff60000081038 */
[----:B------:R-:W-:Y:S11]  /*5e4d0*/  @!UPT UIADD3 URZ, URZ, URZ, URZ ;  /* 0x0000003f3f3ff290 */ /* 0x000ff6000fffe03f */
[----:B------:R-:W-:Y:S02]  /*5e4e0*/  @!UPT UIADD3 URZ, URZ, URZ, URZ ;  /* 0x0000003f3f3ff290 */ /* 0x000fe4000fffe03f */
[----:B------:R-:W-:Y:S01]  /*5e4f0*/  IMAD.MOV.U32 R15, RZ, RZ, R56 ;  /* 0x000000ffff0f7224 */ /* 0x000fe200078e0038 */
[----:B------:R-:W-:Y:S01]  /*5e500*/  MOV R14, R57 ;  /* 0x00000039000e7202 */ /* 0x000fe20000000f00 */
[----:B------:R-:W-:Y:S01]  /*5e510*/  IMAD.MOV.U32 R11, RZ, RZ, R58 ;  /* 0x000000ffff0b7224 */ /* 0x000fe200078e003a */
[----:B------:R-:W2:Y:S01]  /*5e520*/  LDL.LU.64 R56, [R1+0x2cd0] ;  /* 0x002cd00001387983 */ /* 0x000ea20000300a00 */
[----:B------:R-:W-:-:S03]  /*5e530*/  IMAD.MOV.U32 R10, RZ, RZ, R59 ;  /* 0x000000ffff0a7224 */ /* 0x000fc600078e003b */
[----:B------:R-:W2:Y:S01]  /*5e540*/  LDL.LU.64 R58, [R1+0x2cd8] ;  /* 0x002cd800013a7983 */ /* 0x000ea20000300a00 */
[C---:B------:R-:W-:Y:S08]  /*5e550*/  HMMA.1688.F32.TF32 R76, R48.reuse, R4, R76 ;  /* 0x00000004304c723c */ /* 0x040ff0000008104c */
[----:B---3--:R-:W-:Y:S11]  /*5e560*/  HMMA.1688.F32.TF32 R64, R48, R216, R64 ;  /* 0x000000d83040723c */ /* 0x008ff60000081040 */
[----:B------:R-:W-:Y:S05]  /*5e570*/  @!UPT UIADD3 URZ, URZ, URZ, URZ ;  /* 0x0000003f3f3ff290 */ /* 0x000fea000fffe03f */
[----:B------:R-:W-:Y:S01]  /*5e580*/  MOV R34, R76 ;  /* 0x0000004c00227202 */ /* 0x000fe20000000f00 */
[----:B------:R-:W-:Y:S02]  /*5e590*/  IMAD.MOV.U32 R35, RZ, RZ, R77 ;  /* 0x000000ffff237224 */ /* 0x000fe400078e004d */
[----:B------:R-:W-:-:S05]  /*5e5a0*/  IMAD.MOV.U32 R38, RZ, RZ, R78 ;  /* 0x000000ffff267224 */ /* 0x000fca00078e004e */
[----:B------:R-:W-:Y:S02]  /*5e5b0*/  IMAD.MOV.U32 R47, RZ, RZ, R64 ;  /* 0x000000ffff2f7224 */ /* 0x000fe400078e0040 */
[----:B------:R-:W-:Y:S02]  /*5e5c0*/  IMAD.MOV.U32 R42, RZ, RZ, R65 ;  /* 0x000000ffff2a7224 */ /* 0x000fe400078e0041 */
[----:B------:R-:W-:Y:S01]  /*5e5d0*/  IMAD.MOV.U32 R43, RZ, RZ, R66 ;  /* 0x000000ffff2b7224 */ /* 0x000fe200078e0042 */
[----:B------:R-:W3:Y:S01]  /*5e5e0*/  LDL.LU.64 R64, [R1+0x2cc0] ;  /* 0x002cc00001407983 */ /* 0x000ee20000300a00 */
[----:B------:R-:W-:-:S03]  /*5e5f0*/  IMAD.MOV.U32 R39, RZ, RZ, R67 ;  /* 0x000000ffff277224 */ /* 0x000fc600078e0043 */
[----:B------:R-:W3:Y:S01]  /*5e600*/  LDL.LU.64 R66, [R1+0x2cc8] ;  /* 0x002cc80001427983 */ /* 0x000ee20000300a00 */
[----:B------:R-:W-:Y:S01]  /*5e610*/  IMAD.MOV.U32 R46, RZ, RZ, R79 ;  /* 0x000000ffff2e7224 */ /* 0x000fe200078e004f */
[----:B----4-:R-:W-:Y:S02]  /*5e620*/  HMMA.1688.F32.TF32 R60, R48, R212, R60 ;  /* 0x000000d4303c723c */ /* 0x010fe4000008103c */
[----:B------:R-:W4:Y:S04]  /*5e630*/  LDL.LU.64 R80, [R1+0x2cb0] ;  /* 0x002cb00001507983 */ /* 0x000f280000300a00 */
[----:B------:R-:W4:Y:S04]  /*5e640*/  LDL.LU.64 R82, [R1+0x2cb8] ;  /* 0x002cb80001527983 */ /* 0x000f280000300a00 */
[----:B------:R-:W4:Y:S04]  /*5e650*/  LDL.LU.64 R76, [R1+0x2ca0] ;  /* 0x002ca000014c7983 */ /* 0x000f280000300a00 */
[----:B------:R-:W4:Y:S10]  /*5e660*/  LDL.LU.64 R78, [R1+0x2ca8] ;  /* 0x002ca800014e7983 */ /* 0x000f340000300a00 */
[----:B------:R-:W-:Y:S01]  /*5e670*/  MOV R219, R60 ;  /* 0x0000003c00db7202 */ /* 0x000fe20000000f00 */
[----:B------:R-:W-:-:S02]  /*5e680*/  IMAD.MOV.U32 R218, RZ, RZ, R61 ;  /* 0x000000ffffda7224 */ /* 0x000fc400078e003d */
[----:B------:R-:W-:Y:S01]  /*5e690*/  IMAD.MOV.U32 R215, RZ, RZ, R62 ;  /* 0x000000ffffd77224 */ /* 0x000fe200078e003e */
[----:B------:R-:W4:Y:S01]  /*5e6a0*/  LDL.LU.64 R60, [R1+0x2c90] ;  /* 0x002c9000013c7983 */ /* 0x000f220000300a00 */
[----:B------:R-:W-:-:S03]  /*5e6b0*/  IMAD.MOV.U32 R214, RZ, RZ, R63 ;  /* 0x000000ffffd67224 */ /* 0x000fc600078e003f */
[----:B------:R-:W4:Y:S01]  /*5e6c0*/  LDL.LU.64 R62, [R1+0x2c98] ;  /* 0x002c9800013e7983 */ /* 0x000f220000300a00 */
        /* <DEDUP_REMOVED lines=9> */
[C---:B------:R-:W-:Y:S03]  /*5e760*/  HMMA.1688.F32.TF32 R72, R48.reuse, R224, R72 ;  /* 0x000000e03048723c */ /* 0x040fe60000081048 */
[----:B------:R-:W2:Y:S04]  /*5e770*/  LDL.LU.64 R88, [R1+0x2c70] ;  /* 0x002c700001587983 */ /* 0x000ea80000300a00 */
[----:B------:R-:W2:Y:S01]  /*5e780*/  LDL.LU.64 R90, [R1+0x2c78] ;  /* 0x002c7800015a7983 */ /* 0x000ea20000300a00 */
[C---:B------:R-:W-:Y:S03]  /*5e790*/  HMMA.1688.F32.TF32 R68, R48.reuse, R220, R68 ;  /* 0x000000dc3044723c */ /* 0x040fe60000081044 */
[----:B------:R-:W2:Y:S04]  /*5e7a0*/  LDL.LU.64 R84, [R1+0x2c60] ;  /* 0x002c600001547983 */ /* 0x000ea80000300a00 */
[----:B------:R-:W2:Y:S01]  /*5e7b0*/  LDL.LU.64 R86, [R1+0x2c68] ;  /* 0x002c680001567983 */ /* 0x000ea20000300a00 */
[C---:B---3--:R-:W-:Y:S08]  /*5e7c0*/  HMMA.1688.F32.TF32 R64, R48.reuse, R204, R64 ;  /* 0x000000cc3040723c */ /* 0x048ff00000081040 */
[----:B----4-:R-:W-:Y:S01]  /*5e7d0*/  HMMA.1688.F32.TF32 R76, R48, R196, R76 ;  /* 0x000000c4304c723c */ /* 0x010fe2000008104c */
[----:B------:R-:W-:Y:S01]  /*5e7e0*/  IMAD.MOV.U32 R23, RZ, RZ, R72 ;  /* 0x000000ffff177224 */ /* 0x000fe200078e0048 */
[----:B------:R-:W-:Y:S01]  /*5e7f0*/  MOV R19, R74 ;  /* 0x0000004a00137202 */ /* 0x000fe20000000f00 */
[----:B------:R-:W-:-:S02]  /*5e800*/  IMAD.MOV.U32 R22, RZ, RZ, R73 ;  /* 0x000000ffff167224 */ /* 0x000fc400078e0049 */
[----:B------:R-:W-:Y:S01]  /*5e810*/  IMAD.MOV.U32 R18, RZ, RZ, R75 ;  /* 0x000000ffff127224 */ /* 0x000fe200078e004b */
[----:B------:R-:W3:Y:S02]  /*5e820*/  LDL.LU.64 R72, [R1+0x2c50] ;  /* 0x002c500001487983 */ /* 0x000ee40000300a00 */
[----:B------:R-:W-:Y:S01]  /*5e830*/  IMAD.MOV.U32 R7, RZ, RZ, R68 ;  /* 0x000000ffff077224 */ /* 0x000fe200078e0044 */
[----:B------:R-:W-:Y:S01]  /*5e840*/  MOV R230, R71 ;  /* 0x0000004700e67202 */ /* 0x000fe20000000f00 */
[----:B------:R-:W-:Y:S01]  /*5e850*/  IMAD.MOV.U32 R6, RZ, RZ, R69 ;  /* 0x000000ffff067224 */ /* 0x000fe200078e0045 */
[----:B------:R-:W3:Y:S01]  /*5e860*/  LDL.LU.64 R74, [R1+0x2c58] ;  /* 0x002c5800014a7983 */ /* 0x000ee20000300a00 */
[----:B------:R-:W-:-:S03]  /*5e870*/  IMAD.MOV.U32 R231, RZ, RZ, R70 ;  /* 0x000000ffffe77224 */ /* 0x000fc600078e0046 */
[----:B------:R-:W4:Y:S04]  /*5e880*/  LDL.LU.64 R68, [R1+0x2c40] ;  /* 0x002c400001447983 */ /* 0x000f280000300a00 */
[----:B------:R-:W4:Y:S01]  /*5e890*/  LDL.LU.64 R70, [R1+0x2c48] ;  /* 0x002c480001467983 */ /* 0x000f220000300a00 */
[----:B------:R-:W-:Y:S01]  /*5e8a0*/  IMAD.MOV.U32 R211, RZ, RZ, R64 ;  /* 0x000000ffffd37224 */ /* 0x000fe200078e0040 */
[----:B------:R-:W-:Y:S01]  /*5e8b0*/  MOV R207, R66 ;  /* 0x0000004200cf7202 */ /* 0x000fe20000000f00 */
[----:B------:R-:W-:Y:S02]  /*5e8c0*/  IMAD.MOV.U32 R210, RZ, RZ, R65 ;  /* 0x000000ffffd27224 */ /* 0x000fe400078e0041 */
[----:B------:R-:W-:Y:S01]  /*5e8d0*/  IMAD.MOV.U32 R206, RZ, RZ, R67 ;  /* 0x000000ffffce7224 */ /* 0x000fe200078e0043 */
[----:B------:R-:W3:Y:S01]  /*5e8e0*/  LDL.LU.64 R64, [R1+0x2c30] ;  /* 0x002c300001407983 */ /* 0x000ee20000300a00 */
[----:B-1----:R-:W-:-:S02]  /*5e8f0*/  IMAD.MOV.U32 R222, RZ, RZ, R76 ;  /* 0x000000ffffde7224 */ /* 0x002fc400078e004c */
[----:B------:R-:W-:Y:S01]  /*5e900*/  IMAD.MOV.U32 R223, RZ, RZ, R77 ;  /* 0x000000ffffdf7224 */ /* 0x000fe200078e004d */
[----:B------:R-:W3:Y:S01]  /*5e910*/  LDL.LU.64 R66, [R1+0x2c38] ;  /* 0x002c380001427983 */ /* 0x000ee20000300a00 */
[----:B------:R-:W-:Y:S02]  /*5e920*/  IMAD.MOV.U32 R226, RZ, RZ, R78 ;  /* 0x000000ffffe27224 */ /* 0x000fe400078e004e */
[----:B------:R-:W-:Y:S02]  /*5e930*/  IMAD.MOV.U32 R227, RZ, RZ, R79 ;  /* 0x000000ffffe37224 */ /* 0x000fe400078e004f */
[C---:B------:R-:W-:Y:S08]  /*5e940*/  HMMA.1688.F32.TF32 R76, R48.reuse, R192, R60 ;  /* 0x000000c0304c723c */ /* 0x040ff0000008103c */
[C---:B------:R-:W-:Y:S11]  /*5e950*/  HMMA.1688.F32.TF32 R80, R48.reuse, R200, R80 ;  /* 0x000000c83050723c */ /* 0x040ff60000081050 */
[----:B------:R-:W-:Y:S11]  /*5e960*/  @!UPT UIADD3 URZ, URZ, URZ, URZ ;  /* 0x0000003f3f3ff290 */ /* 0x000ff6000fffe03f */
[----:B------:R-:W-:Y:S02]  /*5e970*/  @!UPT UIADD3 URZ, URZ, URZ, URZ ;  /* 0x0000003f3f3ff290 */ /* 0x000fe4000fffe03f */
[----:B------:R-:W-:Y:S01]  /*5e980*/  IMAD.MOV.U32 R203, RZ, RZ, R80 ;  /* 0x000000ffffcb7224 */ /* 0x000fe200078e0050 */
[----:B------:R-:W-:Y:S01]  /*5e990*/  MOV R198, R83 ;  /* 0x0000005300c67202 */ /* 0x000fe20000000f00 */
[----:B------:R-:W-:Y:S02]  /*5e9a0*/  IMAD.MOV.U32 R202, RZ, RZ, R81 ;  /* 0x000000ffffca7224 */ /* 0x000fe400078e0051 */
[----:B------:R-:W-:Y:S01]  /*5e9b0*/  IMAD.MOV.U32 R199, RZ, RZ, R82 ;  /* 0x000000ffffc77224 */ /* 0x000fe200078e0052 */
[C---:B--2---:R-:W-:Y:S01]  /*5e9c0*/  HMMA.1688.F32.TF32 R60, R48.reuse, R188, R56 ;  /* 0x000000bc303c723c */ /* 0x044fe20000081038 */
[----:B------:R-:W2:Y:S04]  /*5e9d0*/  LDL.LU.64 R56, [R1+0x2c20] ;  /* 0x002c200001387983 */ /* 0x000ea80000300a00 */
[----:B------:R1:W-:Y:S04]  /*5e9e0*/  STL.64 [R1+0x1be0], R76 ;  /* 0x001be04c01007387 */ /* 0x0003e80000100a00 */
[----:B------:R1:W-:Y:S04]  /*5e9f0*/  STL.64 [R1+0x1be8], R78 ;  /* 0x001be84e01007387 */ /* 0x0003e80000100a00 */
[----:B------:R-:W2:Y:S10]  /*5ea00*/  LDL.LU.64 R58, [R1+0x2c28] ;  /* 0x002c2800013a7983 */ /* 0x000eb40000300a00 */
[----:B------:R1:W-:Y:S04]  /*5ea10*/  STL.64 [R1+0x1bc0], R60 ;  /* 0x001bc03c01007387 */ /* 0x0003e80000100a00 */
[----:B------:R1:W-:Y:S04]  /*5ea20*/  STL.64 [R1+0x1bc8], R62 ;  /* 0x001bc83e01007387 */ /* 0x0003e80000100a00 */
[----:B------:R-:W2:Y:S04]  /*5ea30*/  LDL.LU.64 R80, [R1+0x2de0] ;  /* 0x002de00001507983 */ /* 0x000ea80000300a00 */
[----:B------:R-:W2:Y:S04]  /*5ea40*/  LDL.LU.64 R82, [R1+0x2de8] ;  /* 0x002de80001527983 */ /* 0x000ea80000300a00 */
[----:B-1----:R-:W2:Y:S04]  /*5ea50*/  LDL.LU.64 R76, [R1+0x2c10] ;  /* 0x002c1000014c7983 */ /* 0x002ea80000300a00 */
[----:B------:R-:W2:Y:S04]  /*5ea60*/  LDL.LU.64 R78, [R1+0x2c18] ;  /* 0x002c1800014e7983 */ /* 0x000ea80000300a00 */
[----:B------:R-:W2:Y:S04]  /*5ea70*/  LDL.LU.64 R60, [R1+0x2e20] ;  /* 0x002e2000013c7983 */ /* 0x000ea80000300a00 */
[----:B------:R-:W2:Y:S01]  /*5ea80*/  LDL.LU.64 R62, [R1+0x2e28] ;  /* 0x002e2800013e7983 */ /* 0x000ea20000300a00 */
[C---:B------:R-:W-:Y:S08]  /*5ea90*/  HMMA.1688.F32.TF32 R92, R48.reuse, R184, R88 ;  /* 0x000000b8305c723c */ /* 0x040ff00000081058 */
[C---:B------:R-:W-:Y:S08]  /*5eaa0*/  HMMA.1688.F32.TF32 R88, R48.reuse, R180, R84 ;  /* 0x000000b43058723c */ /* 0x040ff00000081054 */
[C---:B---3--:R-:W-:Y:S08]  /*5eab0*/  HMMA.1688.F32.TF32 R84, R48.reuse, R176, R72 ;  /* 0x000000b03054723c */ /* 0x048ff00000081048 */
[C---:B----4-:R-:W-:Y:S01]  /*5eac0*/  HMMA.1688.F32.TF32 R68, R48.reuse, R172, R68 ;  /* 0x000000ac3044723c */ /* 0x050fe20000081044 */
[----:B------:R-:W-:Y:S07]  /*5ead0*/  STL.64 [R1+0x1bb0], R92 ;  /* 0x001bb05c01007387 */ /* 0x000fee0000100a00 */
[C---:B------:R-:W-:Y:S01]  /*5eae0*/  HMMA.1688.F32.TF32 R64, R48.reuse, R168, R64 ;  /* 0x000000a83040723c */ /* 0x040fe20000081040 */
[----:B------:R-:W-:Y:S04]  /*5eaf0*/  STL.64 [R1+0x1bb8], R94 ;  /* 0x001bb85e01007387 */ /* 0x000fe80000100a00 */
[----:B------:R-:W-:Y:S04]  /*5eb00*/  STL.64 [R1+0x1ba0], R88 ;  /* 0x001ba05801007387 */ /* 0x000fe80000100a00 */
[----:B------:R-:W-:Y:S04]  /*5eb10*/  STL.64 [R1+0x1ba8], R90 ;  /* 0x001ba85a01007387 */ /* 0x000fe80000100a00 */
[----:B------:R-:W3:Y:S04]  /*5eb20*/  LDL.LU.64 R72, [R1+0x600] ;  /* 0x0006000001487983 */ /* 0x000ee80000300a00 */
[----:B------:R-:W-:Y:S04]  /*5eb30*/  STL.64 [R1+0x1b90], R84 ;  /* 0x001b905401007387 */ /* 0x000fe80000100a00 */
[----:B------:R-:W-:Y:S04]  /*5eb40*/  STL.64 [R1+0x1b98], R86 ;  /* 0x001b985601007387 */ /* 0x000fe80000100a00 */
[----:B------:R-:W3:Y:S04]  /*5eb50*/  LDL.LU.64 R74, [R1+0x608] ;  /* 0x00060800014a7983 */ /* 0x000ee80000300a00 */
[----:B------:R1:W-:Y:S04]  /*5eb60*/  STL.64 [R1+0x1b80], R68 ;  /* 0x001b804401007387 */ /* 0x0003e80000100a00 */
[----:B------:R4:W-:Y:S04]  /*5eb70*/  STL.64 [R1+0x1b88], R70 ;  /* 0x001b884601007387 */ /* 0x0009e80000100a00 */
[----:B-1----:R-:W3:Y:S04]  /*5eb80*/  LDL.LU.64 R68, [R1+0x5e0] ;  /* 0x0005e00001447983 */ /* 0x002ee80000300a00 */
[----:B----4-:R-:W4:Y:S04]  /*5eb90*/  LDL.LU.64 R70, [R1+0x5e8] ;  /* 0x0005e80001467983 */ /* 0x010f280000300a00 */
[----:B------:R1:W-:Y:S04]  /*5eba0*/  STL.64 [R1+0x1b70], R64 ;  /* 0x001b704001007387 */ /* 0x0003e80000100a00 */
[----:B------:R1:W-:Y:S04]  /*5ebb0*/  STL.64 [R1+0x1b78], R66 ;  /* 0x001b784201007387 */ /* 0x0003e80000100a00 */
[----:B-1----:R-:W4:Y:S04]  /*5ebc0*/  LDL.LU.64 R64, [R1+0x5c0] ;  /* 0x0005c00001407983 */ /* 0x002f280000300a00 */
[----:B------:R-:W4:Y:S01]  /*5ebd0*/  LDL.LU.64 R66, [R1+0x5c8] ;  /* 0x0005c80001427983 */ /* 0x000f220000300a00 */
[C---:B--2---:R-:W-:Y:S03]  /*5ebe0*/  HMMA.1688.F32.TF32 R84, R48.reuse, R164, R56 ;  /* 0x000000a43054723c */ /* 0x044fe60000081038 */
[----:B------:R-:W2:Y:S04]  /*5ebf0*/  LDL.LU.64 R56, [R1+0x5a0] ;  /* 0x0005a00001387983 */ /* 0x000ea80000300a00 */
[----:B------:R-:W2:Y:S01]  /*5ec00*/  LDL.LU.64 R58, [R1+0x5a8] ;  /* 0x0005a800013a7983 */ /* 0x000ea20000300a00 */
[C---:B------:R-:W-:Y:S08]  /*5ec10*/  HMMA.1688.F32.TF32 R80, R48.reuse, R160, R80 ;  /* 0x000000a03050723c */ /* 0x040ff00000081050 */
[C---:B------:R-:W-:Y:S08]  /*5ec20*/  HMMA.1688.F32.TF32 R76, R48.reuse, R156, R76 ;  /* 0x0000009c304c723c */ /* 0x040ff0000008104c */
[----:B------:R-:W-:Y:S01]  /*5ec30*/  HMMA.1688.F32.TF32 R60, R48, R152, R60 ;  /* 0x00000098303c723c */ /* 0x000fe2000008103c */
[----:B------:R-:W-:Y:S04]  /*5ec40*/  STL.64 [R1+0x1b60], R84 ;  /* 0x001b605401007387 */ /* 0x000fe80000100a00 */
[----:B------:R-:W-:Y:S04]  /*5ec50*/  STL.64 [R1+0x1b68], R86 ;  /* 0x001b685601007387 */ /* 0x000fe80000100a00 */
[----:B------:R-:W-:Y:S04]  /*5ec60*/  STL.64 [R1+0x1b50], R80 ;  /* 0x001b505001007387 */ /* 0x000fe80000100a00 */
[----:B------:R-:W-:Y:S04]  /*5ec70*/  STL.64 [R1+0x1b58], R82 ;  /* 0x001b585201007387 */ /* 0x000fe80000100a00 */
[----:B------:R-:W-:Y:S04]  /*5ec80*/  STL.64 [R1+0x1b40], R76 ;  /* 0x001b404c01007387 */ /* 0x000fe80000100a00 */
[----:B------:R-:W-:Y:S03]  /*5ec90*/  STL.64 [R1+0x1b48], R78 ;  /* 0x001b484e01007387 */ /* 0x000fe60000100a00 */
[----:B------:R-:W-:Y:S01]  /*5eca0*/  MOV R246, R60 ;  /* 0x0000003c00f67202 */ /* 0x000fe20000000f00 */
[----:B------:R-:W-:-:S02]  /*5ecb0*/  IMAD.MOV.U32 R247, RZ, RZ, R61 ;  /* 0x000000fffff77224 */ /* 0x000fc400078e003d */
[----:B------:R-:W-:Y:S01]  /*5ecc0*/  IMAD.MOV.U32 R154, RZ, RZ, R62 ;  /* 0x000000ffff9a7224 */ /* 0x000fe200078e003e */
[----:B------:R-:W2:Y:S01]  /*5ecd0*/  LDL.LU.64 R60, [R1+0x570] ;  /* 0x00057000013c7983 */ /* 0x000ea20000300a00 */
[----:B------:R-:W-:-:S03]  /*5ece0*/  IMAD.MOV.U32 R155, RZ, RZ, R63 ;  /* 0x000000ffff9b7224 */ /* 0x000fc600078e003f */
[----:B------:R-:W2:Y:S01]  /*5ecf0*/  LDL.LU.64 R62, [R1+0x578] ;  /* 0x00057800013e7983 */ /* 0x000ea20000300a00 */
[----:B------:R-:W-:-:S05]  /*5ed00*/  LOP3.LUT R252, R2, 0x20, RZ, 0x3c, !PT ;  /* 0x0000002002fc7812 */ /* 0x000fca00078e3cff */
[----:B------:R-:W4:Y:S01]  /*5ed10*/  LDS R55, [R252+0x2080] ;  /* 0x00208000fc377984 */ /* 0x000f220000000800 */
[----:B---3--:R-:W-:Y:S03]  /*5ed20*/  HMMA.1688.F32.TF32 R48, R48, R244, R72 ;  /* 0x000000f43030723c */ /* 0x008fe60000081048 */
[----:B------:R-:W-:Y:S04]  /*5ed30*/  STL [R1+0x71c4], R155 ;  /* 0x0071c49b01007387 */ /* 0x000fe80000100800 */
[----:B------:R-:W-:Y:S04]  /*5ed40*/  LDS R237, [R252+0x700] ;  /* 0x00070000fced7984 */ /* 0x000fe80000000800 */
[----:B------:R-:W-:Y:S01]  /*5ed50*/  LDS R239, [R252+0x2700] ;  /* 0x00270000fcef7984 */ /* 0x000fe20000000800 */
[C---:B----4-:R-:W-:Y:S03]  /*5ed60*/  HMMA.1688.F32.TF32 R68, R52.reuse, R44, R68 ;  /* 0x0000002c3444723c */ /* 0x050fe60000081044 */
[----:B------:R-:W-:Y:S04]  /*5ed70*/  STL [R1+0x71c0], R154 ;  /* 0x0071c09a01007387 */ /* 0x000fe80000100800 */
[----:B------:R1:W-:Y:S01]  /*5ed80*/  STL [R1+0x71bc], R247 ;  /* 0x0071bcf701007387 */ /* 0x0003e20000100800 */
[----:B------:R-:W-:Y:S03]  /*5ed90*/  HMMA.1688.F32.TF32 R64, R52, R40, R64 ;  /* 0x000000283440723c */ /* 0x000fe60000081040 */
[----:B------:R3:W-:Y:S11]  /*5eda0*/  STL [R1+0x71b8], R246 ;  /* 0x0071b8f601007387 */ /* 0x0007f60000100800 */
[----:B------:R-:W-:Y:S02]  /*5edb0*/  @!UPT UIADD3 URZ, URZ, URZ, URZ ;  /* 0x0000003f3f3ff290 */ /* 0x000fe4000fffe03f */
[----:B-1----:R-:W-:Y:S01]  /*5edc0*/  IMAD.MOV.U32 R247, RZ, RZ, R70 ;  /* 0x000000fffff77224 */ /* 0x002fe200078e0046 */
[----:B------:R1:W-:Y:S01]  /*5edd0*/  STL.64 [R1+0x1b10], R48 ;  /* 0x001b103001007387 */ /* 0x0003e20000100a00 */
[----:B------:R-:W-:Y:S01]  /*5ede0*/  IMAD.MOV.U32 R155, RZ, RZ, R68 ;  /* 0x000000ffff9b7224 */ /* 0x000fe200078e0044 */
[----:B------:R-:W-:Y:S02]  /*5edf0*/  MOV R154, R69 ;  /* 0x00000045009a7202 */ /* 0x000fe40000000f00 */
[----:B------:R4:W-:Y:S01]  /*5ee00*/  STL.64 [R1+0x1b18], R50 ;  /* 0x001b183201007387 */ /* 0x0009e20000100a00 */
[----:B---3--:R-:W-:-:S03]  /*5ee10*/  IMAD.MOV.U32 R246, RZ, RZ, R71 ;  /* 0x000000fffff67224 */ /* 0x008fc600078e0047 */
[----:B-1----:R-:W3:Y:S04]  /*5ee20*/  LDL.LU.64 R48, [R1+0x560] ;  /* 0x0005600001307983 */ /* 0x002ee80000300a00 */
[----:B----4-:R-:W3:Y:S04]  /*5ee30*/  LDL.LU.64 R50, [R1+0x568] ;  /* 0x0005680001327983 */ /* 0x010ee80000300a00 */
[----:B------:R-:W-:Y:S04]  /*5ee40*/  STL [R1+0x71d4], R246 ;  /* 0x0071d4f601007387 */ /* 0x000fe80000100800 */
[----:B------:R-:W-:Y:S04]  /*5ee50*/  STL [R1+0x71d0], R247 ;  /* 0x0071d0f701007387 */ /* 0x000fe80000100800 */
[----:B------:R-:W-:Y:S04]  /*5ee60*/  STL [R1+0x71cc], R155 ;  /* 0x0071cc9b01007387 */ /* 0x000fe80000100800 */
[----:B------:R-:W-:Y:S04]  /*5ee70*/  STL [R1+0x71c8], R154 ;  /* 0x0071c89a01007387 */ /* 0x000fe80000100800 */
[----:B------:R1:W-:Y:S04]  /*5ee80*/  STL.64 [R1+0x1ae0], R64 ;  /* 0x001ae04001007387 */ /* 0x0003e80000100a00 */
[----:B------:R4:W-:Y:S01]  /*5ee90*/  STL.64 [R1+0x1ae8], R66 ;  /* 0x001ae84201007387 */ /* 0x0009e20000100a00 */
[C---:B--2---:R-:W-:Y:S11]  /*5eea0*/  HMMA.1688.F32.TF32 R56, R52.reuse, R36, R56 ;  /* 0x000000243438723c */ /* 0x044ff60000081038 */
[----:B------:R-:W-:Y:S11]  /*5eeb0*/  @!UPT UIADD3 URZ, URZ, URZ, URZ ;  /* 0x0000003f3f3ff290 */ /* 0x000ff6000fffe03f */
[----:B------:R-:W-:Y:S02]  /*5eec0*/  @!UPT UIADD3 URZ, URZ, URZ, URZ ;  /* 0x0000003f3f3ff290 */ /* 0x000fe4000fffe03f */
[----:B------:R-:W-:Y:S01]  /*5eed0*/  IMAD.MOV.U32 R158, RZ, RZ, R56 ;  /* 0x000000ffff9e7224 */ /* 0x000fe200078e0038 */
[----:B------:R-:W-:Y:S01]  /*5eee0*/  MOV R162, R58 ;  /* 0x0000003a00a27202 */ /* 0x000fe20000000f00 */
[----:B------:R-:W-:Y:S02]  /*5eef0*/  IMAD.MOV.U32 R159, RZ, RZ, R57 ;  /* 0x000000ffff9f7224 */ /* 0x000fe400078e0039 */
[----:B------:R-:W-:Y:S01]  /*5ef00*/  IMAD.MOV.U32 R163, RZ, RZ, R59 ;  /* 0x000000ffffa37224 */ /* 0x000fe200078e003b */
[----:B------:R-:W2:Y:S04]  /*5ef10*/  LDL.LU.64 R56, [R1+0x550] ;  /* 0x0005500001387983 */ /* 0x000ea80000300a00 */
[----:B------:R-:W2:Y:S04]  /*5ef20*/  LDL.LU.64 R58, [R1+0x558] ;  /* 0x00055800013a7983 */ /* 0x000ea80000300a00 */
[----:B------:R-:W-:Y:S04]  /*5ef30*/  STL [R1+0x71e4], R163 ;  /* 0x0071e4a301007387 */ /* 0x000fe80000100800 */
[----:B------:R-:W-:Y:S04]  /*5ef40*/  STL [R1+0x71e0], R162 ;  /* 0x0071e0a201007387 */ /* 0x000fe80000100800 */
[----:B------:R-:W-:Y:S04]  /*5ef50*/  STL [R1+0x71dc], R159 ;  /* 0x0071dc9f01007387 */ /* 0x000fe80000100800 */
[----:B------:R3:W-:Y:S04]  /*5ef60*/  STL [R1+0x71d8], R158 ;  /* 0x0071d89e01007387 */ /* 0x0007e80000100800 */
[----:B-1----:R-:W2:Y:S04]  /*5ef70*/  LDL.LU.64 R64, [R1+0x540] ;  /* 0x0005400001407983 */ /* 0x002ea80000300a00 */
[----:B----4-:R-:W4:Y:S01]  /*5ef80*/  LDL.LU.64 R66, [R1+0x548] ;  /* 0x0005480001427983 */ /* 0x010f220000300a00 */
[C---:B------:R-:W-:Y:S11]  /*5ef90*/  HMMA.1688.F32.TF32 R60, R52.reuse, R32, R60 ;  /* 0x00000020343c723c */ /* 0x040ff6000008103c */
[----:B------:R-:W-:Y:S11]  /*5efa0*/  @!UPT UIADD3 URZ, URZ, URZ, URZ ;  /* 0x0000003f3f3ff290 */ /* 0x000ff6000fffe03f */
[----:B------:R-:W-:Y:S02]  /*5efb0*/  @!UPT UIADD3 URZ, URZ, URZ, URZ ;  /* 0x0000003f3f3ff290 */ /* 0x000fe4000fffe03f */
[----:B------:R-:W-:Y:S01]  /*5efc0*/  MOV R154, R63 ;  /* 0x0000003f009a7202 */ /* 0x000fe20000000f00 */
[----:B------:R-:W-:Y:S02]  /*5efd0*/  IMAD.MOV.U32 R155, RZ, RZ, R62 ;  /* 0x000000ffff9b7224 */ /* 0x000fe400078e003e */
[----:B------:R-:W-:Y:S02]  /*5efe0*/  IMAD.MOV.U32 R246, RZ, RZ, R60 ;  /* 0x000000fffff67224 */ /* 0x000fe400078e003c */
[----:B------:R-:W-:Y:S01]  /*5eff0*/  IMAD.MOV.U32 R247, RZ, RZ, R61 ;  /* 0x000000fffff77224 */ /* 0x000fe200078e003d */
[----:B------:R1:W-:Y:S04]  /*5f000*/  STL [R1+0x71f4], R154 ;  /* 0x0071f49a01007387 */ /* 0x0003e80000100800 */
[----:B------:R1:W-:Y:S04]  /*5f010*/  STL [R1+0x71f0], R155 ;  /* 0x0071f09b01007387 */ /* 0x0003e80000100800 */
[----:B------:R1:W-:Y:S04]  /*5f020*/  STL [R1+0x71ec], R246 ;  /* 0x0071ecf601007387 */ /* 0x0003e80000100800 */
[----:B------:R1:W-:Y:S04]  /*5f030*/  STL [R1+0x71e8], R247 ;  /* 0x0071e8f701007387 */ /* 0x0003e80000100800 */
[----:B------:R-:W4:Y:S04]  /*5f040*/  LDL.LU.64 R60, [R1+0x530] ;  /* 0x00053000013c7983 */ /* 0x000f280000300a00 */
[----:B------:R-:W4:Y:S01]  /*5f050*/  LDL.LU.64 R62, [R1+0x538] ;  /* 0x00053800013e7983 */ /* 0x000f220000300a00 */
[C---:B---3--:R-:W-:Y:S11]  /*5f060*/  HMMA.1688.F32.TF32 R48, R52.reuse, R28, R48 ;  /* 0x0000001c3430723c */ /* 0x048ff60000081030 */
[----:B------:R-:W-:Y:S11]  /*5f070*/  @!UPT UIADD3 URZ, URZ, URZ, URZ ;  /* 0x0000003f3f3ff290 */ /* 0x000ff6000fffe03f */
[----:B------:R-:W-:Y:S02]  /*5f080*/  @!UPT UIADD3 URZ, URZ, URZ, URZ ;  /* 0x0000003f3f3ff290 */ /* 0x000fe4000fffe03f */
[----:B------:R-:W-:Y:S02]  /*5f090*/  IMAD.MOV.U32 R158, RZ, RZ, R51 ;  /* 0x000000ffff9e7224 */ /* 0x000fe400078e0033 */
[----:B------:R-:W-:Y:S02]  /*5f0a0*/  IMAD.MOV.U32 R159, RZ, RZ, R50 ;  /* 0x000000ffff9f7224 */ /* 0x000fe400078e0032 */
[----:B------:R-:W-:Y:S02]  /*5f0b0*/  IMAD.MOV.U32 R163, RZ, RZ, R48 ;  /* 0x000000ffffa37224 */ /* 0x000fe400078e0030 */
[----:B------:R-:W-:Y:S02]  /*5f0c0*/  IMAD.MOV.U32 R162, RZ, RZ, R49 ;  /* 0x000000ffffa27224 */ /* 0x000fe400078e0031 */
[----:B------:R-:W3:Y:S04]  /*5f0d0*/  LDL.LU.64 R48, [R1+0x520] ;  /* 0x0005200001307983 */ /* 0x000ee80000300a00 */
[----:B------:R-:W3:Y:S04]  /*5f0e0*/  LDL.LU.64 R50, [R1+0x528] ;  /* 0x0005280001327983 */ /* 0x000ee80000300a00 */
[----:B------:R1:W-:Y:S04]  /*5f0f0*/  STL [R1+0x7204], R158 ;  /* 0x0072049e01007387 */ /* 0x0003e80000100800 */
[----:B------:R-:W-:Y:S04]  /*5f100*/  STL [R1+0x7200], R159 ;  /* 0x0072009f01007387 */ /* 0x000fe80000100800 */
[----:B------:R1:W-:Y:S04]  /*5f110*/  STL [R1+0x71fc], R163 ;  /* 0x0071fca301007387 */ /* 0x0003e80000100800 */
[----:B------:R1:W-:Y:S01]  /*5f120*/  STL [R1+0x71f8], R162 ;  /* 0x0071f8a201007387 */ /* 0x0003e20000100800 */
[----:B--2---:R-:W-:Y:S11]  /*5f130*/  HMMA.1688.F32.TF32 R56, R52, R24, R56 ;  /* 0x000000183438723c */ /* 0x004ff60000081038 */
[----:B------:R-:W-:Y:S11]  /*5f140*/  @!UPT UIADD3 URZ, URZ, URZ, URZ ;  /* 0x0000003f3f3ff290 */ /* 0x000ff6000fffe03f */
[----:B------:R-:W-:Y:S02]  /*5f150*/  @!UPT UIADD3 URZ, URZ, URZ, URZ ;  /* 0x0000003f3f3ff290 */ /* 0x000fe4000fffe03f */
[----:B-1----:R-:W-:Y:S01]  /*5f160*/  MOV R154, R56 ;  /* 0x00000038009a7202 */ /* 0x002fe20000000f00 */
[----:B------:R-:W-:Y:S02]  /*5f170*/  IMAD.MOV.U32 R155, RZ, RZ, R57 ;  /* 0x000000ffff9b7224 */ /* 0x000fe400078e0039 */
[----:B------:R-:W-:Y:S01]  /*5f180*/  IMAD.MOV.U32 R246, RZ, RZ, R58 ;  /* 0x000000fffff67224 */ /* 0x000fe200078e003a */
[----:B------:R-:W2:Y:S01]  /*5f190*/  LDL.LU.64 R56, [R1+0x2c00] ;  /* 0x002c000001387983 */ /* 0x000ea20000300a00 */
[----:B------:R-:W-:-:S03]  /*5f1a0*/  IMAD.MOV.U32 R247, RZ, RZ, R59 ;  /* 0x000000fffff77224 */ /* 0x000fc600078e003b */
[----:B------:R-:W2:Y:S01]  /*5f1b0*/  LDL.LU.64 R58, [R1+0x2c08] ;  /* 0x002c0800013a7983 */ /* 0x000ea20000300a00 */
[----:B----4-:R-:W-:Y:S03]  /*5f1c0*/  HMMA.1688.F32.TF32 R64, R52, R20, R64 ;  /* 0x000000143440723c */ /* 0x010fe60000081040 */
[----:B------:R-:W-:Y:S04]  /*5f1d0*/  STL [R1+0x7214], R247 ;  /* 0x007214f701007387 */ /* 0x000fe80000100800 */
[----:B------:R-:W-:Y:S04]  /*5f1e0*/  STL [R1+0x7210], R246 ;  /* 0x007210f601007387 */ /* 0x000fe80000100800 */
[----:B------:R-:W-:Y:S04]  /*5f1f0*/  STL [R1+0x720c], R154 ;  /* 0x00720c9a01007387 */ /* 0x000fe80000100800 */
[----:B------:R-:W-:Y:S09]  /*5f200*/  STL [R1+0x7208], R155 ;  /* 0x0072089b01007387 */ /* 0x000ff20000100800 */
[----:B------:R-:W-:Y:S01]  /*5f210*/  IMAD.MOV.U32 R171, RZ, RZ, R67 ;  /* 0x000000ffffab7224 */ /* 0x000fe200078e0043 */
[----:B------:R-:W-:Y:S01]  /*5f220*/  MOV R167, R65 ;  /* 0x0000004100a77202 */ /* 0x000fe20000000f00 */
[----:B------:R-:W-:-:S02]  /*5f230*/  IMAD.MOV.U32 R170, RZ, RZ, R66 ;  /* 0x000000ffffaa7224 */ /* 0x000fc400078e0042 */
[----:B------:R-:W-:Y:S01]  /*5f240*/  IMAD.MOV.U32 R166, RZ, RZ, R64 ;  /* 0x000000ffffa67224 */ /* 0x000fe200078e0040 */
[----:B------:R-:W-:Y:S04]  /*5f250*/  STL [R1+0x7224], R171 ;  /* 0x007224ab01007387 */ /* 0x000fe80000100800 */
[----:B------:R-:W-:Y:S04]  /*5f260*/  STL [R1+0x7220], R170 ;  /* 0x007220aa01007387 */ /* 0x000fe80000100800 */
[----:B------:R-:W-:Y:S04]  /*5f270*/  STL [R1+0x721c], R167 ;  /* 0x00721ca701007387 */ /* 0x000fe80000100800 */
[----:B------:R-:W-:Y:S04]  /*5f280*/  STL [R1+0x7218], R166 ;  /* 0x007218a601007387 */ /* 0x000fe80000100800 */
[----:B------:R-:W4:Y:S04]  /*5f290*/  LDL.LU.64 R92, [R1+0x2bf0] ;  /* 0x002bf000015c7983 */ /* 0x000f280000300a00 */
[----:B------:R-:W4:Y:S04]  /*5f2a0*/  LDL.LU.64 R94, [R1+0x2bf8] ;  /* 0x002bf800015e7983 */ /* 0x000f280000300a00 */
[----:B------:R-:W3:Y:S04]  /*5f2b0*/  LDL.LU.64 R88, [R1+0x2be0] ;  /* 0x002be00001587983 */ /* 0x000ee80000300a00 */
[----:B------:R-:W3:Y:S04]  /*5f2c0*/  LDL.LU.64 R90, [R1+0x2be8] ;  /* 0x002be800015a7983 */ /* 0x000ee80000300a00 */
[----:B------:R-:W3:Y:S04]  /*5f2d0*/  LDL.LU.64 R84, [R1+0x2bd0] ;  /* 0x002bd00001547983 */ /* 0x000ee80000300a00 */
[----:B------:R-:W3:Y:S01]  /*5f2e0*/  LDL.LU.64 R86, [R1+0x2bd8] ;  /* 0x002bd80001567983 */ /* 0x000ee20000300a00 */
[C---:B------:R-:W-:Y:S03]  /*5f2f0*/  HMMA.1688.F32.TF32 R60, R52.reuse, R16, R60 ;  /* 0x00000010343c723c */ /* 0x040fe6000008103c */
[----:B------:R-:W4:Y:S04]  /*5f300*/  LDL.LU.64 R80, [R1+0x2bc0] ;  /* 0x002bc00001507983 */ /* 0x000f280000300a00 */
[----:B------:R-:W4:Y:S11]  /*5f310*/  LDL.LU.64 R82, [R1+0x2bc8] ;  /* 0x002bc80001527983 */ /* 0x000f360000300a00 */
[----:B------:R-:W-:Y:S06]  /*5f320*/  @!UPT UIADD3 URZ, URZ, URZ, URZ ;  /* 0x0000003f3f3ff290 */ /* 0x000fec000fffe03f */
[----:B------:R-:W-:Y:S01]  /*5f330*/  IMAD.MOV.U32 R158, RZ, RZ, R60 ;  /* 0x000000ffff9e7224 */ /* 0x000fe200078e003c */
[----:B------:R-:W-:Y:S01]  /*5f340*/  MOV R163, R62 ;  /* 0x0000003e00a37202 */ /* 0x000fe20000000f00 */
[----:B------:R-:W-:Y:S02]  /*5f350*/  IMAD.MOV.U32 R159, RZ, RZ, R61 ;  /* 0x000000ffff9f7224 */ /* 0x000fe400078e003d */
[----:B------:R-:W-:Y:S01]  /*5f360*/  IMAD.MOV.U32 R162, RZ, RZ, R63 ;  /* 0x000000ffffa27224 */ /* 0x000fe200078e003f */
[----:B------:R-:W4:Y:S04]  /*5f370*/  LDL.LU.64 R60, [R1+0x2bb0] ;  /* 0x002bb000013c7983 */ /* 0x000f280000300a00 */
[----:B------:R-:W4:Y:S04]  /*5f380*/  LDL.LU.64 R62, [R1+0x2bb8] ;  /* 0x002bb800013e7983 */ /* 0x000f280000300a00 */
[----:B------:R-:W4:Y:S04]  /*5f390*/  LDL.LU.64 R76, [R1+0x2ba0] ;  /* 0x002ba000014c7983 */ /* 0x000f280000300a00 */
[----:B------:R-:W4:Y:S01]  /*5f3a0*/  LDL.LU.64 R78, [R1+0x2ba8] ;  /* 0x002ba800014e7983 */ /* 0x000f220000300a00 */
[----:B--2---:R-:W-:Y:S11]  /*5f3b0*/  HMMA.1688.F32.TF32 R56, R52, R8, R56 ;  /* 0x000000083438723c */ /* 0x004ff60000081038 */
[----:B------:R-:W-:Y:S11]  /*5f3c0*/  @!UPT UIADD3 URZ, URZ, URZ, URZ ;  /* 0x0000003f3f3ff290 */ /* 0x000ff6000fffe03f */
[----:B------:R-:W-:Y:S02]  /*5f3d0*/  @!UPT UIADD3 URZ, URZ, URZ, URZ ;  /* 0x0000003f3f3ff290 */ /* 0x000fe4000fffe03f */
[----:B------:R-:W-:Y:S02]  /*5f3e0*/  IMAD.MOV.U32 R174, RZ, RZ, R56 ;  /* 0x000000ffffae7224 */ /* 0x000fe400078e0038 */
[----:B------:R-:W-:Y:S02]  /*5f3f0*/  IMAD.MOV.U32 R182, RZ, RZ, R57 ;  /* 0x000000ffffb67224 */ /* 0x000fe400078e0039 */
[----:B------:R-:W-:Y:S01]  /*5f400*/  IMAD.MOV.U32 R186, RZ, RZ, R58 ;  /* 0x000000ffffba7224 */ /* 0x000fe200078e003a */
[----:B------:R-:W2:Y:S01]  /*5f410*/  LDL.LU.64 R56, [R1+0x2b90] ;  /* 0x002b900001387983 */ /* 0x000ea20000300a00 */
[----:B------:R-:W-:-:S03]  /*5f420*/  IMAD.MOV.U32 R190, RZ, RZ, R59 ;  /* 0x000000ffffbe7224 */ /* 0x000fc600078e003b */
[----:B------:R-:W2:Y:S04]  /*5f430*/  LDL.LU.64 R58, [R1+0x2b98] ;  /* 0x002b9800013a7983 */ /* 0x000ea80000300a00 */
[----:B------:R-:W2:Y:S04]  /*5f440*/  LDL.LU.64 R68, [R1+0x2b80] ;  /* 0x002b800001447983 */ /* 0x000ea80000300a00 */
[----:B------:R-:W2:Y:S04]  /*5f450*/  LDL.LU.64 R70, [R1+0x2b88] ;  /* 0x002b880001467983 */ /* 0x000ea80000300a00 */
[----:B------:R-:W2:Y:S04]  /*5f460*/  LDL.LU.64 R72, [R1+0x2b70] ;  /* 0x002b700001487983 */ /* 0x000ea80000300a00 */
[----:B------:R-:W2:Y:S04]  /*5f470*/  LDL.LU.64 R74, [R1+0x2b78] ;  /* 0x002b7800014a7983 */ /* 0x000ea80000300a00 */
[----:B------:R-:W2:Y:S04]  /*5f480*/  LDL.LU.64 R64, [R1+0x2b60] ;  /* 0x002b600001407983 */ /* 0x000ea80000300a00 */
[----:B------:R-:W2:Y:S01]  /*5f490*/  LDL.LU.64 R66, [R1+0x2b68] ;  /* 0x002b680001427983 */ /* 0x000ea20000300a00 */
[C---:B---3--:R-:W-:Y:S11]  /*5f4a0*/  HMMA.1688.F32.TF32 R84, R52.reuse, R224, R84 ;  /* 0x000000e03454723c */ /* 0x048ff60000081054 */
[----:B------:R-:W-:Y:S11]  /*5f4b0*/  @!UPT UIADD3 URZ, URZ, URZ, URZ ;  /* 0x0000003f3f3ff290 */ /* 0x000ff6000fffe03f */
[----:B------:R-:W-:Y:S02]  /*5f4c0*/  @!UPT UIADD3 URZ, URZ, URZ, URZ ;  /* 0x0000003f3f3ff290 */ /* 0x000fe4000fffe03f */
[----:B------:R-:W-:Y:S01]  /*5f4d0*/  IMAD.MOV.U32 R183, RZ, RZ, R84 ;  /* 0x000000ffffb77224 */ /* 0x000fe200078e0054 */
[----:B------:R-:W-:Y:S01]  /*5f4e0*/  MOV R179, R86 ;  /* 0x0000005600b37202 */ /* 0x000fe20000000f00 */
[----:B------:R-:W-:Y:S02]  /*5f4f0*/  IMAD.MOV.U32 R178, RZ, RZ, R85 ;  /* 0x000000ffffb27224 */ /* 0x000fe400078e0055 */
[----:B------:R-:W-:Y:S02]  /*5f500*/  IMAD.MOV.U32 R175, RZ, RZ, R87 ;  /* 0x000000ffffaf7224 */ /* 0x000fe400078e0057 */
[C---:B----4-:R-:W-:Y:S08]  /*5f510*/  HMMA.1688.F32.TF32 R84, R52.reuse, R220, R80 ;  /* 0x000000dc3454723c */ /* 0x050ff00000081050 */
[C---:B------:R-:W-:Y:S01]  /*5f520*/  HMMA.1688.F32.TF32 R80, R52.reuse, R216, R60 ;  /* 0x000000d83450723c */ /* 0x040fe2000008103c */
[----:B------:R-:W3:Y:S11]  /*5f530*/  LDL.LU.64 R60, [R1+0x2b50] ;  /* 0x002b5000013c7983 */ /* 0x000ef60000300a00 */
[----:B------:R-:W-:Y:S03]  /*5f540*/  @!UPT UIADD3 URZ, URZ, URZ, URZ ;  /* 0x0000003f3f3ff290 */ /* 0x000fe6000fffe03f */
[----:B------:R-:W-:Y:S04]  /*5f550*/  STL.64 [R1+0x1a20], R84 ;  /* 0x001a205401007387 */ /* 0x000fe80000100a00 */
[----:B------:R-:W-:Y:S04]  /*5f560*/  STL.64 [R1+0x1a28], R86 ;  /* 0x001a285601007387 */ /* 0x000fe80000100a00 */
[----:B------:R-:W3:Y:S04]  /*5f570*/  LDL.LU.64 R62, [R1+0x2b58] ;  /* 0x002b5800013e7983 */ /* 0x000ee80000300a00 */
[----:B------:R-:W-:Y:S04]  /*5f580*/  STL.64 [R1+0x1a10], R80 ;  /* 0x001a105001007387 */ /* 0x000fe80000100a00 */
[----:B------:R1:W-:Y:S02]  /*5f590*/  STL.64 [R1+0x1a18], R82 ;  /* 0x001a185201007387 */ /* 0x0003e40000100a00 */
[C---:B-1----:R-:W-:Y:S08]  /*5f5a0*/  HMMA.1688.F32.TF32 R80, R52.reuse, R212, R76 ;  /* 0x000000d43450723c */ /* 0x042ff0000008104c */
        /* <DEDUP_REMOVED lines=9> */
[----:B------:R-:W-:Y:S04]  /*5f640*/  STL.64 [R1+0x1a00], R80 ;  /* 0x001a005001007387 */ /* 0x000fe80000100a00 */
[----:B------:R-:W-:Y:S04]  /*5f650*/  STL.64 [R1+0x1a08], R82 ;  /* 0x001a085201007387 */ /* 0x000fe80000100a00 */
[----:B------:R-:W2:Y:S01]  /*5f660*/  LDL.LU.64 R58, [R1+0x2b48] ;  /* 0x002b4800013a7983 */ /* 0x000ea20000300a00 */
[C---:B------:R-:W-:Y:S09]  /*5f670*/  HMMA.1688.F32.TF32 R72, R52.reuse, R200, R72 ;  /* 0x000000c83448723c */ /* 0x040ff20000081048 */
[----:B------:R-:W-:Y:S04]  /*5f680*/  STL.64 [R1+0x19f0], R76 ;  /* 0x0019f04c01007387 */ /* 0x000fe80000100a00 */
[----:B------:R1:W-:Y:S01]  /*5f690*/  STL.64 [R1+0x19f8], R78 ;  /* 0x0019f84e01007387 */ /* 0x0003e20000100a00 */
[C---:B------:R-:W-:Y:S08]  /*5f6a0*/  HMMA.1688.F32.TF32 R64, R52.reuse, R196, R64 ;  /* 0x000000c43440723c */ /* 0x040ff00000081040 */
[C---:B-1----:R-:W-:Y:S01]  /*5f6b0*/  HMMA.1688.F32.TF32 R76, R52.reuse, R204, R68 ;  /* 0x000000cc344c723c */ /* 0x042fe20000081044 */
[----:B------:R-:W4:Y:S04]  /*5f6c0*/  LDL.LU.64 R68, [R1+0x2b30] ;  /* 0x002b300001447983 */ /* 0x000f280000300a00 */
[----:B------:R-:W4:Y:S11]  /*5f6d0*/  LDL.LU.64 R70, [R1+0x2b38] ;  /* 0x002b380001467983 */ /* 0x000f360000300a00 */
[----:B------:R-:W-:Y:S07]  /*5f6e0*/  @!UPT UIADD3 URZ, URZ, URZ, URZ ;  /* 0x0000003f3f3ff290 */ /* 0x000fee000fffe03f */
[----:B------:R-:W-:Y:S04]  /*5f6f0*/  STL.64 [R1+0x19e0], R76 ;  /* 0x0019e04c01007387 */ /* 0x000fe80000100a00 */
[----:B------:R-:W-:Y:S04]  /*5f700*/  STL.64 [R1+0x19e8], R78 ;  /* 0x0019e84e01007387 */ /* 0x000fe80000100a00 */
[----:B------:R-:W4:Y:S04]  /*5f710*/  LDL.LU.64 R88, [R1+0x2b20] ;  /* 0x002b200001587983 */ /* 0x000f280000300a00 */
[----:B------:R-:W4:Y:S04]  /*5f720*/  LDL.LU.64 R90, [R1+0x2b28] ;  /* 0x002b2800015a7983 */ /* 0x000f280000300a00 */
[----:B------:R-:W-:Y:S04]  /*5f730*/  STL.64 [R1+0x19d0], R72 ;  /* 0x0019d04801007387 */ /* 0x000fe80000100a00 */
[----:B------:R-:W-:Y:S04]  /*5f740*/  STL.64 [R1+0x19d8], R74 ;  /* 0x0019d84a01007387 */ /* 0x000fe80000100a00 */
[----:B------:R-:W4:Y:S04]  /*5f750*/  LDL.LU.64 R84, [R1+0x2b10] ;  /* 0x002b100001547983 */ /* 0x000f280000300a00 */
[----:B------:R-:W4:Y:S04]  /*5f760*/  LDL.LU.64 R86, [R1+0x2b18] ;  /* 0x002b180001567983 */ /* 0x000f280000300a00 */
[----:B------:R1:W-:Y:S04]  /*5f770*/  STL.64 [R1+0x19c0], R64 ;  /* 0x0019c04001007387 */ /* 0x0003e80000100a00 */
[----:B------:R1:W-:Y:S04]  /*5f780*/  STL.64 [R1+0x19c8], R66 ;  /* 0x0019c84201007387 */ /* 0x0003e80000100a00 */
[----:B------:R-:W4:Y:S04]  /*5f790*/  LDL.LU.64 R80, [R1+0x2b00] ;  /* 0x002b000001507983 */ /* 0x000f280000300a00 */
[----:B------:R-:W4:Y:S04]  /*5f7a0*/  LDL.LU.64 R82, [R1+0x2b08] ;  /* 0x002b080001527983 */ /* 0x000f280000300a00 */
[----:B-1----:R-:W4:Y:S04]  /*5f7b0*/  LDL.LU.64 R64, [R1+0x1920] ;  /* 0x0019200001407983 */ /* 0x002f280000300a00 */
[----:B------:R-:W4:Y:S01]  /*5f7c0*/  LDL.LU.64 R66, [R1+0x1928] ;  /* 0x0019280001427983 */ /* 0x000f220000300a00 */
[C---:B---3--:R-:W-:Y:S03]  /*5f7d0*/  HMMA.1688.F32.TF32 R72, R52.reuse, R192, R60 ;  /* 0x000000c03448723c */ /* 0x048fe6000008103c */
[----:B------:R-:W3:Y:S04]  /*5f7e0*/  LDL.LU.64 R60, [R1+0x1910] ;  /* 0x00191000013c7983 */ /* 0x000ee80000300a00 */
[----:B------:R-:W3:Y:S11]  /*5f7f0*/  LDL.LU.64 R62, [R1+0x1918] ;  /* 0x00191800013e7983 */ /* 0x000ef60000300a00 */
[----:B------:R-:W-:Y:S05]  /*5f800*/  @!UPT UIADD3 URZ, URZ, URZ, URZ ;  /* 0x0000003f3f3ff290 */ /* 0x000fea000fffe03f */
[----:B------:R1:W-:Y:S04]  /*5f810*/  STL.64 [R1+0x19b0], R72 ;  /* 0x0019b04801007387 */ /* 0x0003e80000100a00 */
[----:B------:R1:W-:Y:S04]  /*5f820*/  STL.64 [R1+0x19b8], R74 ;  /* 0x0019b84a01007387 */ /* 0x0003e80000100a00 */
[----:B------:R-:W3:Y:S04]  /*5f830*/  LDL.LU.64 R76, [R1+0x2e00] ;  /* 0x002e0000014c7983 */ /* 0x000ee80000300a00 */
[----:B------:R-:W3:Y:S01]  /*5f840*/  LDL.LU.64 R78, [R1+0x2e08] ;  /* 0x002e0800014e7983 */ /* 0x000ee20000300a00 */
[C---:B------:R-:W-:Y:S03]  /*5f850*/  HMMA.1688.F32.TF32 R92, R52.reuse, R4, R92 ;  /* 0x00000004345c723c */ /* 0x040fe6000008105c */
[----:B-1----:R-:W3:Y:S04]  /*5f860*/  LDL.LU.64 R72, [R1+0x2df0] ;  /* 0x002df00001487983 */ /* 0x002ee80000300a00 */
[----:B------:R-:W3:Y:S11]  /*5f870*/  LDL.LU.64 R74, [R1+0x2df8] ;  /* 0x002df800014a7983 */ /* 0x000ef60000300a00 */
[----:B------:R-:W-:Y:S06]  /*5f880*/  @!UPT UIADD3 URZ, URZ, URZ, URZ ;  /* 0x0000003f3f3ff290 */ /* 0x000fec000fffe03f */
[----:B------:R-:W-:Y:S01]  /*5f890*/  MOV R191, R92 ;  /* 0x0000005c00bf7202 */ /* 0x000fe20000000f00 */
[----:B------:R-:W-:Y:S02]  /*5f8a0*/  IMAD.MOV.U32 R194, RZ, RZ, R93 ;  /* 0x000000ffffc27224 */ /* 0x000fe400078e005d */
[----:B------:R-:W-:Y:S02]  /*5f8b0*/  IMAD.MOV.U32 R195, RZ, RZ, R94 ;  /* 0x000000ffffc37224 */ /* 0x000fe400078e005e */
[----:B------:R-:W-:Y:S02]  /*5f8c0*/  IMAD.MOV.U32 R187, RZ, RZ, R95 ;  /* 0x000000ffffbb7224 */ /* 0x000fe400078e005f */
[C---:B--2---:R-:W-:Y:S01]  /*5f8d0*/  HMMA.1688.F32.TF32 R92, R52.reuse, R188, R56 ;  /* 0x000000bc345c723c */ /* 0x044fe20000081038 */
[----:B------:R-:W2:Y:S04]  /*5f8e0*/  LDL.LU.64 R56, [R1+0x2e10] ;  /* 0x002e100001387983 */ /* 0x000ea80000300a00 */
[----:B------:R-:W2:Y:S11]  /*5f8f0*/  LDL.LU.64 R58, [R1+0x2e18] ;  /* 0x002e1800013a7983 */ /* 0x000eb60000300a00 */
[----:B------:R-:W-:Y:S07]  /*5f900*/  @!UPT UIADD3 URZ, URZ, URZ, URZ ;  /* 0x0000003f3f3ff290 */ /* 0x000fee000fffe03f */
[----:B------:R-:W-:Y:S04]  /*5f910*/  STL.64 [R1+0x19a0], R92 ;  /* 0x0019a05c01007387 */ /* 0x000fe80000100a00 */
[----:B------:R4:W-:Y:S02]  /*5f920*/  STL.64 [R1+0x19a8], R94 ;  /* 0x0019a85e01007387 */ /* 0x0009e40000100a00 */
[C---:B----4-:R-:W-:Y:S02]  /*5f930*/  HMMA.1688.F32.TF32 R92, R52.reuse, R184, R68 ;  /* 0x000000b8345c723c */ /* 0x050fe40000081044 */
[----:B------:R-:W4:Y:S04]  /*5f940*/  LDL.LU.64 R68, [R1+0x510] ;  /* 0x0005100001447983 */ /* 0x000f280000300a00 */
[----:B------:R-:W4:Y:S11]  /*5f950*/  LDL.LU.64 R70, [R1+0x518] ;  /* 0x0005180001467983 */ /* 0x000f360000300a00 */
[----:B------:R-:W-:Y:S06]  /*5f960*/  @!UPT UIADD3 URZ, URZ, URZ, URZ ;  /* 0x0000003f3f3ff290 */ /* 0x000fec000fffe03f */
[----:B------:R-:W-:Y:S04]  /*5f970*/  STL.64 [R1+0x1990], R92 ;  /* 0x0019905c01007387 */ /* 0x000fe80000100a00 */
[----:B------:R1:W-:Y:S02]  /*5f980*/  STL.64 [R1+0x1998], R94 ;  /* 0x0019985e01007387 */ /* 0x0003e40000100a00 */
[C---:B-1----:R-:W-:Y:S08]  /*5f990*/  HMMA.1688.F32.TF32 R92, R52.reuse, R180, R88 ;  /* 0x000000b4345c723c */ /* 0x042ff00000081058 */
[C---:B------:R-:W-:Y:S08]  /*5f9a0*/  HMMA.1688.F32.TF32 R88, R52.reuse, R176, R84 ;  /* 0x000000b03458723c */ /* 0x040ff00000081054 */
[C---:B------:R-:W-:Y:S07]  /*5f9b0*/  HMMA.1688.F32.TF32 R84, R52.reuse, R172, R80 ;  /* 0x000000ac3454723c */ /* 0x040fee0000081050 */
[----:B------:R-:W-:Y:S01]  /*5f9c0*/  STL.64 [R1+0x1980], R92 ;  /* 0x0019805c01007387 */ /* 0x000fe20000100a00 */
[C---:B------:R-:W-:Y:S03]  /*5f9d0*/  HMMA.1688.F32.TF32 R80, R52.reuse, R168, R64 ;  /* 0x000000a83450723c */ /* 0x040fe60000081040 */
[----:B------:R-:W-:Y:S04]  /*5f9e0*/  STL.64 [R1+0x1988], R94 ;  /* 0x0019885e01007387 */ /* 0x000fe80000100a00 */
[----:B------:R-:W-:Y:S04]  /*5f9f0*/  STL.64 [R1+0x1970], R88 ;  /* 0x0019705801007387 */ /* 0x000fe80000100a00 */
[----:B------:R-:W-:Y:S04]  /*5fa00*/  STL.64 [R1+0x1978], R90 ;  /* 0x0019785a01007387 */ /* 0x000fe80000100a00 */
[----:B------:R-:W4:Y:S04]  /*5fa10*/  LDL.LU.64 R64, [R1+0x18f0] ;  /* 0x0018f00001407983 */ /* 0x000f280000300a00 */
[----:B------:R-:W-:Y:S04]  /*5fa20*/  STL.64 [R1+0x1960], R84 ;  /* 0x0019605401007387 */ /* 0x000fe80000100a00 */
[----:B------:R-:W-:Y:S04]  /*5fa30*/  STL.64 [R1+0x1968], R86 ;  /* 0x0019685601007387 */ /* 0x000fe80000100a00 */
[----:B------:R-:W4:Y:S04]  /*5fa40*/  LDL.LU.64 R66, [R1+0x18f8] ;  /* 0x0018f80001427983 */ /* 0x000f280000300a00 */
[----:B------:R-:W-:Y:S04]  /*5fa50*/  STL.64 [R1+0x1950], R80 ;  /* 0x0019505001007387 */ /* 0x000fe80000100a00 */
[----:B------:R3:W-:Y:S02]  /*5fa60*/  STL.64 [R1+0x1958], R82 ;  /* 0x0019585201007387 */ /* 0x0007e40000100a00 */
[C---:B---3--:R-:W-:Y:S02]  /*5fa70*/  HMMA.1688.F32.TF32 R80, R52.reuse, R164, R60 ;  /* 0x000000a43450723c */ /* 0x048fe4000008103c */
[----:B------:R-:W3:Y:S04]  /*5fa80*/  LDL.LU.64 R60, [R1+0x18e0] ;  /* 0x0018e000013c7983 */ /* 0x000ee80000300a00 */
[----:B------:R-:W3:Y:S11]  /*5fa90*/  LDL.LU.64 R62, [R1+0x18e8] ;  /* 0x0018e800013e7983 */ /* 0x000ef60000300a00 */
[----:B------:R-:W-:Y:S06]  /*5faa0*/  @!UPT UIADD3 URZ, URZ, URZ, URZ ;  /* 0x0000003f3f3ff290 */ /* 0x000fec000fffe03f */
[----:B------:R-:W-:Y:S04]  /*5fab0*/  STL.64 [R1+0x1940], R80 ;  /* 0x0019405001007387 */ /* 0x000fe80000100a00 */
[----:B------:R1:W-:Y:S02]  /*5fac0*/  STL.64 [R1+0x1948], R82 ;  /* 0x0019485201007387 */ /* 0x0003e40000100a00 */
[C---:B-1----:R-:W-:Y:S08]  /*5fad0*/  HMMA.1688.F32.TF32 R80, R52.reuse, R160, R76 ;  /* 0x000000a03450723c */ /* 0x042ff0000008104c */
        /* <DEDUP_REMOVED lines=8> */
[C---:B--2---:R-:W-:Y:S02]  /*5fb60*/  HMMA.1688.F32.TF32 R76, R52.reuse, R152, R56 ;  /* 0x00000098344c723c */ /* 0x044fe40000081038 */
[----:B------:R-:W2:Y:S04]  /*5fb70*/  LDL.LU.64 R56, [R1+0x18c0] ;  /* 0x0018c00001387983 */ /* 0x000ea80000300a00 */
[----:B------:R-:W2:Y:S02]  /*5fb80*/  LDL.LU.64 R58, [R1+0x18c8] ;  /* 0x0018c800013a7983 */ /* 0x000ea40000300a00 */
[----:B------:R-:W-:Y:S11]  /*5fb90*/  HMMA.1688.F32.TF32 R48, R52, R12, R48 ;  /* 0x0000000c3430723c */ /* 0x000ff60000081030 */
[----:B------:R-:W-:Y:S11]  /*5fba0*/  @!UPT UIADD3 URZ, URZ, URZ, URZ ;  /* 0x0000003f3f3ff290 */ /* 0x000ff6000fffe03f */
[----:B------:R-:W-:Y:S02]  /*5fbb0*/  @!UPT UIADD3 URZ, URZ, URZ, URZ ;  /* 0x0000003f3f3ff290 */ /* 0x000fe4000fffe03f */
[----:B------:R-:W-:Y:S01]  /*5fbc0*/  IMAD.MOV.U32 R247, RZ, RZ, R48 ;  /* 0x000000fffff77224 */ /* 0x000fe200078e0030 */
[----:B------:R-:W-:Y:S01]  /*5fbd0*/  MOV R155, R51 ;  /* 0x00000033009b7202 */ /* 0x000fe20000000f00 */
[----:B------:R-:W-:Y:S01]  /*5fbe0*/  IMAD.MOV.U32 R246, RZ, RZ, R49 ;  /* 0x000000fffff67224 */ /* 0x000fe200078e0031 */
[----:B------:R-:W-:Y:S01]  /*5fbf0*/  LDS R48, [R2+0x100] ;  /* 0x0001000002307984 */ /* 0x000fe20000000800 */
[----:B------:R-:W-:-:S03]  /*5fc00*/  IMAD.MOV.U32 R154, RZ, RZ, R50 ;  /* 0x000000ffff9a7224 */ /* 0x000fc600078e0032 */
[----:B------:R-:W-:Y:S04]  /*5fc10*/  LDS R50, [R2+0x2100] ;  /* 0x0021000002327984 */ /* 0x000fe80000000800 */
[----:B------:R-:W-:Y:S04]  /*5fc20*/  LDS R49, [R252+0x100] ;  /* 0x00010000fc317984 */ /* 0x000fe80000000800 */
[----:B------:R-:W1:Y:S01]  /*5fc30*/  LDS R51, [R252+0x2100] ;  /* 0x00210000fc337984 */ /* 0x000e620000000800 */
[----:B----4-:R-:W-:Y:S03]  /*5fc40*/  HMMA.1688.F32.TF32 R52, R52, R244, R68 ;  /* 0x000000f43434723c */ /* 0x010fe60000081044 */
[----:B------:R-:W-:Y:S04]  /*5fc50*/  STL.64 [R1+0x1910], R76 ;  /* 0x0019104c01007387 */ /* 0x000fe80000100a00 */
[----:B------:R1:W-:Y:S04]  /*5fc60*/  STL.64 [R1+0x1918], R78 ;  /* 0x0019184e01007387 */ /* 0x0003e80000100a00 */
[----:B------:R-:W4:Y:S04]  /*5fc70*/  LDL.LU.64 R68, [R1+0x18b0] ;  /* 0x0018b00001447983 */ /* 0x000f280000300a00 */
[----:B------:R-:W4:Y:S08]  /*5fc80*/  LDL.LU.64 R70, [R1+0x18b8] ;  /* 0x0018b80001467983 */ /* 0x000f300000300a00 */
[----:B------:R-:W-:Y:S04]  /*5fc90*/  STL.64 [R1+0x1700], R52 ;  /* 0x0017003401007387 */ /* 0x000fe80000100a00 */
[----:B------:R-:W-:Y:S04]  /*5fca0*/  STL.64 [R1+0x1708], R54 ;  /* 0x0017083601007387 */ /* 0x000fe80000100a00 */
[----:B------:R-:W-:Y:S04]  /*5fcb0*/  LDS R52, [R2+0x180] ;  /* 0x0001800002347984 */ /* 0x000fe80000000800 */
[----:B------:R-:W-:Y:S04]  /*5fcc0*/  LDS R54, [R2+0x2180] ;  /* 0x0021800002367984 */ /* 0x000fe80000000800 */
[----:B------:R-:W-:Y:S04]  /*5fcd0*/  LDS R53, [R252+0x180] ;  /* 0x00018000fc357984 */ /* 0x000fe80000000800 */
[----:B------:R-:W2:Y:S01]  /*5fce0*/  LDS R55, [R252+0x2180] ;  /* 0x00218000fc377984 */ /* 0x000ea20000000800 */
[C---:B-1----:R-:W-:Y:S03]  /*5fcf0*/  HMMA.1688.F32.TF32 R76, R48.reuse, R44, R64 ;  /* 0x0000002c304c723c */ /* 0x042fe60000081040 */
[----:B------:R-:W4:Y:S04]  /*5fd00*/  LDL.LU.64 R64, [R1+0x18a0] ;  /* 0x0018a00001407983 */ /* 0x000f280000300a00 */
[----:B------:R-:W4:Y:S01]  /*5fd10*/  LDL.LU.64 R66, [R1+0x18a8] ;  /* 0x0018a80001427983 */ /* 0x000f220000300a00 */
[C---:B---3--:R-:W-:Y:S11]  /*5fd20*/  HMMA.1688.F32.TF32 R60, R48.reuse, R40, R60 ;  /* 0x00000028303c723c */ /* 0x048ff6000008103c */
[----:B------:R-:W-:Y:S04]  /*5fd30*/  @!UPT UIADD3 URZ, URZ, URZ, URZ ;  /* 0x0000003f3f3ff290 */ /* 0x000fe8000fffe03f */
[----:B------:R1:W-:Y:S04]  /*5fd40*/  STL.64 [R1+0x18f0], R76 ;  /* 0x0018f04c01007387 */ /* 0x0003e80000100a00 */
[----:B------:R3:W-:Y:S04]  /*5fd50*/  STL.64 [R1+0x18f8], R78 ;  /* 0x0018f84e01007387 */ /* 0x0007e80000100a00 */
[----:B------:R-:W4:Y:S04]  /*5fd60*/  LDL.LU.64 R88, [R1+0x1890] ;  /* 0x0018900001587983 */ /* 0x000f280000300a00 */
[----:B------:R-:W4:Y:S04]  /*5fd70*/  LDL.LU.64 R90, [R1+0x1898] ;  /* 0x00189800015a7983 */ /* 0x000f280000300a00 */
[----:B------:R1:W-:Y:S04]  /*5fd80*/  STL.64 [R1+0x18e0], R60 ;  /* 0x0018e03c01007387 */ /* 0x0003e80000100a00 */
[----:B------:R1:W-:Y:S04]  /*5fd90*/  STL.64 [R1+0x18e8], R62 ;  /* 0x0018e83e01007387 */ /* 0x0003e80000100a00 */
[----:B------:R-:W4:Y:S04]  /*5fda0*/  LDL.LU.64 R84, [R1+0x1880] ;  /* 0x0018800001547983 */ /* 0x000f280000300a00 */
[----:B------:R-:W4:Y:S04]  /*5fdb0*/  LDL.LU.64 R86, [R1+0x1888] ;  /* 0x0018880001567983 */ /* 0x000f280000300a00 */
[----:B------:R-:W4:Y:S04]  /*5fdc0*/  LDL.LU.64 R80, [R1+0x1870] ;  /* 0x0018700001507983 */ /* 0x000f280000300a00 */
[----:B------:R-:W4:Y:S04]  /*5fdd0*/  LDL.LU.64 R82, [R1+0x1878] ;  /* 0x0018780001527983 */ /* 0x000f280000300a00 */
[----:B-1----:R-:W4:Y:S04]  /*5fde0*/  LDL.LU.64 R76, [R1+0x1860] ;  /* 0x00186000014c7983 */ /* 0x002f280000300a00 */
[----:B---3--:R-:W3:Y:S04]  /*5fdf0*/  LDL.LU.64 R78, [R1+0x1868] ;  /* 0x00186800014e7983 */ /* 0x008ee80000300a00 */
[----:B------:R-:W3:Y:S04]  /*5fe00*/  LDL.LU.64 R60, [R1+0x1850] ;  /* 0x00185000013c7983 */ /* 0x000ee80000300a00 */
[----:B------:R-:W3:Y:S01]  /*5fe10*/  LDL.LU.64 R62, [R1+0x1858] ;  /* 0x00185800013e7983 */ /* 0x000ee20000300a00 */
[C---:B------:R-:W-:Y:S03]  /*5fe20*/  HMMA.1688.F32.TF32 R92, R48.reuse, R36, R72 ;  /* 0x00000024305c723c */ /* 0x040fe60000081048 */
[----:B------:R-:W3:Y:S04]  /*5fe30*/  LDL.LU.64 R72, [R1+0x1840] ;  /* 0x0018400001487983 */ /* 0x000ee80000300a00 */
[----:B------:R-:W3:Y:S11]  /*5fe40*/  LDL.LU.64 R74, [R1+0x1848] ;  /* 0x00184800014a7983 */ /* 0x000ef60000300a00 */
[----:B------:R-:W-:Y:S05]  /*5fe50*/  @!UPT UIADD3 URZ, URZ, URZ, URZ ;  /* 0x0000003f3f3ff290 */ /* 0x000fea000fffe03f */
[----:B------:R-:W-:Y:S04]  /*5fe60*/  STL.64 [R1+0x18d0], R92 ;  /* 0x0018d05c01007387 */ /* 0x000fe80000100a00 */
[----:B------:R2:W-:Y:S02]  /*5fe70*/  STL.64 [R1+0x18d8], R94 ;  /* 0x0018d85e01007387 */ /* 0x0005e40000100a00 */
[C---:B--2---:R-:W-:Y:S02]  /*5fe80*/  HMMA.1688.F32.TF32 R92, R48.reuse, R32, R56 ;  /* 0x00000020305c723c */ /* 0x044fe40000081038 */
[----:B------:R-:W2:Y:S04]  /*5fe90*/  LDL.LU.64 R56, [R1+0x1830] ;  /* 0x0018300001387983 */ /* 0x000ea80000300a00 */
[----:B------:R-:W2:Y:S11]  /*5fea0*/  LDL.LU.64 R58, [R1+0x1838] ;  /* 0x00183800013a7983 */ /* 0x000eb60000300a00 */
[----:B------:R-:W-:Y:S06]  /*5feb0*/  @!UPT UIADD3 URZ, URZ, URZ, URZ ;  /* 0x0000003f3f3ff290 */ /* 0x000fec000fffe03f */
        /* <DEDUP_REMOVED lines=8> */
[C---:B-1----:R-:W-:Y:S02]  /*5ff40*/  HMMA.1688.F32.TF32 R92, R48.reuse, R24, R64 ;  /* 0x00000018305c723c */ /* 0x042fe40000081040 */
[----:B------:R-:W4:Y:S04]  /*5ff50*/  LDL.LU.64 R64, [R1+0x1810] ;  /* 0x0018100001407983 */ /* 0x000f280000300a00 */
[----:B------:R-:W4:Y:S11]  /*5ff60*/  LDL.LU.64 R66, [R1+0x1818] ;  /* 0x0018180001427983 */ /* 0x000f360000300a00 */
[----:B------:R-:W-:Y:S06]  /*5ff70*/  @!UPT UIADD3 URZ, URZ, URZ, URZ ;  /* 0x0000003f3f3ff290 */ /* 0x000fec000fffe03f */
[----:B------:R-:W-:Y:S04]  /*5ff80*/  STL.64 [R1+0x18a0], R92 ;  /* 0x0018a05c01007387 */ /* 0x000fe80000100a00 */
[----:B------:R1:W-:Y:S02]  /*5ff90*/  STL.64 [R1+0x18a8], R94 ;  /* 0x0018a85e01007387 */ /* 0x0003e40000100a00 */
[C---:B-1----:R-:W-:Y:S08]  /*5ffa0*/  HMMA.1688.F32.TF32 R92, R48.reuse, R20, R88 ;  /* 0x00000014305c723c */ /* 0x042ff00000081058 */
[C---:B------:R-:W-:Y:S08]  /*5ffb0*/  HMMA.1688.F32.TF32 R88, R48.reuse, R16, R84 ;  /* 0x000000103058723c */ /* 0x040ff00000081054 */
[C---:B------:R-:W-:Y:S08]  /*5ffc0*/  HMMA.1688.F32.TF32 R84, R48.reuse, R12, R80 ;  /* 0x0000000c3054723c */ /* 0x040ff00000081050 */
[C---:B---3--:R-:W-:Y:S01]  /*5ffd0*/  HMMA.1688.F32.TF32 R80, R48.reuse, R8, R76 ;  /* 0x000000083050723c */ /* 0x048fe2000008104c */
[----:B------:R-:W-:Y:S04]  /*5ffe0*/  STL.64 [R1+0x1890], R92 ;  /* 0x0018905c01007387 */ /* 0x000fe80000100a00 */
[----:B------:R-:W-:Y:S04]  /*5fff0*/  STL.64 [R1+0x1898], R94 ;  /* 0x0018985e01007387 */ /* 0x000fe80000100a00 */
[----:B------:R-:W-:Y:S01]  /*60000*/  STL.64 [R1+0x1880], R88 ;  /* 0x0018805801007387 */ /* 0x000fe20000100a00 */
[C---:B------:R-:W-:Y:S03]  /*60010*/  HMMA.1688.F32.TF32 R76, R48.reuse, R4, R60 ;  /* 0x00000004304c723c */ /* 0x040fe6000008103c */
[----:B------:R-:W-:Y:S04]  /*60020*/  STL.64 [R1+0x1888], R90 ;  /* 0x0018885a01007387 */ /* 0x000fe80000100a00 */
[----:B------:R-:W-:Y:S04]  /*60030*/  STL.64 [R1+0x1870], R84 ;  /* 0x0018705401007387 */ /* 0x000fe80000100a00 */
[----:B------:R-:W-:Y:S04]  /*60040*/  STL.64 [R1+0x1878], R86 ;  /* 0x0018785601007387 */ /* 0x000fe80000100a00 */
[----:B------:R-:W3:Y:S04]  /*60050*/  LDL.LU.64 R60, [R1+0x1800] ;  /* 0x00180000013c7983 */ /* 0x000ee80000300a00 */
[----:B------:R-:W-:Y:S04]  /*60060*/  STL.64 [R1+0x1860], R80 ;  /* 0x0018605001007387 */ /* 0x000fe80000100a00 */
[----:B------:R-:W-:Y:S04]  /*60070*/  STL.64 [R1+0x1868], R82 ;  /* 0x0018685201007387 */ /* 0x000fe80000100a00 */
[----:B------:R-:W3:Y:S04]  /*60080*/  LDL.LU.64 R62, [R1+0x1808] ;  /* 0x00180800013e7983 */ /* 0x000ee80000300a00 */
[----:B------:R-:W-:Y:S04]  /*60090*/  STL.64 [R1+0x1850], R76 ;  /* 0x0018504c01007387 */ /* 0x000fe80000100a00 */
[----:B------:R1:W-:Y:S02]  /*600a0*/  STL.64 [R1+0x1858], R78 ;  /* 0x0018584e01007387 */ /* 0x0003e40000100a00 */
[C---:B-1----:R-:W-:Y:S02]  /*600b0*/  HMMA.1688.F32.TF32 R76, R48.reuse, R228, R72 ;  /* 0x000000e4304c723c */ /* 0x042fe40000081048 */
[----:B------:R-:W3:Y:S04]  /*600c0*/  LDL.LU.64 R72, [R1+0x17f0] ;  /* 0x0017f00001487983 */ /* 0x000ee80000300a00 */
[----:B------:R-:W3:Y:S11]  /*600d0*/  LDL.LU.64 R74, [R1+0x17f8] ;  /* 0x0017f800014a7983 */ /* 0x000ef60000300a00 */
[----:B------:R-:W-:Y:S06]  /*600e0*/  @!UPT UIADD3 URZ, URZ, URZ, URZ ;  /* 0x0000003f3f3ff290 */ /* 0x000fec000fffe03f */
[----:B------:R-:W-:Y:S04]  /*600f0*/  STL.64 [R1+0x1840], R76 ;  /* 0x0018404c01007387 */ /* 0x000fe80000100a00 */
[----:B------:R2:W-:Y:S02]  /*60100*/  STL.64 [R1+0x1848], R78 ;  /* 0x0018484e01007387 */ /* 0x0005e40000100a00 */
[C---:B--2---:R-:W-:Y:S02]  /*60110*/  HMMA.1688.F32.TF32 R76, R48.reuse, R224, R56 ;  /* 0x000000e0304c723c */ /* 0x044fe40000081038 */
[----:B------:R-:W2:Y:S04]  /*60120*/  LDL.LU.64 R56, [R1+0x17e0] ;  /* 0x0017e00001387983 */ /* 0x000ea80000300a00 */
[----:B------:R-:W2:Y:S11]  /*60130*/  LDL.LU.64 R58, [R1+0x17e8] ;  /* 0x0017e800013a7983 */ /* 0x000eb60000300a00 */
[----:B------:R-:W-:Y:S06]  /*60140*/  @!UPT UIADD3 URZ, URZ, URZ, URZ ;  /* 0x0000003f3f3ff290 */ /* 0x000fec000fffe03f */
[----:B------:R-:W-:Y:S04]  /*60150*/  STL.64 [R1+0x1830], R76 ;  /* 0x0018304c01007387 */ /* 0x000fe80000100a00 */
[----:B------:R-:W-:Y:S04]  /*60160*/  STL.64 [R1+0x1838], R78 ;  /* 0x0018384e01007387 */ /* 0x000fe80000100a00 */
[----:B------:R-:W2:Y:S04]  /*60170*/  LDL.LU.64 R88, [R1+0x17d0] ;  /* 0x0017d00001587983 */ /* 0x000ea80000300a00 */
[----:B------:R-:W2:Y:S01]  /*60180*/  LDL.LU.64 R90, [R1+0x17d8] ;  /* 0x0017d800015a7983 */ /* 0x000ea20000300a00 */
[C---:B----4-:R-:W-:Y:S11]  /*60190*/  HMMA.1688.F32.TF32 R68, R48.reuse, R220, R68 ;  /* 0x000000dc3044723c */ /* 0x050ff60000081044 */
[----:B------:R-:W-:Y:S11]  /*601a0*/  @!UPT UIADD3 URZ, URZ, URZ, URZ ;  /* 0x0000003f3f3ff290 */ /* 0x000ff6000fffe03f */
[----:B------:R-:W-:Y:S01]  /*601b0*/  @!UPT UIADD3 URZ, URZ, URZ, URZ ;  /* 0x0000003f3f3ff290 */ /* 0x000fe2000fffe03f */
[----:B------:R-:W-:Y:S04]  /*601c0*/  STL.64 [R1+0x1820], R68 ;  /* 0x0018204401007387 */ /* 0x000fe80000100a00 */
[----:B------:R-:W-:Y:S04]  /*601d0*/  STL.64 [R1+0x1828], R70 ;  /* 0x0018284601007387 */ /* 0x000fe80000100a00 */
[----:B------:R-:W4:Y:S04]  /*601e0*/  LDL.LU.64 R84, [R1+0x17c0] ;  /* 0x0017c00001547983 */ /* 0x000f280000300a00 */
[----:B------:R-:W4:Y:S01]  /*601f0*/  LDL.LU.64 R86, [R1+0x17c8] ;  /* 0x0017c80001567983 */ /* 0x000f220000300a00 */
[C---:B------:R-:W-:Y:S11]  /*60200*/  HMMA.1688.F32.TF32 R64, R48.reuse, R216, R64 ;  /* 0x000000d83040723c */ /* 0x040ff60000081040 */
[----:B------:R-:W-:Y:S11]  /*60210*/  @!UPT UIADD3 URZ, URZ, URZ, URZ ;  /* 0x0000003f3f3ff290 */ /* 0x000ff6000fffe03f */
[----:B------:R-:W-:Y:S01]  /*60220*/  @!UPT UIADD3 URZ, URZ, URZ, URZ ;  /* 0x0000003f3f3ff290 */ /* 0x000fe2000fffe03f */
[----:B------:R1:W-:Y:S04]  /*60230*/  STL.64 [R1+0x1810], R64 ;  /* 0x0018104001007387 */ /* 0x0003e80000100a00 */
[----:B------:R1:W-:Y:S04]  /*60240*/  STL.64 [R1+0x1818], R66 ;  /* 0x0018184201007387 */ /* 0x0003e80000100a00 */
[----:B-1----:R-:W4:Y:S04]  /*60250*/  LDL.LU.64 R64, [R1+0x17b0] ;  /* 0x0017b00001407983 */ /* 0x002f280000300a00 */
[----:B------:R-:W4:Y:S04]  /*60260*/  LDL.LU.64 R66, [R1+0x17b8] ;  /* 0x0017b80001427983 */ /* 0x000f280000300a00 */
[----:B------:R-:W4:Y:S04]  /*60270*/  LDL.LU.64 R80, [R1+0x17a0] ;  /* 0x0017a00001507983 */ /* 0x000f280000300a00 */
[----:B------:R-:W4:Y:S04]  /*60280*/  LDL.LU.64 R82, [R1+0x17a8] ;  /* 0x0017a80001527983 */ /* 0x000f280000300a00 */
[----:B------:R-:W4:Y:S04]  /*60290*/  LDL.LU.64 R76, [R1+0x2af0] ;  /* 0x002af000014c7983 */ /* 0x000f280000300a00 */
[----:B------:R-:W4:Y:S04]  /*602a0*/  LDL.LU.64 R78, [R1+0x2af8] ;  /* 0x002af800014e7983 */ /* 0x000f280000300a00 */
[----:B------:R-:W4:Y:S04]  /*602b0*/  LDL.LU.64 R68, [R1+0x2ae0] ;  /* 0x002ae00001447983 */ /* 0x000f280000300a00 */
[----:B------:R-:W4:Y:S01]  /*602c0*/  LDL.LU.64 R70, [R1+0x2ae8] ;  /* 0x002ae80001467983 */ /* 0x000f220000300a00 */
[C---:B---3--:R-:W-:Y:S03]  /*602d0*/  HMMA.1688.F32.TF32 R92, R48.reuse, R212, R60 ;  /* 0x000000d4305c723c */ /* 0x048fe6000008103c */
[----:B------:R-:W3:Y:S04]  /*602e0*/  LDL.LU.64 R60, [R1+0x2ad0] ;  /* 0x002ad000013c7983 */ /* 0x000ee80000300a00 */
[----:B------:R-:W3:Y:S11]  /*602f0*/  LDL.LU.64 R62, [R1+0x2ad8] ;  /* 0x002ad800013e7983 */ /* 0x000ef60000300a00 */
[----:B------:R-:W-:Y:S05]  /*60300*/  @!UPT UIADD3 URZ, URZ, URZ, URZ ;  /* 0x0000003f3f3ff290 */ /* 0x000fea000fffe03f */
        /* <DEDUP_REMOVED lines=14> */
[C---:B-1----:R-:W-:Y:S11]  /*603f0*/  HMMA.1688.F32.TF32 R92, R48.reuse, R200, R88 ;  /* 0x000000c8305c723c */ /* 0x042ff60000081058 */
[----:B------:R-:W-:Y:S11]  /*60400*/  @!UPT UIADD3 URZ, URZ, URZ, URZ ;  /* 0x0000003f3f3ff290 */ /* 0x000ff6000fffe03f */
[----:B------:R-:W-:Y:S01]  /*60410*/  @!UPT UIADD3 URZ, URZ, URZ, URZ ;  /* 0x0000003f3f3ff290 */ /* 0x000fe2000fffe03f */
[----:B------:R-:W-:Y:S04]  /*60420*/  STL.64 [R1+0x17d0], R92 ;  /* 0x0017d05c01007387 */ /* 0x000fe80000100a00 */
[----:B------:R-:W-:Y:S01]  /*60430*/  STL.64 [R1+0x17d8], R94 ;  /* 0x0017d85e01007387 */ /* 0x000fe20000100a00 */
[C---:B----4-:R-:W-:Y:S08]  /*60440*/  HMMA.1688.F32.TF32 R88, R48.reuse, R196, R84 ;  /* 0x000000c43058723c */ /* 0x050ff00000081054 */
[C---:B------:R-:W-:Y:S01]  /*60450*/  HMMA.1688.F32.TF32 R84, R48.reuse, R192, R64 ;  /* 0x000000c03054723c */ /* 0x040fe20000081040 */
[----:B------:R-:W4:Y:S11]  /*60460*/  LDL.LU.64 R64, [R1+0x2aa0] ;  /* 0x002aa00001407983 */ /* 0x000f360000300a00 */
[----:B------:R-:W-:Y:S03]  /*60470*/  @!UPT UIADD3 URZ, URZ, URZ, URZ ;  /* 0x0000003f3f3ff290 */ /* 0x000fe6000fffe03f */
[----:B------:R-:W-:Y:S04]  /*60480*/  STL.64 [R1+0x17c0], R88 ;  /* 0x0017c05801007387 */ /* 0x000fe80000100a00 */
[----:B------:R-:W-:Y:S04]  /*60490*/  STL.64 [R1+0x17c8], R90 ;  /* 0x0017c85a01007387 */ /* 0x000fe80000100a00 */
[----:B------:R-:W4:Y:S04]  /*604a0*/  LDL.LU.64 R66, [R1+0x2aa8] ;  /* 0x002aa80001427983 */ /* 0x000f280000300a00 */
[----:B------:R-:W-:Y:S04]  /*604b0*/  STL.64 [R1+0x17b0], R84 ;  /* 0x0017b05401007387 */ /* 0x000fe80000100a00 */
[----:B------:R1:W-:Y:S02]  /*604c0*/  STL.64 [R1+0x17b8], R86 ;  /* 0x0017b85601007387 */ /* 0x0003e40000100a00 */
[C---:B-1----:R-:W-:Y:S08]  /*604d0*/  HMMA.1688.F32.TF32 R84, R48.reuse, R188, R80 ;  /* 0x000000bc3054723c */ /* 0x042ff00000081050 */
[C---:B------:R-:W-:Y:S08]  /*604e0*/  HMMA.1688.F32.TF32 R80, R48.reuse, R184, R76 ;  /* 0x000000b83050723c */ /* 0x040ff0000008104c */
[C---:B------:R-:W-:Y:S07]  /*604f0*/  HMMA.1688.F32.TF32 R76, R48.reuse, R180, R68 ;  /* 0x000000b4304c723c */ /* 0x040fee0000081044 */
        /* <DEDUP_REMOVED lines=10> */
[----:B------:R-:W3:Y:S02]  /*605a0*/  LDL.LU.64 R62, [R1+0x2a88] ;  /* 0x002a8800013e7983 */ /* 0x000ee40000300a00 */
[C---:B------:R-:W-:Y:S11]  /*605b0*/  HMMA.1688.F32.TF32 R72, R48.reuse, R172, R72 ;  /* 0x000000ac3048723c */ /* 0x040ff60000081048 */
[----:B------:R-:W-:Y:S04]  /*605c0*/  @!UPT UIADD3 URZ, URZ, URZ, URZ ;  /* 0x0000003f3f3ff290 */ /* 0x000fe8000fffe03f */
[----:B------:R-:W-:Y:S04]  /*605d0*/  STL.64 [R1+0x1770], R76 ;  /* 0x0017704c01007387 */ /* 0x000fe80000100a00 */
[----:B------:R-:W-:Y:S04]  /*605e0*/  STL.64 [R1+0x1778], R78 ;  /* 0x0017784e01007387 */ /* 0x000fe80000100a00 */
[----:B------:R-:W3:Y:S04]  /*605f0*/  LDL.LU.64 R88, [R1+0x14a0] ;  /* 0x0014a00001587983 */ /* 0x000ee80000300a00 */
[----:B------:R-:W3:Y:S04]  /*60600*/  LDL.LU.64 R90, [R1+0x14a8] ;  /* 0x0014a800015a7983 */ /* 0x000ee80000300a00 */
[----:B------:R-:W-:Y:S01]  /*60610*/  STL.64 [R1+0x1760], R72 ;  /* 0x0017604801007387 */ /* 0x000fe20000100a00 */
[C---:B--2---:R-:W-:Y:S03]  /*60620*/  HMMA.1688.F32.TF32 R56, R48.reuse, R168, R56 ;  /* 0x000000a83038723c */ /* 0x044fe60000081038 */
[----:B------:R-:W-:Y:S04]  /*60630*/  STL.64 [R1+0x1768], R74 ;  /* 0x0017684a01007387 */ /* 0x000fe80000100a00 */
[----:B------:R-:W3:Y:S04]  /*60640*/  LDL.LU.64 R84, [R1+0x500] ;  /* 0x0005000001547983 */ /* 0x000ee80000300a00 */
[----:B------:R-:W3:Y:S11]  /*60650*/  LDL.LU.64 R86, [R1+0x508] ;  /* 0x0005080001567983 */ /* 0x000ef60000300a00 */
[----:B------:R-:W-:Y:S01]  /*60660*/  @!UPT UIADD3 URZ, URZ, URZ, URZ ;  /* 0x0000003f3f3ff290 */ /* 0x000fe2000fffe03f */
[----:B------:R1:W-:Y:S04]  /*60670*/  STL.64 [R1+0x1750], R56 ;  /* 0x0017503801007387 */ /* 0x0003e80000100a00 */
[----:B------:R1:W-:Y:S04]  /*60680*/  STL.64 [R1+0x1758], R58 ;  /* 0x0017583a01007387 */ /* 0x0003e80000100a00 */
[----:B-1----:R-:W3:Y:S04]  /*60690*/  LDL.LU.64 R56, [R1+0x4f0] ;  /* 0x0004f00001387983 */ /* 0x002ee80000300a00 */
[----:B------:R-:W3:Y:S04]  /*606a0*/  LDL.LU.64 R58, [R1+0x4f8] ;  /* 0x0004f800013a7983 */ /* 0x000ee80000300a00 */
[----:B------:R-:W3:Y:S04]  /*606b0*/  LDL.LU.64 R80, [R1+0x4e0] ;  /* 0x0004e00001507983 */ /* 0x000ee80000300a00 */
[----:B------:R-:W3:Y:S01]  /*606c0*/  LDL.LU.64 R82, [R1+0x4e8] ;  /* 0x0004e80001527983 */ /* 0x000ee20000300a00 */
[C---:B----4-:R-:W-:Y:S11]  /*606d0*/  HMMA.1688.F32.TF32 R64, R48.reuse, R164, R64 ;  /* 0x000000a43040723c */ /* 0x050ff60000081040 */
[----:B------:R-:W-:Y:S11]  /*606e0*/  @!UPT UIADD3 URZ, URZ, URZ, URZ ;  /* 0x0000003f3f3ff290 */ /* 0x000ff6000fffe03f */
[----:B------:R-:W-:Y:S01]  /*606f0*/  @!UPT UIADD3 URZ, URZ, URZ, URZ ;  /* 0x0000003f3f3ff290 */ /* 0x000fe2000fffe03f */
[----:B------:R1:W-:Y:S04]  /*60700*/  STL.64 [R1+0x1740], R64 ;  /* 0x0017404001007387 */ /* 0x0003e80000100a00 */
[----:B------:R4:W-:Y:S04]  /*60710*/  STL.64 [R1+0x1748], R66 ;  /* 0x0017484201007387 */ /* 0x0009e80000100a00 */
[----:B------:R-:W2:Y:S04]  /*60720*/  LDL.LU.64 R76, [R1+0x4d0] ;  /* 0x0004d000014c7983 */ /* 0x000ea80000300a00 */
[----:B------:R-:W2:Y:S04]  /*60730*/  LDL.LU.64 R78, [R1+0x4d8] ;  /* 0x0004d800014e7983 */ /* 0x000ea80000300a00 */
[----:B------:R-:W2:Y:S04]  /*60740*/  LDL.LU.64 R72, [R1+0x4c0] ;  /* 0x0004c00001487983 */ /* 0x000ea80000300a00 */
[----:B------:R-:W2:Y:S04]  /*60750*/  LDL.LU.64 R74, [R1+0x4c8] ;  /* 0x0004c800014a7983 */ /* 0x000ea80000300a00 */
[----:B-1----:R-:W2:Y:S04]  /*60760*/  LDL.LU.64 R64, [R1+0x4b0] ;  /* 0x0004b00001407983 */ /* 0x002ea80000300a00 */
[----:B----4-:R-:W4:Y:S01]  /*60770*/  LDL.LU.64 R66, [R1+0x4b8] ;  /* 0x0004b80001427983 */ /* 0x010f220000300a00 */
[C---:B------:R-:W-:Y:S03]  /*60780*/  HMMA.1688.F32.TF32 R92, R48.reuse, R160, R68 ;  /* 0x000000a0305c723c */ /* 0x040fe60000081044 */
[----:B------:R-:W4:Y:S04]  /*60790*/  LDL.LU.64 R68, [R1+0x4a0] ;  /* 0x0004a00001447983 */ /* 0x000f280000300a00 */
[----:B------:R-:W4:Y:S11]  /*607a0*/  LDL.LU.64 R70, [R1+0x4a8] ;  /* 0x0004a80001467983 */ /* 0x000f360000300a00 */
[----:B------:R-:W-:Y:S05]  /*607b0*/  @!UPT UIADD3 URZ, URZ, URZ, URZ ;  /* 0x0000003f3f3ff290 */ /* 0x000fea000fffe03f */
[----:B------:R-:W-:Y:S04]  /*607c0*/  STL.64 [R1+0x1730], R92 ;  /* 0x0017305c01007387 */ /* 0x000fe80000100a00 */
[----:B------:R3:W-:Y:S02]  /*607d0*/  STL.64 [R1+0x1738], R94 ;  /* 0x0017385e01007387 */ /* 0x0007e40000100a00 */
[C---:B---3--:R-:W-:Y:S02]  /*607e0*/  HMMA.1688.F32.TF32 R92, R48.reuse, R156, R60 ;  /* 0x0000009c305c723c */ /* 0x048fe4000008103c */
[----:B------:R-:W3:Y:S04]  /*607f0*/  LDL.LU.64 R60, [R1+0x490] ;  /* 0x00049000013c7983 */ /* 0x000ee80000300a00 */
[----:B------:R-:W3:Y:S02]  /*60800*/  LDL.LU.64 R62, [R1+0x498] ;  /* 0x00049800013e7983 */ /* 0x000ee40000300a00 */
[C---:B------:R-:W-:Y:S08]  /*60810*/  HMMA.1688.F32.TF32 R88, R48.reuse, R152, R88 ;  /* 0x000000983058723c */ /* 0x040ff00000081058 */
[----:B------:R-:W-:Y:S07]  /*60820*/  HMMA.1688.F32.TF32 R84, R48, R244, R84 ;  /* 0x000000f43054723c */ /* 0x000fee0000081054 */
[----:B------:R-:W-:Y:S04]  /*60830*/  STL.64 [R1+0x1720], R92 ;  /* 0x0017205c01007387 */ /* 0x000fe80000100a00 */
[----:B------:R-:W-:Y:S04]  /*60840*/  STL.64 [R1+0x1728], R94 ;  /* 0x0017285e01007387 */ /* 0x000fe80000100a00 */
[----:B------:R-:W-:Y:S04]  /*60850*/  STL.64 [R1+0x1710], R88 ;  /* 0x0017105801007387 */ /* 0x000fe80000100a00 */
[----:B------:R-:W-:Y:S01]  /*60860*/  STL.64 [R1+0x1718], R90 ;  /* 0x0017185a01007387 */ /* 0x000fe20000100a00 */
[C---:B------:R-:W-:Y:S03]  /*60870*/  HMMA.1688.F32.TF32 R48, R52.reuse, R44, R56 ;  /* 0x0000002c3430723c */ /* 0x040fe60000081038 */
[----:B------:R-:W3:Y:S04]  /*60880*/  LDL.LU.64 R56, [R1+0x480] ;  /* 0x0004800001387983 */ /* 0x000ee80000300a00 */
[----:B------:R-:W-:Y:S04]  /*60890*/  STL.64 [R1+0x16f0], R84 ;  /* 0x0016f05401007387 */ /* 0x000fe80000100a00 */
[----:B------:R-:W-:Y:S04]  /*608a0*/  STL.64 [R1+0x16f8], R86 ;  /* 0x0016f85601007387 */ /* 0x000fe80000100a00 */
[----:B------:R-:W3:Y:S08]  /*608b0*/  LDL.LU.64 R58, [R1+0x488] ;  /* 0x00048800013a7983 */ /* 0x000ef00000300a00 */
[----:B------:R1:W-:Y:S04]  /*608c0*/  STL.64 [R1+0x16e0], R48 ;  /* 0x0016e03001007387 */ /* 0x0003e80000100a00 */
[----:B------:R1:W-:Y:S04]  /*608d0*/  STL.64 [R1+0x16e8], R50 ;  /* 0x0016e83201007387 */ /* 0x0003e80000100a00 */
[----:B-1----:R-:W3:Y:S04]  /*608e0*/  LDL.LU.64 R48, [R1+0x470] ;  /* 0x0004700001307983 */ /* 0x002ee80000300a00 */
[----:B------:R-:W3:Y:S01]  /*608f0*/  LDL.LU.64 R50, [R1+0x478] ;  /* 0x0004780001327983 */ /* 0x000ee20000300a00 */
[C---:B------:R-:W-:Y:S11]  /*60900*/  HMMA.1688.F32.TF32 R80, R52.reuse, R40, R80 ;  /* 0x000000283450723c */ /* 0x040ff60000081050 */
[----:B------:R-:W-:Y:S11]  /*60910*/  @!UPT UIADD3 URZ, URZ, URZ, URZ ;  /* 0x0000003f3f3ff290 */ /* 0x000ff6000fffe03f */
[----:B------:R-:W-:Y:S01]  /*60920*/  @!UPT UIADD3 URZ, URZ, URZ, URZ ;  /* 0x0000003f3f3ff290 */ /* 0x000fe2000fffe03f */
[----:B------:R-:W-:Y:S04]  /*60930*/  STL.64 [R1+0x16d0], R80 ;  /* 0x0016d05001007387 */ /* 0x000fe80000100a00 */
[----:B------:R2:W-:Y:S02]  /*60940*/  STL.64 [R1+0x16d8], R82 ;  /* 0x0016d85201007387 */ /* 0x0005e40000100a00 */
[C---:B--2---:R-:W-:Y:S08]  /*60950*/  HMMA.1688.F32.TF32 R80, R52.reuse, R36, R76 ;  /* 0x000000243450723c */ /* 0x044ff0000008104c */
[C---:B------:R-:W-:Y:S08]  /*60960*/  HMMA.1688.F32.TF32 R76, R52.reuse, R32, R72 ;  /* 0x00000020344c723c */ /* 0x040ff00000081048 */
[C---:B----4-:R-:W-:Y:S07]  /*60970*/  HMMA.1688.F32.TF32 R72, R52.reuse, R28, R64 ;  /* 0x0000001c3448723c */ /* 0x050fee0000081040 */
[----:B------:R1:W-:Y:S04]  /*60980*/  STL.64 [R1+0x16c0], R80 ;  /* 0x0016c05001007387 */ /* 0x0003e80000100a00 */
[----:B------:R2:W-:Y:S04]  /*60990*/  STL.64 [R1+0x16c8], R82 ;  /* 0x0016c85201007387 */ /* 0x0005e80000100a00 */
[----:B------:R-:W4:Y:S04]  /*609a0*/  LDL.LU.64 R64, [R1+0x2a70] ;  /* 0x002a700001407983 */ /* 0x000f280000300a00 */
[----:B------:R1:W-:Y:S04]  /*609b0*/  STL.64 [R1+0x16b0], R76 ;  /* 0x0016b04c01007387 */ /* 0x0003e80000100a00 */
[----:B------:R1:W-:Y:S04]  /*609c0*/  STL.64 [R1+0x16b8], R78 ;  /* 0x0016b84e01007387 */ /* 0x0003e80000100a00 */
[----:B------:R-:W4:Y:S01]  /*609d0*/  LDL.LU.64 R66, [R1+0x2a78] ;  /* 0x002a780001427983 */ /* 0x000f220000300a00 */
[C---:B------:R-:W-:Y:S03]  /*609e0*/  HMMA.1688.F32.TF32 R68, R52.reuse, R24, R68 ;  /* 0x000000183444723c */ /* 0x040fe60000081044 */
[----:B------:R-:W-:Y:S04]  /*609f0*/  STL.64 [R1+0x16a0], R72 ;  /* 0x0016a04801007387 */ /* 0x000fe80000100a00 */
[----:B------:R-:W-:Y:S04]  /*60a00*/  STL.64 [R1+0x16a8], R74 ;  /* 0x0016a84a01007387 */ /* 0x000fe80000100a00 */
[----:B------:R-:W4:Y:S04]  /*60a10*/  LDL.LU.64 R88, [R1+0x2a60] ;  /* 0x002a600001587983 */ /* 0x000f280000300a00 */
[----:B------:R-:W4:Y:S01]  /*60a20*/  LDL.LU.64 R90, [R1+0x2a68] ;  /* 0x002a6800015a7983 */ /* 0x000f220000300a00 */
[C---:B---3--:R-:W-:Y:S07]  /*60a30*/  HMMA.1688.F32.TF32 R60, R52.reuse, R20, R60 ;  /* 0x00000014343c723c */ /* 0x048fee000008103c */
[----:B------:R3:W-:Y:S04]  /*60a40*/  STL.64 [R1+0x1690], R68 ;  /* 0x0016904401007387 */ /* 0x0007e80000100a00 */
[----:B------:R1:W-:Y:S04]  /*60a50*/  STL.64 [R1+0x1698], R70 ;  /* 0x0016984601007387 */ /* 0x0003e80000100a00 */
[----:B------:R-:W4:Y:S04]  /*60a60*/  LDL.LU.64 R84, [R1+0x2a50] ;  /* 0x002a500001547983 */ /* 0x000f280000300a00 */
[----:B------:R-:W4:Y:S04]  /*60a70*/  LDL.LU.64 R86, [R1+0x2a58] ;  /* 0x002a580001567983 */ /* 0x000f280000300a00 */
[----:B------:R2:W-:Y:S04]  /*60a80*/  STL.64 [R1+0x1680], R60 ;  /* 0x0016803c01007387 */ /* 0x0005e80000100a00 */
[----:B------:R3:W-:Y:S04]  /*60a90*/  STL.64 [R1+0x1688], R62 ;  /* 0x0016883e01007387 */ /* 0x0007e80000100a00 */
[----:B-1----:R-:W4:Y:S04]  /*60aa0*/  LDL.LU.64 R80, [R1+0x2a40] ;  /* 0x002a400001507983 */ /* 0x002f280000300a00 */
[----:B--2---:R-:W2:Y:S04]  /*60ab0*/  LDL.LU.64 R82, [R1+0x2a48] ;  /* 0x002a480001527983 */ /* 0x004ea80000300a00 */
[----:B------:R-:W2:Y:S04]  /*60ac0*/  LDL.LU.64 R76, [R1+0x2a30] ;  /* 0x002a3000014c7983 */ /* 0x000ea80000300a00 */
[----:B------:R-:W2:Y:S01]  /*60ad0*/  LDL.LU.64 R78, [R1+0x2a38] ;  /* 0x002a3800014e7983 */ /* 0x000ea20000300a00 */
[C---:B------:R-:W-:Y:S11]  /*60ae0*/  HMMA.1688.F32.TF32 R56, R52.reuse, R16, R56 ;  /* 0x000000103438723c */ /* 0x040ff60000081038 */
[----:B------:R-:W-:Y:S11]  /*60af0*/  @!UPT UIADD3 URZ, URZ, URZ, URZ ;  /* 0x0000003f3f3ff290 */ /* 0x000ff6000fffe03f */
[----:B------:R-:W-:Y:S01]  /*60b00*/  @!UPT UIADD3 URZ, URZ, URZ, URZ ;  /* 0x0000003f3f3ff290 */ /* 0x000fe2000fffe03f */
[----:B------:R1:W-:Y:S04]  /*60b10*/  STL.64 [R1+0x1630], R56 ;  /* 0x0016303801007387 */ /* 0x0003e80000100a00 */
[----:B------:R1:W-:Y:S01]  /*60b20*/  STL.64 [R1+0x1638], R58 ;  /* 0x0016383a01007387 */ /* 0x0003e20000100a00 */
[C---:B------:R-:W-:Y:S03]  /*60b30*/  HMMA.1688.F32.TF32 R48, R52.reuse, R12, R48 ;  /* 0x0000000c3430723c */ /* 0x040fe60000081030 */
[----:B---3--:R-:W3:Y:S04]  /*60b40*/  LDL.LU.64 R68, [R1+0x2a20] ;  /* 0x002a200001447983 */ /* 0x008ee80000300a00 */
[----:B------:R-:W3:Y:S11]  /*60b50*/  LDL.LU.64 R70, [R1+0x2a28] ;  /* 0x002a280001467983 */ /* 0x000ef60000300a00 */
[----:B------:R-:W-:Y:S05]  /*60b60*/  @!UPT UIADD3 URZ, URZ, URZ, URZ ;  /* 0x0000003f3f3ff290 */ /* 0x000fea000fffe03f */
[----:B------:R-:W-:Y:S04]  /*60b70*/  STL.64 [R1+0x14a0], R48 ;  /* 0x0014a03001007387 */ /* 0x000fe80000100a00 */
[----:B------:R-:W-:Y:S04]  /*60b80*/  STL.64 [R1+0x14a8], R50 ;  /* 0x0014a83201007387 */ /* 0x000fe80000100a00 */
[----:B------:R-:W3:Y:S04]  /*60b90*/  LDL.LU.64 R60, [R1+0x15c0] ;  /* 0x0015c000013c7983 */ /* 0x000ee80000300a00 */
[----:B------:R-:W3:Y:S04]  /*60ba0*/  LDL.LU.64 R62, [R1+0x15c8] ;  /* 0x0015c800013e7983 */ /* 0x000ee80000300a00 */
[----:B-1----:R-:W3:Y:S04]  /*60bb0*/  LDL.LU.64 R56, [R1+0x15b0] ;  /* 0x0015b00001387983 */ /* 0x002ee80000300a00 */
[----:B------:R-:W3:Y:S04]  /*60bc0*/  LDL.LU.64 R58, [R1+0x15b8] ;  /* 0x0015b800013a7983 */ /* 0x000ee80000300a00 */
[----:B------:R-:W-:Y:S04]  /*60bd0*/  LDS R48, [R2+0x200] ;  /* 0x0002000002307984 */ /* 0x000fe80000000800 */
[----:B------:R-:W-:Y:S04]  /*60be0*/  LDS R50, [R2+0x2200] ;  /* 0x0022000002327984 */ /* 0x000fe80000000800 */
[----:B------:R-:W-:Y:S04]  /*60bf0*/  LDS R49, [R252+0x200] ;  /* 0x00020000fc317984 */ /* 0x000fe80000000800 */
[----:B------:R-:W1:Y:S01]  /*60c00*/  LDS R51, [R252+0x2200] ;  /* 0x00220000fc337984 */ /* 0x000e620000000800 */
[C---:B----4-:R-:W-:Y:S03]  /*60c10*/  HMMA.1688.F32.TF32 R72, R52.reuse, R8, R64 ;  /* 0x000000083448723c */ /* 0x050fe60000081040 */
[----:B------:R-:W4:Y:S04]  /*60c20*/  LDL.LU.64 R64, [R1+0x15a0] ;  /* 0x0015a00001407983 */ /* 0x000f280000300a00 */
[----:B------:R-:W4:Y:S11]  /*60c30*/  LDL.LU.64 R66, [R1+0x15a8] ;  /* 0x0015a80001427983 */ /* 0x000f360000300a00 */
[----:B------:R-:W-:Y:S05]  /*60c40*/  @!UPT UIADD3 URZ, URZ, URZ, URZ ;  /* 0x0000003f3f3ff290 */ /* 0x000fea000fffe03f */
[----:B------:R1:W-:Y:S04]  /*60c50*/  STL.64 [R1+0x1620], R72 ;  /* 0x0016204801007387 */ /* 0x0003e80000100a00 */
[----:B------:R1:W-:Y:S04]  /*60c60*/  STL.64 [R1+0x1628], R74 ;  /* 0x0016284a01007387 */ /* 0x0003e80000100a00 */
[----:B-1----:R-:W4:Y:S04]  /*60c70*/  LDL.LU.64 R72, [R1+0x1590] ;  /* 0x0015900001487983 */ /* 0x002f280000300a00 */
[----:B------:R-:W4:Y:S01]  /*60c80*/  LDL.LU.64 R74, [R1+0x1598] ;  /* 0x00159800014a7983 */ /* 0x000f220000300a00 */
[C---:B------:R-:W-:Y:S08]  /*60c90*/  HMMA.1688.F32.TF32 R92, R52.reuse, R4, R88 ;  /* 0x00000004345c723c */ /* 0x040ff00000081058 */
[C---:B------:R-:W-:Y:S08]  /*60ca0*/  HMMA.1688.F32.TF32 R88, R52.reuse, R228, R84 ;  /* 0x000000e43458723c */ /* 0x040ff00000081054 */
[C---:B--2---:R-:W-:Y:S08]  /*60cb0*/  HMMA.1688.F32.TF32 R84, R52.reuse, R224, R80 ;  /* 0x000000e03454723c */ /* 0x044ff00000081050 */
[C---:B------:R-:W-:Y:S01]  /*60cc0*/  HMMA.1688.F32.TF32 R80, R52.reuse, R220, R76 ;  /* 0x000000dc3450723c */ /* 0x040fe2000008104c */
[----:B------:R-:W-:Y:S04]  /*60cd0*/  STL.64 [R1+0x1610], R92 ;  /* 0x0016105c01007387 */ /* 0x000fe80000100a00 */
[----:B------:R-:W-:Y:S04]  /*60ce0*/  STL.64 [R1+0x1618], R94 ;  /* 0x0016185e01007387 */ /* 0x000fe80000100a00 */
[----:B------:R-:W-:Y:S04]  /*60cf0*/  STL.64 [R1+0x1600], R88 ;  /* 0x0016005801007387 */ /* 0x000fe80000100a00 */
[----:B------:R-:W-:Y:S04]  /*60d00*/  STL.64 [R1+0x1608], R90 ;  /* 0x0016085a01007387 */ /* 0x000fe80000100a00 */
[----:B------:R-:W-:Y:S04]  /*60d10*/  STL.64 [R1+0x15f0], R84 ;  /* 0x0015f05401007387 */ /* 0x000fe80000100a00 */
[----:B------:R-:W-:Y:S01]  /*60d20*/  STL.64 [R1+0x15f8], R86 ;  /* 0x0015f85601007387 */ /* 0x000fe20000100a00 */
[C---:B---3--:R-:W-:Y:S03]  /*60d30*/  HMMA.1688.F32.TF32 R76, R52.reuse, R216, R68 ;  /* 0x000000d8344c723c */ /* 0x048fe60000081044 */
[----:B------:R-:W2:Y:S04]  /*60d40*/  LDL.LU.64 R68, [R1+0x1580] ;  /* 0x0015800001447983 */ /* 0x000ea80000300a00 */
[----:B------:R-:W-:Y:S04]  /*60d50*/  STL.64 [R1+0x15e0], R80 ;  /* 0x0015e05001007387 */ /* 0x000fe80000100a00 */
[----:B------:R-:W-:Y:S04]  /*60d60*/  STL.64 [R1+0x15e8], R82 ;  /* 0x0015e85201007387 */ /* 0x000fe80000100a00 */
[----:B------:R-:W2:Y:S08]  /*60d70*/  LDL.LU.64 R70, [R1+0x1588] ;  /* 0x0015880001467983 */ /* 0x000eb00000300a00 */
        /* <DEDUP_REMOVED lines=14> */
[C---:B----4-:R-:W-:Y:S02]  /*60e60*/  HMMA.1688.F32.TF32 R76, R52.reuse, R204, R64 ;  /* 0x000000cc344c723c */ /* 0x050fe40000081040 */
[----:B------:R-:W4:Y:S04]  /*60e70*/  LDL.LU.64 R64, [R1+0x1550] ;  /* 0x0015500001407983 */ /* 0x000f280000300a00 */
[----:B------:R-:W4:Y:S02]  /*60e80*/  LDL.LU.64 R66, [R1+0x1558] ;  /* 0x0015580001427983 */ /* 0x000f240000300a00 */
[C---:B------:R-:W-:Y:S11]  /*60e90*/  HMMA.1688.F32.TF32 R72, R52.reuse, R200, R72 ;  /* 0x000000c83448723c */ /* 0x040ff60000081048 */
        /* <DEDUP_REMOVED lines=12> */
[----:B------:R-:W4:Y:S04]  /*60f60*/  LDL.LU.64 R78, [R1+0x1508] ;  /* 0x00150800014e7983 */ /* 0x000f280000300a00 */
[----:B------:R-:W4:Y:S04]  /*60f70*/  LDL.LU.64 R72, [R1+0x14f0] ;  /* 0x0014f00001487983 */ /* 0x000f280000300a00 */
[----:B------:R-:W4:Y:S01]  /*60f80*/  LDL.LU.64 R74, [R1+0x14f8] ;  /* 0x0014f800014a7983 */ /* 0x000f220000300a00 */
[C---:B--2---:R-:W-:Y:S03]  /*60f90*/  HMMA.1688.F32.TF32 R92, R52.reuse, R196, R68 ;  /* 0x000000c4345c723c */ /* 0x044fe60000081044 */
[----:B------:R-:W2:Y:S04]  /*60fa0*/  LDL.LU.64 R68, [R1+0x14d0] ;  /* 0x0014d00001447983 */ /* 0x000ea80000300a00 */
[----:B------:R-:W2:Y:S11]  /*60fb0*/  LDL.LU.64 R70, [R1+0x14d8] ;  /* 0x0014d80001467983 */ /* 0x000eb60000300a00 */
[----:B------:R-:W-:Y:S05]  /*60fc0*/  @!UPT UIADD3 URZ, URZ, URZ, URZ ;  /* 0x0000003f3f3ff290 */ /* 0x000fea000fffe03f */
        /* <DEDUP_REMOVED lines=23> */
[C---:B------:R-:W-:Y:S01]  /*61140*/  HMMA.1688.F32.TF32 R80, R52.reuse, R168, R76 ;  /* 0x000000a83450723c */ /* 0x040fe2000008104c */
[----:B------:R-:W-:Y:S04]  /*61150*/  STL.64 [R1+0x1540], R92 ;  /* 0x0015405c01007387 */ /* 0x000fe80000100a00 */
[----:B------:R-:W-:Y:S04]  /*61160*/  STL.64 [R1+0x1548], R94 ;  /* 0x0015485e01007387 */ /* 0x000fe80000100a00 */
        /* <DEDUP_REMOVED lines=27> */
[----:B------:R1:W-:Y:S04]  /*61320*/  STL.64 [R1+0x14b0], R76 ;  /* 0x0014b04c01007387 */ /* 0x0003e80000100a00 */
[----:B------:R1:W-:Y:S04]  /*61330*/  STL.64 [R1+0x14b8], R78 ;  /* 0x0014b84e01007387 */ /* 0x0003e80000100a00 */
[----:B------:R-:W3:Y:S04]  /*61340*/  LDL.LU.64 R88, [R1+0x1440] ;  /* 0x0014400001587983 */ /* 0x000ee80000300a00 */
[----:B------:R-:W3:Y:S01]  /*61350*/  LDL.LU.64 R90, [R1+0x1448] ;  /* 0x00144800015a7983 */ /* 0x000ee20000300a00 */
[----:B----4-:R-:W-:Y:S11]  /*61360*/  HMMA.1688.F32.TF32 R52, R52, R244, R64 ;  /* 0x000000f43434723c */ /* 0x010ff60000081040 */
[----:B------:R-:W-:Y:S11]  /*61370*/  @!UPT UIADD3 URZ, URZ, URZ, URZ ;  /* 0x0000003f3f3ff290 */ /* 0x000ff6000fffe03f */
[----:B------:R-:W-:Y:S01]  /*61380*/  @!UPT UIADD3 URZ, URZ, URZ, URZ ;  /* 0x0000003f3f3ff290 */ /* 0x000fe2000fffe03f */
[----:B------:R-:W-:Y:S04]  /*61390*/  STL.64 [R1+0x1240], R52 ;  /* 0x0012403401007387 */ /* 0x000fe80000100a00 */
[----:B------:R-:W-:Y:S04]  /*613a0*/  STL.64 [R1+0x1248], R54 ;  /* 0x0012483601007387 */ /* 0x000fe80000100a00 */
[----:B------:R-:W4:Y:S04]  /*613b0*/  LDL.LU.64 R84, [R1+0x29d0] ;  /* 0x0029d00001547983 */ /* 0x000f280000300a00 */
[----:B------:R-:W4:Y:S04]  /*613c0*/  LDL.LU.64 R86, [R1+0x29d8] ;  /* 0x0029d80001567983 */ /* 0x000f280000300a00 */
[----:B------:R-:W4:Y:S04]  /*613d0*/  LDL.LU.64 R80, [R1+0x1420] ;  /* 0x0014200001507983 */ /* 0x000f280000300a00 */
[----:B------:R-:W4:Y:S04]  /*613e0*/  LDL.LU.64 R82, [R1+0x1428] ;  /* 0x0014280001527983 */ /* 0x000f280000300a00 */
[----:B-1----:R-:W4:Y:S04]  /*613f0*/  LDL.LU.64 R76, [R1+0x29c0] ;  /* 0x0029c000014c7983 */ /* 0x002f280000300a00 */
[----:B------:R-:W4:Y:S04]  /*61400*/  LDL.LU.64 R78, [R1+0x29c8] ;  /* 0x0029c800014e7983 */ /* 0x000f280000300a00 */
[----:B------:R-:W4:Y:S04]  /*61410*/  LDL.LU.64 R64, [R1+0x1400] ;  /* 0x0014000001407983 */ /* 0x000f280000300a00 */
[----:B------:R-:W4:Y:S04]  /*61420*/  LDL.LU.64 R66, [R1+0x1408] ;  /* 0x0014080001427983 */ /* 0x000f280000300a00 */
[----:B------:R-:W-:Y:S04]  /*61430*/  LDS R52, [R2+0x280] ;  /* 0x0002800002347984 */ /* 0x000fe80000000800 */
[----:B------:R-:W-:Y:S04]  /*61440*/  LDS R54, [R2+0x2280] ;  /* 0x0022800002367984 */ /* 0x000fe80000000800 */
[----:B------:R-:W-:Y:S04]  /*61450*/  LDS R53, [R252+0x280] ;  /* 0x00028000fc357984 */ /* 0x000fe80000000800 */
[----:B------:R-:W1:Y:S01]  /*61460*/  LDS R55, [R252+0x2280] ;  /* 0x00228000fc377984 */ /* 0x000e620000000800 */
[C---:B------:R-:W-:Y:S03]  /*61470*/  HMMA.1688.F32.TF32 R92, R48.reuse, R44, R72 ;  /* 0x0000002c305c723c */ /* 0x040fe60000081048 */
[----:B------:R-:W4:Y:S04]  /*61480*/  LDL.LU.64 R72, [R1+0x29b0] ;  /* 0x0029b00001487983 */ /* 0x000f280000300a00 */
[----:B------:R-:W4:Y:S11]  /*61490*/  LDL.LU.64 R74, [R1+0x29b8] ;  /* 0x0029b800014a7983 */ /* 0x000f360000300a00 */
        /* <DEDUP_REMOVED lines=21> */
[C---:B-1----:R-:W-:Y:S11]  /*615f0*/  HMMA.1688.F32.TF32 R92, R48.reuse, R28, R88 ;  /* 0x0000001c305c723c */ /* 0x042ff60000081058 */
[----:B------:R-:W-:Y:S11]  /*61600*/  @!UPT UIADD3 URZ, URZ, URZ, URZ ;  /* 0x0000003f3f3ff290 */ /* 0x000ff6000fffe03f */
[----:B------:R-:W-:Y:S01]  /*61610*/  @!UPT UIADD3 URZ, URZ, URZ, URZ ;  /* 0x0000003f3f3ff290 */ /* 0x000fe2000fffe03f */
[----:B------:R1:W-:Y:S04]  /*61620*/  STL.64 [R1+0x1440], R92 ;  /* 0x0014405c01007387 */ /* 0x0003e80000100a00 */
[----:B------:R1:W-:Y:S01]  /*61630*/  STL.64 [R1+0x1448], R94 ;  /* 0x0014485e01007387 */ /* 0x0003e20000100a00 */
[C---:B----4-:R-:W-:Y:S08]  /*61640*/  HMMA.1688.F32.TF32 R88, R48.reuse, R24, R84 ;  /* 0x000000183058723c */ /* 0x050ff00000081054 */
        /* <DEDUP_REMOVED lines=12> */
[----:B------:R-:W-:Y:S04]  /*61710*/  STL.64 [R1+0x1408], R78 ;  /* 0x0014084e01007387 */ /* 0x000fe80000100a00 */
[----:B------:R-:W4:Y:S04]  /*61720*/  LDL.LU.64 R96, [R1+0x2970] ;  /* 0x0029700001607983 */ /* 0x000f280000300a00 */
[----:B------:R-:W4:Y:S01]  /*61730*/  LDL.LU.64 R98, [R1+0x2978] ;  /* 0x0029780001627983 */ /* 0x000f220000300a00 */
[C---:B------:R-:W-:Y:S08]  /*61740*/  HMMA.1688.F32.TF32 R72, R48.reuse, R8, R72 ;  /* 0x000000083048723c */ /* 0x040ff00000081048 */
[C---:B--2---:R-:W-:Y:S11]  /*61750*/  HMMA.1688.F32.TF32 R68, R48.reuse, R4, R68 ;  /* 0x000000043044723c */ /* 0x044ff60000081044 */
[----:B------:R-:W-:Y:S04]  /*61760*/  @!UPT UIADD3 URZ, URZ, URZ, URZ ;  /* 0x0000003f3f3ff290 */ /* 0x000fe8000fffe03f */
[----:B------:R-:W-:Y:S04]  /*61770*/  STL.64 [R1+0x13f0], R72 ;  /* 0x0013f04801007387 */ /* 0x000fe80000100a00 */
[----:B------:R-:W-:Y:S04]  /*61780*/  STL.64 [R1+0x13f8], R74 ;  /* 0x0013f84a01007387 */ /* 0x000fe80000100a00 */
[----:B-1----:R-:W2:Y:S04]  /*61790*/  LDL.LU.64 R92, [R1+0x2960] ;  /* 0x00296000015c7983 */ /* 0x002ea80000300a00 */
[----:B------:R-:W2:Y:S04]  /*617a0*/  LDL.LU.64 R94, [R1+0x2968] ;  /* 0x00296800015e7983 */ /* 0x000ea80000300a00 */
        /* <DEDUP_REMOVED lines=24> */
[----:B-1----:R-:W3:Y:S04]  /*61930*/  LDL.LU.64 R68, [R1+0x28e0] ;  /* 0x0028e00001447983 */ /* 0x002ee80000300a00 */
[----:B------:R-:W3:Y:S01]  /*61940*/  LDL.LU.64 R70, [R1+0x28e8] ;  /* 0x0028e80001467983 */ /* 0x000ee20000300a00 */
[C---:B----4-:R-:W-:Y:S03]  /*61950*/  HMMA.1688.F32.TF32 R100, R48.reuse, R220, R64 ;  /* 0x000000dc3064723c */ /* 0x050fe60000081040 */
[----:B------:R-:W4:Y:S04]  /*61960*/  LDL.LU.64 R64, [R1+0x28d0] ;  /* 0x0028d00001407983 */ /* 0x000f280000300a00 */
[----:B------:R-:W4:Y:S11]  /*61970*/  LDL.LU.64 R66, [R1+0x28d8] ;  /* 0x0028d80001427983 */ /* 0x000f360000300a00 */
[----:B------:R-:W-:Y:S05]  /*61980*/  @!UPT UIADD3 URZ, URZ, URZ, URZ ;  /* 0x0000003f3f3ff290 */ /* 0x000fea000fffe03f */
[----:B------:R-:W-:Y:S04]  /*61990*/  STL.64 [R1+0x13a0], R100 ;  /* 0x0013a06401007387 */ /* 0x000fe80000100a00 */
[----:B------:R1:W-:Y:S02]  /*619a0*/  STL.64 [R1+0x13a8], R102 ;  /* 0x0013a86601007387 */ /* 0x0003e40000100a00 */
[C---:B-1----:R-:W-:Y:S11]  /*619b0*/  HMMA.1688.F32.TF32 R100, R48.reuse, R216, R96 ;  /* 0x000000d83064723c */ /* 0x042ff60000081060 */
[----:B------:R-:W-:Y:S11]  /*619c0*/  @!UPT UIADD3 URZ, URZ, URZ, URZ ;  /* 0x0000003f3f3ff290 */ /* 0x000ff6000fffe03f */
[----:B------:R-:W-:Y:S01]  /*619d0*/  @!UPT UIADD3 URZ, URZ, URZ, URZ ;  /* 0x0000003f3f3ff290 */ /* 0x000fe2000fffe03f */
[----:B------:R-:W-:Y:S01]  /*619e0*/  STL.64 [R1+0x1380], R100 ;  /* 0x0013806401007387 */ /* 0x000fe20000100a00 */
[C---:B--2---:R-:W-:Y:S03]  /*619f0*/  HMMA.1688.F32.TF32 R96, R48.reuse, R212, R92 ;  /* 0x000000d43060723c */ /* 0x044fe6000008105c */
[----:B------:R-:W-:Y:S05]  /*61a00*/  STL.64 [R1+0x1388], R102 ;  /* 0x0013886601007387 */ /* 0x000fea0000100a00 */
[C---:B---3--:R-:W-:Y:S01]  /*61a10*/  HMMA.1688.F32.TF32 R92, R48.reuse, R208, R60 ;  /* 0x000000d0305c723c */ /* 0x048fe2000008103c */
[----:B------:R-:W2:Y:S11]  /*61a20*/  LDL.LU.64 R60, [R1+0x28c0] ;  /* 0x0028c000013c7983 */ /* 0x000eb60000300a00 */
[----:B------:R-:W-:Y:S03]  /*61a30*/  @!UPT UIADD3 URZ, URZ, URZ, URZ ;  /* 0x0000003f3f3ff290 */ /* 0x000fe6000fffe03f */
[----:B------:R-:W-:Y:S04]  /*61a40*/  STL.64 [R1+0x1370], R96 ;  /* 0x0013706001007387 */ /* 0x000fe80000100a00 */
[----:B------:R-:W-:Y:S04]  /*61a50*/  STL.64 [R1+0x1378], R98 ;  /* 0x0013786201007387 */ /* 0x000fe80000100a00 */
[----:B------:R-:W2:Y:S04]  /*61a60*/  LDL.LU.64 R62, [R1+0x28c8] ;  /* 0x0028c800013e7983 */ /* 0x000ea80000300a00 */
[----:B------:R-:W-:Y:S04]  /*61a70*/  STL.64 [R1+0x1360], R92 ;  /* 0x0013605c01007387 */ /* 0x000fe80000100a00 */
[----:B------:R1:W-:Y:S02]  /*61a80*/  STL.64 [R1+0x1368], R94 ;  /* 0x0013685e01007387 */ /* 0x0003e40000100a00 */
[C---:B-1----:R-:W-:Y:S02]  /*61a90*/  HMMA.1688.F32.TF32 R92, R48.reuse, R204, R56 ;  /* 0x000000cc305c723c */ /* 0x042fe40000081038 */
[----:B------:R-:W2:Y:S04]  /*61aa0*/  LDL.LU.64 R56, [R1+0x28b0] ;  /* 0x0028b00001387983 */ /* 0x000ea80000300a00 */
[----:B------:R-:W2:Y:S02]  /*61ab0*/  LDL.LU.64 R58, [R1+0x28b8] ;  /* 0x0028b800013a7983 */ /* 0x000ea40000300a00 */
[C---:B------:R-:W-:Y:S08]  /*61ac0*/  HMMA.1688.F32.TF32 R88, R48.reuse, R200, R88 ;  /* 0x000000c83058723c */ /* 0x040ff00000081058 */
[C---:B------:R-:W-:Y:S08]  /*61ad0*/  HMMA.1688.F32.TF32 R84, R48.reuse, R196, R84 ;  /* 0x000000c43054723c */ /* 0x040ff00000081054 */
[C---:B------:R-:W-:Y:S08]  /*61ae0*/  HMMA.1688.F32.TF32 R80, R48.reuse, R192, R80 ;  /* 0x000000c03050723c */ /* 0x040ff00000081050 */
[C---:B------:R-:W-:Y:S08]  /*61af0*/  HMMA.1688.F32.TF32 R76, R48.reuse, R188, R76 ;  /* 0x000000bc304c723c */ /* 0x040ff0000008104c */
[C---:B------:R-:W-:Y:S08]  /*61b00*/  HMMA.1688.F32.TF32 R72, R48.reuse, R184, R72 ;  /* 0x000000b83048723c */ /* 0x040ff00000081048 */
[C---:B------:R-:W-:Y:S01]  /*61b10*/  HMMA.1688.F32.TF32 R68, R48.reuse, R180, R68 ;  /* 0x000000b43044723c */ /* 0x040fe20000081044 */
[----:B------:R1:W-:Y:S04]  /*61b20*/  STL.64 [R1+0x1350], R92 ;  /* 0x0013505c01007387 */ /* 0x0003e80000100a00 */
        /* <DEDUP_REMOVED lines=9> */
[----:B------:R-:W3:Y:S04]  /*61bc0*/  LDL.LU.64 R104, [R1+0x28a0] ;  /* 0x0028a00001687983 */ /* 0x000ee80000300a00 */
[----:B------:R-:W-:Y:S04]  /*61bd0*/  STL.64 [R1+0x1300], R72 ;  /* 0x0013004801007387 */ /* 0x000fe80000100a00 */
[----:B------:R-:W-:Y:S04]  /*61be0*/  STL.64 [R1+0x1308], R74 ;  /* 0x0013084a01007387 */ /* 0x000fe80000100a00 */
[----:B------:R-:W3:Y:S04]  /*61bf0*/  LDL.LU.64 R106, [R1+0x28a8] ;  /* 0x0028a800016a7983 */ /* 0x000ee80000300a00 */
[----:B------:R-:W-:Y:S04]  /*61c00*/  STL.64 [R1+0x12f0], R68 ;  /* 0x0012f04401007387 */ /* 0x000fe80000100a00 */
[----:B------:R-:W-:Y:S04]  /*61c10*/  STL.64 [R1+0x12f8], R70 ;  /* 0x0012f84601007387 */ /* 0x000fe80000100a00 */
[----:B------:R-:W3:Y:S04]  /*61c20*/  LDL.LU.64 R100, [R1+0x2890] ;  /* 0x0028900001647983 */ /* 0x000ee80000300a00 */
[----:B------:R-:W3:Y:S01]  /*61c30*/  LDL.LU.64 R102, [R1+0x2898] ;  /* 0x0028980001667983 */ /* 0x000ee20000300a00 */
[C---:B----4-:R-:W-:Y:S11]  /*61c40*/  HMMA.1688.F32.TF32 R64, R48.reuse, R176, R64 ;  /* 0x000000b03040723c */ /* 0x050ff60000081040 */
[----:B------:R-:W-:Y:S11]  /*61c50*/  @!UPT UIADD3 URZ, URZ, URZ, URZ ;  /* 0x0000003f3f3ff290 */ /* 0x000ff6000fffe03f */
[----:B------:R-:W-:Y:S01]  /*61c60*/  @!UPT UIADD3 URZ, URZ, URZ, URZ ;  /* 0x0000003f3f3ff290 */ /* 0x000fe2000fffe03f */
[----:B------:R-:W-:Y:S04]  /*61c70*/  STL.64 [R1+0x12e0], R64 ;  /* 0x0012e04001007387 */ /* 0x000fe80000100a00 */
[----:B------:R-:W-:Y:S04]  /*61c80*/  STL.64 [R1+0x12e8], R66 ;  /* 0x0012e84201007387 */ /* 0x000fe80000100a00 */
[----:B------:R-:W4:Y:S04]  /*61c90*/  LDL.LU.64 R96, [R1+0x2880] ;  /* 0x0028800001607983 */ /* 0x000f280000300a00 */
[----:B------:R-:W4:Y:S04]  /*61ca0*/  LDL.LU.64 R98, [R1+0x2888] ;  /* 0x0028880001627983 */ /* 0x000f280000300a00 */
[----:B-1----:R-:W4:Y:S04]  /*61cb0*/  LDL.LU.64 R92, [R1+0x2870] ;  /* 0x00287000015c7983 */ /* 0x002f280000300a00 */
[----:B------:R-:W4:Y:S01]  /*61cc0*/  LDL.LU.64 R94, [R1+0x2878] ;  /* 0x00287800015e7983 */ /* 0x000f220000300a00 */
[C---:B--2---:R-:W-:Y:S08]  /*61cd0*/  HMMA.1688.F32.TF32 R60, R48.reuse, R172, R60 ;  /* 0x000000ac303c723c */ /* 0x044ff0000008103c */
[C---:B------:R-:W-:Y:S11]  /*61ce0*/  HMMA.1688.F32.TF32 R56, R48.reuse, R168, R56 ;  /* 0x000000a83038723c */ /* 0x040ff60000081038 */
[----:B------:R-:W-:Y:S04]  /*61cf0*/  @!UPT UIADD3 URZ, URZ, URZ, URZ ;  /* 0x0000003f3f3ff290 */ /* 0x000fe8000fffe03f */
[----:B------:R-:W-:Y:S04]  /*61d00*/  STL.64 [R1+0x12d0], R60 ;  /* 0x0012d03c01007387 */ /* 0x000fe80000100a00 */
[----:B------:R-:W-:Y:S04]  /*61d10*/  STL.64 [R1+0x12d8], R62 ;  /* 0x0012d83e01007387 */ /* 0x000fe80000100a00 */
[----:B------:R-:W2:Y:S04]  /*61d20*/  LDL.LU.64 R88, [R1+0x450] ;  /* 0x0004500001587983 */ /* 0x000ea80000300a00 */
[----:B------:R-:W2:Y:S04]  /*61d30*/  LDL.LU.64 R90, [R1+0x458] ;  /* 0x00045800015a7983 */ /* 0x000ea80000300a00 */
[----:B------:R1:W-:Y:S04]  /*61d40*/  STL.64 [R1+0x12c0], R56 ;  /* 0x0012c03801007387 */ /* 0x0003e80000100a00 */
[----:B------:R1:W-:Y:S04]  /*61d50*/  STL.64 [R1+0x12c8], R58 ;  /* 0x0012c83a01007387 */ /* 0x0003e80000100a00 */
[----:B------:R-:W2:Y:S04]  /*61d60*/  LDL.LU.64 R84, [R1+0x440] ;  /* 0x0004400001547983 */ /* 0x000ea80000300a00 */
[----:B------:R-:W2:Y:S04]  /*61d70*/  LDL.LU.64 R86, [R1+0x448] ;  /* 0x0004480001567983 */ /* 0x000ea80000300a00 */
[----:B------:R-:W2:Y:S04]  /*61d80*/  LDL.LU.64 R80, [R1+0x430] ;  /* 0x0004300001507983 */ /* 0x000ea80000300a00 */
[----:B------:R-:W2:Y:S04]  /*61d90*/  LDL.LU.64 R82, [R1+0x438] ;  /* 0x0004380001527983 */ /* 0x000ea80000300a00 */
[----:B------:R-:W2:Y:S04]  /*61da0*/  LDL.LU.64 R76, [R1+0x420] ;  /* 0x00042000014c7983 */ /* 0x000ea80000300a00 */
[----:B------:R-:W2:Y:S04]  /*61db0*/  LDL.LU.64 R78, [R1+0x428] ;  /* 0x00042800014e7983 */ /* 0x000ea80000300a00 */
[----:B-1----:R-:W2:Y:S04]  /*61dc0*/  LDL.LU.64 R56, [R1+0x410] ;  /* 0x0004100001387983 */ /* 0x002ea80000300a00 */
[----:B------:R-:W2:Y:S04]  /*61dd0*/  LDL.LU.64 R58, [R1+0x418] ;  /* 0x00041800013a7983 */ /* 0x000ea80000300a00 */
[----:B------:R-:W2:Y:S04]  /*61de0*/  LDL.LU.64 R72, [R1+0x400] ;  /* 0x0004000001487983 */ /* 0x000ea80000300a00 */
[----:B------:R-:W2:Y:S04]  /*61df0*/  LDL.LU.64 R74, [R1+0x408] ;  /* 0x00040800014a7983 */ /* 0x000ea80000300a00 */
[----:B------:R-:W2:Y:S04]  /*61e00*/  LDL.LU.64 R68, [R1+0x3f0] ;  /* 0x0003f00001447983 */ /* 0x000ea80000300a00 */
[----:B------:R-:W2:Y:S04]  /*61e10*/  LDL.LU.64 R70, [R1+0x3f8] ;  /* 0x0003f80001467983 */ /* 0x000ea80000300a00 */
[----:B------:R-:W2:Y:S04]  /*61e20*/  LDL.LU.64 R64, [R1+0x620] ;  /* 0x0006200001407983 */ /* 0x000ea80000300a00 */
[----:B------:R-:W2:Y:S04]  /*61e30*/  LDL.LU.64 R66, [R1+0x628] ;  /* 0x0006280001427983 */ /* 0x000ea80000300a00 */
[----:B------:R-:W2:Y:S04]  /*61e40*/  LDL.LU.64 R60, [R1+0x630] ;  /* 0x00063000013c7983 */ /* 0x000ea80000300a00 */
[----:B------:R-:W2:Y:S01]  /*61e50*/  LDL.LU.64 R62, [R1+0x638] ;  /* 0x00063800013e7983 */ /* 0x000ea20000300a00 */
[C---:B---3--:R-:W-:Y:S08]  /*61e60*/  HMMA.1688.F32.TF32 R104, R48.reuse, R164, R104 ;  /* 0x000000a43068723c */ /* 0x048ff00000081068 */
[C---:B------:R-:W-:Y:S11]  /*61e70*/  HMMA.1688.F32.TF32 R100, R48.reuse, R160, R100 ;  /* 0x000000a03064723c */ /* 0x040ff60000081064 */
[----:B------:R-:W-:Y:S04]  /*61e80*/  @!UPT UIADD3 URZ, URZ, URZ, URZ ;  /* 0x0000003f3f3ff290 */ /* 0x000fe8000fffe03f */
[----:B------:R-:W-:Y:S04]  /*61e90*/  STL.64 [R1+0x12b0], R104 ;  /* 0x0012b06801007387 */ /* 0x000fe80000100a00 */
[----:B------:R-:W-:Y:S04]  /*61ea0*/  STL.64 [R1+0x12b8], R106 ;  /* 0x0012b86a01007387 */ /* 0x000fe80000100a00 */
[----:B------:R-:W-:Y:S01]  /*61eb0*/  STL.64 [R1+0x12a0], R100 ;  /* 0x0012a06401007387 */ /* 0x000fe20000100a00 */
[C---:B----4-:R-:W-:Y:S08]  /*61ec0*/  HMMA.1688.F32.TF32 R96, R48.reuse, R156, R96 ;  /* 0x0000009c3060723c */ /* 0x050ff00000081060 */
[C---:B------:R-:W-:Y:S01]  /*61ed0*/  HMMA.1688.F32.TF32 R92, R48.reuse, R152, R92 ;  /* 0x00000098305c723c */ /* 0x040fe2000008105c */
[----:B------:R-:W-:Y:S11]  /*61ee0*/  STL.64 [R1+0x12a8], R102 ;  /* 0x0012a86601007387 */ /* 0x000ff60000100a00 */
[----:B------:R-:W-:Y:S03]  /*61ef0*/  @!UPT UIADD3 URZ, URZ, URZ, URZ ;  /* 0x0000003f3f3ff290 */ /* 0x000fe6000fffe03f */
[----:B------:R-:W-:Y:S04]  /*61f00*/  STL.64 [R1+0x1280], R96 ;  /* 0x0012806001007387 */ /* 0x000fe80000100a00 */
[----:B------:R-:W-:Y:S04]  /*61f10*/  STL.64 [R1+0x1288], R98 ;  /* 0x0012886201007387 */ /* 0x000fe80000100a00 */
[----:B------:R-:W-:Y:S04]  /*61f20*/  STL.64 [R1+0x1270], R92 ;  /* 0x0012705c01007387 */ /* 0x000fe80000100a00 */
[----:B------:R-:W-:Y:S01]  /*61f30*/  STL.64 [R1+0x1278], R94 ;  /* 0x0012785e01007387 */ /* 0x000fe20000100a00 */
[----:B--2---:R-:W-:Y:S08]  /*61f40*/  HMMA.1688.F32.TF32 R88, R48, R244, R88 ;  /* 0x000000f43058723c */ /* 0x004ff00000081058 */
[C---:B------:R-:W-:Y:S08]  /*61f50*/  HMMA.1688.F32.TF32 R48, R52.reuse, R44, R84 ;  /* 0x0000002c3430723c */ /* 0x040ff00000081054 */
[C---:B------:R-:W-:Y:S07]  /*61f60*/  HMMA.1688.F32.TF32 R80, R52.reuse, R40, R80 ;  /* 0x000000283450723c */ /* 0x040fee0000081050 */
[----:B------:R-:W-:Y:S04]  /*61f70*/  STL.64 [R1+0x1230], R88 ;  /* 0x0012305801007387 */ /* 0x000fe80000100a00 */
[----:B------:R-:W-:Y:S04]  /*61f80*/  STL.64 [R1+0x1238], R90 ;  /* 0x0012385a01007387 */ /* 0x000fe80000100a00 */
[----:B------:R1:W-:Y:S04]  /*61f90*/  STL.64 [R1+0x1210], R48 ;  /* 0x0012103001007387 */ /* 0x0003e80000100a00 */
[----:B------:R2:W-:Y:S04]  /*61fa0*/  STL.64 [R1+0x1218], R50 ;  /* 0x0012183201007387 */ /* 0x0005e80000100a00 */
[----:B-1----:R-:W3:Y:S04]  /*61fb0*/  LDL.LU.64 R48, [R1+0x650] ;  /* 0x0006500001307983 */ /* 0x002ee80000300a00 */
[----:B------:R-:W-:Y:S04]  /*61fc0*/  STL.64 [R1+0x1200], R80 ;  /* 0x0012005001007387 */ /* 0x000fe80000100a00 */
[----:B------:R-:W-:Y:S04]  /*61fd0*/  STL.64 [R1+0x1208], R82 ;  /* 0x0012085201007387 */ /* 0x000fe80000100a00 */
[----:B--2---:R-:W3:Y:S01]  /*61fe0*/  LDL.LU.64 R50, [R1+0x658] ;  /* 0x0006580001327983 */ /* 0x004ee20000300a00 */
[C---:B------:R-:W-:Y:S11]  /*61ff0*/  HMMA.1688.F32.TF32 R76, R52.reuse, R36, R76 ;  /* 0x00000024344c723c */ /* 0x040ff6000008104c */
[----:B------:R-:W-:Y:S11]  /*62000*/  @!UPT UIADD3 URZ, URZ, URZ, URZ ;  /* 0x0000003f3f3ff290 */ /* 0x000ff6000fffe03f */
[----:B------:R-:W-:Y:S01]  /*62010*/  @!UPT UIADD3 URZ, URZ, URZ, URZ ;  /* 0x0000003f3f3ff290 */ /* 0x000fe2000fffe03f */
[----:B------:R-:W-:Y:S04]  /*62020*/  STL.64 [R1+0x11d0], R76 ;  /* 0x0011d04c01007387 */ /* 0x000fe80000100a00 */
[----:B------:R1:W-:Y:S02]  /*62030*/  STL.64 [R1+0x11d8], R78 ;  /* 0x0011d84e01007387 */ /* 0x0003e40000100a00 */
[C---:B-1----:R-:W-:Y:S02]  /*62040*/  HMMA.1688.F32.TF32 R76, R52.reuse, R32, R56 ;  /* 0x00000020344c723c */ /* 0x042fe40000081038 */
[----:B------:R-:W2:Y:S04]  /*62050*/  LDL.LU.64 R56, [R1+0x2860] ;  /* 0x0028600001387983 */ /* 0x000ea80000300a00 */
[----:B------:R-:W2:Y:S02]  /*62060*/  LDL.LU.64 R58, [R1+0x2868] ;  /* 0x00286800013a7983 */ /* 0x000ea40000300a00 */
[C---:B------:R-:W-:Y:S08]  /*62070*/  HMMA.1688.F32.TF32 R72, R52.reuse, R28, R72 ;  /* 0x0000001c3448723c */ /* 0x040ff00000081048 */
[C---:B------:R-:W-:Y:S08]  /*62080*/  HMMA.1688.F32.TF32 R68, R52.reuse, R24, R68 ;  /* 0x000000183444723c */ /* 0x040ff00000081044 */
[C---:B------:R-:W-:Y:S01]  /*62090*/  HMMA.1688.F32.TF32 R64, R52.reuse, R20, R64 ;  /* 0x000000143440723c */ /* 0x040fe20000081040 */
[----:B------:R-:W-:Y:S04]  /*620a0*/  STL.64 [R1+0x11c0], R76 ;  /* 0x0011c04c01007387 */ /* 0x000fe80000100a00 */
[----:B------:R-:W-:Y:S04]  /*620b0*/  STL.64 [R1+0x11c8], R78 ;  /* 0x0011c84e01007387 */ /* 0x000fe80000100a00 */
[----:B------:R-:W-:Y:S04]  /*620c0*/  STL.64 [R1+0x11a0], R72 ;  /* 0x0011a04801007387 */ /* 0x000fe80000100a00 */
[----:B------:R-:W-:Y:S01]  /*620d0*/  STL.64 [R1+0x11a8], R74 ;  /* 0x0011a84a01007387 */ /* 0x000fe20000100a00 */
[C---:B------:R-:W-:Y:S03]  /*620e0*/  HMMA.1688.F32.TF32 R248, R52.reuse, R16, R60 ;  /* 0x0000001034f8723c */ /* 0x040fe6000008103c */
[----:B------:R-:W-:Y:S04]  /*620f0*/  STL.64 [R1+0x10], R68 ;  /* 0x0000104401007387 */ /* 0x000fe80000100a00 */
[----:B------:R-:W-:Y:S04]  /*62100*/  STL.64 [R1+0x18], R70 ;  /* 0x0000184601007387 */ /* 0x000fe80000100a00 */
[----:B------:R-:W4:Y:S04]  /*62110*/  LDL.LU.64 R96, [R1+0x2850] ;  /* 0x0028500001607983 */ /* 0x000f280000300a00 */
[----:B------:R1:W-:Y:S04]  /*62120*/  STL.64 [R1], R64 ;  /* 0x0000004001007387 */ /* 0x0003e80000100a00 */
[----:B------:R1:W-:Y:S04]  /*62130*/  STL.64 [R1+0x8], R66 ;  /* 0x0000084201007387 */ /* 0x0003e80000100a00 */
[----:B------:R-:W4:Y:S04]  /*62140*/  LDL.LU.64 R98, [R1+0x2858] ;  /* 0x0028580001627983 */ /* 0x000f280000300a00 */
        /* <DEDUP_REMOVED lines=8> */
[----:B------:R-:W-:Y:S04]  /*621d0*/  STL [R1+0x70f4], R248 ;  /* 0x0070f4f801007387 */ /* 0x000fe80000100800 */
[----:B------:R-:W-:Y:S04]  /*621e0*/  STL [R1+0x70f0], R249 ;  /* 0x0070f0f901007387 */ /* 0x000fe80000100800 */
[----:B------:R-:W-:Y:S04]  /*621f0*/  STL [R1+0x70ec], R250 ;  /* 0x0070ecfa01007387 */ /* 0x000fe80000100800 */
[----:B------:R-:W-:Y:S01]  /*62200*/  STL [R1+0x70e8], R251 ;  /* 0x0070e8fb01007387 */ /* 0x000fe20000100800 */
[C---:B---3--:R-:W-:Y:S03]  /*62210*/  HMMA.1688.F32.TF32 R240, R52.reuse, R12, R48 ;  /* 0x0000000c34f0723c */ /* 0x048fe60000081030 */
[----:B------:R-:W-:Y:S04]  /*62220*/  LDS R48, [R2+0x300] ;  /* 0x0003000002307984 */ /* 0x000fe80000000800 */
[----:B------:R-:W-:Y:S04]  /*62230*/  LDS R50, [R2+0x2300] ;  /* 0x0023000002327984 */ /* 0x000fe80000000800 */
[----:B------:R-:W-:Y:S04]  /*62240*/  LDS R49, [R252+0x300] ;  /* 0x00030000fc317984 */ /* 0x000fe80000000800 */
[----:B------:R-:W3:Y:S08]  /*62250*/  LDS R51, [R252+0x2300] ;  /* 0x00230000fc337984 */ /* 0x000ef00000000800 */
[----:B------:R-:W-:Y:S04]  /*62260*/  STL [R1+0x7104], R240 ;  /* 0x007104f001007387 */ /* 0x000fe80000100800 */
[----:B------:R-:W-:Y:S04]  /*62270*/  STL [R1+0x7100], R241 ;  /* 0x007100f101007387 */ /* 0x000fe80000100800 */
[----:B------:R-:W-:Y:S04]  /*62280*/  STL [R1+0x70fc], R242 ;  /* 0x0070fcf201007387 */ /* 0x000fe80000100800 */
[----:B------:R-:W-:Y:S04]  /*62290*/  STL [R1+0x70f8], R243 ;  /* 0x0070f8f301007387 */ /* 0x000fe80000100800 */
[----:B-1----:R-:W3:Y:S04]  /*622a0*/  LDL.LU.64 R64, [R1+0x2820] ;  /* 0x0028200001407983 */ /* 0x002ee80000300a00 */
[----:B------:R-:W3:Y:S01]  /*622b0*/  LDL.LU.64 R66, [R1+0x2828] ;  /* 0x0028280001427983 */ /* 0x000ee20000300a00 */
[C---:B--2---:R-:W-:Y:S11]  /*622c0*/  HMMA.1688.F32.TF32 R56, R52.reuse, R8, R56 ;  /* 0x000000083438723c */ /* 0x044ff60000081038 */
[----:B------:R-:W-:Y:S11]  /*622d0*/  @!UPT UIADD3 URZ, URZ, URZ, URZ ;  /* 0x0000003f3f3ff290 */ /* 0x000ff6000fffe03f */
[----:B------:R-:W-:Y:S01]  /*622e0*/  @!UPT UIADD3 URZ, URZ, URZ, URZ ;  /* 0x0000003f3f3ff290 */ /* 0x000fe2000fffe03f */
[----:B------:R1:W-:Y:S04]  /*622f0*/  STL.64 [R1+0x1190], R56 ;  /* 0x0011903801007387 */ /* 0x0003e80000100a00 */
[----:B------:R2:W-:Y:S04]  /*62300*/  STL.64 [R1+0x1198], R58 ;  /* 0x0011983a01007387 */ /* 0x0005e80000100a00 */
[----:B------:R-:W3:Y:S04]  /*62310*/  LDL.LU.64 R60, [R1+0x1110] ;  /* 0x00111000013c7983 */ /* 0x000ee80000300a00 */
[----:B------:R-:W3:Y:S04]  /*62320*/  LDL.LU.64 R62, [R1+0x1118] ;  /* 0x00111800013e7983 */ /* 0x000ee80000300a00 */
[----:B-1----:R-:W3:Y:S04]  /*62330*/  LDL.LU.64 R56, [R1+0x2810] ;  /* 0x0028100001387983 */ /* 0x002ee80000300a00 */
[----:B--2---:R-:W2:Y:S04]  /*62340*/  LDL.LU.64 R58, [R1+0x2818] ;  /* 0x00281800013a7983 */ /* 0x004ea80000300a00 */
[----:B------:R-:W2:Y:S04]  /*62350*/  LDL.LU.64 R76, [R1+0x10f0] ;  /* 0x0010f000014c7983 */ /* 0x000ea80000300a00 */
[----:B------:R-:W2:Y:S04]  /*62360*/  LDL.LU.64 R78, [R1+0x10f8] ;  /* 0x0010f800014e7983 */ /* 0x000ea80000300a00 */
[----:B------:R-:W2:Y:S04]  /*62370*/  LDL.LU.64 R72, [R1+0x2800] ;  /* 0x0028000001487983 */ /* 0x000ea80000300a00 */
[----:B------:R-:W2:Y:S01]  /*62380*/  LDL.LU.64 R74, [R1+0x2808] ;  /* 0x00280800014a7983 */ /* 0x000ea20000300a00 */
[C---:B----4-:R-:W-:Y:S03]  /*62390*/  HMMA.1688.F32.TF32 R100, R52.reuse, R4, R96 ;  /* 0x000000043464723c */ /* 0x050fe60000081060 */
[----:B------:R-:W4:Y:S04]  /*623a0*/  LDL.LU.64 R68, [R1+0x10d0] ;  /* 0x0010d00001447983 */ /* 0x000f280000300a00 */
[----:B------:R-:W4:Y:S01]  /*623b0*/  LDL.LU.64 R70, [R1+0x10d8] ;  /* 0x0010d80001467983 */ /* 0x000f220000300a00 */
[C---:B------:R-:W-:Y:S08]  /*623c0*/  HMMA.1688.F32.TF32 R96, R52.reuse, R228, R92 ;  /* 0x000000e43460723c */ /* 0x040ff0000008105c */
[C---:B------:R-:W-:Y:S08]  /*623d0*/  HMMA.1688.F32.TF32 R92, R52.reuse, R224, R88 ;  /* 0x000000e0345c723c */ /* 0x040ff00000081058 */
[C---:B------:R-:W-:Y:S08]  /*623e0*/  HMMA.1688.F32.TF32 R88, R52.reuse, R220, R84 ;  /* 0x000000dc3458723c */ /* 0x040ff00000081054 */
[C---:B------:R-:W-:Y:S01]  /*623f0*/  HMMA.1688.F32.TF32 R84, R52.reuse, R216, R80 ;  /* 0x000000d83454723c */ /* 0x040fe20000081050 */
[----:B------:R-:W-:Y:S04]  /*62400*/  STL.64 [R1+0x1180], R100 ;  /* 0x0011806401007387 */ /* 0x000fe80000100a00 */
[----:B------:R-:W-:Y:S04]  /*62410*/  STL.64 [R1+0x1188], R102 ;  /* 0x0011886601007387 */ /* 0x000fe80000100a00 */
[----:B------:R-:W-:Y:S04]  /*62420*/  STL.64 [R1+0x1170], R96 ;  /* 0x0011706001007387 */ /* 0x000fe80000100a00 */
[----:B------:R-:W-:Y:S04]  /*62430*/  STL.64 [R1+0x1178], R98 ;  /* 0x0011786201007387 */ /* 0x000fe80000100a00 */
[----:B------:R-:W-:Y:S04]  /*62440*/  STL.64 [R1+0x1150], R92 ;  /* 0x0011505c01007387 */ /* 0x000fe80000100a00 */
[----:B------:R-:W-:Y:S04]  /*62450*/  STL.64 [R1+0x1158], R94 ;  /* 0x0011585e01007387 */ /* 0x000fe80000100a00 */
[----:B------:R-:W-:Y:S04]  /*62460*/  STL.64 [R1+0x1140], R88 ;  /* 0x0011405801007387 */ /* 0x000fe80000100a00 */
[----:B------:R-:W-:Y:S01]  /*62470*/  STL.64 [R1+0x1148], R90 ;  /* 0x0011485a01007387 */ /* 0x000fe20000100a00 */
[C---:B---3--:R-:W-:Y:S03]  /*62480*/  HMMA.1688.F32.TF32 R80, R52.reuse, R212, R64 ;  /* 0x000000d43450723c */ /* 0x048fe60000081040 */
[----:B------:R-:W3:Y:S04]  /*62490*/  LDL.LU.64 R64, [R1+0x27f0] ;  /* 0x0027f00001407983 */ /* 0x000ee80000300a00 */
[----:B------:R-:W-:Y:S04]  /*624a0*/  STL.64 [R1+0x1130], R84 ;  /* 0x0011305401007387 */ /* 0x000fe80000100a00 */
[----:B------:R-:W-:Y:S04]  /*624b0*/  STL.64 [R1+0x1138], R86 ;  /* 0x0011385601007387 */ /* 0x000fe80000100a00 */
[----:B------:R-:W3:Y:S08]  /*624c0*/  LDL.LU.64 R66, [R1+0x27f8] ;  /* 0x0027f80001427983 */ /* 0x000ef00000300a00 */
[----:B------:R-:W-:Y:S04]  /*624d0*/  STL.64 [R1+0x1120], R80 ;  /* 0x0011205001007387 */ /* 0x000fe80000100a00 */
[----:B------:R1:W-:Y:S02]  /*624e0*/  STL.64 [R1+0x1128], R82 ;  /* 0x0011285201007387 */ /* 0x0003e40000100a00 */
[C---:B-1----:R-:W-:Y:S02]  /*624f0*/  HMMA.1688.F32.TF32 R80, R52.reuse, R208, R60 ;  /* 0x000000d03450723c */ /* 0x042fe4000008103c */
[----:B------:R-:W3:Y:S06]  /*62500*/  LDL.LU.64 R60, [R1+0x27e0] ;  /* 0x0027e000013c7983 */ /* 0x000eec0000300a00 */
[C---:B--2---:R-:W-:Y:S11]  /*62510*/  HMMA.1688.F32.TF32 R56, R52.reuse, R204, R56 ;  /* 0x000000cc3438723c */ /* 0x044ff60000081038 */
[----:B------:R-:W-:Y:S04]  /*62520*/  @!UPT UIADD3 URZ, URZ, URZ, URZ ;  /* 0x0000003f3f3ff290 */ /* 0x000fe8000fffe03f */
[----:B------:R-:W-:Y:S04]  /*62530*/  STL.64 [R1+0x1110], R80 ;  /* 0x0011105001007387 */ /* 0x000fe80000100a00 */
[----:B------:R-:W-:Y:S04]  /*62540*/  STL.64 [R1+0x1118], R82 ;  /* 0x0011185201007387 */ /* 0x000fe80000100a00 */
[----:B------:R-:W2:Y:S04]  /*62550*/  LDL.LU.64 R62, [R1+0x27e8] ;  /* 0x0027e800013e7983 */ /* 0x000ea80000300a00 */
[----:B------:R1:W-:Y:S04]  /*62560*/  STL.64 [R1+0x1100], R56 ;  /* 0x0011003801007387 */ /* 0x0003e80000100a00 */
[----:B------:R4:W-:Y:S04]  /*62570*/  STL.64 [R1+0x1108], R58 ;  /* 0x0011083a01007387 */ /* 0x0009e80000100a00 */
[----:B-1----:R-:W2:Y:S04]  /*62580*/  LDL.LU.64 R56, [R1+0x27d0] ;  /* 0x0027d00001387983 */ /* 0x002ea80000300a00 */
[----:B----4-:R-:W2:Y:S01]  /*62590*/  LDL.LU.64 R58, [R1+0x27d8] ;  /* 0x0027d800013a7983 */ /* 0x010ea20000300a00 */
[C---:B------:R-:W-:Y:S08]  /*625a0*/  HMMA.1688.F32.TF32 R76, R52.reuse, R200, R76 ;  /* 0x000000c8344c723c */ /* 0x040ff0000008104c */
[C---:B------:R-:W-:Y:S11]  /*625b0*/  HMMA.1688.F32.TF32 R72, R52.reuse, R196, R72 ;  /* 0x000000c43448723c */ /* 0x040ff60000081048 */
[----:B------:R-:W-:Y:S04]  /*625c0*/  @!UPT UIADD3 URZ, URZ, URZ, URZ ;  /* 0x0000003f3f3ff290 */ /* 0x000fe8000fffe03f */
[----:B------:R1:W-:Y:S04]  /*625d0*/  STL.64 [R1+0x10f0], R76 ;  /* 0x0010f04c01007387 */ /* 0x0003e80000100a00 */
[----:B------:R1:W-:Y:S04]  /*625e0*/  STL.64 [R1+0x10f8], R78 ;  /* 0x0010f84e01007387 */ /* 0x0003e80000100a00 */
[----:B------:R-:W-:Y:S04]  /*625f0*/  STL.64 [R1+0x10e0], R72 ;  /* 0x0010e04801007387 */ /* 0x000fe80000100a00 */
[----:B------:R-:W-:Y:S04]  /*62600*/  STL.64 [R1+0x10e8], R74 ;  /* 0x0010e84a01007387 */ /* 0x000fe80000100a00 */
[----:B------:R-:W2:Y:S04]  /*62610*/  LDL.LU.64 R84, [R1+0x27c0] ;  /* 0x0027c00001547983 */ /* 0x000ea80000300a00 */
[----:B------:R-:W2:Y:S01]  /*62620*/  LDL.LU.64 R86, [R1+0x27c8] ;  /* 0x0027c80001567983 */ /* 0x000ea20000300a00 */
[C---:B------:R-:W-:Y:S03]  /*62630*/  HMMA.1688.F32.TF32 R68, R52.reuse, R192, R68 ;  /* 0x000000c03444723c */ /* 0x040fe60000081044 */
[----:B------:R-:W2:Y:S04]  /*62640*/  LDL.LU.64 R80, [R1+0x27b0] ;  /* 0x0027b00001507983 */ /* 0x000ea80000300a00 */
[----:B------:R-:W2:Y:S11]  /*62650*/  LDL.LU.64 R82, [R1+0x27b8] ;  /* 0x0027b80001527983 */ /* 0x000eb60000300a00 */
[----:B------:R-:W-:Y:S06]  /*62660*/  @!UPT UIADD3 URZ, URZ, URZ, URZ ;  /* 0x0000003f3f3ff290 */ /* 0x000fec000fffe03f */
[----:B------:R-:W-:Y:S01]  /*62670*/  MOV R243, R71 ;  /* 0x0000004700f37202 */ /* 0x000fe20000000f00 */
[----:B------:R-:W-:Y:S02]  /*62680*/  IMAD.MOV.U32 R242, RZ, RZ, R70 ;  /* 0x000000fffff27224 */ /* 0x000fe400078e0046 */
[----:B------:R-:W-:Y:S02]  /*62690*/  IMAD.MOV.U32 R241, RZ, RZ, R69 ;  /* 0x000000fffff17224 */ /* 0x000fe400078e0045 */
[----:B------:R-:W-:Y:S01]  /*626a0*/  IMAD.MOV.U32 R240, RZ, RZ, R68 ;  /* 0x000000fffff07224 */ /* 0x000fe200078e0044 */
[----:B------:R-:W-:Y:S04]  /*626b0*/  STL [R1+0x7114], R243 ;  /* 0x007114f301007387 */ /* 0x000fe80000100800 */
[----:B------:R-:W-:Y:S04]  /*626c0*/  STL [R1+0x7110], R242 ;  /* 0x007110f201007387 */ /* 0x000fe80000100800 */
[----:B------:R-:W-:Y:S04]  /*626d0*/  STL [R1+0x710c], R241 ;  /* 0x00710cf101007387 */ /* 0x000fe80000100800 */
[----:B------:R-:W-:Y:S04]  /*626e0*/  STL [R1+0x7108], R240 ;  /* 0x007108f001007387 */ /* 0x000fe80000100800 */
[----:B------:R-:W2:Y:S04]  /*626f0*/  LDL.LU.64 R68, [R1+0x27a0] ;  /* 0x0027a00001447983 */ /* 0x000ea80000300a00 */
[----:B------:R-:W2:Y:S01]  /*62700*/  LDL.LU.64 R70, [R1+0x27a8] ;  /* 0x0027a80001467983 */ /* 0x000ea20000300a00 */
[C---:B---3--:R-:W-:Y:S11]  /*62710*/  HMMA.1688.F32.TF32 R64, R52.reuse, R188, R64 ;  /* 0x000000bc3440723c */ /* 0x048ff60000081040 */
[----:B------:R-:W-:Y:S11]  /*62720*/  @!UPT UIADD3 URZ, URZ, URZ, URZ ;  /* 0x0000003f3f3ff290 */ /* 0x000ff6000fffe03f */
[----:B------:R-:W-:Y:S01]  /*62730*/  @!UPT UIADD3 URZ, URZ, URZ, URZ ;  /* 0x0000003f3f3ff290 */ /* 0x000fe2000fffe03f */
[----:B------:R3:W-:Y:S04]  /*62740*/  STL.64 [R1+0x10c0], R64 ;  /* 0x0010c04001007387 */ /* 0x0007e80000100a00 */
[----:B------:R3:W-:Y:S04]  /*62750*/  STL.64 [R1+0x10c8], R66 ;  /* 0x0010c84201007387 */ /* 0x0007e80000100a00 */
[----:B-1----:R-:W4:Y:S04]  /*62760*/  LDL.LU.64 R76, [R1+0x2790] ;  /* 0x00279000014c7983 */ /* 0x002f280000300a00 */
[----:B------:R-:W4:Y:S04]  /*62770*/  LDL.LU.64 R78, [R1+0x2798] ;  /* 0x00279800014e7983 */ /* 0x000f280000300a00 */
[----:B---3--:R-:W3:Y:S04]  /*62780*/  LDL.LU.64 R64, [R1+0x2780] ;  /* 0x0027800001407983 */ /* 0x008ee80000300a00 */
[----:B------:R-:W3:Y:S01]  /*62790*/  LDL.LU.64 R66, [R1+0x2788] ;  /* 0x0027880001427983 */ /* 0x000ee20000300a00 */
[C---:B--2---:R-:W-:Y:S11]  /*627a0*/  HMMA.1688.F32.TF32 R60, R52.reuse, R184, R60 ;  /* 0x000000b8343c723c */ /* 0x044ff6000008103c */
[----:B------:R-:W-:Y:S11]  /*627b0*/  @!UPT UIADD3 URZ, URZ, URZ, URZ ;  /* 0x0000003f3f3ff290 */ /* 0x000ff6000fffe03f */
[----:B------:R-:W-:Y:S02]  /*627c0*/  @!UPT UIADD3 URZ, URZ, URZ, URZ ;  /* 0x0000003f3f3ff290 */ /* 0x000fe4000fffe03f */
[----:B------:R-:W-:Y:S02]  /*627d0*/  IMAD.MOV.U32 R243, RZ, RZ, R60 ;  /* 0x000000fffff37224 */ /* 0x000fe400078e003c */
[----:B------:R-:W-:Y:S02]  /*627e0*/  IMAD.MOV.U32 R242, RZ, RZ, R61 ;  /* 0x000000fffff27224 */ /* 0x000fe400078e003d */
[----:B------:R-:W-:Y:S02]  /*627f0*/  IMAD.MOV.U32 R241, RZ, RZ, R62 ;  /* 0x000000fffff17224 */ /* 0x000fe400078e003e */
[----:B------:R-:W-:Y:S01]  /*62800*/  IMAD.MOV.U32 R240, RZ, RZ, R63 ;  /* 0x000000fffff07224 */ /* 0x000fe200078e003f */
[----:B------:R-:W-:Y:S01]  /*62810*/  STL.64 [R1+0x7120], R242 ;  /* 0x007120f201007387 */ /* 0x000fe20000100a00 */
[C---:B------:R-:W-:Y:S03]  /*62820*/  HMMA.1688.F32.TF32 R56, R52.reuse, R180, R56 ;  /* 0x000000b43438723c */ /* 0x040fe60000081038 */
[----:B------:R-:W-:Y:S04]  /*62830*/  STL.64 [R1+0x7118], R240 ;  /* 0x007118f001007387 */ /* 0x000fe80000100a00 */
[----:B------:R-:W2:Y:S04]  /*62840*/  LDL.LU.64 R60, [R1+0x2770] ;  /* 0x00277000013c7983 */ /* 0x000ea80000300a00 */
[----:B------:R-:W2:Y:S11]  /*62850*/  LDL.LU.64 R62, [R1+0x2778] ;  /* 0x00277800013e7983 */ /* 0x000eb60000300a00 */
[----:B------:R-:W-:Y:S01]  /*62860*/  @!UPT UIADD3 URZ, URZ, URZ, URZ ;  /* 0x0000003f3f3ff290 */ /* 0x000fe2000fffe03f */
[----:B------:R1:W-:Y:S04]  /*62870*/  STL.64 [R1+0xa0], R56 ;  /* 0x0000a03801007387 */ /* 0x0003e80000100a00 */
[----:B------:R1:W-:Y:S04]  /*62880*/  STL.64 [R1+0xa8], R58 ;  /* 0x0000a83a01007387 */ /* 0x0003e80000100a00 */
[----:B------:R-:W2:Y:S04]  /*62890*/  LDL.LU.64 R72, [R1+0x2760] ;  /* 0x0027600001487983 */ /* 0x000ea80000300a00 */
[----:B------:R-:W2:Y:S04]  /*628a0*/  LDL.LU.64 R74, [R1+0x2768] ;  /* 0x00276800014a7983 */ /* 0x000ea80000300a00 */
[----:B-1----:R-:W2:Y:S04]  /*628b0*/  LDL.LU.64 R56, [R1+0x670] ;  /* 0x0006700001387983 */ /* 0x002ea80000300a00 */
[----:B------:R-:W2:Y:S01]  /*628c0*/  LDL.LU.64 R58, [R1+0x678] ;  /* 0x00067800013a7983 */ /* 0x000ea20000300a00 */
[C---:B------:R-:W-:Y:S11]  /*628d0*/  HMMA.1688.F32.TF32 R84, R52.reuse, R176, R84 ;  /* 0x000000b03454723c */ /* 0x040ff60000081054 */
[----:B------:R-:W-:Y:S11]  /*628e0*/  @!UPT UIADD3 URZ, URZ, URZ, URZ ;  /* 0x0000003f3f3ff290 */ /* 0x000ff6000fffe03f */
[----:B------:R-:W-:Y:S02]  /*628f0*/  @!UPT UIADD3 URZ, URZ, URZ, URZ ;  /* 0x0000003f3f3ff290 */ /* 0x000fe4000fffe03f */
[----:B------:R-:W-:Y:S01]  /*62900*/  MOV R248, R84 ;  /* 0x0000005400f87202 */ /* 0x000fe20000000f00 */
[----:B------:R-:W-:Y:S02]  /*62910*/  IMAD.MOV.U32 R249, RZ, RZ, R85 ;  /* 0x000000fffff97224 */ /* 0x000fe400078e0055 */
[----:B------:R-:W-:Y:S02]  /*62920*/  IMAD.MOV.U32 R250, RZ, RZ, R86 ;  /* 0x000000fffffa7224 */ /* 0x000fe400078e0056 */
[----:B------:R-:W-:Y:S02]  /*62930*/  IMAD.MOV.U32 R251, RZ, RZ, R87 ;  /* 0x000000fffffb7224 */ /* 0x000fe400078e0057 */
[C---:B------:R-:W-:Y:S03]  /*62940*/  HMMA.1688.F32.TF32 R84, R52.reuse, R172, R80 ;  /* 0x000000ac3454723c */ /* 0x040fe60000081050 */
[----:B------:R-:W-:Y:S04]  /*62950*/  STL.64 [R1+0x7130], R250 ;  /* 0x007130fa01007387 */ /* 0x000fe80000100a00 */
[----:B------:R-:W-:Y:S01]  /*62960*/  STL.64 [R1+0x7128], R248 ;  /* 0x007128f801007387 */ /* 0x000fe20000100a00 */
[C---:B------:R-:W-:Y:S03]  /*62970*/  HMMA.1688.F32.TF32 R80, R52.reuse, R168, R68 ;  /* 0x000000a83450723c */ /* 0x040fe60000081044 */
[----:B------:R-:W2:Y:S11]  /*62980*/  LDL.LU.64 R68, [R1+0x10b0] ;  /* 0x0010b00001447983 */ /* 0x000eb60000300a00 */
[----:B------:R-:W-:Y:S01]  /*62990*/  @!UPT UIADD3 URZ, URZ, URZ, URZ ;  /* 0x0000003f3f3ff290 */ /* 0x000fe2000fffe03f */
[----:B------:R-:W-:Y:S04]  /*629a0*/  STL.64 [R1+0x80], R84 ;  /* 0x0000805401007387 */ /* 0x000fe80000100a00 */
[----:B------:R-:W-:Y:S04]  /*629b0*/  STL.64 [R1+0x88], R86 ;  /* 0x0000885601007387 */ /* 0x000fe80000100a00 */
[----:B------:R-:W2:Y:S04]  /*629c0*/  LDL.LU.64 R70, [R1+0x10b8] ;  /* 0x0010b80001467983 */ /* 0x000ea80000300a00 */
        /* <DEDUP_REMOVED lines=20> */
[C---:B-1----:R-:W-:Y:S02]  /*62b10*/  HMMA.1688.F32.TF32 R80, R52.reuse, R152, R72 ;  /* 0x000000983450723c */ /* 0x042fe40000081048 */
[----:B------:R-:W2:Y:S04]  /*62b20*/  LDL.LU.64 R72, [R1+0x1070] ;  /* 0x0010700001487983 */ /* 0x000ea80000300a00 */
[----:B------:R-:W2:Y:S02]  /*62b30*/  LDL.LU.64 R74, [R1+0x1078] ;  /* 0x00107800014a7983 */ /* 0x000ea40000300a00 */
[----:B------:R-:W-:Y:S11]  /*62b40*/  HMMA.1688.F32.TF32 R52, R52, R244, R56 ;  /* 0x000000f43434723c */ /* 0x000ff60000081038 */
[----:B------:R-:W-:Y:S04]  /*62b50*/  @!UPT UIADD3 URZ, URZ, URZ, URZ ;  /* 0x0000003f3f3ff290 */ /* 0x000fe8000fffe03f */
[----:B------:R-:W-:Y:S04]  /*62b60*/  STL.64 [R1+0x30], R80 ;  /* 0x0000305001007387 */ /* 0x000fe80000100a00 */
[----:B------:R1:W-:Y:S04]  /*62b70*/  STL.64 [R1+0x38], R82 ;  /* 0x0000385201007387 */ /* 0x0003e80000100a00 */
[----:B------:R-:W2:Y:S04]  /*62b80*/  LDL.LU.64 R56, [R1+0x2730] ;  /* 0x0027300001387983 */ /* 0x000ea80000300a00 */
[----:B------:R-:W2:Y:S04]  /*62b90*/  LDL.LU.64 R58, [R1+0x2738] ;  /* 0x00273800013a7983 */ /* 0x000ea80000300a00 */
[----:B------:R-:W-:Y:S04]  /*62ba0*/  STL.64 [R1+0x20], R52 ;  /* 0x0000203401007387 */ /* 0x000fe80000100a00 */
[----:B------:R-:W-:Y:S01]  /*62bb0*/  STL.64 [R1+0x28], R54 ;  /* 0x0000283601007387 */ /* 0x000fe20000100a00 */
[C---:B-1----:R-:W-:Y:S03]  /*62bc0*/  HMMA.1688.F32.TF32 R80, R48.reuse, R44, R68 ;  /* 0x0000002c3050723c */ /* 0x042fe60000081044 */
[----:B------:R-:W2:Y:S04]  /*62bd0*/  LDL.LU.64 R68, [R1+0x1050] ;  /* 0x0010500001447983 */ /* 0x000ea80000300a00 */
[----:B------:R-:W2:Y:S04]  /*62be0*/  LDL.LU.64 R70, [R1+0x1058] ;  /* 0x0010580001467983 */ /* 0x000ea80000300a00 */
[----:B------:R-:W-:Y:S04]  /*62bf0*/  LDS R52, [R2+0x380] ;  /* 0x0003800002347984 */ /* 0x000fe80000000800 */
[----:B------:R-:W-:Y:S04]  /*62c00*/  LDS R54, [R2+0x2380] ;  /* 0x0023800002367984 */ /* 0x000fe80000000800 */
[----:B------:R-:W-:Y:S04]  /*62c10*/  LDS R53, [R252+0x380] ;  /* 0x00038000fc357984 */ /* 0x000fe80000000800 */
[----:B------:R-:W-:Y:S04]  /*62c20*/  STL.64 [R1+0x10b0], R80 ;  /* 0x0010b05001007387 */ /* 0x000fe80000100a00 */
[----:B------:R4:W-:Y:S04]  /*62c30*/  STL.64 [R1+0x10b8], R82 ;  /* 0x0010b85201007387 */ /* 0x0009e80000100a00 */
[----:B------:R-:W1:Y:S01]  /*62c40*/  LDS R55, [R252+0x2380] ;  /* 0x00238000fc377984 */ /* 0x000e620000000800 */
[C---:B----4-:R-:W-:Y:S03]  /*62c50*/  HMMA.1688.F32.TF32 R80, R48.reuse, R40, R76 ;  /* 0x000000283050723c */ /* 0x050fe6000008104c */
[----:B------:R-:W4:Y:S04]  /*62c60*/  LDL.LU.64 R76, [R1+0x2720] ;  /* 0x00272000014c7983 */ /* 0x000f280000300a00 */
[----:B------:R-:W4:Y:S11]  /*62c70*/  LDL.LU.64 R78, [R1+0x2728] ;  /* 0x00272800014e7983 */ /* 0x000f360000300a00 */
        /* <DEDUP_REMOVED lines=13> */
[----:B------:R1:W-:Y:S04]  /*62d50*/  STL.64 [R1+0x1080], R80 ;  /* 0x0010805001007387 */ /* 0x0003e80000100a00 */
[----:B------:R1:W-:Y:S04]  /*62d60*/  STL.64 [R1+0x1088], R82 ;  /* 0x0010885201007387 */ /* 0x0003e80000100a00 */
[----:B-1----:R-:W2:Y:S01]  /*62d70*/  LDL.LU.64 R80, [R1+0x1010] ;  /* 0x0010100001507983 */ /* 0x002ea20000300a00 */
[C---:B------:R-:W-:Y:S03]  /*62d80*/  HMMA.1688.F32.TF32 R72, R48.reuse, R28, R72 ;  /* 0x0000001c3048723c */ /* 0x040fe60000081048 */
[----:B------:R-:W2:Y:S11]  /*62d90*/  LDL.LU.64 R82, [R1+0x1018] ;  /* 0x0010180001527983 */ /* 0x000eb60000300a00 */
[----:B------:R-:W-:Y:S09]  /*62da0*/  @!UPT UIADD3 URZ, URZ, URZ, URZ ;  /* 0x0000003f3f3ff290 */ /* 0x000ff2000fffe03f */
[----:B------:R1:W-:Y:S04]  /*62db0*/  STL.64 [R1+0x1070], R72 ;  /* 0x0010704801007387 */ /* 0x0003e80000100a00 */
[----:B------:R1:W-:Y:S04]  /*62dc0*/  STL.64 [R1+0x1078], R74 ;  /* 0x0010784a01007387 */ /* 0x0003e80000100a00 */
[----:B-1----:R-:W2:Y:S04]  /*62dd0*/  LDL.LU.64 R72, [R1+0xff0] ;  /* 0x000ff00001487983 */ /* 0x002ea80000300a00 */
[----:B------:R-:W2:Y:S01]  /*62de0*/  LDL.LU.64 R74, [R1+0xff8] ;  /* 0x000ff800014a7983 */ /* 0x000ea20000300a00 */
[C---:B------:R-:W-:Y:S03]  /*62df0*/  HMMA.1688.F32.TF32 R84, R48.reuse, R24, R56 ;  /* 0x000000183054723c */ /* 0x040fe60000081038 */
[----:B------:R-:W2:Y:S04]  /*62e00*/  LDL.LU.64 R56, [R1+0x2700] ;  /* 0x0027000001387983 */ /* 0x000ea80000300a00 */
[----:B------:R-:W2:Y:S11]  /*62e10*/  LDL.LU.64 R58, [R1+0x2708] ;  /* 0x00270800013a7983 */ /* 0x000eb60000300a00 */
[----:B------:R-:W-:Y:S05]  /*62e20*/  @!UPT UIADD3 URZ, URZ, URZ, URZ ;  /* 0x0000003f3f3ff290 */ /* 0x000fea000fffe03f */
[----:B------:R-:W-:Y:S04]  /*62e30*/  STL.64 [R1+0x1060], R84 ;  /* 0x0010605401007387 */ /* 0x000fe80000100a00 */
[----:B------:R1:W-:Y:S02]  /*62e40*/  STL.64 [R1+0x1068], R86 ;  /* 0x0010685601007387 */ /* 0x0003e40000100a00 */
[C---:B-1----:R-:W-:Y:S02]  /*62e50*/  HMMA.1688.F32.TF32 R84, R48.reuse, R20, R68 ;  /* 0x000000143054723c */ /* 0x042fe40000081044 */
        /* <DEDUP_REMOVED lines=23> */
[C---:B-1----:R-:W-:Y:S08]  /*62fd0*/  HMMA.1688.F32.TF32 R84, R48.reuse, R4, R80 ;  /* 0x000000043054723c */ /* 0x042ff00000081050 */
[C---:B------:R-:W-:Y:S01]  /*62fe0*/  HMMA.1688.F32.TF32 R80, R48.reuse, R228, R72 ;  /* 0x000000e43050723c */ /* 0x040fe20000081048 */
        /* <DEDUP_REMOVED lines=29> */
[----:B------:R1:W-:Y:S04]  /*631c0*/  STL.64 [R1+0xfb0], R80 ;  /* 0x000fb05001007387 */ /* 0x0003e80000100a00 */
[----:B------:R2:W-:Y:S04]  /*631d0*/  STL.64 [R1+0xfb8], R82 ;  /* 0x000fb85201007387 */ /* 0x0005e80000100a00 */
[----:B-1----:R-:W3:Y:S01]  /*631e0*/  LDL.LU.64 R80, [R1+0xf40] ;  /* 0x000f400001507983 */ /* 0x002ee20000300a00 */
[C---:B--2---:R-:W-:Y:S03]  /*631f0*/  HMMA.1688.F32.TF32 R60, R48.reuse, R208, R60 ;  /* 0x000000d0303c723c */ /* 0x044fe6000008103c */
        /* <DEDUP_REMOVED lines=36> */
[C---:B--2---:R-:W-:Y:S08]  /*63440*/  HMMA.1688.F32.TF32 R84, R48.reuse, R184, R80 ;  /* 0x000000b83054723c */ /* 0x044ff00000081050 */
        /* <DEDUP_REMOVED lines=24> */
[----:B------:R1:W-:Y:S04]  /*635d0*/  STL.64 [R1+0x3b0], R80 ;  /* 0x0003b05001007387 */ /* 0x0003e80000100a00 */
[----:B------:R1:W-:Y:S04]  /*635e0*/  STL.64 [R1+0x3b8], R82 ;  /* 0x0003b85201007387 */ /* 0x0003e80000100a00 */
[----:B-1----:R-:W2:Y:S04]  /*635f0*/  LDL.LU.64 R80, [R1+0x6d0] ;  /* 0x0006d00001507983 */ /* 0x002ea80000300a00 */
[----:B------:R-:W2:Y:S01]  /*63600*/  LDL.LU.64 R82, [R1+0x6d8] ;  /* 0x0006d80001527983 */ /* 0x000ea20000300a00 */
[C---:B----4-:R-:W-:Y:S11]  /*63610*/  HMMA.1688.F32.TF32 R76, R48.reuse, R164, R76 ;  /* 0x000000a4304c723c */ /* 0x050ff6000008104c */
[----:B------:R-:W-:Y:S11]  /*63620*/  @!UPT UIADD3 URZ, URZ, URZ, URZ ;  /* 0x0000003f3f3ff290 */ /* 0x000ff6000fffe03f */
[----:B------:R-:W-:Y:S01]  /*63630*/  @!UPT UIADD3 URZ, URZ, URZ, URZ ;  /* 0x0000003f3f3ff290 */ /* 0x000fe2000fffe03f */
[----:B------:R1:W-:Y:S04]  /*63640*/  STL.64 [R1+0x3a0], R76 ;  /* 0x0003a04c01007387 */ /* 0x0003e80000100a00 */
[----:B------:R4:W-:Y:S04]  /*63650*/  STL.64 [R1+0x3a8], R78 ;  /* 0x0003a84e01007387 */ /* 0x0009e80000100a00 */
[----:B-1----:R-:W2:Y:S01]  /*63660*/  LDL.LU.64 R76, [R1+0x6e0] ;  /* 0x0006e000014c7983 */ /* 0x002ea20000300a00 */
[C---:B---3--:R-:W-:Y:S03]  /*63670*/  HMMA.1688.F32.TF32 R64, R48.reuse, R160, R64 ;  /* 0x000000a03040723c */ /* 0x048fe60000081040 */
[----:B----4-:R-:W3:Y:S11]  /*63680*/  LDL.LU.64 R78, [R1+0x6e8] ;  /* 0x0006e800014e7983 */ /* 0x010ef60000300a00 */
[----:B------:R-:W-:Y:S09]  /*63690*/  @!UPT UIADD3 URZ, URZ, URZ, URZ ;  /* 0x0000003f3f3ff290 */ /* 0x000ff2000fffe03f */
[----:B------:R1:W-:Y:S04]  /*636a0*/  STL.64 [R1+0x390], R64 ;  /* 0x0003904001007387 */ /* 0x0003e80000100a00 */
[----:B------:R4:W-:Y:S04]  /*636b0*/  STL.64 [R1+0x398], R66 ;  /* 0x0003984201007387 */ /* 0x0009e80000100a00 */
[----:B-1----:R-:W3:Y:S04]  /*636c0*/  LDL.LU.64 R64, [R1+0x700] ;  /* 0x0007000001407983 */ /* 0x002ee80000300a00 */
[----:B----4-:R-:W4:Y:S01]  /*636d0*/  LDL.LU.64 R66, [R1+0x708] ;  /* 0x0007080001427983 */ /* 0x010f220000300a00 */
[C---:B--2---:R-:W-:Y:S03]  /*636e0*/  HMMA.1688.F32.TF32 R84, R48.reuse, R156, R60 ;  /* 0x0000009c3054723c */ /* 0x044fe6000008103c */
        /* <DEDUP_REMOVED lines=10> */
[----:B------:R-:W-:Y:S01]  /*63790*/  STL.64 [R1+0x168], R86 ;  /* 0x0001685601007387 */ /* 0x000fe20000100a00 */
[----:B------:R-:W-:Y:S03]  /*637a0*/  HMMA.1688.F32.TF32 R48, R48, R244, R56 ;  /* 0x000000f43030723c */ /* 0x000fe60000081038 */
[----:B------:R-:W2:Y:S04]  /*637b0*/  LDL.LU.64 R56, [R1+0x760] ;  /* 0x0007600001387983 */ /* 0x000ea80000300a00 */
[----:B------:R-:W2:Y:S11]  /*637c0*/  LDL.LU.64 R58, [R1+0x768] ;  /* 0x00076800013a7983 */ /* 0x000eb60000300a00 */
[----:B------:R-:W-:Y:S05]  /*637d0*/  @!UPT UIADD3 URZ, URZ, URZ, URZ ;  /* 0x0000003f3f3ff290 */ /* 0x000fea000fffe03f */
[----:B------:R-:W-:Y:S04]  /*637e0*/  STL.64 [R1+0x150], R48 ;  /* 0x0001503001007387 */ /* 0x000fe80000100a00 */
[----:B------:R1:W-:Y:S02]  /*637f0*/  STL.64 [R1+0x158], R50 ;  /* 0x0001583201007387 */ /* 0x0003e40000100a00 */
[C---:B-1----:R-:W-:Y:S02]  /*63800*/  HMMA.1688.F32.TF32 R48, R52.reuse, R44, R68 ;  /* 0x0000002c3430723c */ /* 0x042fe40000081044 */
[----:B------:R-:W2:Y:S04]  /*63810*/  LDL.LU.64 R68, [R1+0x780] ;  /* 0x0007800001447983 */ /* 0x000ea80000300a00 */
[----:B------:R-:W2:Y:S02]  /*63820*/  LDL.LU.64 R70, [R1+0x788] ;  /* 0x0007880001467983 */ /* 0x000ea40000300a00 */
[C---:B------:R-:W-:Y:S11]  /*63830*/  HMMA.1688.F32.TF32 R80, R52.reuse, R40, R80 ;  /* 0x000000283450723c */ /* 0x040ff60000081050 */
[----:B------:R-:W-:Y:S04]  /*63840*/  @!UPT UIADD3 URZ, URZ, URZ, URZ ;  /* 0x0000003f3f3ff290 */ /* 0x000fe8000fffe03f */
[----:B------:R1:W-:Y:S04]  /*63850*/  STL.64 [R1+0x140], R48 ;  /* 0x0001403001007387 */ /* 0x0003e80000100a00 */
[----:B------:R1:W-:Y:S04]  /*63860*/  STL.64 [R1+0x148], R50 ;  /* 0x0001483201007387 */ /* 0x0003e80000100a00 */
[----:B-1----:R-:W2:Y:S04]  /*63870*/  LDL.LU.64 R48, [R1+0x7a0] ;  /* 0x0007a00001307983 */ /* 0x002ea80000300a00 */
[----:B------:R-:W2:Y:S04]  /*63880*/  LDL.LU.64 R50, [R1+0x7a8] ;  /* 0x0007a80001327983 */ /* 0x000ea80000300a00 */
[----:B------:R-:W-:Y:S04]  /*63890*/  STL.64 [R1+0x130], R80 ;  /* 0x0001305001007387 */ /* 0x000fe80000100a00 */
[----:B------:R3:W-:Y:S02]  /*638a0*/  STL.64 [R1+0x138], R82 ;  /* 0x0001385201007387 */ /* 0x0007e40000100a00 */
[C---:B---3--:R-:W-:Y:S08]  /*638b0*/  HMMA.1688.F32.TF32 R80, R52.reuse, R36, R76 ;  /* 0x000000243450723c */ /* 0x048ff0000008104c */
[C---:B----4-:R-:W-:Y:S01]  /*638c0*/  HMMA.1688.F32.TF32 R76, R52.reuse, R32, R64 ;  /* 0x00000020344c723c */ /* 0x050fe20000081040 */
        /* <DEDUP_REMOVED lines=23> */
[----:B------:R1:W-:Y:S04]  /*63a40*/  STL.64 [R1+0xe0], R76 ;  /* 0x0000e04c01007387 */ /* 0x0003e80000100a00 */
[----:B------:R1:W-:Y:S04]  /*63a50*/  STL.64 [R1+0xe8], R78 ;  /* 0x0000e84e01007387 */ /* 0x0003e80000100a00 */
        /* <DEDUP_REMOVED lines=8> */
[----:B------:R-:W4:Y:S01]  /*63ae0*/  LDL.LU.64 R78, [R1+0x2608] ;  /* 0x00260800014e7983 */ /* 0x000f220000300a00 */
[C---:B------:R-:W-:Y:S11]  /*63af0*/  HMMA.1688.F32.TF32 R48, R52.reuse, R12, R48 ;  /* 0x0000000c3430723c */ /* 0x040ff60000081030 */
[----:B------:R-:W-:Y:S11]  /*63b00*/  @!UPT UIADD3 URZ, URZ, URZ, URZ ;  /* 0x0000003f3f3ff290 */ /* 0x000ff6000fffe03f */
[----:B------:R-:W-:Y:S01]  /*63b10*/  @!UPT UIADD3 URZ, URZ, URZ, URZ ;  /* 0x0000003f3f3ff290 */ /* 0x000fe2000fffe03f */
[----:B------:R-:W-:Y:S04]  /*63b20*/  STL.64 [R1+0xc0], R48 ;  /* 0x0000c03001007387 */ /* 0x000fe80000100a00 */
[----:B------:R-:W-:Y:S04]  /*63b30*/  STL.64 [R1+0xc8], R50 ;  /* 0x0000c83201007387 */ /* 0x000fe80000100a00 */
[----:B------:R-:W4:Y:S04]  /*63b40*/  LDL.LU.64 R68, [R1+0x25f0] ;  /* 0x0025f00001447983 */ /* 0x000f280000300a00 */
[----:B------:R-:W4:Y:S04]  /*63b50*/  LDL.LU.64 R70, [R1+0x25f8] ;  /* 0x0025f80001467983 */ /* 0x000f280000300a00 */
[----:B------:R-:W-:Y:S04]  /*63b60*/  LDS R48, [R2+0x400] ;  /* 0x0004000002307984 */ /* 0x000fe80000000800 */
[----:B------:R-:W-:Y:S04]  /*63b70*/  LDS R50, [R2+0x2400] ;  /* 0x0024000002327984 */ /* 0x000fe80000000800 */
[----:B------:R-:W-:Y:S04]  /*63b80*/  LDS R49, [R252+0x400] ;  /* 0x00040000fc317984 */ /* 0x000fe80000000800 */
[----:B------:R-:W1:Y:S01]  /*63b90*/  LDS R51, [R252+0x2400] ;  /* 0x00240000fc337984 */ /* 0x000e620000000800 */
[C---:B---3--:R-:W-:Y:S11]  /*63ba0*/  HMMA.1688.F32.TF32 R64, R52.reuse, R8, R64 ;  /* 0x000000083440723c */ /* 0x048ff60000081040 */
[----:B------:R-:W-:Y:S11]  /*63bb0*/  @!UPT UIADD3 URZ, URZ, URZ, URZ ;  /* 0x0000003f3f3ff290 */ /* 0x000ff6000fffe03f */
[----:B------:R-:W-:Y:S01]  /*63bc0*/  @!UPT UIADD3 URZ, URZ, URZ, URZ ;  /* 0x0000003f3f3ff290 */ /* 0x000fe2000fffe03f */
[----:B------:R3:W-:Y:S04]  /*63bd0*/  STL.64 [R1+0xf20], R64 ;  /* 0x000f204001007387 */ /* 0x0007e80000100a00 */
[----:B------:R1:W-:Y:S04]  /*63be0*/  STL.64 [R1+0xf28], R66 ;  /* 0x000f284201007387 */ /* 0x0003e80000100a00 */
[----:B---3--:R-:W3:Y:S04]  /*63bf0*/  LDL.LU.64 R64, [R1+0xea0] ;  /* 0x000ea00001407983 */ /* 0x008ee80000300a00 */
[----:B-1----:R-:W3:Y:S01]  /*63c00*/  LDL.LU.64 R66, [R1+0xea8] ;  /* 0x000ea80001427983 */ /* 0x002ee20000300a00 */
[C---:B--2---:R-:W-:Y:S03]  /*63c10*/  HMMA.1688.F32.TF32 R84, R52.reuse, R4, R60 ;  /* 0x000000043454723c */ /* 0x044fe6000008103c */
[----:B------:R-:W2:Y:S04]  /*63c20*/  LDL.LU.64 R60, [R1+0xe90] ;  /* 0x000e9000013c7983 */ /* 0x000ea80000300a00 */
[----:B------:R-:W2:Y:S11]  /*63c30*/  LDL.LU.64 R62, [R1+0xe98] ;  /* 0x000e9800013e7983 */ /* 0x000eb60000300a00 */
[----:B------:R-:W-:Y:S05]  /*63c40*/  @!UPT UIADD3 URZ, URZ, URZ, URZ ;  /* 0x0000003f3f3ff290 */ /* 0x000fea000fffe03f */
        /* <DEDUP_REMOVED lines=48> */
[----:B-1----:R-:W4:Y:S04]  /*63f50*/  LDL.LU.64 R80, [R1+0x25b0] ;  /* 0x0025b00001507983 */ /* 0x002f280000300a00 */
[----:B------:R-:W4:Y:S04]  /*63f60*/  LDL.LU.64 R82, [R1+0x25b8] ;  /* 0x0025b80001527983 */ /* 0x000f280000300a00 */
[----:B------:R1:W-:Y:S04]  /*63f70*/  STL.64 [R1+0xe70], R56 ;  /* 0x000e703801007387 */ /* 0x0003e80000100a00 */
[----:B------:R1:W-:Y:S04]  /*63f80*/  STL.64 [R1+0xe78], R58 ;  /* 0x000e783a01007387 */ /* 0x0003e80000100a00 */
[----:B-1----:R-:W4:Y:S04]  /*63f90*/  LDL.LU.64 R56, [R1+0xe00] ;  /* 0x000e000001387983 */ /* 0x002f280000300a00 */
[----:B------:R-:W4:Y:S01]  /*63fa0*/  LDL.LU.64 R58, [R1+0xe08] ;  /* 0x000e0800013a7983 */ /* 0x000f220000300a00 */
[C---:B------:R-:W-:Y:S03]  /*63fb0*/  HMMA.1688.F32.TF32 R84, R52.reuse, R192, R76 ;  /* 0x000000c03454723c */ /* 0x040fe6000008104c */
[----:B------:R-:W4:Y:S04]  /*63fc0*/  LDL.LU.64 R76, [R1+0x25a0] ;  /* 0x0025a000014c7983 */ /* 0x000f280000300a00 */
[----:B------:R-:W4:Y:S11]  /*63fd0*/  LDL.LU.64 R78, [R1+0x25a8] ;  /* 0x0025a800014e7983 */ /* 0x000f360000300a00 */
[----:B------:R-:W-:Y:S05]  /*63fe0*/  @!UPT UIADD3 URZ, URZ, URZ, URZ ;  /* 0x0000003f3f3ff290 */ /* 0x000fea000fffe03f */
        /* <DEDUP_REMOVED lines=58> */
[----:B------:R1:W-:Y:S01]  /*64390*/  STL.64 [R1+0xdc8], R82 ;  /* 0x000dc85201007387 */ /* 0x0003e20000100a00 */
[----:B----4-:R-:W-:Y:S03]  /*643a0*/  HMMA.1688.F32.TF32 R52, R52, R244, R72 ;  /* 0x000000f43434723c */ /* 0x010fe60000081048 */
[----:B------:R-:W4:Y:S04]  /*643b0*/  LDL.LU.64 R72, [R1+0xd40] ;  /* 0x000d400001487983 */ /* 0x000f280000300a00 */
[----:B------:R-:W4:Y:S11]  /*643c0*/  LDL.LU.64 R74, [R1+0xd48] ;  /* 0x000d4800014a7983 */ /* 0x000f360000300a00 */
[----:B------:R-:W-:Y:S05]  /*643d0*/  @!UPT UIADD3 URZ, URZ, URZ, URZ ;  /* 0x0000003f3f3ff290 */ /* 0x000fea000fffe03f */
        /* <DEDUP_REMOVED lines=69> */
[C---:B----4-:R-:W-:Y:S01]  /*64830*/  HMMA.1688.F32.TF32 R80, R48.reuse, R228, R60 ;  /* 0x000000e43050723c */ /* 0x050fe2000008103c */
        /* <DEDUP_REMOVED lines=31> */
[----:B-1----:R-:W4:Y:S04]  /*64a30*/  LDL.LU.64 R80, [R1+0x24c0] ;  /* 0x0024c00001507983 */ /* 0x002f280000300a00 */
[----:B------:R-:W4:Y:S01]  /*64a40*/  LDL.LU.64 R82, [R1+0x24c8] ;  /* 0x0024c80001527983 */ /* 0x000f220000300a00 */
[C---:B---3--:R-:W-:Y:S11]  /*64a50*/  HMMA.1688.F32.TF32 R64, R48.reuse, R208, R64 ;  /* 0x000000d03040723c */ /* 0x048ff60000081040 */
[----:B------:R-:W-:Y:S11]  /*64a60*/  @!UPT UIADD3 URZ, URZ, URZ, URZ ;  /* 0x0000003f3f3ff290 */ /* 0x000ff6000fffe03f */
[----:B------:R-:W-:Y:S01]  /*64a70*/  @!UPT UIADD3 URZ, URZ, URZ, URZ ;  /* 0x0000003f3f3ff290 */ /* 0x000fe2000fffe03f */
[----:B------:R1:W-:Y:S04]  /*64a80*/  STL.64 [R1+0xc90], R64 ;  /* 0x000c904001007387 */ /* 0x0003e80000100a00 */
[----:B------:R3:W-:Y:S04]  /*64a90*/  STL.64 [R1+0xc98], R66 ;  /* 0x000c984201007387 */ /* 0x0007e80000100a00 */
[----:B-1----:R-:W4:Y:S04]  /*64aa0*/  LDL.LU.64 R64, [R1+0xc10] ;  /* 0x000c100001407983 */ /* 0x002f280000300a00 */
[----:B---3--:R-:W3:Y:S01]  /*64ab0*/  LDL.LU.64 R66, [R1+0xc18] ;  /* 0x000c180001427983 */ /* 0x008ee20000300a00 */
        /* <DEDUP_REMOVED lines=31> */
[C---:B---3--:R-:W-:Y:S01]  /*64cb0*/  HMMA.1688.F32.TF32 R80, R48.reuse, R180, R64 ;  /* 0x000000b43050723c */ /* 0x048fe20000081040 */
        /* <DEDUP_REMOVED lines=25> */
[----:B-1----:R-:W4:Y:S01]  /*64e50*/  LDL.LU.64 R80, [R1+0x8d0] ;  /* 0x0008d00001507983 */ /* 0x002f220000300a00 */
[C---:B------:R-:W-:Y:S03]  /*64e60*/  HMMA.1688.F32.TF32 R76, R48.reuse, R164, R76 ;  /* 0x000000a4304c723c */ /* 0x040fe6000008104c */
[----:B------:R-:W4:Y:S11]  /*64e70*/  LDL.LU.64 R82, [R1+0x8d8] ;  /* 0x0008d80001527983 */ /* 0x000f360000300a00 */
[----:B------:R-:W-:Y:S09]  /*64e80*/  @!UPT UIADD3 URZ, URZ, URZ, URZ ;  /* 0x0000003f3f3ff290 */ /* 0x000ff2000fffe03f */
        /* <DEDUP_REMOVED lines=8> */
[----:B-1----:R-:W4:Y:S04]  /*64f10*/  LDL.LU.64 R68, [R1+0x890] ;  /* 0x0008900001447983 */ /* 0x002f280000300a00 */
[----:B------:R-:W4:Y:S01]  /*64f20*/  LDL.LU.64 R70, [R1+0x898] ;  /* 0x0008980001467983 */ /* 0x000f220000300a00 */
[C---:B---3--:R-:W-:Y:S03]  /*64f30*/  HMMA.1688.F32.TF32 R84, R48.reuse, R156, R64 ;  /* 0x0000009c3054723c */ /* 0x048fe60000081040 */
        /* <DEDUP_REMOVED lines=10> */
[----:B------:R-:W-:Y:S01]  /*64fe0*/  STL.64 [R1+0xba8], R86 ;  /* 0x000ba85601007387 */ /* 0x000fe20000100a00 */
[----:B----4-:R-:W-:Y:S03]  /*64ff0*/  HMMA.1688.F32.TF32 R48, R48, R244, R72 ;  /* 0x000000f43030723c */ /* 0x010fe60000081048 */
[----:B------:R-:W4:Y:S04]  /*65000*/  LDL.LU.64 R72, [R1+0x830] ;  /* 0x0008300001487983 */ /* 0x000f280000300a00 */
[----:B------:R-:W4:Y:S11]  /*65010*/  LDL.LU.64 R74, [R1+0x838] ;  /* 0x00083800014a7983 */ /* 0x000f360000300a00 */
[----:B------:R-:W-:Y:S05]  /*65020*/  @!UPT UIADD3 URZ, URZ, URZ, URZ ;  /* 0x0000003f3f3ff290 */ /* 0x000fea000fffe03f */
[----:B------:R-:W-:Y:S04]  /*65030*/  STL.64 [R1+0x370], R48 ;  /* 0x0003703001007387 */ /* 0x000fe80000100a00 */
[----:B------:R1:W-:Y:S02]  /*65040*/  STL.64 [R1+0x378], R50 ;  /* 0x0003783201007387 */ /* 0x0003e40000100a00 */
[C---:B-1----:R-:W-:Y:S02]  /*65050*/  HMMA.1688.F32.TF32 R48, R52.reuse, R44, R56 ;  /* 0x0000002c3430723c */ /* 0x042fe40000081038 */
        /* <DEDUP_REMOVED lines=32> */
[C---:B----4-:R-:W-:Y:S03]  /*65260*/  HMMA.1688.F32.TF32 R72, R52.reuse, R20, R72 ;  /* 0x000000143448723c */ /* 0x050fe60000081048 */
[----:B------:R-:W4:Y:S11]  /*65270*/  LDL.LU.64 R78, [R1+0x2468] ;  /* 0x00246800014e7983 */ /* 0x000f360000300a00 */
[----:B------:R-:W-:Y:S09]  /*65280*/  @!UPT UIADD3 URZ, URZ, URZ, URZ ;  /* 0x0000003f3f3ff290 */ /* 0x000ff2000fffe03f */
        /* <DEDUP_REMOVED lines=36> */
[----:B------:R4:W-:Y:S02]  /*654d0*/  STL.64 [R1+0xb78], R82 ;  /* 0x000b785201007387 */ /* 0x0009e40000100a00 */
[C---:B----4-:R-:W-:Y:S02]  /*654e0*/  HMMA.1688.F32.TF32 R76, R52.reuse, R224, R76 ;  /* 0x000000e0344c723c */ /* 0x050fe4000008104c */
[----:B-1----:R-:W4:Y:S04]  /*654f0*/  LDL.LU.64 R80, [R1+0x2430] ;  /* 0x0024300001507983 */ /* 0x002f280000300a00 */
        /* <DEDUP_REMOVED lines=9> */
[----:B------:R1:W-:Y:S01]  /*65590*/  STL.64 [R1+0xb58], R78 ;  /* 0x000b584e01007387 */ /* 0x0003e20000100a00 */
[C---:B------:R-:W-:Y:S03]  /*655a0*/  HMMA.1688.F32.TF32 R72, R52.reuse, R216, R72 ;  /* 0x000000d83448723c */ /* 0x040fe60000081048 */
[----:B-1----:R-:W4:Y:S04]  /*655b0*/  LDL.LU.64 R76, [R1+0x2420] ;  /* 0x00242000014c7983 */ /* 0x002f280000300a00 */
[----:B------:R-:W4:Y:S11]  /*655c0*/  LDL.LU.64 R78, [R1+0x2428] ;  /* 0x00242800014e7983 */ /* 0x000f360000300a00 */
[----:B------:R-:W-:Y:S05]  /*655d0*/  @!UPT UIADD3 URZ, URZ, URZ, URZ ;  /* 0x0000003f3f3ff290 */ /* 0x000fea000fffe03f */
[----:B------:R1:W-:Y:S04]  /*655e0*/  STL.64 [R1+0xb40], R72 ;  /* 0x000b404801007387 */ /* 0x0003e80000100a00 */
[----:B------:R1:W-:Y:S04]  /*655f0*/  STL.64 [R1+0xb48], R74 ;  /* 0x000b484a01007387 */ /* 0x0003e80000100a00 */
[----:B-1----:R-:W4:Y:S04]  /*65600*/  LDL.LU.64 R72, [R1+0xad0] ;  /* 0x000ad00001487983 */ /* 0x002f280000300a00 */
        /* <DEDUP_REMOVED lines=8> */
[C---:B---3--:R-:W-:Y:S11]  /*65690*/  HMMA.1688.F32.TF32 R64, R52.reuse, R208, R64 ;  /* 0x000000d03440723c */ /* 0x048ff60000081040 */
[----:B------:R-:W-:Y:S11]  /*656a0*/  @!UPT UIADD3 URZ, URZ, URZ, URZ ;  /* 0x0000003f3f3ff290 */ /* 0x000ff6000fffe03f */
[----:B------:R-:W-:Y:S02]  /*656b0*/  @!UPT UIADD3 URZ, URZ, URZ, URZ ;  /* 0x0000003f3f3ff290 */ /* 0x000fe4000fffe03f */
[----:B------:R-:W-:Y:S01]  /*656c0*/  MOV R0, R67 ;  /* 0x0000004300007202 */ /* 0x000fe20000000f00 */
[----:B------:R-:W-:Y:S01]  /*656d0*/  IMAD.MOV.U32 R3, RZ, RZ, R66 ;  /* 0x000000ffff037224 */ /* 0x000fe200078e0042 */
[----:B------:R1:W-:Y:S04]  /*656e0*/  STL.64 [R1+0xb20], R64 ;  /* 0x000b204001007387 */ /* 0x0003e80000100a00 */
[----:B------:R-:W-:Y:S04]  /*656f0*/  STL [R1+0x70e4], R0 ;  /* 0x0070e40001007387 */ /* 0x000fe80000100800 */
[----:B------:R-:W-:Y:S04]  /*65700*/  STL [R1+0x70e0], R3 ;  /* 0x0070e00301007387 */ /* 0x000fe80000100800 */
[----:B-1----:R-:W3:Y:S01]  /*65710*/  LDL.LU.64 R64, [R1+0x2400] ;  /* 0x0024000001407983 */ /* 0x002ee20000300a00 */
[C---:B--2---:R-:W-:Y:S03]  /*65720*/  HMMA.1688.F32.TF32 R60, R52.reuse, R204, R60 ;  /* 0x000000cc343c723c */ /* 0x044fe6000008103c */
[----:B------:R-:W3:Y:S11]  /*65730*/  LDL.LU.64 R66, [R1+0x2408] ;  /* 0x0024080001427983 */ /* 0x000ef60000300a00 */
[----:B------:R-:W-:Y:S09]  /*65740*/  @!UPT UIADD3 URZ, URZ, URZ, URZ ;  /* 0x0000003f3f3ff290 */ /* 0x000ff2000fffe03f */
[----:B------:R1:W-:Y:S04]  /*65750*/  STL.64 [R1+0xb10], R60 ;  /* 0x000b103c01007387 */ /* 0x0003e80000100a00 */
[----:B------:R2:W-:Y:S04]  /*65760*/  STL.64 [R1+0xb18], R62 ;  /* 0x000b183e01007387 */ /* 0x0005e80000100a00 */
[----:B-1----:R-:W3:Y:S01]  /*65770*/  LDL.LU.64 R60, [R1+0xaa0] ;  /* 0x000aa000013c7983 */ /* 0x002ee20000300a00 */
[C---:B----4-:R-:W-:Y:S03]  /*65780*/  HMMA.1688.F32.TF32 R80, R52.reuse, R200, R80 ;  /* 0x000000c83450723c */ /* 0x050fe60000081050 */
[----:B--2---:R-:W2:Y:S11]  /*65790*/  LDL.LU.64 R62, [R1+0xaa8] ;  /* 0x000aa800013e7983 */ /* 0x004eb60000300a00 */
[----:B------:R-:W-:Y:S09]  /*657a0*/  @!UPT UIADD3 URZ, URZ, URZ, URZ ;  /* 0x0000003f3f3ff290 */ /* 0x000ff2000fffe03f */
[----:B------:R1:W-:Y:S01]  /*657b0*/  STL.64 [R1+0xb00], R80 ;  /* 0x000b005001007387 */ /* 0x0003e20000100a00 */
[----:B------:R-:W-:Y:S02]  /*657c0*/  IMAD.MOV.U32 R0, RZ, RZ, R82 ;  /* 0x000000ffff007224 */ /* 0x000fe400078e0052 */
[----:B------:R-:W-:Y:S01]  /*657d0*/  IMAD.MOV.U32 R3, RZ, RZ, R83 ;  /* 0x000000ffff037224 */ /* 0x000fe200078e0053 */
        /* <DEDUP_REMOVED lines=71> */
[----:B------:R4:W-:Y:S01]  /*65c50*/  STL.64 [R1+0xa48], R82 ;  /* 0x000a485201007387 */ /* 0x0009e20000100a00 */
[----:B--2---:R-:W-:Y:S03]  /*65c60*/  HMMA.1688.F32.TF32 R52, R52, R244, R60 ;  /* 0x000000f43434723c */ /* 0x004fe6000008103c */
[----:B------:R-:W2:Y:S04]  /*65c70*/  LDL.LU.64 R60, [R1+0x9e0] ;  /* 0x0009e000013c7983 */ /* 0x000ea80000300a00 */
[----:B------:R-:W2:Y:S11]  /*65c80*/  LDL.LU.64 R62, [R1+0x9e8] ;  /* 0x0009e800013e7983 */ /* 0x000eb60000300a00 */
[----:B------:R-:W-:Y:S05]  /*65c90*/  @!UPT UIADD3 URZ, URZ, URZ, URZ ;  /* 0x0000003f3f3ff290 */ /* 0x000fea000fffe03f */
[----:B------:R-:W-:Y:S04]  /*65ca0*/  STL.64 [R1+0x2d0], R52 ;  /* 0x0002d03401007387 */ /* 0x000fe80000100a00 */
[----:B------:R-:W-:Y:S04]  /*65cb0*/  STL.64 [R1+0x2d8], R54 ;  /* 0x0002d83601007387 */ /* 0x000fe80000100a00 */
        /* <DEDUP_REMOVED lines=190> */
[----:B------:R-:W-:Y:S01]  /*668a0*/  STL.64 [R1+0x858], R86 ;  /* 0x0008585601007387 */ /* 0x000fe20000100a00 */
[----:B--2---:R-:W-:Y:S03]  /*668b0*/  HMMA.1688.F32.TF32 R48, R48, R244, R60 ;  /* 0x000000f43030723c */ /* 0x004fe6000008103c */
        /* <DEDUP_REMOVED lines=50> */
[----:B------:R1:W-:Y:S04]  /*66be0*/  STL.64 [R1+0x240], R56 ;  /* 0x0002403801007387 */ /* 0x0003e80000100a00 */
[----:B------:R4:W-:Y:S04]  /*66bf0*/  STL.64 [R1+0x248], R58 ;  /* 0x0002483a01007387 */ /* 0x0009e80000100a00 */
[----:B-1----:R-:W2:Y:S04]  /*66c00*/  LDL.LU.64 R56, [R1+0x7f0] ;  /* 0x0007f00001387983 */ /* 0x002ea80000300a00 */
[----:B----4-:R-:W4:Y:S01]  /*66c10*/  LDL.LU.64 R58, [R1+0x7f8] ;  /* 0x0007f800013a7983 */ /* 0x010f220000300a00 */
        /* <DEDUP_REMOVED lines=37> */
[C---:B----4-:R-:W-:Y:S01]  /*66e70*/  HMMA.1688.F32.TF32 R80, R52.reuse, R216, R56 ;  /* 0x000000d83450723c */ /* 0x050fe20000081038 */
        /* <DEDUP_REMOVED lines=30> */
[----:B------:R1:W-:Y:S01]  /*67060*/  STL.64 [R1+0x7b8], R82 ;  /* 0x0007b85201007387 */ /* 0x0003e20000100a00 */
[C---:B--2---:R-:W-:Y:S03]  /*67070*/  HMMA.1688.F32.TF32 R60, R52.reuse, R196, R60 ;  /* 0x000000c4343c723c */ /* 0x044fe6000008103c */
[----:B-1----:R-:W2:Y:S04]  /*67080*/  LDL.LU.64 R80, [R1+0x22c0] ;  /* 0x0022c00001507983 */ /* 0x002ea80000300a00 */
[----:B------:R-:W2:Y:S11]  /*67090*/  LDL.LU.64 R82, [R1+0x22c8] ;  /* 0x0022c80001527983 */ /* 0x000eb60000300a00 */
[----:B------:R-:W-:Y:S05]  /*670a0*/  @!UPT UIADD3 URZ, URZ, URZ, URZ ;  /* 0x0000003f3f3ff290 */ /* 0x000fea000fffe03f */
[----:B------:R1:W-:Y:S04]  /*670b0*/  STL.64 [R1+0x7a0], R60 ;  /* 0x0007a03c01007387 */ /* 0x0003e80000100a00 */
[----:B------:R1:W-:Y:S04]  /*670c0*/  STL.64 [R1+0x7a8], R62 ;  /* 0x0007a83e01007387 */ /* 0x0003e80000100a00 */
[----:B-1----:R-:W2:Y:S04]  /*670d0*/  LDL.LU.64 R60, [R1+0x730] ;  /* 0x00073000013c7983 */ /* 0x002ea80000300a00 */
[----:B------:R-:W2:Y:S01]  /*670e0*/  LDL.LU.64 R62, [R1+0x738] ;  /* 0x00073800013e7983 */ /* 0x000ea20000300a00 */
        /* <DEDUP_REMOVED lines=58> */
[C---:B-1----:R-:W-:Y:S02]  /*67490*/  HMMA.1688.F32.TF32 R72, R52.reuse, R152, R68 ;  /* 0x000000983448723c */ /* 0x042fe40000081044 */
[----:B------:R-:W4:Y:S04]  /*674a0*/  LDL.LU.64 R68, [R1+0x2240] ;  /* 0x0022400001447983 */ /* 0x000f280000300a00 */
[----:B------:R-:W4:Y:S11]  /*674b0*/  LDL.LU.64 R70, [R1+0x2248] ;  /* 0x0022480001467983 */ /* 0x000f360000300a00 */
[----:B------:R-:W-:Y:S06]  /*674c0*/  @!UPT UIADD3 URZ, URZ, URZ, URZ ;  /* 0x0000003f3f3ff290 */ /* 0x000fec000fffe03f */
[----:B------:R-:W-:Y:S04]  /*674d0*/  STL.64 [R1+0x6f0], R72 ;  /* 0x0006f04801007387 */ /* 0x000fe80000100a00 */
[----:B------:R-:W-:Y:S04]  /*674e0*/  STL.64 [R1+0x6f8], R74 ;  /* 0x0006f84a01007387 */ /* 0x000fe80000100a00 */
[----:B------:R-:W-:Y:S04]  /*674f0*/  LDS R72, [R2+0x680] ;  /* 0x0006800002487984 */ /* 0x000fe80000000800 */
[----:B------:R-:W-:Y:S01]  /*67500*/  LDS R74, [R2+0x2680] ;  /* 0x00268000024a7984 */ /* 0x000fe20000000800 */
[----:B---3--:R-:W-:Y:S03]  /*67510*/  HMMA.1688.F32.TF32 R52, R52, R244, R64 ;  /* 0x000000f43434723c */ /* 0x008fe60000081040 */
[----:B------:R-:W3:Y:S04]  /*67520*/  LDL.LU.64 R64, [R1+0x2230] ;  /* 0x0022300001407983 */ /* 0x000ee80000300a00 */
[----:B------:R-:W3:Y:S04]  /*67530*/  LDL.LU.64 R66, [R1+0x2238] ;  /* 0x0022380001427983 */ /* 0x000ee80000300a00 */
[----:B------:R-:W-:Y:S04]  /*67540*/  LDS R73, [R252+0x680] ;  /* 0x00068000fc497984 */ /* 0x000fe80000000800 */
[----:B------:R-:W1:Y:S08]  /*67550*/  LDS R75, [R252+0x2680] ;  /* 0x00268000fc4b7984 */ /* 0x000e700000000800 */
        /* <DEDUP_REMOVED lines=35> */
[----:B---3--:R-:W3:Y:S01]  /*67790*/  LDL.LU.64 R70, [R1+0x21d8] ;  /* 0x0021d80001467983 */ /* 0x008ee20000300a00 */
        /* <DEDUP_REMOVED lines=153> */
[----:B------:R-:W-:Y:S01]  /*68130*/  STL.64 [R1+0x4f0], R84 ;  /* 0x0004f05401007387 */ /* 0x000fe20000100a00 */
[----:B------:R-:W-:Y:S03]  /*68140*/  HMMA.1688.F32.TF32 R48, R48, R244, R64 ;  /* 0x000000f43030723c */ /* 0x000fe60000081040 */
[----:B------:R-:W-:Y:S04]  /*68150*/  STL.64 [R1+0x4f8], R86 ;  /* 0x0004f85601007387 */ /* 0x000fe80000100a00 */
[----:B------:R-:W3:Y:S04]  /*68160*/  LDL.LU.64 R64, [R1+0x1a0] ;  /* 0x0001a00001407983 */ /* 0x000ee80000300a00 */
[----:B------:R-:W3:Y:S11]  /*68170*/  LDL.LU.64 R66, [R1+0x1a8] ;  /* 0x0001a80001427983 */ /* 0x000ef60000300a00 */
[----:B------:R-:W-:Y:S01]  /*68180*/  @!UPT UIADD3 URZ, URZ, URZ, URZ ;  /* 0x0000003f3f3ff290 */ /* 0x000fe2000fffe03f */
        /* <DEDUP_REMOVED lines=16> */
[----:B------:R-:W-:Y:S04]  /*68290*/  STL.64 [R1+0x1e0], R80 ;  /* 0x0001e05001007387 */ /* 0x000fe80000100a00 */
[----:B------:R-:W-:Y:S04]  /*682a0*/  STL.64 [R1+0x1e8], R82 ;  /* 0x0001e85201007387 */ /* 0x000fe80000100a00 */
        /* <DEDUP_REMOVED lines=17> */
[----:B------:R1:W-:Y:S01]  /*683c0*/  STL.64 [R1+0x1b0], R68 ;  /* 0x0001b04401007387 */ /* 0x0003e20000100a00 */
[C---:B------:R-:W-:Y:S03]  /*683d0*/  HMMA.1688.F32.TF32 R64, R72.reuse, R20, R64 ;  /* 0x000000144840723c */ /* 0x040fe60000081040 */
[----:B------:R3:W-:Y:S04]  /*683e0*/  STL.64 [R1+0x1b8], R70 ;  /* 0x0001b84601007387 */ /* 0x0007e80000100a00 */
[----:B-1----:R-:W4:Y:S04]  /*683f0*/  LDL.LU.64 R68, [R1+0x2060] ;  /* 0x0020600001447983 */ /* 0x002f280000300a00 */
[----:B---3--:R-:W3:Y:S01]  /*68400*/  LDL.LU.64 R70, [R1+0x2068] ;  /* 0x0020680001467983 */ /* 0x008ee20000300a00 */
[C---:B--2---:R-:W-:Y:S11]  /*68410*/  HMMA.1688.F32.TF32 R60, R72.reuse, R16, R60 ;  /* 0x00000010483c723c */ /* 0x044ff6000008103c */
[----:B------:R1:W-:Y:S04]  /*68420*/  STL.64 [R1+0x1a0], R64 ;  /* 0x0001a04001007387 */ /* 0x0003e80000100a00 */
[----:B------:R2:W-:Y:S04]  /*68430*/  STL.64 [R1+0x1a8], R66 ;  /* 0x0001a84201007387 */ /* 0x0005e80000100a00 */
[----:B-1----:R-:W3:Y:S04]  /*68440*/  LDL.LU.64 R64, [R1+0x2050] ;  /* 0x0020500001407983 */ /* 0x002ee80000300a00 */
[----:B--2---:R-:W2:Y:S04]  /*68450*/  LDL.LU.64 R66, [R1+0x2058] ;  /* 0x0020580001427983 */ /* 0x004ea80000300a00 */
        /* <DEDUP_REMOVED lines=19> */
[----:B------:R-:W4:Y:S01]  /*68590*/  LDL.LU.64 R54, [R1+0x2018] ;  /* 0x0020180001367983 */ /* 0x000f220000300a00 */
[C---:B------:R-:W-:Y:S11]  /*685a0*/  HMMA.1688.F32.TF32 R76, R72.reuse, R228, R76 ;  /* 0x000000e4484c723c */ /* 0x040ff6000008104c */
[----:B------:R-:W-:Y:S04]  /*685b0*/  @!UPT UIADD3 URZ, URZ, URZ, URZ ;  /* 0x0000003f3f3ff290 */ /* 0x000fe8000fffe03f */
[----:B------:R-:W-:Y:S04]  /*685c0*/  STL.64 [R1+0x4d0], R80 ;  /* 0x0004d05001007387 */ /* 0x000fe80000100a00 */
[----:B------:R-:W-:Y:S04]  /*685d0*/  STL.64 [R1+0x4d8], R82 ;  /* 0x0004d85201007387 */ /* 0x000fe80000100a00 */
[----:B------:R-:W-:Y:S04]  /*685e0*/  STL.64 [R1+0x4c0], R76 ;  /* 0x0004c04c01007387 */ /* 0x000fe80000100a00 */
[----:B------:R-:W-:Y:S04]  /*685f0*/  STL.64 [R1+0x4c8], R78 ;  /* 0x0004c84e01007387 */ /* 0x000fe80000100a00 */
[----:B------:R-:W4:Y:S01]  /*68600*/  LDL.LU.64 R84, [R1+0x2000] ;  /* 0x0020000001547983 */ /* 0x000f220000300a00 */
[C---:B---3--:R-:W-:Y:S08]  /*68610*/  HMMA.1688.F32.TF32 R68, R72.reuse, R224, R68 ;  /* 0x000000e04844723c */ /* 0x048ff00000081044 */
[C---:B--2---:R-:W-:Y:S11]  /*68620*/  HMMA.1688.F32.TF32 R64, R72.reuse, R220, R64 ;  /* 0x000000dc4840723c */ /* 0x044ff60000081040 */
[----:B------:R-:W-:Y:S04]  /*68630*/  @!UPT UIADD3 URZ, URZ, URZ, URZ ;  /* 0x0000003f3f3ff290 */ /* 0x000fe8000fffe03f */
[----:B------:R-:W-:Y:S04]  /*68640*/  STL.64 [R1+0x4b0], R68 ;  /* 0x0004b04401007387 */ /* 0x000fe80000100a00 */
[----:B------:R-:W-:Y:S04]  /*68650*/  STL.64 [R1+0x4b8], R70 ;  /* 0x0004b84601007387 */ /* 0x000fe80000100a00 */
[----:B------:R-:W2:Y:S01]  /*68660*/  LDL.LU.64 R86, [R1+0x2008] ;  /* 0x0020080001567983 */ /* 0x000ea20000300a00 */
[C---:B----4-:R-:W-:Y:S03]  /*68670*/  HMMA.1688.F32.TF32 R56, R72.reuse, R216, R56 ;  /* 0x000000d84838723c */ /* 0x050fe60000081038 */
[----:B------:R1:W-:Y:S04]  /*68680*/  STL.64 [R1+0x4a0], R64 ;  /* 0x0004a04001007387 */ /* 0x0003e80000100a00 */
[----:B------:R3:W-:Y:S04]  /*68690*/  STL.64 [R1+0x4a8], R66 ;  /* 0x0004a84201007387 */ /* 0x0007e80000100a00 */
[----:B-1----:R-:W4:Y:S04]  /*686a0*/  LDL.LU.64 R64, [R1+0x1ff0] ;  /* 0x001ff00001407983 */ /* 0x002f280000300a00 */
[----:B---3--:R-:W4:Y:S08]  /*686b0*/  LDL.LU.64 R66, [R1+0x1ff8] ;  /* 0x001ff80001427983 */ /* 0x008f300000300a00 */
        /* <DEDUP_REMOVED lines=10> */
[C---:B-1----:R-:W-:Y:S02]  /*68760*/  HMMA.1688.F32.TF32 R68, R72.reuse, R208, R48 ;  /* 0x000000d04844723c */ /* 0x042fe40000081030 */
[----:B------:R-:W3:Y:S04]  /*68770*/  LDL.LU.64 R48, [R1+0x1fc0] ;  /* 0x001fc00001307983 */ /* 0x000ee80000300a00 */
[----:B------:R-:W3:Y:S02]  /*68780*/  LDL.LU.64 R50, [R1+0x1fc8] ;  /* 0x001fc80001327983 */ /* 0x000ee40000300a00 */
[C---:B------:R-:W-:Y:S11]  /*68790*/  HMMA.1688.F32.TF32 R52, R72.reuse, R204, R52 ;  /* 0x000000cc4834723c */ /* 0x040ff60000081034 */
[----:B------:R-:W-:Y:S04]  /*687a0*/  @!UPT UIADD3 URZ, URZ, URZ, URZ ;  /* 0x0000003f3f3ff290 */ /* 0x000fe8000fffe03f */
[----:B------:R1:W-:Y:S04]  /*687b0*/  STL.64 [R1+0x470], R68 ;  /* 0x0004704401007387 */ /* 0x0003e80000100a00 */
[----:B------:R1:W-:Y:S04]  /*687c0*/  STL.64 [R1+0x478], R70 ;  /* 0x0004784601007387 */ /* 0x0003e80000100a00 */
[----:B------:R-:W3:Y:S04]  /*687d0*/  LDL.LU.64 R80, [R1+0x1fb0] ;  /* 0x001fb00001507983 */ /* 0x000ee80000300a00 */
[----:B------:R-:W3:Y:S04]  /*687e0*/  LDL.LU.64 R82, [R1+0x1fb8] ;  /* 0x001fb80001527983 */ /* 0x000ee80000300a00 */
[----:B------:R1:W-:Y:S04]  /*687f0*/  STL.64 [R1+0x460], R52 ;  /* 0x0004603401007387 */ /* 0x0003e80000100a00 */
[----:B------:R1:W-:Y:S04]  /*68800*/  STL.64 [R1+0x468], R54 ;  /* 0x0004683601007387 */ /* 0x0003e80000100a00 */
[----:B------:R-:W3:Y:S04]  /*68810*/  LDL.LU.64 R76, [R1+0x1fa0] ;  /* 0x001fa000014c7983 */ /* 0x000ee80000300a00 */
[----:B------:R-:W3:Y:S04]  /*68820*/  LDL.LU.64 R78, [R1+0x1fa8] ;  /* 0x001fa800014e7983 */ /* 0x000ee80000300a00 */
[----:B-1----:R-:W3:Y:S04]  /*68830*/  LDL.LU.64 R68, [R1+0x3e0] ;  /* 0x0003e00001447983 */ /* 0x002ee80000300a00 */
[----:B------:R-:W3:Y:S04]  /*68840*/  LDL.LU.64 R70, [R1+0x3e8] ;  /* 0x0003e80001467983 */ /* 0x000ee80000300a00 */
[----:B------:R-:W3:Y:S04]  /*68850*/  LDL.LU.64 R52, [R1+0x1f90] ;  /* 0x001f900001347983 */ /* 0x000ee80000300a00 */
[----:B------:R-:W3:Y:S01]  /*68860*/  LDL.LU.64 R54, [R1+0x1f98] ;  /* 0x001f980001367983 */ /* 0x000ee20000300a00 */
[C---:B--2---:R-:W-:Y:S08]  /*68870*/  HMMA.1688.F32.TF32 R88, R72.reuse, R200, R84 ;  /* 0x000000c84858723c */ /* 0x044ff00000081054 */
[C---:B----4-:R-:W-:Y:S11]  /*68880*/  HMMA.1688.F32.TF32 R84, R72.reuse, R196, R64 ;  /* 0x000000c44854723c */ /* 0x050ff60000081040 */
[----:B------:R-:W-:Y:S04]  /*68890*/  @!UPT UIADD3 URZ, URZ, URZ, URZ ;  /* 0x0000003f3f3ff290 */ /* 0x000fe8000fffe03f */
        /* <DEDUP_REMOVED lines=22> */
[C---:B------:R-:W-:Y:S08]  /*68a00*/  HMMA.1688.F32.TF32 R80, R72.reuse, R180, R80 ;  /* 0x000000b44850723c */ /* 0x040ff00000081050 */
[C---:B------:R-:W-:Y:S08]  /*68a10*/  HMMA.1688.F32.TF32 R76, R72.reuse, R176, R76 ;  /* 0x000000b0484c723c */ /* 0x040ff0000008104c */
[C---:B------:R-:W-:Y:S07]  /*68a20*/  HMMA.1688.F32.TF32 R68, R72.reuse, R172, R68 ;  /* 0x000000ac4844723c */ /* 0x040fee0000081044 */
[----:B------:R1:W-:Y:S04]  /*68a30*/  STL.64 [R1+0x400], R80 ;  /* 0x0004005001007387 */ /* 0x0003e80000100a00 */
[----:B------:R1:W-:Y:S04]  /*68a40*/  STL.64 [R1+0x408], R82 ;  /* 0x0004085201007387 */ /* 0x0003e80000100a00 */
[----:B------:R-:W-:Y:S04]  /*68a50*/  STL.64 [R1+0x3f0], R76 ;  /* 0x0003f04c01007387 */ /* 0x000fe80000100a00 */
[----:B------:R-:W-:Y:S04]  /*68a60*/  STL.64 [R1+0x3f8], R78 ;  /* 0x0003f84e01007387 */ /* 0x000fe80000100a00 */
[----:B------:R-:W4:Y:S04]  /*68a70*/  LDL.LU.64 R84, [R1+0x1f40] ;  /* 0x001f400001547983 */ /* 0x000f280000300a00 */
[----:B------:R-:W-:Y:S04]  /*68a80*/  STL.64 [R1+0x3e0], R68 ;  /* 0x0003e04401007387 */ /* 0x000fe80000100a00 */
[----:B------:R-:W-:Y:S04]  /*68a90*/  STL.64 [R1+0x3e8], R70 ;  /* 0x0003e84601007387 */ /* 0x000fe80000100a00 */
[----:B------:R-:W4:Y:S01]  /*68aa0*/  LDL.LU.64 R86, [R1+0x1f48] ;  /* 0x001f480001567983 */ /* 0x000f220000300a00 */
[C---:B------:R-:W-:Y:S11]  /*68ab0*/  HMMA.1688.F32.TF32 R52, R72.reuse, R168, R52 ;  /* 0x000000a84834723c */ /* 0x040ff60000081034 */
[----:B------:R-:W-:Y:S11]  /*68ac0*/  @!UPT UIADD3 URZ, URZ, URZ, URZ ;  /* 0x0000003f3f3ff290 */ /* 0x000ff6000fffe03f */
[----:B------:R-:W-:Y:S01]  /*68ad0*/  @!UPT UIADD3 URZ, URZ, URZ, URZ ;  /* 0x0000003f3f3ff290 */ /* 0x000fe2000fffe03f */
[----:B------:R-:W-:Y:S04]  /*68ae0*/  STL.64 [R1+0x6f18], R54 ;  /* 0x006f183601007387 */ /* 0x000fe80000100a00 */
[----:B------:R-:W-:Y:S01]  /*68af0*/  STL.64 [R1+0x6f10], R52 ;  /* 0x006f103401007387 */ /* 0x000fe20000100a00 */
[C---:B--2---:R-:W-:Y:S08]  /*68b00*/  HMMA.1688.F32.TF32 R56, R72.reuse, R164, R56 ;  /* 0x000000a44838723c */ /* 0x044ff00000081038 */
[C---:B---3--:R-:W-:Y:S11]  /*68b10*/  HMMA.1688.F32.TF32 R60, R72.reuse, R160, R60 ;  /* 0x000000a0483c723c */ /* 0x048ff6000008103c */
[----:B------:R-:W-:Y:S04]  /*68b20*/  @!UPT UIADD3 URZ, URZ, URZ, URZ ;  /* 0x0000003f3f3ff290 */ /* 0x000fe8000fffe03f */
[----:B------:R-:W-:Y:S04]  /*68b30*/  STL.64 [R1+0x6f28], R58 ;  /* 0x006f283a01007387 */ /* 0x000fe80000100a00 */
[----:B------:R2:W-:Y:S04]  /*68b40*/  STL.64 [R1+0x6f20], R56 ;  /* 0x006f203801007387 */ /* 0x0005e80000100a00 */
[----:B-1----:R-:W3:Y:S04]  /*68b50*/  LDL.LU.64 R80, [R1+0x1f30] ;  /* 0x001f300001507983 */ /* 0x002ee80000300a00 */
[----:B------:R-:W3:Y:S04]  /*68b60*/  LDL.LU.64 R82, [R1+0x1f38] ;  /* 0x001f380001527983 */ /* 0x000ee80000300a00 */
[----:B------:R-:W-:Y:S04]  /*68b70*/  STL.64 [R1+0x6f38], R62 ;  /* 0x006f383e01007387 */ /* 0x000fe80000100a00 */
[----:B------:R-:W-:Y:S04]  /*68b80*/  STL.64 [R1+0x6f30], R60 ;  /* 0x006f303c01007387 */ /* 0x000fe80000100a00 */
[----:B--2---:R-:W2:Y:S04]  /*68b90*/  LDL.LU.64 R56, [R1+0x1f20] ;  /* 0x001f200001387983 */ /* 0x004ea80000300a00 */
[----:B------:R-:W2:Y:S01]  /*68ba0*/  LDL.LU.64 R58, [R1+0x1f28] ;  /* 0x001f2800013a7983 */ /* 0x000ea20000300a00 */
[C---:B----4-:R-:W-:Y:S08]  /*68bb0*/  HMMA.1688.F32.TF32 R64, R72.reuse, R156, R64 ;  /* 0x0000009c4840723c */ /* 0x050ff00000081040 */
[C---:B------:R-:W-:Y:S11]  /*68bc0*/  HMMA.1688.F32.TF32 R68, R72.reuse, R152, R48 ;  /* 0x000000984844723c */ /* 0x040ff60000081030 */
[----:B------:R-:W-:Y:S04]  /*68bd0*/  @!UPT UIADD3 URZ, URZ, URZ, URZ ;  /* 0x0000003f3f3ff290 */ /* 0x000fe8000fffe03f */
[----:B------:R-:W-:Y:S04]  /*68be0*/  STL.64 [R1+0x6f48], R66 ;  /* 0x006f484201007387 */ /* 0x000fe80000100a00 */
[----:B------:R-:W-:Y:S04]  /*68bf0*/  STL.64 [R1+0x6f40], R64 ;  /* 0x006f404001007387 */ /* 0x000fe80000100a00 */
[----:B------:R-:W4:Y:S04]  /*68c00*/  LDL.LU.64 R48, [R1+0x1f10] ;  /* 0x001f100001307983 */ /* 0x000f280000300a00 */
[----:B------:R-:W4:Y:S04]  /*68c10*/  LDL.LU.64 R50, [R1+0x1f18] ;  /* 0x001f180001327983 */ /* 0x000f280000300a00 */
[----:B------:R-:W4:Y:S04]  /*68c20*/  LDL.LU.64 R76, [R1+0x1f00] ;  /* 0x001f0000014c7983 */ /* 0x000f280000300a00 */
[----:B------:R-:W4:Y:S01]  /*68c30*/  LDL.LU.64 R78, [R1+0x1f08] ;  /* 0x001f0800014e7983 */ /* 0x000f220000300a00 */
[----:B------:R-:W-:Y:S03]  /*68c40*/  HMMA.1688.F32.TF32 R72, R72, R244, R232 ;  /* 0x000000f44848723c */ /* 0x000fe600000810e8 */
[----:B------:R-:W4:Y:S04]  /*68c50*/  LDL.LU.64 R52, [R1+0x1ef0] ;  /* 0x001ef00001347983 */ /* 0x000f280000300a00 */
[----:B------:R-:W4:Y:S04]  /*68c60*/  LDL.LU.64 R54, [R1+0x1ef8] ;  /* 0x001ef80001367983 */ /* 0x000f280000300a00 */
[----:B------:R-:W-:Y:S04]  /*68c70*/  STL.64 [R1+0x6f58], R70 ;  /* 0x006f584601007387 */ /* 0x000fe80000100a00 */
[----:B------:R-:W-:Y:S04]  /*68c80*/  STL.64 [R1+0x6f50], R68 ;  /* 0x006f504401007387 */ /* 0x000fe80000100a00 */
[----:B------:R-:W-:Y:S04]  /*68c90*/  LDS R232, [R2+0x780] ;  /* 0x0007800002e87984 */ /* 0x000fe80000000800 */
[----:B------:R-:W-:Y:S04]  /*68ca0*/  STL.64 [R1+0x6f68], R74 ;  /* 0x006f684a01007387 */ /* 0x000fe80000100a00 */
[----:B------:R1:W-:Y:S01]  /*68cb0*/  STL.64 [R1+0x6f60], R72 ;  /* 0x006f604801007387 */ /* 0x0003e20000100a00 */
[C---:B------:R-:W-:Y:S03]  /*68cc0*/  HMMA.1688.F32.TF32 R148, R236.reuse, R44, R84 ;  /* 0x0000002cec94723c */ /* 0x040fe60000081054 */
[----:B------:R-:W4:Y:S04]  /*68cd0*/  LDL.LU.64 R84, [R1+0x1ee0] ;  /* 0x001ee00001547983 */ /* 0x000f280000300a00 */
[----:B------:R-:W4:Y:S04]  /*68ce0*/  LDL.LU.64 R86, [R1+0x1ee8] ;  /* 0x001ee80001567983 */ /* 0x000f280000300a00 */
[----:B------:R-:W4:Y:S04]  /*68cf0*/  LDL.LU.64 R88, [R1+0x1ed0] ;  /* 0x001ed00001587983 */ /* 0x000f280000300a00 */
[----:B------:R-:W4:Y:S04]  /*68d00*/  LDL.LU.64 R90, [R1+0x1ed8] ;  /* 0x001ed800015a7983 */ /* 0x000f280000300a00 */
[----:B------:R-:W-:Y:S04]  /*68d10*/  LDS R234, [R2+0x2780] ;  /* 0x0027800002ea7984 */ /* 0x000fe80000000800 */
[----:B------:R-:W-:Y:S04]  /*68d20*/  LDS R233, [R252+0x780] ;  /* 0x00078000fce97984 */ /* 0x000fe80000000800 */
[----:B------:R-:W-:Y:S04]  /*68d30*/  STL.64 [R1+0x6f78], R150 ;  /* 0x006f789601007387 */ /* 0x000fe80000100a00 */
[----:B------:R-:W-:Y:S04]  /*68d40*/  STL.64 [R1+0x6f70], R148 ;  /* 0x006f709401007387 */ /* 0x000fe80000100a00 */
[----:B-1----:R-:W4:Y:S04]  /*68d50*/  LDL.LU.64 R72, [R1+0x1ec0] ;  /* 0x001ec00001487983 */ /* 0x002f280000300a00 */
[----:B------:R-:W4:Y:S04]  /*68d60*/  LDL.LU.64 R74, [R1+0x1ec8] ;  /* 0x001ec800014a7983 */ /* 0x000f280000300a00 */
[----:B------:R-:W1:Y:S01]  /*68d70*/  LDS R235, [R252+0x2780] ;  /* 0x00278000fceb7984 */ /* 0x000e620000000800 */
[C---:B---3--:R-:W-:Y:S08]  /*68d80*/  HMMA.1688.F32.TF32 R140, R236.reuse, R40, R80 ;  /* 0x00000028ec8c723c */ /* 0x048ff00000081050 */
[C---:B--2---:R-:W-:Y:S11]  /*68d90*/  HMMA.1688.F32.TF32 R144, R236.reuse, R36, R56 ;  /* 0x00000024ec90723c */ /* 0x044ff60000081038 */
[----:B------:R-:W-:Y:S04]  /*68da0*/  @!UPT UIADD3 URZ, URZ, URZ, URZ ;  /* 0x0000003f3f3ff290 */ /* 0x000fe8000fffe03f */
[----:B------:R-:W-:Y:S04]  /*68db0*/  STL.64 [R1+0x6f88], R142 ;  /* 0x006f888e01007387 */ /* 0x000fe80000100a00 */
[----:B------:R-:W-:Y:S04]  /*68dc0*/  STL.64 [R1+0x6f80], R140 ;  /* 0x006f808c01007387 */ /* 0x000fe80000100a00 */
[----:B------:R-:W2:Y:S04]  /*68dd0*/  LDL.LU.64 R68, [R1+0x1eb0] ;  /* 0x001eb00001447983 */ /* 0x000ea80000300a00 */
[----:B------:R-:W2:Y:S04]  /*68de0*/  LDL.LU.64 R70, [R1+0x1eb8] ;  /* 0x001eb80001467983 */ /* 0x000ea80000300a00 */
[----:B------:R-:W3:Y:S04]  /*68df0*/  LDL.LU.64 R64, [R1+0x1ea0] ;  /* 0x001ea00001407983 */ /* 0x000ee80000300a00 */
[----:B------:R-:W3:Y:S04]  /*68e00*/  LDL.LU.64 R66, [R1+0x1ea8] ;  /* 0x001ea80001427983 */ /* 0x000ee80000300a00 */
[----:B------:R-:W3:Y:S04]  /*68e10*/  LDL.LU.64 R60, [R1+0x1e90] ;  /* 0x001e9000013c7983 */ /* 0x000ee80000300a00 */
[----:B------:R-:W3:Y:S04]  /*68e20*/  LDL.LU.64 R62, [R1+0x1e98] ;  /* 0x001e9800013e7983 */ /* 0x000ee80000300a00 */
[----:B------:R-:W-:Y:S04]  /*68e30*/  STL.64 [R1+0x6f98], R146 ;  /* 0x006f989201007387 */ /* 0x000fe80000100a00 */
[----:B------:R-:W-:Y:S04]  /*68e40*/  STL.64 [R1+0x6f90], R144 ;  /* 0x006f909001007387 */ /* 0x000fe80000100a00 */
[----:B------:R-:W3:Y:S04]  /*68e50*/  LDL.LU.64 R56, [R1+0x1e80] ;  /* 0x001e800001387983 */ /* 0x000ee80000300a00 */
[----:B------:R-:W3:Y:S01]  /*68e60*/  LDL.LU.64 R58, [R1+0x1e88] ;  /* 0x001e8800013a7983 */ /* 0x000ee20000300a00 */
[C---:B----4-:R-:W-:Y:S08]  /*68e70*/  HMMA.1688.F32.TF32 R48, R236.reuse, R32, R48 ;  /* 0x00000020ec30723c */ /* 0x050ff00000081030 */
[C---:B------:R-:W-:Y:S08]  /*68e80*/  HMMA.1688.F32.TF32 R76, R236.reuse, R28, R76 ;  /* 0x0000001cec4c723c */ /* 0x040ff0000008104c */
[C---:B------:R-:W-:Y:S07]  /*68e90*/  HMMA.1688.F32.TF32 R80, R236.reuse, R24, R52 ;  /* 0x00000018ec50723c */ /* 0x040fee0000081034 */
[----:B------:R-:W-:Y:S04]  /*68ea0*/  STL.64 [R1+0x6fa8], R50 ;  /* 0x006fa83201007387 */ /* 0x000fe80000100a00 */
[----:B------:R4:W-:Y:S04]  /*68eb0*/  STL.64 [R1+0x6fa0], R48 ;  /* 0x006fa03001007387 */ /* 0x0009e80000100a00 */
[----:B------:R-:W-:Y:S04]  /*68ec0*/  STL.64 [R1+0x6fb8], R78 ;  /* 0x006fb84e01007387 */ /* 0x000fe80000100a00 */
[----:B------:R-:W-:Y:S04]  /*68ed0*/  STL.64 [R1+0x6fb0], R76 ;  /* 0x006fb04c01007387 */ /* 0x000fe80000100a00 */
[----:B------:R-:W3:Y:S04]  /*68ee0*/  LDL.LU.64 R52, [R1+0x1e70] ;  /* 0x001e700001347983 */ /* 0x000ee80000300a00 */
[----:B------:R-:W3:Y:S01]  /*68ef0*/  LDL.LU.64 R54, [R1+0x1e78] ;  /* 0x001e780001367983 */ /* 0x000ee20000300a00 */
[C---:B------:R-:W-:Y:S03]  /*68f00*/  HMMA.1688.F32.TF32 R84, R236.reuse, R20, R84 ;  /* 0x00000014ec54723c */ /* 0x040fe60000081054 */
[----:B------:R-:W-:Y:S04]  /*68f10*/  STL.64 [R1+0x6fc8], R82 ;  /* 0x006fc85201007387 */ /* 0x000fe80000100a00 */
[----:B------:R-:W-:Y:S11]  /*68f20*/  STL.64 [R1+0x6fc0], R80 ;  /* 0x006fc05001007387 */ /* 0x000ff60000100a00 */
[----:B------:R-:W-:Y:S05]  /*68f30*/  @!UPT UIADD3 URZ, URZ, URZ, URZ ;  /* 0x0000003f3f3ff290 */ /* 0x000fea000fffe03f */
[----:B------:R-:W-:Y:S04]  /*68f40*/  STL.64 [R1+0x6fd8], R86 ;  /* 0x006fd85601007387 */ /* 0x000fe80000100a00 */
[----:B------:R-:W-:Y:S04]  /*68f50*/  STL.64 [R1+0x6fd0], R84 ;  /* 0x006fd05401007387 */ /* 0x000fe80000100a00 */
[----:B----4-:R-:W4:Y:S04]  /*68f60*/  LDL.LU.64 R48, [R1+0x1e60] ;  /* 0x001e600001307983 */ /* 0x010f280000300a00 */
[----:B------:R-:W4:Y:S01]  /*68f70*/  LDL.LU.64 R50, [R1+0x1e68] ;  /* 0x001e680001327983 */ /* 0x000f220000300a00 */
[C---:B------:R-:W-:Y:S08]  /*68f80*/  HMMA.1688.F32.TF32 R88, R236.reuse, R16, R88 ;  /* 0x00000010ec58723c */ /* 0x040ff00000081058 */
[C---:B------:R-:W-:Y:S11]  /*68f90*/  HMMA.1688.F32.TF32 R92, R236.reuse, R12, R72 ;  /* 0x0000000cec5c723c */ /* 0x040ff60000081048 */
[----:B------:R-:W-:Y:S04]  /*68fa0*/  @!UPT UIADD3 URZ, URZ, URZ, URZ ;  /* 0x0000003f3f3ff290 */ /* 0x000fe8000fffe03f */
[----:B------:R-:W-:Y:S04]  /*68fb0*/  STL.64 [R1+0x6fe8], R90 ;  /* 0x006fe85a01007387 */ /* 0x000fe80000100a00 */
[----:B------:R-:W-:Y:S04]  /*68fc0*/  STL.64 [R1+0x6fe0], R88 ;  /* 0x006fe05801007387 */ /* 0x000fe80000100a00 */
[----:B------:R-:W-:Y:S04]  /*68fd0*/  STL.64 [R1+0x6ff8], R94 ;  /* 0x006ff85e01007387 */ /* 0x000fe80000100a00 */
[----:B------:R1:W-:Y:S01]  /*68fe0*/  STL.64 [R1+0x6ff0], R92 ;  /* 0x006ff05c01007387 */ /* 0x0003e20000100a00 */
[C---:B--2---:R-:W-:Y:S08]  /*68ff0*/  HMMA.1688.F32.TF32 R96, R236.reuse, R8, R68 ;  /* 0x00000008ec60723c */ /* 0x044ff00000081044 */
[C---:B---3--:R-:W-:Y:S08]  /*69000*/  HMMA.1688.F32.TF32 R100, R236.reuse, R4, R64 ;  /* 0x00000004ec64723c */ /* 0x048ff00000081040 */
        /* <DEDUP_REMOVED lines=8> */
[----:B-1----:R-:W2:Y:S04]  /*69090*/  LDL.LU.64 R92, [R1+0x1e50] ;  /* 0x001e5000015c7983 */ /* 0x002ea80000300a00 */
        /* <DEDUP_REMOVED lines=8> */
[----:B------:R-:W3:Y:S04]  /*69120*/  LDL.LU.64 R82, [R1+0x1e28] ;  /* 0x001e280001527983 */ /* 0x000ee80000300a00 */
[----:B------:R-:W3:Y:S04]  /*69130*/  LDL.LU.64 R76, [R1+0x1e10] ;  /* 0x001e1000014c7983 */ /* 0x000ee80000300a00 */
[----:B------:R-:W3:Y:S01]  /*69140*/  LDL.LU.64 R78, [R1+0x1e18] ;  /* 0x001e1800014e7983 */ /* 0x000ee20000300a00 */
[C---:B------:R-:W-:Y:S03]  /*69150*/  HMMA.1688.F32.TF32 R112, R236.reuse, R220, R52 ;  /* 0x000000dcec70723c */ /* 0x040fe60000081034 */
[----:B------:R-:W3:Y:S04]  /*69160*/  LDL.LU.64 R60, [R1+0x1d30] ;  /* 0x001d3000013c7983 */ /* 0x000ee80000300a00 */
[----:B------:R-:W3:Y:S11]  /*69170*/  LDL.LU.64 R62, [R1+0x1d38] ;  /* 0x001d3800013e7983 */ /* 0x000ef60000300a00 */
[----:B------:R-:W-:Y:S05]  /*69180*/  @!UPT UIADD3 URZ, URZ, URZ, URZ ;  /* 0x0000003f3f3ff290 */ /* 0x000fea000fffe03f */
[----:B------:R-:W-:Y:S04]  /*69190*/  STL.64 [R1+0x7048], R114 ;  /* 0x0070487201007387 */ /* 0x000fe80000100a00 */
[----:B------:R-:W-:Y:S04]  /*691a0*/  STL.64 [R1+0x7040], R112 ;  /* 0x0070407001007387 */ /* 0x000fe80000100a00 */
[----:B------:R-:W3:Y:S04]  /*691b0*/  LDL.LU.64 R56, [R1+0x1d40] ;  /* 0x001d400001387983 */ /* 0x000ee80000300a00 */
[----:B------:R-:W3:Y:S01]  /*691c0*/  LDL.LU.64 R58, [R1+0x1d48] ;  /* 0x001d4800013a7983 */ /* 0x000ee20000300a00 */
[C---:B----4-:R-:W-:Y:S03]  /*691d0*/  HMMA.1688.F32.TF32 R116, R236.reuse, R216, R48 ;  /* 0x000000d8ec74723c */ /* 0x050fe60000081030 */
        /* <DEDUP_REMOVED lines=10> */
[----:B------:R-:W-:Y:S04]  /*69280*/  STL.64 [R1+0x7058], R118 ;  /* 0x0070587601007387 */ /* 0x000fe80000100a00 */
[----:B------:R-:W-:Y:S01]  /*69290*/  STL.64 [R1+0x7050], R116 ;  /* 0x0070507401007387 */ /* 0x000fe20000100a00 */
[C---:B--2---:R-:W-:Y:S08]  /*692a0*/  HMMA.1688.F32.TF32 R120, R236.reuse, R212, R92 ;  /* 0x000000d4ec78723c */ /* 0x044ff0000008105c */
[C---:B---3--:R-:W-:Y:S08]  /*692b0*/  HMMA.1688.F32.TF32 R124, R236.reuse, R208, R88 ;  /* 0x000000d0ec7c723c */ /* 0x048ff00000081058 */
        /* <DEDUP_REMOVED lines=8> */
[----:B------:R-:W-:Y:S01]  /*69340*/  STL.64 [R1+0x7080], R128 ;  /* 0x0070808001007387 */ /* 0x000fe20000100a00 */
[C---:B------:R-:W-:Y:S03]  /*69350*/  HMMA.1688.F32.TF32 R76, R236.reuse, R192, R60 ;  /* 0x000000c0ec4c723c */ /* 0x040fe6000008103c */
[----:B------:R-:W-:Y:S04]  /*69360*/  STL.64 [R1+0x7098], R134 ;  /* 0x0070988601007387 */ /* 0x000fe80000100a00 */
[----:B------:R-:W-:Y:S04]  /*69370*/  STL.64 [R1+0x7090], R132 ;  /* 0x0070908401007387 */ /* 0x000fe80000100a00 */
[----:B------:R-:W-:Y:S04]  /*69380*/  STL.64 [R1+0x70a8], R138 ;  /* 0x0070a88a01007387 */ /* 0x000fe80000100a00 */
[----:B------:R-:W-:Y:S04]  /*69390*/  STL.64 [R1+0x70a0], R136 ;  /* 0x0070a08801007387 */ /* 0x000fe80000100a00 */
[----:B------:R-:W2:Y:S04]  /*693a0*/  LDL.LU.64 R60, [R1+0x1dc0] ;  /* 0x001dc000013c7983 */ /* 0x000ea80000300a00 */
[----:B------:R-:W2:Y:S04]  /*693b0*/  LDL.LU.64 R62, [R1+0x1dc8] ;  /* 0x001dc800013e7983 */ /* 0x000ea80000300a00 */
        /* <DEDUP_REMOVED lines=11> */
[C---:B------:R-:W-:Y:S08]  /*69470*/  HMMA.1688.F32.TF32 R72, R236.reuse, R176, R72 ;  /* 0x000000b0ec48723c */ /* 0x040ff00000081048 */
[C---:B------:R-:W-:Y:S07]  /*69480*/  HMMA.1688.F32.TF32 R68, R236.reuse, R172, R68 ;  /* 0x000000acec44723c */ /* 0x040fee0000081044 */
[----:B------:R-:W-:Y:S04]  /*69490*/  STL.64 [R1+0x1d70], R76 ;  /* 0x001d704c01007387 */ /* 0x000fe80000100a00 */
[----:B------:R1:W-:Y:S01]  /*694a0*/  STL.64 [R1+0x1d78], R78 ;  /* 0x001d784e01007387 */ /* 0x0003e20000100a00 */
[C---:B------:R-:W-:Y:S08]  /*694b0*/  HMMA.1688.F32.TF32 R64, R236.reuse, R168, R64 ;  /* 0x000000a8ec40723c */ /* 0x040ff00000081040 */
[C---:B-1----:R-:W-:Y:S01]  /*694c0*/  HMMA.1688.F32.TF32 R76, R236.reuse, R180, R52 ;  /* 0x000000b4ec4c723c */ /* 0x042fe20000081034 */
[----:B------:R-:W4:Y:S04]  /*694d0*/  LDL.LU.64 R52, [R1+0x1e00] ;  /* 0x001e000001347983 */ /* 0x000f280000300a00 */
[----:B------:R-:W4:Y:S11]  /*694e0*/  LDL.LU.64 R54, [R1+0x1e08] ;  /* 0x001e080001367983 */ /* 0x000f360000300a00 */
[----:B------:R-:W-:Y:S07]  /*694f0*/  @!UPT UIADD3 URZ, URZ, URZ, URZ ;  /* 0x0000003f3f3ff290 */ /* 0x000fee000fffe03f */
[----:B------:R1:W-:Y:S04]  /*69500*/  STL.64 [R1+0x1d80], R76 ;  /* 0x001d804c01007387 */ /* 0x0003e80000100a00 */
[----:B------:R1:W-:Y:S04]  /*69510*/  STL.64 [R1+0x1d88], R78 ;  /* 0x001d884e01007387 */ /* 0x0003e80000100a00 */
[----:B------:R-:W-:Y:S04]  /*69520*/  STL.64 [R1+0x1d90], R72 ;  /* 0x001d904801007387 */ /* 0x000fe80000100a00 */
[----:B------:R-:W-:Y:S04]  /*69530*/  STL.64 [R1+0x1d98], R74 ;  /* 0x001d984a01007387 */ /* 0x000fe80000100a00 */
[----:B------:R-:W4:Y:S04]  /*69540*/  LDL.LU.64 R80, [R1+0x1df0] ;  /* 0x001df00001507983 */ /* 0x000f280000300a00 */
[----:B------:R-:W-:Y:S04]  /*69550*/  STL.64 [R1+0x1da0], R68 ;  /* 0x001da04401007387 */ /* 0x000fe80000100a00 */
[----:B------:R-:W-:Y:S04]  /*69560*/  STL.64 [R1+0x1da8], R70 ;  /* 0x001da84601007387 */ /* 0x000fe80000100a00 */
[----:B------:R-:W4:Y:S04]  /*69570*/  LDL.LU.64 R82, [R1+0x1df8] ;  /* 0x001df80001527983 */ /* 0x000f280000300a00 */
[----:B------:R-:W-:Y:S04]  /*69580*/  STL.64 [R1+0x1db0], R64 ;  /* 0x001db04001007387 */ /* 0x000fe80000100a00 */
[----:B------:R2:W-:Y:S04]  /*69590*/  STL.64 [R1+0x1db8], R66 ;  /* 0x001db84201007387 */ /* 0x0005e80000100a00 */
[----:B-1----:R-:W4:Y:S04]  /*695a0*/  LDL.LU.64 R76, [R1+0x1d60] ;  /* 0x001d6000014c7983 */ /* 0x002f280000300a00 */
        /* <DEDUP_REMOVED lines=18> */
[----:B------:R-:W-:Y:S04]  /*696d0*/  STL.64 [R1+0x1de0], R64 ;  /* 0x001de04001007387 */ /* 0x000fe80000100a00 */
[----:B------:R-:W-:Y:S04]  /*696e0*/  STL.64 [R1+0x1de8], R66 ;  /* 0x001de84201007387 */ /* 0x000fe80000100a00 */
[----:B------:R-:W4:Y:S04]  /*696f0*/  LDL.LU.64 R72, [R1+0x1cf0] ;  /* 0x001cf00001487983 */ /* 0x000f280000300a00 */
[----:B------:R-:W4:Y:S04]  /*69700*/  LDL.LU.64 R74, [R1+0x1cf8] ;  /* 0x001cf800014a7983 */ /* 0x000f280000300a00 */
[----:B------:R1:W-:Y:S04]  /*69710*/  STL.64 [R1+0x1e40], R52 ;  /* 0x001e403401007387 */ /* 0x0003e80000100a00 */
[----:B------:R1:W-:Y:S04]  /*69720*/  STL.64 [R1+0x1e48], R54 ;  /* 0x001e483601007387 */ /* 0x0003e80000100a00 */
[----:B-1----:R-:W4:Y:S04]  /*69730*/  LDL.LU.64 R52, [R1+0x1bd0] ;  /* 0x001bd00001347983 */ /* 0x002f280000300a00 */
[----:B------:R-:W4:Y:S04]  /*69740*/  LDL.LU.64 R54, [R1+0x1bd8] ;  /* 0x001bd80001367983 */ /* 0x000f280000300a00 */
[----:B------:R-:W4:Y:S01]  /*69750*/  LDL.LU.64 R68, [R1+0x1b20] ;  /* 0x001b200001447983 */ /* 0x000f220000300a00 */
[----:B------:R-:W-:Y:S03]  /*69760*/  HMMA.1688.F32.TF32 R84, R236, R244, R80 ;  /* 0x000000f4ec54723c */ /* 0x000fe60000081050 */
[----:B------:R-:W4:Y:S04]  /*69770*/  LDL.LU.64 R70, [R1+0x1b28] ;  /* 0x001b280001467983 */ /* 0x000f280000300a00 */
[----:B------:R-:W4:Y:S04]  /*69780*/  LDL.LU.64 R64, [R1+0x1b00] ;  /* 0x001b000001407983 */ /* 0x000f280000300a00 */
[----:B------:R-:W4:Y:S04]  /*69790*/  LDL.LU.64 R66, [R1+0x1b08] ;  /* 0x001b080001427983 */ /* 0x000f280000300a00 */
[----:B------:R-:W-:Y:S01]  /*697a0*/  LDS R237, [R252+0x4000] ;  /* 0x00400000fced7984 */ /* 0x000fe20000000800 */
[----:B------:R-:W-:Y:S03]  /*697b0*/  HMMA.1688.F32.TF32 R80, R232, R44, R76 ;  /* 0x0000002ce850723c */ /* 0x000fe6000008104c */
[----:B------:R-:W-:Y:S01]  /*697c0*/  LDS R239, [R252+0x6000] ;  /* 0x00600000fcef7984 */ /* 0x000fe20000000800 */
[----:B------:R-:W-:Y:S01]  /*697d0*/  IMAD.MOV.U32 R240, RZ, RZ, R222 ;  /* 0x000000fffff07224 */ /* 0x000fe200078e00de */
[----:B------:R-:W-:Y:S01]  /*697e0*/  MOV R242, R226 ;  /* 0x000000e200f27202 */ /* 0x000fe20000000f00 */
[----:B------:R-:W-:-:S02]  /*697f0*/  IMAD.MOV.U32 R241, RZ, RZ, R223 ;  /* 0x000000fffff17224 */ /* 0x000fc400078e00df */
[----:B------:R-:W-:Y:S01]  /*69800*/  IMAD.MOV.U32 R243, RZ, RZ, R227 ;  /* 0x000000fffff37224 */ /* 0x000fe200078e00e3 */
[----:B------:R-:W-:Y:S04]  /*69810*/  STL.64 [R1+0x1e30], R84 ;  /* 0x001e305401007387 */ /* 0x000fe80000100a00 */
[----:B------:R-:W-:Y:S01]  /*69820*/  STL.64 [R1+0x1e38], R86 ;  /* 0x001e385601007387 */ /* 0x000fe20000100a00 */
[----:B------:R-:W-:Y:S02]  /*69830*/  IMAD.MOV.U32 R248, RZ, RZ, R203 ;  /* 0x000000fffff87224 */ /* 0x000fe400078e00cb */
[----:B------:R-:W-:Y:S01]  /*69840*/  IMAD.MOV.U32 R249, RZ, RZ, R202 ;  /* 0x000000fffff97224 */ /* 0x000fe200078e00ca */
[----:B------:R-:W-:Y:S01]  /*69850*/  MOV R251, R198 ;  /* 0x000000c600fb7202 */ /* 0x000fe20000000f00 */
[----:B------:R-:W-:Y:S01]  /*69860*/  IMAD.MOV.U32 R250, RZ, RZ, R199 ;  /* 0x000000fffffa7224 */ /* 0x000fe200078e00c7 */
[----:B------:R-:W-:Y:S01]  /*69870*/  LDS R236, [R2+0x4000] ;  /* 0x0040000002ec7984 */ /* 0x000fe20000000800 */
[----:B------:R-:W-:-:S02]  /*69880*/  IMAD.MOV.U32 R148, RZ, RZ, R15 ;  /* 0x000000ffff947224 */ /* 0x000fc400078e000f */
[----:B------:R-:W-:Y:S01]  /*69890*/  IMAD.MOV.U32 R149, RZ, RZ, R14 ;  /* 0x000000ffff957224 */ /* 0x000fe200078e000e */
[----:B------:R-:W1:Y:S01]  /*698a0*/  LDS R238, [R2+0x6000] ;  /* 0x0060000002ee7984 */ /* 0x000e620000000800 */
[C---:B--2---:R-:W-:Y:S03]  /*698b0*/  HMMA.1688.F32.TF32 R76, R232.reuse, R40, R60 ;  /* 0x00000028e84c723c */ /* 0x044fe6000008103c */
[----:B------:R-:W2:Y:S04]  /*698c0*/  LDL.LU.64 R60, [R1+0x1ad0] ;  /* 0x001ad000013c7983 */ /* 0x000ea80000300a00 */
[----:B------:R-:W-:Y:S04]  /*698d0*/  STL.64 [R1+0x1e20], R80 ;  /* 0x001e205001007387 */ /* 0x000fe80000100a00 */
[----:B------:R-:W-:Y:S04]  /*698e0*/  STL.64 [R1+0x1e28], R82 ;  /* 0x001e285201007387 */ /* 0x000fe80000100a00 */
[----:B------:R-:W2:Y:S08]  /*698f0*/  LDL.LU.64 R62, [R1+0x1ad8] ;  /* 0x001ad800013e7983 */ /* 0x000eb00000300a00 */
        /* <DEDUP_REMOVED lines=16> */
[----:B------:R-:W4:Y:S07]  /*69a00*/  LDL.LU.64 R52, [R1+0x1650] ;  /* 0x0016500001347983 */ /* 0x000f2e0000300a00 */
[C---:B------:R-:W-:Y:S08]  /*69a10*/  HMMA.1688.F32.TF32 R68, R232.reuse, R20, R68 ;  /* 0x00000014e844723c */ /* 0x040ff00000081044 */
[C---:B------:R-:W-:Y:S01]  /*69a20*/  HMMA.1688.F32.TF32 R64, R232.reuse, R16, R64 ;  /* 0x00000010e840723c */ /* 0x040fe20000081040 */
[----:B------:R1:W-:Y:S04]  /*69a30*/  STL.64 [R1+0x1d60], R76 ;  /* 0x001d604c01007387 */ /* 0x0003e80000100a00 */
[----:B------:R1:W-:Y:S04]  /*69a40*/  STL.64 [R1+0x1d68], R78 ;  /* 0x001d684e01007387 */ /* 0x0003e80000100a00 */
[----:B------:R-:W4:Y:S04]  /*69a50*/  LDL.LU.64 R54, [R1+0x1658] ;  /* 0x0016580001367983 */ /* 0x000f280000300a00 */
[----:B------:R-:W-:Y:S04]  /*69a60*/  STL.64 [R1+0x1d50], R72 ;  /* 0x001d504801007387 */ /* 0x000fe80000100a00 */
[----:B------:R-:W-:Y:S04]  /*69a70*/  STL.64 [R1+0x1d58], R74 ;  /* 0x001d584a01007387 */ /* 0x000fe80000100a00 */
[----:B------:R-:W4:Y:S04]  /*69a80*/  LDL.LU.64 R80, [R1+0x1640] ;  /* 0x0016400001507983 */ /* 0x000f280000300a00 */
[----:B------:R-:W-:Y:S04]  /*69a90*/  STL.64 [R1+0x1d20], R68 ;  /* 0x001d204401007387 */ /* 0x000fe80000100a00 */
[----:B------:R-:W-:Y:S04]  /*69aa0*/  STL.64 [R1+0x1d28], R70 ;  /* 0x001d284601007387 */ /* 0x000fe80000100a00 */
[----:B------:R-:W4:Y:S04]  /*69ab0*/  LDL.LU.64 R82, [R1+0x1648] ;  /* 0x0016480001527983 */ /* 0x000f280000300a00 */
[----:B------:R1:W-:Y:S04]  /*69ac0*/  STL.64 [R1+0x1d10], R64 ;  /* 0x001d104001007387 */ /* 0x0003e80000100a00 */
[----:B------:R1:W-:Y:S04]  /*69ad0*/  STL.64 [R1+0x1d18], R66 ;  /* 0x001d184201007387 */ /* 0x0003e80000100a00 */
[----:B-1----:R-:W4:Y:S04]  /*69ae0*/  LDL.LU.64 R76, [R1+0x1520] ;  /* 0x00152000014c7983 */ /* 0x002f280000300a00 */
[----:B------:R-:W4:Y:S04]  /*69af0*/  LDL.LU.64 R78, [R1+0x1528] ;  /* 0x00152800014e7983 */ /* 0x000f280000300a00 */
[----:B------:R-:W4:Y:S04]  /*69b00*/  LDL.LU.64 R64, [R1+0x14e0] ;  /* 0x0014e00001407983 */ /* 0x000f280000300a00 */
[----:B------:R-:W4:Y:S01]  /*69b10*/  LDL.LU.64 R66, [R1+0x14e8] ;  /* 0x0014e80001427983 */ /* 0x000f220000300a00 */
[C---:B--2---:R-:W-:Y:S08]  /*69b20*/  HMMA.1688.F32.TF32 R60, R232.reuse, R12, R60 ;  /* 0x0000000ce83c723c */ /* 0x044ff0000008103c */
[C---:B---3--:R-:W-:Y:S11]  /*69b30*/  HMMA.1688.F32.TF32 R56, R232.reuse, R8, R56 ;  /* 0x00000008e838723c */ /* 0x048ff60000081038 */
[----:B------:R-:W-:Y:S04]  /*69b40*/  @!UPT UIADD3 URZ, URZ, URZ, URZ ;  /* 0x0000003f3f3ff290 */ /* 0x000fe8000fffe03f */
[----:B------:R1:W-:Y:S04]  /*69b50*/  STL.64 [R1+0x1cf0], R60 ;  /* 0x001cf03c01007387 */ /* 0x0003e80000100a00 */
[----:B------:R2:W-:Y:S04]  /*69b60*/  STL.64 [R1+0x1cf8], R62 ;  /* 0x001cf83e01007387 */ /* 0x0005e80000100a00 */
[----:B-1----:R-:W3:Y:S04]  /*69b70*/  LDL.LU.64 R60, [R1+0x1490] ;  /* 0x00149000013c7983 */ /* 0x002ee80000300a00 */
[----:B--2---:R-:W3:Y:S04]  /*69b80*/  LDL.LU.64 R62, [R1+0x1498] ;  /* 0x00149800013e7983 */ /* 0x004ee80000300a00 */
[----:B------:R-:W-:Y:S04]  /*69b90*/  STL.64 [R1+0x1670], R56 ;  /* 0x0016703801007387 */ /* 0x000fe80000100a00 */
[----:B------:R4:W-:Y:S02]  /*69ba0*/  STL.64 [R1+0x1678], R58 ;  /* 0x0016783a01007387 */ /* 0x0009e40000100a00 */
[C---:B----4-:R-:W-:Y:S02]  /*69bb0*/  HMMA.1688.F32.TF32 R56, R232.reuse, R4, R48 ;  /* 0x00000004e838723c */ /* 0x050fe40000081030 */
[----:B------:R-:W2:Y:S04]  /*69bc0*/  LDL.LU.64 R48, [R1+0x13d0] ;  /* 0x0013d00001307983 */ /* 0x000ea80000300a00 */
[----:B------:R-:W2:Y:S11]  /*69bd0*/  LDL.LU.64 R50, [R1+0x13d8] ;  /* 0x0013d80001327983 */ /* 0x000eb60000300a00 */
[----:B------:R-:W-:Y:S06]  /*69be0*/  @!UPT UIADD3 URZ, URZ, URZ, URZ ;  /* 0x0000003f3f3ff290 */ /* 0x000fec000fffe03f */
[----:B------:R1:W-:Y:S04]  /*69bf0*/  STL.64 [R1+0x1660], R56 ;  /* 0x0016603801007387 */ /* 0x0003e80000100a00 */
[----:B------:R4:W-:Y:S04]  /*69c00*/  STL.64 [R1+0x1668], R58 ;  /* 0x0016683a01007387 */ /* 0x0009e80000100a00 */
[----:B-1----:R-:W2:Y:S04]  /*69c10*/  LDL.LU.64 R56, [R1+0x1390] ;  /* 0x0013900001387983 */ /* 0x002ea80000300a00 */
[----:B----4-:R-:W4:Y:S01]  /*69c20*/  LDL.LU.64 R58, [R1+0x1398] ;  /* 0x00139800013a7983 */ /* 0x010f220000300a00 */
[C---:B------:R-:W-:Y:S08]  /*69c30*/  HMMA.1688.F32.TF32 R52, R232.reuse, R228, R52 ;  /* 0x000000e4e834723c */ /* 0x040ff00000081034 */
[C---:B------:R-:W-:Y:S11]  /*69c40*/  HMMA.1688.F32.TF32 R84, R232.reuse, R224, R80 ;  /* 0x000000e0e854723c */ /* 0x040ff60000081050 */
[----:B------:R-:W-:Y:S04]  /*69c50*/  @!UPT UIADD3 URZ, URZ, URZ, URZ ;  /* 0x0000003f3f3ff290 */ /* 0x000fe8000fffe03f */
[----:B------:R1:W-:Y:S04]  /*69c60*/  STL.64 [R1+0x1650], R52 ;  /* 0x0016503401007387 */ /* 0x0003e80000100a00 */
[----:B------:R1:W-:Y:S04]  /*69c70*/  STL.64 [R1+0x1658], R54 ;  /* 0x0016583601007387 */ /* 0x0003e80000100a00 */
[----:B------:R-:W4:Y:S04]  /*69c80*/  LDL.LU.64 R72, [R1+0x1290] ;  /* 0x0012900001487983 */ /* 0x000f280000300a00 */
[----:B------:R-:W4:Y:S01]  /*69c90*/  LDL.LU.64 R74, [R1+0x1298] ;  /* 0x00129800014a7983 */ /* 0x000f220000300a00 */
[C---:B------:R-:W-:Y:S03]  /*69ca0*/  HMMA.1688.F32.TF32 R80, R232.reuse, R220, R76 ;  /* 0x000000dce850723c */ /* 0x040fe6000008104c */
[----:B------:R-:W4:Y:S04]  /*69cb0*/  LDL.LU.64 R68, [R1+0x1260] ;  /* 0x0012600001447983 */ /* 0x000f280000300a00 */
[----:B------:R-:W4:Y:S01]  /*69cc0*/  LDL.LU.64 R70, [R1+0x1268] ;  /* 0x0012680001467983 */ /* 0x000f220000300a00 */
[C---:B------:R-:W-:Y:S03]  /*69cd0*/  HMMA.1688.F32.TF32 R76, R232.reuse, R216, R64 ;  /* 0x000000d8e84c723c */ /* 0x040fe60000081040 */
[----:B-1----:R-:W4:Y:S04]  /*69ce0*/  LDL.LU.64 R52, [R1+0x1250] ;  /* 0x0012500001347983 */ /* 0x002f280000300a00 */
[----:B------:R-:W4:Y:S04]  /*69cf0*/  LDL.LU.64 R54, [R1+0x1258] ;  /* 0x0012580001367983 */ /* 0x000f280000300a00 */
[----:B------:R-:W-:Y:S04]  /*69d00*/  STL.64 [R1+0x1640], R84 ;  /* 0x0016405401007387 */ /* 0x000fe80000100a00 */
[----:B------:R-:W-:Y:S04]  /*69d10*/  STL.64 [R1+0x1648], R86 ;  /* 0x0016485601007387 */ /* 0x000fe80000100a00 */
[----:B------:R-:W-:Y:S04]  /*69d20*/  STL.64 [R1+0x1520], R80 ;  /* 0x0015205001007387 */ /* 0x000fe80000100a00 */
[----:B------:R-:W-:Y:S04]  /*69d30*/  STL.64 [R1+0x1528], R82 ;  /* 0x0015285201007387 */ /* 0x000fe80000100a00 */
[----:B------:R-:W4:Y:S04]  /*69d40*/  LDL.LU.64 R64, [R1+0x1220] ;  /* 0x0012200001407983 */ /* 0x000f280000300a00 */
[----:B------:R-:W-:Y:S04]  /*69d50*/  STL.64 [R1+0x14e0], R76 ;  /* 0x0014e04c01007387 */ /* 0x000fe80000100a00 */
[----:B------:R2:W-:Y:S04]  /*69d60*/  STL.64 [R1+0x14e8], R78 ;  /* 0x0014e84e01007387 */ /* 0x0005e80000100a00 */
[----:B------:R-:W4:Y:S01]  /*69d70*/  LDL.LU.64 R66, [R1+0x1228] ;  /* 0x0012280001427983 */ /* 0x000f220000300a00 */
[C---:B---3--:R-:W-:Y:S08]  /*69d80*/  HMMA.1688.F32.TF32 R60, R232.reuse, R212, R60 ;  /* 0x000000d4e83c723c */ /* 0x048ff0000008103c */
[C---:B--2---:R-:W-:Y:S11]  /*69d90*/  HMMA.1688.F32.TF32 R76, R232.reuse, R208, R48 ;  /* 0x000000d0e84c723c */ /* 0x044ff60000081030 */
[----:B------:R-:W-:Y:S04]  /*69da0*/  @!UPT UIADD3 URZ, URZ, URZ, URZ ;  /* 0x0000003f3f3ff290 */ /* 0x000fe8000fffe03f */
[----:B------:R1:W-:Y:S04]  /*69db0*/  STL.64 [R1+0x1490], R60 ;  /* 0x0014903c01007387 */ /* 0x0003e80000100a00 */
[----:B------:R2:W-:Y:S04]  /*69dc0*/  STL.64 [R1+0x1498], R62 ;  /* 0x0014983e01007387 */ /* 0x0005e80000100a00 */
[----:B-1----:R-:W3:Y:S04]  /*69dd0*/  LDL.LU.64 R60, [R1+0x11f0] ;  /* 0x0011f000013c7983 */ /* 0x002ee80000300a00 */
[----:B--2---:R-:W3:Y:S04]  /*69de0*/  LDL.LU.64 R62, [R1+0x11f8] ;  /* 0x0011f800013e7983 */ /* 0x004ee80000300a00 */
[----:B------:R-:W2:Y:S04]  /*69df0*/  LDL.LU.64 R48, [R1+0x11e0] ;  /* 0x0011e00001307983 */ /* 0x000ea80000300a00 */
[----:B------:R-:W2:Y:S04]  /*69e00*/  LDL.LU.64 R50, [R1+0x11e8] ;  /* 0x0011e80001327983 */ /* 0x000ea80000300a00 */
[----:B------:R-:W-:Y:S04]  /*69e10*/  STL.64 [R1+0x13d0], R76 ;  /* 0x0013d04c01007387 */ /* 0x000fe80000100a00 */
[----:B------:R4:W-:Y:S02]  /*69e20*/  STL.64 [R1+0x13d8], R78 ;  /* 0x0013d84e01007387 */ /* 0x0009e40000100a00 */
[C---:B----4-:R-:W-:Y:S02]  /*69e30*/  HMMA.1688.F32.TF32 R76, R232.reuse, R204, R56 ;  /* 0x000000cce84c723c */ /* 0x050fe40000081038 */
[----:B------:R-:W2:Y:S04]  /*69e40*/  LDL.LU.64 R56, [R1+0x11b0] ;  /* 0x0011b00001387983 */ /* 0x000ea80000300a00 */
[----:B------:R-:W2:Y:S11]  /*69e50*/  LDL.LU.64 R58, [R1+0x11b8] ;  /* 0x0011b800013a7983 */ /* 0x000eb60000300a00 */
[----:B------:R-:W-:Y:S06]  /*69e60*/  @!UPT UIADD3 URZ, URZ, URZ, URZ ;  /* 0x0000003f3f3ff290 */ /* 0x000fec000fffe03f */
[----:B------:R-:W-:Y:S04]  /*69e70*/  STL.64 [R1+0x1390], R76 ;  /* 0x0013904c01007387 */ /* 0x000fe80000100a00 */
[----:B------:R-:W-:Y:S01]  /*69e80*/  STL.64 [R1+0x1398], R78 ;  /* 0x0013984e01007387 */ /* 0x000fe20000100a00 */
[C---:B------:R-:W-:Y:S08]  /*69e90*/  HMMA.1688.F32.TF32 R72, R232.reuse, R200, R72 ;  /* 0x000000c8e848723c */ /* 0x040ff00000081048 */
[C---:B------:R-:W-:Y:S08]  /*69ea0*/  HMMA.1688.F32.TF32 R68, R232.reuse, R196, R68 ;  /* 0x000000c4e844723c */ /* 0x040ff00000081044 */
[C---:B------:R-:W-:Y:S07]  /*69eb0*/  HMMA.1688.F32.TF32 R52, R232.reuse, R192, R52 ;  /* 0x000000c0e834723c */ /* 0x040fee0000081034 */
[----:B------:R-:W-:Y:S04]  /*69ec0*/  STL.64 [R1+0x1290], R72 ;  /* 0x0012904801007387 */ /* 0x000fe80000100a00 */
[----:B------:R-:W-:Y:S04]  /*69ed0*/  STL.64 [R1+0x1298], R74 ;  /* 0x0012984a01007387 */ /* 0x000fe80000100a00 */
[----:B------:R-:W-:Y:S04]  /*69ee0*/  STL.64 [R1+0x1260], R68 ;  /* 0x0012604401007387 */ /* 0x000fe80000100a00 */
[----:B------:R-:W-:Y:S04]  /*69ef0*/  STL.64 [R1+0x1268], R70 ;  /* 0x0012684601007387 */ /* 0x000fe80000100a00 */
[----:B------:R1:W-:Y:S01]  /*69f00*/  STL [R1+0x1250], R52 ;  /* 0x0012503401007387 */ /* 0x0003e20000100800 */
[----:B------:R-:W-:Y:S01]  /*69f10*/  IMAD.MOV.U32 R252, RZ, RZ, R53 ;  /* 0x000000fffffc7224 */ /* 0x000fe200078e0035 */
[----:B------:R-:W-:Y:S01]  /*69f20*/  MOV R192, R55 ;  /* 0x0000003700c07202 */ /* 0x000fe20000000f00 */
[----:B------:R-:W-:Y:S01]  /*69f30*/  IMAD.MOV.U32 R193, RZ, RZ, R54 ;  /* 0x000000ffffc17224 */ /* 0x000fe200078e0036 */
[----:B-1----:R-:W4:Y:S01]  /*69f40*/  LDL.LU.64 R52, [R1+0x1160] ;  /* 0x0011600001347983 */ /* 0x002f220000300a00 */
[C---:B------:R-:W-:Y:S03]  /*69f50*/  HMMA.1688.F32.TF32 R64, R232.reuse, R188, R64 ;  /* 0x000000bce840723c */ /* 0x040fe60000081040 */
[----:B------:R-:W4:Y:S04]  /*69f60*/  LDL.LU.64 R54, [R1+0x1168] ;  /* 0x0011680001367983 */ /* 0x000f280000300a00 */
[----:B------:R1:W-:Y:S04]  /*69f70*/  STL [R1+0x6eb8], R192 ;  /* 0x006eb8c001007387 */ /* 0x0003e80000100800 */
[----:B------:R1:W-:Y:S04]  /*69f80*/  STL [R1+0x6eb4], R193 ;  /* 0x006eb4c101007387 */ /* 0x0003e80000100800 */
[----:B------:R1:W-:Y:S08]  /*69f90*/  STL [R1+0x6eb0], R252 ;  /* 0x006eb0fc01007387 */ /* 0x0003f00000100800 */
[----:B------:R1:W-:Y:S04]  /*69fa0*/  STL.64 [R1+0x1220], R64 ;  /* 0x0012204001007387 */ /* 0x0003e80000100a00 */
[----:B------:R1:W-:Y:S01]  /*69fb0*/  STL.64 [R1+0x1228], R66 ;  /* 0x0012284201007387 */ /* 0x0003e20000100a00 */
[C---:B---3--:R-:W-:Y:S08]  /*69fc0*/  HMMA.1688.F32.TF32 R60, R232.reuse, R184, R60 ;  /* 0x000000b8e83c723c */ /* 0x048ff0000008103c */
[C---:B--2---:R-:W-:Y:S11]  /*69fd0*/  HMMA.1688.F32.TF32 R48, R232.reuse, R180, R48 ;  /* 0x000000b4e830723c */ /* 0x044ff60000081030 */
[----:B------:R-:W-:Y:S05]  /*69fe0*/  @!UPT UIADD3 URZ, URZ, URZ, URZ ;  /* 0x0000003f3f3ff290 */ /* 0x000fea000fffe03f */
[----:B-1----:R-:W-:Y:S01]  /*69ff0*/  IMAD.MOV.U32 R192, RZ, RZ, R61 ;  /* 0x000000ffffc07224 */ /* 0x002fe200078e003d */
[----:B------:R-:W-:Y:S01]  /*6a000*/  HMMA.1688.F32.TF32 R56, R232, R176, R56 ;  /* 0x000000b0e838723c */ /* 0x000fe20000081038 */
[----:B------:R-:W-:Y:S02]  /*6a010*/  IMAD.MOV.U32 R193, RZ, RZ, R62 ;  /* 0x000000ffffc17224 */ /* 0x000fe400078e003e */
[----:B------:R-:W-:Y:S01]  /*6a020*/  IMAD.MOV.U32 R252, RZ, RZ, R63 ;  /* 0x000000fffffc7224 */ /* 0x000fe200078e003f */
[----:B------:R-:W-:Y:S03]  /*6a030*/  STL [R1+0x11f0], R60 ;  /* 0x0011f03c01007387 */ /* 0x000fe60000100800 */
[----:B------:R-:W-:Y:S01]  /*6a040*/  IMAD.MOV.U32 R184, RZ, RZ, R51 ;  /* 0x000000ffffb87224 */ /* 0x000fe200078e0033 */
[----:B------:R-:W-:Y:S01]  /*6a050*/  MOV R188, R49 ;  /* 0x0000003100bc7202 */ /* 0x000fe20000000f00 */
[----:B------:R-:W-:Y:S01]  /*6a060*/  IMAD.MOV.U32 R185, RZ, RZ, R50 ;  /* 0x000000ffffb97224 */ /* 0x000fe200078e0032 */
[----:B------:R-:W-:Y:S01]  /*6a070*/  STL [R1+0x6ec4], R192 ;  /* 0x006ec4c001007387 */ /* 0x000fe20000100800 */
[----:B------:R-:W-:-:S03]  /*6a080*/  IMAD.MOV.U32 R189, RZ, RZ, R48 ;  /* 0x000000ffffbd7224 */ /* 0x000fc600078e0030 */
[----:B------:R-:W-:Y:S04]  /*6a090*/  STL [R1+0x6ec0], R193 ;  /* 0x006ec0c101007387 */ /* 0x000fe80000100800 */
[----:B------:R1:W-:Y:S04]  /*6a0a0*/  STL [R1+0x6ebc], R252 ;  /* 0x006ebcfc01007387 */ /* 0x0003e80000100800 */
[----:B------:R-:W2:Y:S04]  /*6a0b0*/  LDL.LU.64 R48, [R1+0x1000] ;  /* 0x0010000001307983 */ /* 0x000ea80000300a00 */
[----:B------:R-:W2:Y:S04]  /*6a0c0*/  LDL.LU.64 R50, [R1+0x1008] ;  /* 0x0010080001327983 */ /* 0x000ea80000300a00 */
[----:B------:R-:W-:Y:S04]  /*6a0d0*/  STL [R1+0x6ed4], R184 ;  /* 0x006ed4b801007387 */ /* 0x000fe80000100800 */
[----:B------:R-:W-:Y:S04]  /*6a0e0*/  STL [R1+0x6ed0], R185 ;  /* 0x006ed0b901007387 */ /* 0x000fe80000100800 */
[----:B------:R-:W-:Y:S04]  /*6a0f0*/  STL [R1+0x6ecc], R188 ;  /* 0x006eccbc01007387 */ /* 0x000fe80000100800 */
[----:B------:R-:W-:Y:S04]  /*6a100*/  STL [R1+0x6ec8], R189 ;  /* 0x006ec8bd01007387 */ /* 0x000fe80000100800 */
[----:B------:R3:W-:Y:S04]  /*6a110*/  STL.64 [R1+0x11b8], R58 ;  /* 0x0011b83a01007387 */ /* 0x0007e80000100a00 */
[----:B------:R-:W2:Y:S04]  /*6a120*/  LDL.LU.64 R64, [R1+0xec0] ;  /* 0x000ec00001407983 */ /* 0x000ea80000300a00 */
[----:B------:R-:W2:Y:S01]  /*6a130*/  LDL.LU.64 R66, [R1+0xec8] ;  /* 0x000ec80001427983 */ /* 0x000ea20000300a00 */
[----:B-1----:R-:W-:-:S02]  /*6a140*/  IMAD.MOV.U32 R252, RZ, RZ, R57 ;  /* 0x000000fffffc7224 */ /* 0x002fc400078e0039 */
[----:B------:R-:W-:-:S03]  /*6a150*/  IMAD.MOV.U32 R193, RZ, RZ, R56 ;  /* 0x000000ffffc17224 */ /* 0x000fc600078e0038 */
[----:B------:R-:W-:Y:S04]  /*6a160*/  STL [R1+0x6edc], R252 ;  /* 0x006edcfc01007387 */ /* 0x000fe80000100800 */
[----:B------:R1:W-:Y:S04]  /*6a170*/  STL [R1+0x6ed8], R193 ;  /* 0x006ed8c101007387 */ /* 0x0003e80000100800 */
[----:B------:R-:W2:Y:S04]  /*6a180*/  LDL.LU.64 R60, [R1+0xda0] ;  /* 0x000da000013c7983 */ /* 0x000ea80000300a00 */
[----:B------:R-:W2:Y:S04]  /*6a190*/  LDL.LU.64 R62, [R1+0xda8] ;  /* 0x000da800013e7983 */ /* 0x000ea80000300a00 */
[----:B------:R-:W2:Y:S04]  /*6a1a0*/  LDL.LU.64 R56, [R1+0xd60] ;  /* 0x000d600001387983 */ /* 0x000ea80000300a00 */
[----:B---3--:R-:W3:Y:S01]  /*6a1b0*/  LDL.LU.64 R58, [R1+0xd68] ;  /* 0x000d6800013a7983 */ /* 0x008ee20000300a00 */
[----:B----4-:R-:W-:Y:S11]  /*6a1c0*/  HMMA.1688.F32.TF32 R52, R232, R172, R52 ;  /* 0x000000ace834723c */ /* 0x010ff60000081034 */
[----:B------:R-:W-:Y:S11]  /*6a1d0*/  @!UPT UIADD3 URZ, URZ, URZ, URZ ;  /* 0x0000003f3f3ff290 */ /* 0x000ff6000fffe03f */
[----:B------:R-:W-:Y:S02]  /*6a1e0*/  @!UPT UIADD3 URZ, URZ, URZ, URZ ;  /* 0x0000003f3f3ff290 */ /* 0x000fe4000fffe03f */
[----:B------:R-:W-:Y:S01]  /*6a1f0*/  MOV R185, R52 ;  /* 0x0000003400b97202 */ /* 0x000fe20000000f00 */
[----:B------:R-:W-:Y:S02]  /*6a200*/  IMAD.MOV.U32 R188, RZ, RZ, R53 ;  /* 0x000000ffffbc7224 */ /* 0x000fe400078e0035 */
[----:B------:R-:W-:Y:S01]  /*6a210*/  IMAD.MOV.U32 R189, RZ, RZ, R54 ;  /* 0x000000ffffbd7224 */ /* 0x000fe200078e0036 */
[----:B------:R-:W4:Y:S01]  /*6a220*/  LDL.LU.64 R52, [R1+0xc40] ;  /* 0x000c400001347983 */ /* 0x000f220000300a00 */
[----:B------:R-:W-:-:S03]  /*6a230*/  IMAD.MOV.U32 R192, RZ, RZ, R55 ;  /* 0x000000ffffc07224 */ /* 0x000fc600078e0037 */
[----:B------:R-:W4:Y:S04]  /*6a240*/  LDL.LU.64 R54, [R1+0xc48] ;  /* 0x000c480001367983 */ /* 0x000f280000300a00 */
[----:B------:R-:W-:Y:S04]  /*6a250*/  STL [R1+0x6eec], R192 ;  /* 0x006eecc001007387 */ /* 0x000fe80000100800 */
[----:B------:R-:W-:Y:S04]  /*6a260*/  STL [R1+0x6ee8], R185 ;  /* 0x006ee8b901007387 */ /* 0x000fe80000100800 */
[----:B------:R-:W-:Y:S04]  /*6a270*/  STL [R1+0x6ee4], R188 ;  /* 0x006ee4bc01007387 */ /* 0x000fe80000100800 */
[----:B------:R1:W-:Y:S01]  /*6a280*/  STL [R1+0x6ee0], R189 ;  /* 0x006ee0bd01007387 */ /* 0x0003e20000100800 */
[C---:B--2---:R-:W-:Y:S08]  /*6a290*/  HMMA.1688.F32.TF32 R48, R232.reuse, R168, R48 ;  /* 0x000000a8e830723c */ /* 0x044ff00000081030 */
[----:B------:R-:W-:Y:S11]  /*6a2a0*/  HMMA.1688.F32.TF32 R64, R232, R164, R64 ;  /* 0x000000a4e840723c */ /* 0x000ff60000081040 */
[----:B------:R-:W-:Y:S05]  /*6a2b0*/  @!UPT UIADD3 URZ, URZ, URZ, URZ ;  /* 0x0000003f3f3ff290 */ /* 0x000fea000fffe03f */
[----:B------:R-:W-:Y:S01]  /*6a2c0*/  IMAD.MOV.U32 R176, RZ, RZ, R51 ;  /* 0x000000ffffb07224 */ /* 0x000fe200078e0033 */
[----:B------:R-:W-:Y:S01]  /*6a2d0*/  MOV R180, R49 ;  /* 0x0000003100b47202 */ /* 0x000fe20000000f00 */
[----:B------:R-:W-:Y:S02]  /*6a2e0*/  IMAD.MOV.U32 R177, RZ, RZ, R50 ;  /* 0x000000ffffb17224 */ /* 0x000fe400078e0032 */
[----:B------:R-:W-:Y:S02]  /*6a2f0*/  IMAD.MOV.U32 R181, RZ, RZ, R48 ;  /* 0x000000ffffb57224 */ /* 0x000fe400078e0030 */
[----:B------:R-:W2:Y:S04]  /*6a300*/  LDL.LU.64 R48, [R1+0x6c0] ;  /* 0x0006c00001307983 */ /* 0x000ea80000300a00 */
[----:B------:R-:W2:Y:S04]  /*6a310*/  LDL.LU.64 R50, [R1+0x6c8] ;  /* 0x0006c80001327983 */ /* 0x000ea80000300a00 */
[----:B------:R-:W-:Y:S04]  /*6a320*/  STL [R1+0x6efc], R176 ;  /* 0x006efcb001007387 */ /* 0x000fe80000100800 */
[----:B------:R-:W-:Y:S01]  /*6a330*/  STL [R1+0x6ef8], R177 ;  /* 0x006ef8b101007387 */ /* 0x000fe20000100800 */
[----:B-1----:R-:W-:Y:S01]  /*6a340*/  MOV R193, R66 ;  /* 0x0000004200c17202 */ /* 0x002fe20000000f00 */
[----:B------:R-:W-:-:S02]  /*6a350*/  IMAD.MOV.U32 R252, RZ, RZ, R65 ;  /* 0x000000fffffc7224 */ /* 0x000fc400078e0041 */
[----:B------:R-:W-:Y:S01]  /*6a360*/  STL [R1+0x6ef4], R180 ;  /* 0x006ef4b401007387 */ /* 0x000fe20000100800 */
[----:B------:R-:W-:-:S03]  /*6a370*/  IMAD.MOV.U32 R189, RZ, RZ, R64 ;  /* 0x000000ffffbd7224 */ /* 0x000fc600078e0040 */
[----:B------:R-:W-:Y:S04]  /*6a380*/  STL [R1+0x6ef0], R181 ;  /* 0x006ef0b501007387 */ /* 0x000fe80000100800 */
[----:B------:R-:W-:Y:S04]  /*6a390*/  STL [R1+0x6f08], R193 ;  /* 0x006f08c101007387 */ /* 0x000fe80000100800 */
[----:B------:R-:W-:Y:S04]  /*6a3a0*/  STL [R1+0x6f04], R252 ;  /* 0x006f04fc01007387 */ /* 0x000fe80000100800 */
[----:B------:R1:W-:Y:S04]  /*6a3b0*/  STL [R1+0x6f00], R189 ;  /* 0x006f00bd01007387 */ /* 0x0003e80000100800 */
[----:B------:R-:W2:Y:S04]  /*6a3c0*/  LDL.LU R222, [R1+0x7354] ;  /* 0x0073540001de7983 */ /* 0x000ea80000300800 */
[----:B------:R-:W2:Y:S04]  /*6a3d0*/  LDL.LU R223, [R1+0x7350] ;  /* 0x0073500001df7983 */ /* 0x000ea80000300800 */
[----:B------:R-:W2:Y:S04]  /*6a3e0*/  LDL.LU R226, [R1+0x734c] ;  /* 0x00734c0001e27983 */ /* 0x000ea80000300800 */
[----:B------:R-:W2:Y:S01]  /*6a3f0*/  LDL.LU R227, [R1+0x7348] ;  /* 0x0073480001e37983 */ /* 0x000ea20000300800 */
[C---:B---3--:R-:W-:Y:S03]  /*6a400*/  HMMA.1688.F32.TF32 R56, R232.reuse, R156, R56 ;  /* 0x0000009ce838723c */ /* 0x048fe60000081038 */
[----:B------:R-:W3:Y:S04]  /*6a410*/  LDL.LU R203, [R1+0x7344] ;  /* 0x0073440001cb7983 */ /* 0x000ee80000300800 */
[----:B------:R-:W3:Y:S01]  /*6a420*/  LDL.LU R202, [R1+0x7340] ;  /* 0x0073400001ca7983 */ /* 0x000ee20000300800 */
[C---:B------:R-:W-:Y:S03]  /*6a430*/  HMMA.1688.F32.TF32 R60, R232.reuse, R160, R60 ;  /* 0x000000a0e83c723c */ /* 0x040fe6000008103c */
[----:B------:R-:W3:Y:S04]  /*6a440*/  LDL.LU R199, [R1+0x733c] ;  /* 0x00733c0001c77983 */ /* 0x000ee80000300800 */
[----:B------:R-:W3:Y:S01]  /*6a450*/  LDL.LU R198, [R1+0x7338] ;  /* 0x0073380001c67983 */ /* 0x000ee20000300800 */
[----:B----4-:R-:W-:Y:S08]  /*6a460*/  HMMA.1688.F32.TF32 R52, R232, R152, R52 ;  /* 0x00000098e834723c */ /* 0x010ff00000081034 */
[----:B-1----:R-:W-:Y:S01]  /*6a470*/  IMAD.MOV.U32 R189, RZ, RZ, R56 ;  /* 0x000000ffffbd7224 */ /* 0x002fe200078e0038 */
[----:B------:R-:W-:Y:S01]  /*6a480*/  MOV R56, R31 ;  /* 0x0000001f00387202 */ /* 0x000fe20000000f00 */
[----:B------:R-:W-:-:S02]  /*6a490*/  IMAD.MOV.U32 R176, RZ, RZ, R57 ;  /* 0x000000ffffb07224 */ /* 0x000fc400078e0039 */
[----:B------:R-:W-:Y:S02]  /*6a4a0*/  IMAD.MOV.U32 R177, RZ, RZ, R58 ;  /* 0x000000ffffb17224 */ /* 0x000fe400078e003a */
[----:B------:R-:W-:Y:S02]  /*6a4b0*/  IMAD.MOV.U32 R57, RZ, RZ, R30 ;  /* 0x000000ffff397224 */ /* 0x000fe400078e001e */
[----:B------:R-:W-:Y:S02]  /*6a4c0*/  IMAD.MOV.U32 R180, RZ, RZ, R59 ;  /* 0x000000ffffb47224 */ /* 0x000fe400078e003b */
[----:B------:R-:W-:Y:S02]  /*6a4d0*/  IMAD.MOV.U32 R58, RZ, RZ, R27 ;  /* 0x000000ffff3a7224 */ /* 0x000fe400078e001b */
[----:B------:R-:W-:Y:S02]  /*6a4e0*/  IMAD.MOV.U32 R181, RZ, RZ, R60 ;  /* 0x000000ffffb57224 */ /* 0x000fe400078e003c */
[----:B------:R-:W-:-:S02]  /*6a4f0*/  IMAD.MOV.U32 R59, RZ, RZ, R26 ;  /* 0x000000ffff3b7224 */ /* 0x000fc400078e001a */
[----:B------:R-:W-:Y:S01]  /*6a500*/  MOV R173, R52 ;  /* 0x0000003400ad7202 */ /* 0x000fe20000000f00 */
[----:B------:R-:W-:Y:S02]  /*6a510*/  IMAD.MOV.U32 R172, RZ, RZ, R53 ;  /* 0x000000ffffac7224 */ /* 0x000fe400078e0035 */
[----:B------:R-:W-:Y:S02]  /*6a520*/  IMAD.MOV.U32 R52, RZ, RZ, R211 ;  /* 0x000000ffff347224 */ /* 0x000fe400078e00d3 */
[----:B------:R-:W-:Y:S01]  /*6a530*/  IMAD.MOV.U32 R169, RZ, RZ, R54 ;  /* 0x000000ffffa97224 */ /* 0x000fe200078e0036 */
[----:B------:R-:W4:Y:S01]  /*6a540*/  LDL.LU R211, [R1+0x7334] ;  /* 0x0073340001d37983 */ /* 0x000f220000300800 */
[----:B------:R-:W-:Y:S02]  /*6a550*/  IMAD.MOV.U32 R53, RZ, RZ, R210 ;  /* 0x000000ffff357224 */ /* 0x000fe400078e00d2 */
[----:B------:R-:W-:Y:S01]  /*6a560*/  IMAD.MOV.U32 R168, RZ, RZ, R55 ;  /* 0x000000ffffa87224 */ /* 0x000fe200078e0037 */
[----:B------:R-:W4:Y:S01]  /*6a570*/  LDL.LU R210, [R1+0x7330] ;  /* 0x0073300001d27983 */ /* 0x000f220000300800 */
[----:B------:R-:W-:-:S02]  /*6a580*/  IMAD.MOV.U32 R54, RZ, RZ, R207 ;  /* 0x000000ffff367224 */ /* 0x000fc400078e00cf */
[----:B------:R-:W-:Y:S01]  /*6a590*/  IMAD.MOV.U32 R55, RZ, RZ, R206 ;  /* 0x000000ffff377224 */ /* 0x000fe200078e00ce */
[----:B------:R-:W4:Y:S04]  /*6a5a0*/  LDL.LU R207, [R1+0x732c] ;  /* 0x00732c0001cf7983 */ /* 0x000f280000300800 */
[----:B------:R-:W4:Y:S01]  /*6a5b0*/  LDL.LU R206, [R1+0x7328] ;  /* 0x0073280001ce7983 */ /* 0x000f220000300800 */
[----:B------:R-:W-:-:S03]  /*6a5c0*/  IMAD.MOV.U32 R192, RZ, RZ, R61 ;  /* 0x000000ffffc07224 */ /* 0x000fc600078e003d */
[----:B------:R-:W4:Y:S01]  /*6a5d0*/  LDL.LU R31, [R1+0x7324] ;  /* 0x00732400011f7983 */ /* 0x000f220000300800 */
[----:B------:R-:W-:-:S03]  /*6a5e0*/  IMAD.MOV.U32 R60, RZ, RZ, R219 ;  /* 0x000000ffff3c7224 */ /* 0x000fc600078e00db */
[----:B------:R-:W4:Y:S01]  /*6a5f0*/  LDL.LU R30, [R1+0x7320] ;  /* 0x00732000011e7983 */ /* 0x000f220000300800 */
[----:B------:R-:W-:Y:S01]  /*6a600*/  IMAD.MOV.U32 R185, RZ, RZ, R62 ;  /* 0x000000ffffb97224 */ /* 0x000fe200078e003e */
[----:B------:R-:W-:Y:S02]  /*6a610*/  MOV R61, R218 ;  /* 0x000000da003d7202 */ /* 0x000fe40000000f00 */
[----:B------:R-:W4:Y:S01]  /*6a620*/  LDL.LU R27, [R1+0x731c] ;  /* 0x00731c00011b7983 */ /* 0x000f220000300800 */
[----:B------:R-:W-:Y:S01]  /*6a630*/  MOV R188, R63 ;  /* 0x0000003f00bc7202 */ /* 0x000fe20000000f00 */
[----:B------:R-:W-:Y:S02]  /*6a640*/  IMAD.MOV.U32 R62, RZ, RZ, R215 ;  /* 0x000000ffff3e7224 */ /* 0x000fe400078e00d7 */
[----:B------:R-:W4:Y:S01]  /*6a650*/  LDL.LU R26, [R1+0x7318] ;  /* 0x00731800011a7983 */ /* 0x000f220000300800 */
[----:B------:R-:W-:-:S03]  /*6a660*/  IMAD.MOV.U32 R63, RZ, RZ, R214 ;  /* 0x000000ffff3f7224 */ /* 0x000fc600078e00d6 */
[----:B------:R-:W4:Y:S01]  /*6a670*/  LDL.LU R219, [R1+0x7314] ;  /* 0x0073140001db7983 */ /* 0x000f220000300800 */
[----:B------:R-:W-:-:S03]  /*6a680*/  IMAD.MOV.U32 R68, RZ, RZ, R7 ;  /* 0x000000ffff447224 */ /* 0x000fc600078e0007 */
[----:B------:R-:W4:Y:S01]  /*6a690*/  LDL.LU R218, [R1+0x7310] ;  /* 0x0073100001da7983 */ /* 0x000f220000300800 */
[----:B------:R-:W-:-:S03]  /*6a6a0*/  IMAD.MOV.U32 R69, RZ, RZ, R6 ;  /* 0x000000ffff457224 */ /* 0x000fc600078e0006 */
[----:B------:R-:W4:Y:S01]  /*6a6b0*/  LDL.LU R215, [R1+0x730c] ;  /* 0x00730c0001d77983 */ /* 0x000f220000300800 */
[----:B------:R-:W-:-:S03]  /*6a6c0*/  MOV R70, R231 ;  /* 0x000000e700467202 */ /* 0x000fc60000000f00 */
[----:B------:R-:W4:Y:S01]  /*6a6d0*/  LDL.LU R214, [R1+0x7308] ;  /* 0x0073080001d67983 */ /* 0x000f220000300800 */
[----:B------:R-:W-:-:S03]  /*6a6e0*/  IMAD.MOV.U32 R71, RZ, RZ, R230 ;  /* 0x000000ffff477224 */ /* 0x000fc600078e00e6 */
        /* <DEDUP_REMOVED lines=8> */
[----:B------:R-:W4:Y:S04]  /*6a770*/  LDL.LU R23, [R1+0x72f4] ;  /* 0x0072f40001177983 */ /* 0x000f280000300800 */
[----:B------:R-:W4:Y:S01]  /*6a780*/  LDL.LU R22, [R1+0x72f0] ;  /* 0x0072f00001167983 */ /* 0x000f220000300800 */
[----:B------:R-:W-:-:S03]  /*6a790*/  IMAD.MOV.U32 R150, RZ, RZ, R11 ;  /* 0x000000ffff967224 */ /* 0x000fc600078e000b */
[----:B------:R-:W4:Y:S01]  /*6a7a0*/  LDL.LU R19, [R1+0x72ec] ;  /* 0x0072ec0001137983 */ /* 0x000f220000300800 */
[----:B------:R-:W-:-:S03]  /*6a7b0*/  IMAD.MOV.U32 R151, RZ, RZ, R10 ;  /* 0x000000ffff977224 */ /* 0x000fc600078e000a */
[----:B------:R-:W4:Y:S04]  /*6a7c0*/  LDL.LU R18, [R1+0x72e8] ;  /* 0x0072e80001127983 */ /* 0x000f280000300800 */
[----:B------:R-:W4:Y:S04]  /*6a7d0*/  LDL.LU R15, [R1+0x72e4] ;  /* 0x0072e400010f7983 */ /* 0x000f280000300800 */
[----:B------:R-:W4:Y:S04]  /*6a7e0*/  LDL.LU R14, [R1+0x72e0] ;  /* 0x0072e000010e7983 */ /* 0x000f280000300800 */
[----:B------:R-:W4:Y:S04]  /*6a7f0*/  LDL.LU R11, [R1+0x72dc] ;  /* 0x0072dc00010b7983 */ /* 0x000f280000300800 */
[----:B------:R-:W4:Y:S01]  /*6a800*/  LDL.LU R10, [R1+0x72d8] ;  /* 0x0072d800010a7983 */ /* 0x000f220000300800 */
[----:B--2---:R-:W-:-:S02]  /*6a810*/  IMAD.MOV.U32 R147, RZ, RZ, R222 ;  /* 0x000000ffff937224 */ /* 0x004fc400078e00de */
[----:B------:R-:W-:Y:S02]  /*6a820*/  IMAD.MOV.U32 R146, RZ, RZ, R223 ;  /* 0x000000ffff927224 */ /* 0x000fe400078e00df */
[----:B------:R-:W-:Y:S01]  /*6a830*/  IMAD.MOV.U32 R145, RZ, RZ, R226 ;  /* 0x000000ffff917224 */ /* 0x000fe200078e00e2 */
[----:B------:R-:W-:Y:S02]  /*6a840*/  MOV R144, R227 ;  /* 0x000000e300907202 */ /* 0x000fe40000000f00 */
[----:B------:R-:W2:Y:S04]  /*6a850*/  LDL.LU R227, [R1+0x72d4] ;  /* 0x0072d40001e37983 */ /* 0x000ea80000300800 */
[----:B------:R-:W2:Y:S04]  /*6a860*/  LDL.LU R226, [R1+0x72d0] ;  /* 0x0072d00001e27983 */ /* 0x000ea80000300800 */
[----:B------:R-:W2:Y:S04]  /*6a870*/  LDL.LU R223, [R1+0x72cc] ;  /* 0x0072cc0001df7983 */ /* 0x000ea80000300800 */
[----:B------:R-:W2:Y:S01]  /*6a880*/  LDL.LU R222, [R1+0x72c8] ;  /* 0x0072c80001de7983 */ /* 0x000ea20000300800 */
[----:B------:R-:W-:Y:S01]  /*6a890*/  HMMA.1688.F32.TF32 R48, R232, R244, R48 ;  /* 0x000000f4e830723c */ /* 0x000fe20000081030 */
[----:B------:R-:W-:-:S02]  /*6a8a0*/  IMAD.MOV.U32 R140, RZ, RZ, R34 ;  /* 0x000000ffff8c7224 */ /* 0x000fc400078e0022 */
[----:B------:R-:W-:Y:S02]  /*6a8b0*/  IMAD.MOV.U32 R141, RZ, RZ, R35 ;  /* 0x000000ffff8d7224 */ /* 0x000fe400078e0023 */
[----:B------:R-:W-:Y:S01]  /*6a8c0*/  IMAD.MOV.U32 R142, RZ, RZ, R38 ;  /* 0x000000ffff8e7224 */ /* 0x000fe200078e0026 */
[----:B------:R-:W-:Y:S01]  /*6a8d0*/  MOV R64, R47 ;  /* 0x0000002f00407202 */ /* 0x000fe20000000f00 */
[----:B------:R-:W-:Y:S01]  /*6a8e0*/  IMAD.MOV.U32 R143, RZ, RZ, R46 ;  /* 0x000000ffff8f7224 */ /* 0x000fe200078e002e */
[----:B------:R-:W-:Y:S01]  /*6a8f0*/  LOP3.LUT R201, R2, 0x20, RZ, 0x3c, !PT ;  /* 0x0000002002c97812 */ /* 0x000fe200078e3cff */
[----:B------:R-:W-:Y:S01]  /*6a900*/  IMAD.MOV.U32 R65, RZ, RZ, R42 ;  /* 0x000000ffff417224 */ /* 0x000fe200078e002a */
[----:B------:R-:W-:Y:S01]  /*6a910*/  LDS R232, [R2+0x4080] ;  /* 0x0040800002e87984 */ /* 0x000fe20000000800 */
[----:B------:R-:W-:Y:S02]  /*6a920*/  IMAD.MOV.U32 R184, RZ, RZ, R67 ;  /* 0x000000ffffb87224 */ /* 0x000fe400078e0043 */
[----:B------:R-:W-:Y:S01]  /*6a930*/  IMAD.MOV.U32 R66, RZ, RZ, R43 ;  /* 0x000000ffff427224 */ /* 0x000fe200078e002b */
[----:B------:R-:W-:Y:S10]  /*6a940*/  LDS R234, [R2+0x6080] ;  /* 0x0060800002ea7984 */ /* 0x000ff40000000800 */
[----:B------:R-:W-:Y:S01]  /*6a950*/  IMAD.MOV.U32 R193, RZ, RZ, R48 ;  /* 0x000000ffffc17224 */ /* 0x000fe200078e0030 */
[----:B------:R-:W-:Y:S01]  /*6a960*/  MOV R252, R49 ;  /* 0x0000003100fc7202 */ /* 0x000fe20000000f00 */
[----:B---3--:R-:W-:Y:S01]  /*6a970*/  IMAD.MOV.U32 R48, RZ, RZ, R198 ;  /* 0x000000ffff307224 */ /* 0x008fe200078e00c6 */
[----:B------:R-:W-:Y:S01]  /*6a980*/  MOV R49, R199 ;  /* 0x000000c700317202 */ /* 0x000fe20000000f00 */
[----:B------:R-:W-:Y:S01]  /*6a990*/  IMAD.MOV.U32 R245, RZ, RZ, R50 ;  /* 0x000000fffff57224 */ /* 0x000fe200078e0032 */
[----:B------:R-:W3:Y:S01]  /*6a9a0*/  LDL.LU R198, [R1+0x72c4] ;  /* 0x0072c40001c67983 */ /* 0x000ee20000300800 */
[----:B------:R-:W-:-:S02]  /*6a9b0*/  IMAD.MOV.U32 R244, RZ, RZ, R51 ;  /* 0x000000fffff47224 */ /* 0x000fc400078e0033 */
[----:B------:R-:W-:Y:S01]  /*6a9c0*/  IMAD.MOV.U32 R50, RZ, RZ, R202 ;  /* 0x000000ffff327224 */ /* 0x000fe200078e00ca */
[----:B------:R-:W3:Y:S01]  /*6a9d0*/  LDL.LU R199, [R1+0x72c0] ;  /* 0x0072c00001c77983 */ /* 0x000ee20000300800 */
[----:B------:R-:W-:-:S03]  /*6a9e0*/  IMAD.MOV.U32 R51, RZ, RZ, R203 ;  /* 0x000000ffff337224 */ /* 0x000fc600078e00cb */
[----:B------:R-:W3:Y:S04]  /*6a9f0*/  LDL.LU R202, [R1+0x72bc] ;  /* 0x0072bc0001ca7983 */ /* 0x000ee80000300800 */
[----:B------:R-:W3:Y:S01]  /*6aa00*/  LDL.LU R203, [R1+0x72b8] ;  /* 0x0072b80001cb7983 */ /* 0x000ee20000300800 */
[----:B----4-:R-:W-:-:S03]  /*6aa10*/  IMAD.MOV.U32 R79, RZ, RZ, R211 ;  /* 0x000000ffff4f7224 */ /* 0x010fc600078e00d3 */
[----:B------:R-:W-:Y:S01]  /*6aa20*/  LDS R233, [R201+0x4080] ;  /* 0x00408000c9e97984 */ /* 0x000fe20000000800 */
[----:B------:R-:W-:Y:S01]  /*6aa30*/  MOV R78, R210 ;  /* 0x000000d2004e7202 */ /* 0x000fe20000000f00 */
[----:B------:R-:W-:Y:S02]  /*6aa40*/  IMAD.MOV.U32 R77, RZ, RZ, R207 ;  /* 0x000000ffff4d7224 */ /* 0x000fe400078e00cf */
[----:B------:R-:W1:Y:S01]  /*6aa50*/  LDS R235, [R201+0x6080] ;  /* 0x00608000c9eb7984 */ /* 0x000e620000000800 */
[----:B------:R-:W-:-:S03]  /*6aa60*/  IMAD.MOV.U32 R76, RZ, RZ, R206 ;  /* 0x000000ffff4c7224 */ /* 0x000fc600078e00ce */
[----:B------:R-:W4:Y:S04]  /*6aa70*/  LDL.LU R206, [R1+0x72b4] ;  /* 0x0072b40001ce7983 */ /* 0x000f280000300800 */
[----:B------:R-:W4:Y:S04]  /*6aa80*/  LDL.LU R207, [R1+0x72b0] ;  /* 0x0072b00001cf7983 */ /* 0x000f280000300800 */
[----:B------:R-:W3:Y:S04]  /*6aa90*/  LDL.LU R210, [R1+0x72ac] ;  /* 0x0072ac0001d27983 */ /* 0x000ee80000300800 */
[----:B------:R-:W3:Y:S01]  /*6aaa0*/  LDL.LU R211, [R1+0x72a8] ;  /* 0x0072a80001d37983 */ /* 0x000ee20000300800 */
[----:B------:R-:W-:Y:S01]  /*6aab0*/  MOV R87, R219 ;  /* 0x000000db00577202 */ /* 0x000fe20000000f00 */
[----:B------:R-:W-:-:S02]  /*6aac0*/  IMAD.MOV.U32 R86, RZ, RZ, R218 ;  /* 0x000000ffff567224 */ /* 0x000fc400078e00da */
[----:B------:R-:W-:Y:S02]  /*6aad0*/  IMAD.MOV.U32 R85, RZ, RZ, R215 ;  /* 0x000000ffff557224 */ /* 0x000fe400078e00d7 */
[----:B------:R-:W-:Y:S02]  /*6aae0*/  IMAD.MOV.U32 R84, RZ, RZ, R214 ;  /* 0x000000ffff547224 */ /* 0x000fe400078e00d6 */
[----:B------:R-:W3:Y:S04]  /*6aaf0*/  LDL.LU R214, [R1+0x72a4] ;  /* 0x0072a40001d67983 */ /* 0x000ee80000300800 */
[----:B------:R-:W3:Y:S04]  /*6ab00*/  LDL.LU R215, [R1+0x72a0] ;  /* 0x0072a00001d77983 */ /* 0x000ee80000300800 */
[----:B------:R-:W3:Y:S04]  /*6ab10*/  LDL.LU R218, [R1+0x729c] ;  /* 0x00729c0001da7983 */ /* 0x000ee80000300800 */
[----:B------:R-:W3:Y:S04]  /*6ab20*/  LDL.LU R219, [R1+0x7298] ;  /* 0x0072980001db7983 */ /* 0x000ee80000300800 */
[----:B------:R-:W4:Y:S04]  /*6ab30*/  LDL.LU R104, [R1+0x2dd0] ;  /* 0x002dd00001687983 */ /* 0x000f280000300800 */
[----:B------:R-:W4:Y:S04]  /*6ab40*/  LDL.LU R105, [R1+0x2dd4] ;  /* 0x002dd40001697983 */ /* 0x000f280000300800 */
[----:B------:R-:W4:Y:S04]  /*6ab50*/  LDL.LU R106, [R1+0x2dd8] ;  /* 0x002dd800016a7983 */ /* 0x000f280000300800 */
[----:B------:R-:W4:Y:S01]  /*6ab60*/  LDL.LU R107, [R1+0x2ddc] ;  /* 0x002ddc00016b7983 */ /* 0x000f220000300800 */
        /* <DEDUP_REMOVED lines=17> */
[----:B--2---:R-:W-:-:S02]  /*6ac80*/  IMAD.MOV.U32 R103, RZ, RZ, R227 ;  /* 0x000000ffff677224 */ /* 0x004fc400078e00e3 */
[----:B------:R-:W-:Y:S02]  /*6ac90*/  IMAD.MOV.U32 R102, RZ, RZ, R226 ;  /* 0x000000ffff667224 */ /* 0x000fe400078e00e2 */
[----:B------:R-:W-:Y:S02]  /*6aca0*/  IMAD.MOV.U32 R101, RZ, RZ, R223 ;  /* 0x000000ffff657224 */ /* 0x000fe400078e00df */
[----:B------:R-:W-:Y:S02]  /*6acb0*/  IMAD.MOV.U32 R100, RZ, RZ, R222 ;  /* 0x000000ffff647224 */ /* 0x000fe400078e00de */
[----:B------:R-:W2:Y:S04]  /*6acc0*/  LDL.LU R222, [R1+0x7294] ;  /* 0x0072940001de7983 */ /* 0x000ea80000300800 */
        /* <DEDUP_REMOVED lines=27> */
[C---:B---3--:R-:W-:Y:S08]  /*6ae80*/  HMMA.1688.F32.TF32 R64, R236.reuse, R218, R64 ;  /* 0x000000daec40723c */ /* 0x048ff00000081040 */
[C---:B------:R-:W-:Y:S08]  /*6ae90*/  HMMA.1688.F32.TF32 R60, R236.reuse, R214, R60 ;  /* 0x000000d6ec3c723c */ /* 0x040ff0000008103c */
[C---:B--2---:R-:W-:Y:S08]  /*6aea0*/  HMMA.1688.F32.TF32 R80, R236.reuse, R22, R80 ;  /* 0x00000016ec50723c */ /* 0x044ff00000081050 */
[C---:B----4-:R-:W-:Y:S11]  /*6aeb0*/  HMMA.1688.F32.TF32 R96, R236.reuse, R38, R96 ;  /* 0x00000026ec60723c */ /* 0x050ff60000081060 */
[----:B------:R-:W-:Y:S11]  /*6aec0*/  @!UPT UIADD3 URZ, URZ, URZ, URZ ;  /* 0x0000003f3f3ff290 */ /* 0x000ff6000fffe03f */
[----:B------:R-:W-:Y:S02]  /*6aed0*/  @!UPT UIADD3 URZ, URZ, URZ, URZ ;  /* 0x0000003f3f3ff290 */ /* 0x000fe4000fffe03f */
[----:B------:R-:W-:Y:S01]  /*6aee0*/  IMAD.MOV.U32 R165, RZ, RZ, R96 ;  /* 0x000000ffffa57224 */ /* 0x000fe200078e0060 */
[----:B------:R-:W-:Y:S01]  /*6aef0*/  MOV R160, R99 ;  /* 0x0000006300a07202 */ /* 0x000fe20000000f00 */
[----:B------:R-:W-:Y:S02]  /*6af00*/  IMAD.MOV.U32 R164, RZ, RZ, R97 ;  /* 0x000000ffffa47224 */ /* 0x000fe400078e0061 */
[----:B------:R-:W-:Y:S02]  /*6af10*/  IMAD.MOV.U32 R161, RZ, RZ, R98 ;  /* 0x000000ffffa17224 */ /* 0x000fe400078e0062 */
[C---:B------:R-:W-:Y:S08]  /*6af20*/  HMMA.1688.F32.TF32 R96, R236.reuse, R34, R92 ;  /* 0x00000022ec60723c */ /* 0x040ff0000008105c */
[C---:B------:R-:W-:Y:S08]  /*6af30*/  HMMA.1688.F32.TF32 R92, R236.reuse, R30, R88 ;  /* 0x0000001eec5c723c */ /* 0x040ff00000081058 */
[C---:B------:R-:W-:Y:S07]  /*6af40*/  HMMA.1688.F32.TF32 R88, R236.reuse, R26, R84 ;  /* 0x0000001aec58723c */ /* 0x040fee0000081054 */
[----:B------:R-:W-:Y:S01]  /*6af50*/  STL.64 [R1+0x36a0], R96 ;  /* 0x0036a06001007387 */ /* 0x000fe20000100a00 */
[C---:B------:R-:W-:Y:S03]  /*6af60*/  HMMA.1688.F32.TF32 R84, R236.reuse, R18, R76 ;  /* 0x00000012ec54723c */ /* 0x040fe6000008104c */
[----:B------:R-:W-:Y:S04]  /*6af70*/  STL.64 [R1+0x36a8], R98 ;  /* 0x0036a86201007387 */ /* 0x000fe80000100a00 */
[----:B------:R-:W-:Y:S01]  /*6af80*/  STL.64 [R1+0x3690], R92 ;  /* 0x0036905c01007387 */ /* 0x000fe20000100a00 */
[C---:B------:R-:W-:Y:S03]  /*6af90*/  HMMA.1688.F32.TF32 R76, R236.reuse, R14, R48 ;  /* 0x0000000eec4c723c */ /* 0x040fe60000081030 */
[----:B------:R-:W-:Y:S04]  /*6afa0*/  STL.64 [R1+0x3698], R94 ;  /* 0x0036985e01007387 */ /* 0x000fe80000100a00 */
[----:B------:R-:W-:Y:S04]  /*6afb0*/  STL.64 [R1+0x3680], R88 ;  /* 0x0036805801007387 */ /* 0x000fe80000100a00 */
[----:B------:R-:W-:Y:S04]  /*6afc0*/  STL.64 [R1+0x3688], R90 ;  /* 0x0036885a01007387 */ /* 0x000fe80000100a00 */
[----:B------:R-:W-:Y:S01]  /*6afd0*/  STL.64 [R1+0x3670], R80 ;  /* 0x0036705001007387 */ /* 0x000fe20000100a00 */
[C---:B------:R-:W-:Y:S03]  /*6afe0*/  HMMA.1688.F32.TF32 R48, R236.reuse, R6, R140 ;  /* 0x00000006ec30723c */ /* 0x040fe6000008108c */
[----:B------:R2:W-:Y:S05]  /*6aff0*/  STL.64 [R1+0x3678], R82 ;  /* 0x0036785201007387 */ /* 0x0005ea0000100a00 */
[C---:B--2---:R-:W-:Y:S01]  /*6b000*/  HMMA.1688.F32.TF32 R80, R236.reuse, R10, R144 ;  /* 0x0000000aec50723c */ /* 0x044fe20000081090 */
[----:B------:R-:W-:Y:S04]  /*6b010*/  STL.64 [R1+0x3660], R84 ;  /* 0x0036605401007387 */ /* 0x000fe80000100a00 */
[----:B------:R-:W-:Y:S04]  /*6b020*/  STL.64 [R1+0x3668], R86 ;  /* 0x0036685601007387 */ /* 0x000fe80000100a00 */
[----:B------:R-:W-:Y:S01]  /*6b030*/  STL.64 [R1+0x3650], R76 ;  /* 0x0036504c01007387 */ /* 0x000fe20000100a00 */
[C---:B------:R-:W-:Y:S03]  /*6b040*/  HMMA.1688.F32.TF32 R72, R236.reuse, R226, R72 ;  /* 0x000000e2ec48723c */ /* 0x040fe60000081048 */
[----:B------:R2:W-:Y:S10]  /*6b050*/  STL.64 [R1+0x3658], R78 ;  /* 0x0036584e01007387 */ /* 0x0005f40000100a00 */
[----:B------:R-:W-:Y:S01]  /*6b060*/  STL.64 [R1+0x3640], R80 ;  /* 0x0036405001007387 */ /* 0x000fe20000100a00 */
[C---:B--2---:R-:W-:Y:S03]  /*6b070*/  HMMA.1688.F32.TF32 R76, R236.reuse, R230, R148 ;  /* 0x000000e6ec4c723c */ /* 0x044fe60000081094 */
[----:B------:R-:W-:Y:S04]  /*6b080*/  STL.64 [R1+0x3648], R82 ;  /* 0x0036485201007387 */ /* 0x000fe80000100a00 */
[----:B------:R-:W-:Y:S04]  /*6b090*/  STL.64 [R1+0x3630], R48 ;  /* 0x0036303001007387 */ /* 0x000fe80000100a00 */
[----:B------:R2:W-:Y:S02]  /*6b0a0*/  STL.64 [R1+0x3638], R50 ;  /* 0x0036383201007387 */ /* 0x0005e40000100a00 */
[C---:B--2---:R-:W-:Y:S10]  /*6b0b0*/  HMMA.1688.F32.TF32 R48, R236.reuse, R222, R68 ;  /* 0x000000deec30723c */ /* 0x044ff40000081044 */
[----:B------:R-:W-:Y:S04]  /*6b0c0*/  STL.64 [R1+0x3620], R76 ;  /* 0x0036204c01007387 */ /* 0x000fe80000100a00 */
[----:B------:R-:W-:Y:S04]  /*6b0d0*/  STL.64 [R1+0x3628], R78 ;  /* 0x0036284e01007387 */ /* 0x000fe80000100a00 */
[----:B------:R-:W-:Y:S04]  /*6b0e0*/  STL.64 [R1+0x3610], R72 ;  /* 0x0036104801007387 */ /* 0x000fe80000100a00 */
[----:B------:R-:W-:Y:S04]  /*6b0f0*/  STL.64 [R1+0x3618], R74 ;  /* 0x0036184a01007387 */ /* 0x000fe80000100a00 */
[----:B------:R-:W-:Y:S04]  /*6b100*/  STL.64 [R1+0x3600], R48 ;  /* 0x0036003001007387 */ /* 0x000fe80000100a00 */
[----:B------:R2:W-:Y:S02]  /*6b110*/  STL.64 [R1+0x3608], R50 ;  /* 0x0036083201007387 */ /* 0x0005e40000100a00 */
[C---:B--2---:R-:W-:Y:S02]  /*6b120*/  HMMA.1688.F32.TF32 R48, R236.reuse, R210, R56 ;  /* 0x000000d2ec30723c */ /* 0x044fe40000081038 */
[----:B------:R-:W-:Y:S04]  /*6b130*/  STL.64 [R1+0x35f0], R64 ;  /* 0x0035f04001007387 */ /* 0x000fe80000100a00 */
[----:B------:R-:W-:Y:S02]  /*6b140*/  STL.64 [R1+0x35f8], R66 ;  /* 0x0035f84201007387 */ /* 0x000fe40000100a00 */
[C---:B------:R-:W-:Y:S02]  /*6b150*/  HMMA.1688.F32.TF32 R56, R236.reuse, R206, R52 ;  /* 0x000000ceec38723c */ /* 0x040fe40000081034 */
[----:B------:R-:W-:Y:S04]  /*6b160*/  STL.64 [R1+0x35e0], R60 ;  /* 0x0035e03c01007387 */ /* 0x000fe80000100a00 */
[----:B------:R-:W-:Y:S02]  /*6b170*/  STL.64 [R1+0x35e8], R62 ;  /* 0x0035e83e01007387 */ /* 0x000fe40000100a00 */
[C---:B------:R-:W-:Y:S07]  /*6b180*/  HMMA.1688.F32.TF32 R52, R236.reuse, R202, R248 ;  /* 0x000000caec34723c */ /* 0x040fee00000810f8 */
[----:B------:R-:W-:Y:S04]  /*6b190*/  STL.64 [R1+0x35d0], R48 ;  /* 0x0035d03001007387 */ /* 0x000fe80000100a00 */
[----:B------:R2:W-:Y:S02]  /*6b1a0*/  STL.64 [R1+0x35d8], R50 ;  /* 0x0035d83201007387 */ /* 0x0005e40000100a00 */
[----:B--2---:R-:W-:Y:S02]  /*6b1b0*/  HMMA.1688.F32.TF32 R48, R236, R198, R240 ;  /* 0x000000c6ec30723c */ /* 0x004fe400000810f0 */
[----:B------:R-:W-:Y:S01]  /*6b1c0*/  STL.64 [R1+0x35c0], R56 ;  /* 0x0035c03801007387 */ /* 0x000fe20000100a00 */
[----:B------:R-:W-:-:S03]  /*6b1d0*/  IMAD.MOV.U32 R248, RZ, RZ, R171 ;  /* 0x000000fffff87224 */ /* 0x000fc600078e00ab */
[----:B------:R-:W-:Y:S04]  /*6b1e0*/  STL.64 [R1+0x35c8], R58 ;  /* 0x0035c83a01007387 */ /* 0x000fe80000100a00 */
[----:B------:R-:W-:Y:S01]  /*6b1f0*/  STL.64 [R1+0x35b0], R52 ;  /* 0x0035b03401007387 */ /* 0x000fe20000100a00 */
[----:B------:R-:W-:-:S03]  /*6b200*/  IMAD.MOV.U32 R249, RZ, RZ, R170 ;  /* 0x000000fffff97224 */ /* 0x000fc600078e00aa */
[----:B------:R-:W-:Y:S01]  /*6b210*/  STL.64 [R1+0x35b8], R54 ;  /* 0x0035b83601007387 */ /* 0x000fe20000100a00 */
[----:B------:R-:W-:-:S03]  /*6b220*/  IMAD.MOV.U32 R250, RZ, RZ, R167 ;  /* 0x000000fffffa7224 */ /* 0x000fc600078e00a7 */
[----:B------:R-:W2:Y:S01]  /*6b230*/  LDL.LU R171, [R1+0x7224] ;  /* 0x0072240001ab7983 */ /* 0x000ea20000300800 */
[----:B------:R-:W-:Y:S01]  /*6b240*/  IMAD.MOV.U32 R251, RZ, RZ, R166 ;  /* 0x000000fffffb7224 */ /* 0x000fe200078e00a6 */
[----:B------:R-:W-:-:S03]  /*6b250*/  MOV R60, R247 ;  /* 0x000000f7003c7202 */ /* 0x000fc60000000f00 */
[----:B------:R3:W-:Y:S04]  /*6b260*/  STL.64 [R1+0x35a0], R48 ;  /* 0x0035a03001007387 */ /* 0x0007e80000100a00 */
[----:B------:R4:W-:Y:S01]  /*6b270*/  STL.64 [R1+0x35a8], R50 ;  /* 0x0035a83201007387 */ /* 0x0009e20000100a00 */
[----:B------:R-:W-:-:S03]  /*6b280*/  IMAD.MOV.U32 R61, RZ, RZ, R246 ;  /* 0x000000ffff3d7224 */ /* 0x000fc600078e00f6 */
[----:B------:R-:W2:Y:S01]  /*6b290*/  LDL.LU R170, [R1+0x7220] ;  /* 0x0072200001aa7983 */ /* 0x000ea20000300800 */
[----:B------:R-:W-:-:S03]  /*6b2a0*/  IMAD.MOV.U32 R62, RZ, RZ, R154 ;  /* 0x000000ffff3e7224 */ /* 0x000fc600078e009a */
[----:B------:R-:W2:Y:S01]  /*6b2b0*/  LDL.LU R167, [R1+0x721c] ;  /* 0x00721c0001a77983 */ /* 0x000ea20000300800 */
[----:B------:R-:W-:-:S03]  /*6b2c0*/  IMAD.MOV.U32 R63, RZ, RZ, R155 ;  /* 0x000000ffff3f7224 */ /* 0x000fc600078e009b */
[----:B------:R-:W2:Y:S04]  /*6b2d0*/  LDL.LU R166, [R1+0x7218] ;  /* 0x0072180001a67983 */ /* 0x000ea80000300800 */
[----:B------:R-:W2:Y:S04]  /*6b2e0*/  LDL.LU R247, [R1+0x7214] ;  /* 0x0072140001f77983 */ /* 0x000ea80000300800 */
[----:B------:R-:W3:Y:S04]  /*6b2f0*/  LDL.LU R246, [R1+0x7210] ;  /* 0x0072100001f67983 */ /* 0x000ee80000300800 */
[----:B------:R-:W4:Y:S04]  /*6b300*/  LDL.LU R154, [R1+0x720c] ;  /* 0x00720c00019a7983 */ /* 0x000f280000300800 */
[----:B------:R-:W4:Y:S01]  /*6b310*/  LDL.LU R155, [R1+0x7208] ;  /* 0x00720800019b7983 */ /* 0x000f220000300800 */
[----:B------:R-:W-:Y:S01]  /*6b320*/  IMAD.MOV.U32 R64, RZ, RZ, R158 ;  /* 0x000000ffff407224 */ /* 0x000fe200078e009e */
[----:B------:R-:W-:Y:S01]  /*6b330*/  MOV R65, R159 ;  /* 0x0000009f00417202 */ /* 0x000fe20000000f00 */
[----:B------:R-:W-:Y:S01]  /*6b340*/  IMAD.MOV.U32 R66, RZ, RZ, R163 ;  /* 0x000000ffff427224 */ /* 0x000fe200078e00a3 */
[----:B------:R-:W4:Y:S01]  /*6b350*/  LDL.LU R158, [R1+0x7204] ;  /* 0x00720400019e7983 */ /* 0x000f220000300800 */
[----:B------:R-:W-:-:S03]  /*6b360*/  IMAD.MOV.U32 R67, RZ, RZ, R162 ;  /* 0x000000ffff437224 */ /* 0x000fc600078e00a2 */
[----:B------:R-:W4:Y:S04]  /*6b370*/  LDL.LU R159, [R1+0x7200] ;  /* 0x00720000019f7983 */ /* 0x000f280000300800 */
[----:B------:R-:W4:Y:S04]  /*6b380*/  LDL.LU R163, [R1+0x71fc] ;  /* 0x0071fc0001a37983 */ /* 0x000f280000300800 */
[----:B------:R-:W4:Y:S01]  /*6b390*/  LDL.LU R162, [R1+0x71f8] ;  /* 0x0071f80001a27983 */ /* 0x000f220000300800 */
[----:B--2---:R-:W-:Y:S01]  /*6b3a0*/  IMAD.MOV.U32 R75, RZ, RZ, R247 ;  /* 0x000000ffff4b7224 */ /* 0x004fe200078e00f7 */
[----:B---3--:R-:W-:Y:S01]  /*6b3b0*/  MOV R74, R246 ;  /* 0x000000f6004a7202 */ /* 0x008fe20000000f00 */
[----:B----4-:R-:W-:-:S02]  /*6b3c0*/  IMAD.MOV.U32 R72, RZ, RZ, R154 ;  /* 0x000000ffff487224 */ /* 0x010fc400078e009a */
[----:B------:R-:W2:Y:S01]  /*6b3d0*/  LDL.LU R154, [R1+0x71f4] ;  /* 0x0071f400019a7983 */ /* 0x000ea20000300800 */
[----:B------:R-:W-:-:S03]  /*6b3e0*/  IMAD.MOV.U32 R73, RZ, RZ, R155 ;  /* 0x000000ffff497224 */ /* 0x000fc600078e009b */
[----:B------:R-:W3:Y:S04]  /*6b3f0*/  LDL.LU R155, [R1+0x71f0] ;  /* 0x0071f000019b7983 */ /* 0x000ee80000300800 */
[----:B------:R-:W4:Y:S04]  /*6b400*/  LDL.LU R246, [R1+0x71ec] ;  /* 0x0071ec0001f67983 */ /* 0x000f280000300800 */
[----:B------:R-:W4:Y:S01]  /*6b410*/  LDL.LU R247, [R1+0x71e8] ;  /* 0x0071e80001f77983 */ /* 0x000f220000300800 */
[----:B------:R-:W-:-:S03]  /*6b420*/  IMAD.MOV.U32 R148, RZ, RZ, R163 ;  /* 0x000000ffff947224 */ /* 0x000fc600078e00a3 */
[----:B------:R-:W4:Y:S01]  /*6b430*/  LDL.LU R163, [R1+0x71e4] ;  /* 0x0071e40001a37983 */ /* 0x000f220000300800 */
[----:B------:R-:W-:Y:S02]  /*6b440*/  IMAD.MOV.U32 R150, RZ, RZ, R159 ;  /* 0x000000ffff967224 */ /* 0x000fe400078e009f */
[----:B------:R-:W-:Y:S01]  /*6b450*/  IMAD.MOV.U32 R149, RZ, RZ, R162 ;  /* 0x000000ffff957224 */ /* 0x000fe200078e00a2 */
[----:B------:R-:W-:Y:S01]  /*6b460*/  MOV R151, R158 ;  /* 0x0000009e00977202 */ /* 0x000fe20000000f00 */
[----:B------:R-:W4:Y:S04]  /*6b470*/  LDL.LU R162, [R1+0x71e0] ;  /* 0x0071e00001a27983 */ /* 0x000f280000300800 */
[----:B------:R-:W4:Y:S04]  /*6b480*/  LDL.LU R159, [R1+0x71dc] ;  /* 0x0071dc00019f7983 */ /* 0x000f280000300800 */
[----:B------:R-:W4:Y:S01]  /*6b490*/  LDL.LU R158, [R1+0x71d8] ;  /* 0x0071d800019e7983 */ /* 0x000f220000300800 */
[----:B--2---:R-:W-:-:S02]  /*6b4a0*/  IMAD.MOV.U32 R143, RZ, RZ, R154 ;  /* 0x000000ffff8f7224 */ /* 0x004fc400078e009a */
[----:B---3--:R-:W-:Y:S02]  /*6b4b0*/  IMAD.MOV.U32 R142, RZ, RZ, R155 ;  /* 0x000000ffff8e7224 */ /* 0x008fe400078e009b */
[----:B----4-:R-:W-:Y:S02]  /*6b4c0*/  IMAD.MOV.U32 R140, RZ, RZ, R246 ;  /* 0x000000ffff8c7224 */ /* 0x010fe400078e00f6 */
[----:B------:R-:W2:Y:S01]  /*6b4d0*/  LDL.LU R246, [R1+0x71d4] ;  /* 0x0071d40001f67983 */ /* 0x000ea20000300800 */
[----:B------:R-:W-:-:S03]  /*6b4e0*/  IMAD.MOV.U32 R141, RZ, RZ, R247 ;  /* 0x000000ffff8d7224 */ /* 0x000fc600078e00f7 */
[----:B------:R-:W3:Y:S04]  /*6b4f0*/  LDL.LU R247, [R1+0x71d0] ;  /* 0x0071d00001f77983 */ /* 0x000ee80000300800 */
[----:B------:R-:W4:Y:S04]  /*6b500*/  LDL.LU R155, [R1+0x71cc] ;  /* 0x0071cc00019b7983 */ /* 0x000f280000300800 */
[----:B------:R-:W4:Y:S04]  /*6b510*/  LDL.LU R154, [R1+0x71c8] ;  /* 0x0071c800019a7983 */ /* 0x000f280000300800 */
[----:B------:R-:W4:Y:S04]  /*6b520*/  LDL.LU R48, [R1+0x1ae0] ;  /* 0x001ae00001307983 */ /* 0x000f280000300800 */
[----:B------:R-:W4:Y:S04]  /*6b530*/  LDL.LU R49, [R1+0x1ae4] ;  /* 0x001ae40001317983 */ /* 0x000f280000300800 */
[----:B------:R-:W4:Y:S04]  /*6b540*/  LDL.LU R50, [R1+0x1ae8] ;  /* 0x001ae80001327983 */ /* 0x000f280000300800 */
[----:B------:R-:W4:Y:S01]  /*6b550*/  LDL.LU R51, [R1+0x1aec] ;  /* 0x001aec0001337983 */ /* 0x000f220000300800 */
[----:B------:R-:W-:Y:S01]  /*6b560*/  HMMA.1688.F32.TF32 R104, R236, R46, R104 ;  /* 0x0000002eec68723c */ /* 0x000fe20000081068 */
[----:B--2---:R-:W-:-:S02]  /*6b570*/  IMAD.MOV.U32 R79, RZ, RZ, R246 ;  /* 0x000000ffff4f7224 */ /* 0x004fc400078e00f6 */
[----:B---3--:R-:W-:Y:S01]  /*6b580*/  IMAD.MOV.U32 R78, RZ, RZ, R247 ;  /* 0x000000ffff4e7224 */ /* 0x008fe200078e00f7 */
[----:B----4-:R-:W-:Y:S02]  /*6b590*/  MOV R76, R155 ;  /* 0x0000009b004c7202 */ /* 0x010fe40000000f00 */
        /* <DEDUP_REMOVED lines=17> */
[----:B------:R-:W-:-:S03]  /*6b6b0*/  IMAD.MOV.U32 R9, RZ, RZ, R104 ;  /* 0x000000ffff097224 */ /* 0x000fc600078e0068 */
[----:B------:R-:W4:Y:S01]  /*6b6c0*/  LDL.LU R96, [R1+0x1b60] ;  /* 0x001b600001607983 */ /* 0x000f220000300800 */
[----:B------:R-:W-:Y:S03]  /*6b6d0*/  HMMA.1688.F32.TF32 R100, R236, R42, R100 ;  /* 0x0000002aec64723c */ /* 0x000fe60000081064 */
[----:B------:R-:W4:Y:S01]  /*6b6e0*/  LDL.LU R97, [R1+0x1b64] ;  /* 0x001b640001617983 */ /* 0x000f220000300800 */
[----:B------:R-:W-:-:S03]  /*6b6f0*/  MOV R8, R105 ;  /* 0x0000006900087202 */ /* 0x000fc60000000f00 */
        /* <DEDUP_REMOVED lines=31> */
[----:B------:R-:W4:Y:S04]  /*6b8f0*/  LDL.LU R119, [R1+0x1bbc] ;  /* 0x001bbc0001777983 */ /* 0x000f280000300800 */
[----:B------:R-:W4:Y:S04]  /*6b900*/  LDL.LU R100, [R1+0x1b70] ;  /* 0x001b700001647983 */ /* 0x000f280000300800 */
[----:B------:R-:W4:Y:S04]  /*6b910*/  LDL.LU R101, [R1+0x1b74] ;  /* 0x001b740001657983 */ /* 0x000f280000300800 */
[----:B------:R-:W4:Y:S04]  /*6b920*/  LDL.LU R102, [R1+0x1b78] ;  /* 0x001b780001667983 */ /* 0x000f280000300800 */
[----:B------:R-:W4:Y:S01]  /*6b930*/  LDL.LU R103, [R1+0x1b7c] ;  /* 0x001b7c0001677983 */ /* 0x000f220000300800 */
        /* <DEDUP_REMOVED lines=20> */
[----:B--2---:R-:W-:Y:S02]  /*6ba80*/  IMAD.MOV.U32 R87, RZ, RZ, R155 ;  /* 0x000000ffff577224 */ /* 0x004fe400078e009b */
[----:B---3--:R-:W-:Y:S01]  /*6ba90*/  IMAD.MOV.U32 R86, RZ, RZ, R154 ;  /* 0x000000ffff567224 */ /* 0x008fe200078e009a */
[----:B----4-:R-:W-:Y:S01]  /*6baa0*/  MOV R85, R247 ;  /* 0x000000f700557202 */ /* 0x010fe20000000f00 */
[----:B------:R-:W-:Y:S02]  /*6bab0*/  IMAD.MOV.U32 R84, RZ, RZ, R246 ;  /* 0x000000ffff547224 */ /* 0x000fe400078e00f6 */
[----:B------:R-:W2:Y:S04]  /*6bac0*/  LDL.LU R246, [R1+0x71b4] ;  /* 0x0071b40001f67983 */ /* 0x000ea80000300800 */
[----:B------:R-:W2:Y:S04]  /*6bad0*/  LDL.LU R247, [R1+0x71b0] ;  /* 0x0071b00001f77983 */ /* 0x000ea80000300800 */
[----:B------:R-:W3:Y:S04]  /*6bae0*/  LDL.LU R154, [R1+0x71ac] ;  /* 0x0071ac00019a7983 */ /* 0x000ee80000300800 */
[----:B------:R-:W3:Y:S04]  /*6baf0*/  LDL.LU R155, [R1+0x71a8] ;  /* 0x0071a800019b7983 */ /* 0x000ee80000300800 */
[----:B------:R-:W4:Y:S04]  /*6bb00*/  LDL.LU R158, [R1+0x71a4] ;  /* 0x0071a400019e7983 */ /* 0x000f280000300800 */
[----:B------:R-:W4:Y:S04]  /*6bb10*/  LDL.LU R159, [R1+0x71a0] ;  /* 0x0071a000019f7983 */ /* 0x000f280000300800 */
        /* <DEDUP_REMOVED lines=13> */
[----:B------:R-:W3:Y:S04]  /*6bbf0*/  LDL.LU R187, [R1+0x7168] ;  /* 0x0071680001bb7983 */ /* 0x000ee80000300800 */
[----:B------:R-:W3:Y:S04]  /*6bc00*/  LDL.LU R183, [R1+0x7164] ;  /* 0x0071640001b77983 */ /* 0x000ee80000300800 */
[----:B------:R-:W3:Y:S04]  /*6bc10*/  LDL.LU R178, [R1+0x7160] ;  /* 0x0071600001b27983 */ /* 0x000ee80000300800 */
[----:B------:R-:W3:Y:S04]  /*6bc20*/  LDL.LU R179, [R1+0x715c] ;  /* 0x00715c0001b37983 */ /* 0x000ee80000300800 */
[----:B------:R-:W4:Y:S01]  /*6bc30*/  LDL.LU R175, [R1+0x7158] ;  /* 0x0071580001af7983 */ /* 0x000f220000300800 */
[C---:B-1----:R-:W-:Y:S08]  /*6bc40*/  HMMA.1688.F32.TF32 R68, R232.reuse, R22, R68 ;  /* 0x00000016e844723c */ /* 0x042ff00000081044 */
[C---:B------:R-:W-:Y:S08]  /*6bc50*/  HMMA.1688.F32.TF32 R64, R232.reuse, R18, R64 ;  /* 0x00000012e840723c */ /* 0x040ff00000081040 */
[----:B------:R-:W-:Y:S08]  /*6bc60*/  HMMA.1688.F32.TF32 R52, R232, R6, R52 ;  /* 0x00000006e834723c */ /* 0x000ff00000081034 */
[C---:B--2---:R-:W-:Y:S08]  /*6bc70*/  HMMA.1688.F32.TF32 R128, R236.reuse, R194, R124 ;  /* 0x000000c2ec80723c */ /* 0x044ff0000008107c */
[C---:B------:R-:W-:Y:S08]  /*6bc80*/  HMMA.1688.F32.TF32 R124, R236.reuse, R190, R120 ;  /* 0x000000beec7c723c */ /* 0x040ff00000081078 */
[C---:B---3--:R-:W-:Y:S08]  /*6bc90*/  HMMA.1688.F32.TF32 R120, R236.reuse, R186, R116 ;  /* 0x000000baec78723c */ /* 0x048ff00000081074 */
[C---:B------:R-:W-:Y:S08]  /*6bca0*/  HMMA.1688.F32.TF32 R116, R236.reuse, R182, R112 ;  /* 0x000000b6ec74723c */ /* 0x040ff00000081070 */
[C---:B------:R-:W-:Y:S08]  /*6bcb0*/  HMMA.1688.F32.TF32 R112, R236.reuse, R178, R108 ;  /* 0x000000b2ec70723c */ /* 0x040ff0000008106c */
[C---:B----4-:R-:W-:Y:S08]  /*6bcc0*/  HMMA.1688.F32.TF32 R108, R236.reuse, R174, R104 ;  /* 0x000000aeec6c723c */ /* 0x050ff00000081068 */
[C---:B------:R-:W-:Y:S08]  /*6bcd0*/  HMMA.1688.F32.TF32 R104, R236.reuse, R170, R100 ;  /* 0x000000aaec68723c */ /* 0x040ff00000081064 */
[C---:B------:R-:W-:Y:S01]  /*6bce0*/  HMMA.1688.F32.TF32 R100, R236.reuse, R166, R96 ;  /* 0x000000a6ec64723c */ /* 0x040fe20000081060 */
[----:B------:R-:W-:Y:S07]  /*6bcf0*/  STL.64 [R1+0x3590], R128 ;  /* 0x0035908001007387 */ /* 0x000fee0000100a00 */
[C---:B------:R-:W-:Y:S01]  /*6bd00*/  HMMA.1688.F32.TF32 R96, R236.reuse, R162, R92 ;  /* 0x000000a2ec60723c */ /* 0x040fe2000008105c */
[----:B------:R-:W-:Y:S07]  /*6bd10*/  STL.64 [R1+0x3598], R130 ;  /* 0x0035988201007387 */ /* 0x000fee0000100a00 */
[C---:B------:R-:W-:Y:S01]  /*6bd20*/  HMMA.1688.F32.TF32 R92, R236.reuse, R158, R88 ;  /* 0x0000009eec5c723c */ /* 0x040fe20000081058 */
[----:B------:R-:W-:Y:S07]  /*6bd30*/  STL.64 [R1+0x3580], R124 ;  /* 0x0035807c01007387 */ /* 0x000fee0000100a00 */
[C---:B------:R-:W-:Y:S01]  /*6bd40*/  HMMA.1688.F32.TF32 R88, R236.reuse, R154, R84 ;  /* 0x0000009aec58723c */ /* 0x040fe20000081054 */
[----:B------:R-:W-:Y:S07]  /*6bd50*/  STL.64 [R1+0x3588], R126 ;  /* 0x0035887e01007387 */ /* 0x000fee0000100a00 */
[----:B------:R-:W-:Y:S01]  /*6bd60*/  HMMA.1688.F32.TF32 R84, R236, R246, R80 ;  /* 0x000000f6ec54723c */ /* 0x000fe20000081050 */
[----:B------:R-:W-:Y:S04]  /*6bd70*/  STL.64 [R1+0x3570], R120 ;  /* 0x0035707801007387 */ /* 0x000fe80000100a00 */
[----:B------:R-:W-:Y:S03]  /*6bd80*/  LDS R236, [R2+0x4100] ;  /* 0x0041000002ec7984 */ /* 0x000fe60000000800 */
[C---:B------:R-:W-:Y:S01]  /*6bd90*/  HMMA.1688.F32.TF32 R80, R232.reuse, R46, R76 ;  /* 0x0000002ee850723c */ /* 0x040fe2000008104c */
[----:B------:R-:W-:Y:S04]  /*6bda0*/  STL.64 [R1+0x3578], R122 ;  /* 0x0035787a01007387 */ /* 0x000fe80000100a00 */
[----:B------:R-:W-:Y:S03]  /*6bdb0*/  STL.64 [R1+0x3560], R116 ;  /* 0x0035607401007387 */ /* 0x000fe60000100a00 */
[C---:B------:R-:W-:Y:S01]  /*6bdc0*/  HMMA.1688.F32.TF32 R76, R232.reuse, R42, R48 ;  /* 0x0000002ae84c723c */ /* 0x040fe20000081030 */
[----:B------:R-:W-:Y:S04]  /*6bdd0*/  STL.64 [R1+0x3568], R118 ;  /* 0x0035687601007387 */ /* 0x000fe80000100a00 */
[----:B------:R-:W-:Y:S03]  /*6bde0*/  STL.64 [R1+0x3550], R112 ;  /* 0x0035507001007387 */ /* 0x000fe60000100a00 */
        /* <DEDUP_REMOVED lines=19> */
[----:B------:R2:W-:Y:S01]  /*6bf20*/  STL.64 [R1+0x22a8], R78 ;  /* 0x0022a84e01007387 */ /* 0x0005e20000100a00 */
[C---:B-1----:R-:W-:Y:S03]  /*6bf30*/  HMMA.1688.F32.TF32 R80, R232.reuse, R34, R140 ;  /* 0x00000022e850723c */ /* 0x042fe6000008108c */
[----:B------:R-:W-:Y:S04]  /*6bf40*/  STL.64 [R1+0x2290], R48 ;  /* 0x0022903001007387 */ /* 0x000fe80000100a00 */
[----:B------:R1:W-:Y:S01]  /*6bf50*/  STL.64 [R1+0x2298], R50 ;  /* 0x0022983201007387 */ /* 0x0003e20000100a00 */
[C---:B--2---:R-:W-:Y:S03]  /*6bf60*/  HMMA.1688.F32.TF32 R76, R232.reuse, R30, R148 ;  /* 0x0000001ee84c723c */ /* 0x044fe60000081094 */
[----:B------:R-:W-:Y:S04]  /*6bf70*/  LDS R238, [R2+0x6100] ;  /* 0x0061000002ee7984 */ /* 0x000fe80000000800 */
[----:B------:R-:W-:Y:S01]  /*6bf80*/  LDS R237, [R201+0x4100] ;  /* 0x00410000c9ed7984 */ /* 0x000fe20000000800 */
[C---:B-1----:R-:W-:Y:S03]  /*6bf90*/  HMMA.1688.F32.TF32 R48, R232.reuse, R26, R72 ;  /* 0x0000001ae830723c */ /* 0x042fe60000081048 */
[----:B------:R-:W1:Y:S04]  /*6bfa0*/  LDS R239, [R201+0x6100] ;  /* 0x00610000c9ef7984 */ /* 0x000e680000000800 */
        /* <DEDUP_REMOVED lines=8> */
[----:B------:R-:W-:Y:S04]  /*6c030*/  STL.64 [R1+0x2258], R70 ;  /* 0x0022584601007387 */ /* 0x000fe80000100a00 */
[----:B------:R-:W-:Y:S04]  /*6c040*/  STL.64 [R1+0x2240], R64 ;  /* 0x0022404001007387 */ /* 0x000fe80000100a00 */
[----:B------:R-:W-:Y:S09]  /*6c050*/  STL.64 [R1+0x2248], R66 ;  /* 0x0022484201007387 */ /* 0x000ff20000100a00 */
[----:B------:R-:W-:Y:S04]  /*6c060*/  STL.64 [R1+0x2230], R48 ;  /* 0x0022303001007387 */ /* 0x000fe80000100a00 */
[----:B------:R2:W-:Y:S02]  /*6c070*/  STL.64 [R1+0x2238], R50 ;  /* 0x0022383201007387 */ /* 0x0005e40000100a00 */
[C---:B--2---:R-:W-:Y:S02]  /*6c080*/  HMMA.1688.F32.TF32 R48, R232.reuse, R10, R56 ;  /* 0x0000000ae830723c */ /* 0x044fe40000081038 */
[----:B------:R-:W-:Y:S04]  /*6c090*/  STL.64 [R1+0x7150], R10 ;  /* 0x0071500a01007387 */ /* 0x000fe80000100a00 */
[----:B------:R2:W-:Y:S02]  /*6c0a0*/  STL.64 [R1+0x7148], R8 ;  /* 0x0071480801007387 */ /* 0x0005e40000100a00 */
[C---:B--2---:R-:W-:Y:S11]  /*6c0b0*/  HMMA.1688.F32.TF32 R8, R232.reuse, R226, R240 ;  /* 0x000000e2e808723c */ /* 0x044ff600000810f0 */
[----:B------:R-:W-:Y:S04]  /*6c0c0*/  @!UPT UIADD3 URZ, URZ, URZ, URZ ;  /* 0x0000003f3f3ff290 */ /* 0x000fe8000fffe03f */
[----:B------:R-:W-:Y:S04]  /*6c0d0*/  STL.64 [R1+0x34e0], R48 ;  /* 0x0034e03001007387 */ /* 0x000fe80000100a00 */
[----:B------:R2:W-:Y:S02]  /*6c0e0*/  STL.64 [R1+0x34e8], R50 ;  /* 0x0034e83201007387 */ /* 0x0005e40000100a00 */
[C---:B--2---:R-:W-:Y:S02]  /*6c0f0*/  HMMA.1688.F32.TF32 R48, R232.reuse, R230, R248 ;  /* 0x000000e6e830723c */ /* 0x044fe400000810f8 */
[----:B------:R2:W-:Y:S04]  /*6c100*/  STL.64 [R1+0x34d0], R52 ;  /* 0x0034d03401007387 */ /* 0x0005e80000100a00 */
[----:B------:R3:W-:Y:S04]  /*6c110*/  STL.64 [R1+0x34d8], R54 ;  /* 0x0034d83601007387 */ /* 0x0007e80000100a00 */
[----:B------:R-:W4:Y:S11]  /*6c120*/  LDL.LU R248, [R1+0x1890] ;  /* 0x0018900001f87983 */ /* 0x000f360000300800 */
[----:B------:R-:W-:Y:S02]  /*6c130*/  @!UPT UIADD3 URZ, URZ, URZ, URZ ;  /* 0x0000003f3f3ff290 */ /* 0x000fe4000fffe03f */
[----:B------:R1:W-:Y:S04]  /*6c140*/  STL.64 [R1+0x34c0], R48 ;  /* 0x0034c03001007387 */ /* 0x0003e80000100a00 */
[----:B------:R1:W-:Y:S04]  /*6c150*/  STL.64 [R1+0x34c8], R50 ;  /* 0x0034c83201007387 */ /* 0x0003e80000100a00 */
[----:B------:R-:W-:Y:S04]  /*6c160*/  STL.64 [R1+0x34b0], R8 ;  /* 0x0034b00801007387 */ /* 0x000fe80000100a00 */
[----:B------:R1:W-:Y:S04]  /*6c170*/  STL.64 [R1+0x34b8], R10 ;  /* 0x0034b80a01007387 */ /* 0x0003e80000100a00 */
[----:B------:R-:W4:Y:S04]  /*6c180*/  LDL.LU R249, [R1+0x1894] ;  /* 0x0018940001f97983 */ /* 0x000f280000300800 */
[----:B------:R-:W4:Y:S04]  /*6c190*/  LDL.LU R250, [R1+0x1898] ;  /* 0x0018980001fa7983 */ /* 0x000f280000300800 */
[----:B------:R-:W4:Y:S04]  /*6c1a0*/  LDL.LU R251, [R1+0x189c] ;  /* 0x00189c0001fb7983 */ /* 0x000f280000300800 */
[----:B--2---:R-:W2:Y:S04]  /*6c1b0*/  LDL.LU R52, [R1+0x18a0] ;  /* 0x0018a00001347983 */ /* 0x004ea80000300800 */
[----:B------:R-:W2:Y:S04]  /*6c1c0*/  LDL.LU R53, [R1+0x18a4] ;  /* 0x0018a40001357983 */ /* 0x000ea80000300800 */
[----:B---3--:R-:W2:Y:S04]  /*6c1d0*/  LDL.LU R54, [R1+0x18a8] ;  /* 0x0018a80001367983 */ /* 0x008ea80000300800 */
[----:B------:R-:W2:Y:S04]  /*6c1e0*/  LDL.LU R55, [R1+0x18ac] ;  /* 0x0018ac0001377983 */ /* 0x000ea80000300800 */
[----:B------:R-:W3:Y:S04]  /*6c1f0*/  LDL.LU R56, [R1+0x18b0] ;  /* 0x0018b00001387983 */ /* 0x000ee80000300800 */
[----:B------:R-:W3:Y:S04]  /*6c200*/  LDL.LU R57, [R1+0x18b4] ;  /* 0x0018b40001397983 */ /* 0x000ee80000300800 */
[----:B------:R-:W3:Y:S04]  /*6c210*/  LDL.LU R58, [R1+0x18b8] ;  /* 0x0018b800013a7983 */ /* 0x000ee80000300800 */
[----:B------:R-:W3:Y:S04]  /*6c220*/  LDL.LU R59, [R1+0x18bc] ;  /* 0x0018bc00013b7983 */ /* 0x000ee80000300800 */
        /* <DEDUP_REMOVED lines=16> */
[----:B-1----:R-:W2:Y:S04]  /*6c330*/  LDL.LU R48, [R1+0x1930] ;  /* 0x0019300001307983 */ /* 0x002ea80000300800 */
        /* <DEDUP_REMOVED lines=19> */
[----:B------:R-:W3:Y:S04]  /*6c470*/  LDL.LU R100, [R1+0x19a0] ;  /* 0x0019a00001647983 */ /* 0x000ee80000300800 */
[----:B------:R-:W3:Y:S04]  /*6c480*/  LDL.LU R101, [R1+0x19a4] ;  /* 0x0019a40001657983 */ /* 0x000ee80000300800 */
[----:B------:R-:W3:Y:S04]  /*6c490*/  LDL.LU R102, [R1+0x19a8] ;  /* 0x0019a80001667983 */ /* 0x000ee80000300800 */
        /* <DEDUP_REMOVED lines=57> */
[C---:B--2---:R-:W-:Y:S08]  /*6c830*/  HMMA.1688.F32.TF32 R88, R232.reuse, R178, R88 ;  /* 0x000000b2e858723c */ /* 0x044ff00000081058 */
[C---:B---3--:R-:W-:Y:S08]  /*6c840*/  HMMA.1688.F32.TF32 R100, R232.reuse, R190, R100 ;  /* 0x000000bee864723c */ /* 0x048ff00000081064 */
[C---:B----4-:R-:W-:Y:S08]  /*6c850*/  HMMA.1688.F32.TF32 R112, R232.reuse, R202, R112 ;  /* 0x000000cae870723c */ /* 0x050ff00000081070 */
[C---:B------:R-:W-:Y:S08]  /*6c860*/  HMMA.1688.F32.TF32 R116, R232.reuse, R206, R116 ;  /* 0x000000cee874723c */ /* 0x040ff00000081074 */
[C---:B------:R-:W-:Y:S08]  /*6c870*/  HMMA.1688.F32.TF32 R8, R232.reuse, R222, R132 ;  /* 0x000000dee808723c */ /* 0x040ff00000081084 */
[C---:B------:R-:W-:Y:S08]  /*6c880*/  HMMA.1688.F32.TF32 R128, R232.reuse, R218, R128 ;  /* 0x000000dae880723c */ /* 0x040ff00000081080 */
[C---:B------:R-:W-:Y:S07]  /*6c890*/  HMMA.1688.F32.TF32 R124, R232.reuse, R214, R124 ;  /* 0x000000d6e87c723c */ /* 0x040fee000008107c */
[----:B------:R-:W-:Y:S04]  /*6c8a0*/  STL.64 [R1+0x34a0], R8 ;  /* 0x0034a00801007387 */ /* 0x000fe80000100a00 */
[----:B------:R1:W-:Y:S02]  /*6c8b0*/  STL.64 [R1+0x34a8], R10 ;  /* 0x0034a80a01007387 */ /* 0x0003e40000100a00 */
[C---:B-1----:R-:W-:Y:S02]  /*6c8c0*/  HMMA.1688.F32.TF32 R8, R232.reuse, R210, R120 ;  /* 0x000000d2e808723c */ /* 0x042fe40000081078 */
[----:B------:R-:W-:Y:S04]  /*6c8d0*/  STL.64 [R1+0x3490], R128 ;  /* 0x0034908001007387 */ /* 0x000fe80000100a00 */
[----:B------:R-:W-:Y:S04]  /*6c8e0*/  STL.64 [R1+0x3498], R130 ;  /* 0x0034988201007387 */ /* 0x000fe80000100a00 */
[----:B------:R-:W-:Y:S04]  /*6c8f0*/  STL.64 [R1+0x3480], R124 ;  /* 0x0034807c01007387 */ /* 0x000fe80000100a00 */
[----:B------:R-:W-:Y:S09]  /*6c900*/  STL.64 [R1+0x3488], R126 ;  /* 0x0034887e01007387 */ /* 0x000ff20000100a00 */
[----:B------:R-:W-:Y:S04]  /*6c910*/  STL.64 [R1+0x3470], R8 ;  /* 0x0034700801007387 */ /* 0x000fe80000100a00 */
[----:B------:R1:W-:Y:S02]  /*6c920*/  STL.64 [R1+0x3478], R10 ;  /* 0x0034780a01007387 */ /* 0x0003e40000100a00 */
[C---:B-1----:R-:W-:Y:S02]  /*6c930*/  HMMA.1688.F32.TF32 R8, R232.reuse, R198, R108 ;  /* 0x000000c6e808723c */ /* 0x042fe4000008106c */
[----:B------:R-:W-:Y:S04]  /*6c940*/  STL.64 [R1+0x3460], R116 ;  /* 0x0034607401007387 */ /* 0x000fe80000100a00 */
[----:B------:R-:W-:Y:S02]  /*6c950*/  STL.64 [R1+0x3468], R118 ;  /* 0x0034687601007387 */ /* 0x000fe40000100a00 */
[C---:B------:R-:W-:Y:S02]  /*6c960*/  HMMA.1688.F32.TF32 R104, R232.reuse, R194, R104 ;  /* 0x000000c2e868723c */ /* 0x040fe40000081068 */
        /* <DEDUP_REMOVED lines=30> */
[----:B-1----:R-:W-:Y:S02]  /*6cb50*/  HMMA.1688.F32.TF32 R8, R232, R246, R148 ;  /* 0x000000f6e808723c */ /* 0x002fe40000081094 */
[----:B------:R-:W-:Y:S04]  /*6cb60*/  STL.64 [R1+0x33a0], R76 ;  /* 0x0033a04c01007387 */ /* 0x000fe80000100a00 */
[----:B------:R-:W-:Y:S04]  /*6cb70*/  STL.64 [R1+0x33a8], R78 ;  /* 0x0033a84e01007387 */ /* 0x000fe80000100a00 */
[----:B------:R-:W-:Y:S04]  /*6cb80*/  STL.64 [R1+0x3390], R48 ;  /* 0x0033903001007387 */ /* 0x000fe80000100a00 */
[----:B------:R1:W-:Y:S01]  /*6cb90*/  STL.64 [R1+0x3398], R50 ;  /* 0x0033983201007387 */ /* 0x0003e20000100a00 */
[C---:B------:R-:W-:Y:S03]  /*6cba0*/  HMMA.1688.F32.TF32 R64, R236.reuse, R38, R64 ;  /* 0x00000026ec40723c */ /* 0x040fe60000081040 */
[----:B------:R-:W-:Y:S04]  /*6cbb0*/  LDS R232, [R2+0x4180] ;  /* 0x0041800002e87984 */ /* 0x000fe80000000800 */
[----:B------:R-:W-:Y:S04]  /*6cbc0*/  LDS R234, [R2+0x6180] ;  /* 0x0061800002ea7984 */ /* 0x000fe80000000800 */
[----:B------:R-:W-:Y:S01]  /*6cbd0*/  STL.64 [R1+0x2220], R8 ;  /* 0x0022200801007387 */ /* 0x000fe20000100a00 */
[C---:B-1----:R-:W-:Y:S03]  /*6cbe0*/  HMMA.1688.F32.TF32 R48, R236.reuse, R46, R72 ;  /* 0x0000002eec30723c */ /* 0x042fe60000081048 */
[----:B------:R1:W-:Y:S04]  /*6cbf0*/  STL.64 [R1+0x2228], R10 ;  /* 0x0022280a01007387 */ /* 0x0003e80000100a00 */
[----:B------:R-:W-:Y:S01]  /*6cc00*/  LDS R233, [R201+0x4180] ;  /* 0x00418000c9e97984 */ /* 0x000fe20000000800 */
[C---:B------:R-:W-:Y:S03]  /*6cc10*/  HMMA.1688.F32.TF32 R52, R236.reuse, R26, R52 ;  /* 0x0000001aec34723c */ /* 0x040fe60000081034 */
[----:B------:R-:W2:Y:S05]  /*6cc20*/  LDS R235, [R201+0x6180] ;  /* 0x00618000c9eb7984 */ /* 0x000eaa0000000800 */
[C---:B-1----:R-:W-:Y:S07]  /*6cc30*/  HMMA.1688.F32.TF32 R8, R236.reuse, R42, R68 ;  /* 0x0000002aec08723c */ /* 0x042fee0000081044 */
[----:B------:R-:W-:Y:S04]  /*6cc40*/  STL.64 [R1+0x3380], R48 ;  /* 0x0033803001007387 */ /* 0x000fe80000100a00 */
[----:B------:R1:W-:Y:S02]  /*6cc50*/  STL.64 [R1+0x3388], R50 ;  /* 0x0033883201007387 */ /* 0x0003e40000100a00 */
[C---:B-1----:R-:W-:Y:S10]  /*6cc60*/  HMMA.1688.F32.TF32 R48, R236.reuse, R34, R60 ;  /* 0x00000022ec30723c */ /* 0x042ff4000008103c */
[----:B------:R-:W-:Y:S04]  /*6cc70*/  STL.64 [R1+0x3370], R8 ;  /* 0x0033700801007387 */ /* 0x000fe80000100a00 */
[----:B------:R1:W-:Y:S02]  /*6cc80*/  STL.64 [R1+0x3378], R10 ;  /* 0x0033780a01007387 */ /* 0x0003e40000100a00 */
[C---:B-1----:R-:W-:Y:S02]  /*6cc90*/  HMMA.1688.F32.TF32 R8, R236.reuse, R30, R56 ;  /* 0x0000001eec08723c */ /* 0x042fe40000081038 */
[----:B------:R-:W-:Y:S04]  /*6cca0*/  STL.64 [R1+0x3360], R64 ;  /* 0x0033604001007387 */ /* 0x000fe80000100a00 */
[----:B------:R-:W-:Y:S04]  /*6ccb0*/  STL.64 [R1+0x3368], R66 ;  /* 0x0033684201007387 */ /* 0x000fe80000100a00 */
[----:B------:R-:W-:Y:S04]  /*6ccc0*/  STL.64 [R1+0x3350], R48 ;  /* 0x0033503001007387 */ /* 0x000fe80000100a00 */
[----:B------:R1:W-:Y:S09]  /*6ccd0*/  STL.64 [R1+0x3358], R50 ;  /* 0x0033583201007387 */ /* 0x0003f20000100a00 */
[----:B------:R-:W-:Y:S01]  /*6cce0*/  STL.64 [R1+0x3340], R8 ;  /* 0x0033400801007387 */ /* 0x000fe20000100a00 */
[C---:B-1----:R-:W-:Y:S03]  /*6ccf0*/  HMMA.1688.F32.TF32 R48, R236.reuse, R22, R248 ;  /* 0x00000016ec30723c */ /* 0x042fe600000810f8 */
[----:B------:R1:W-:Y:S05]  /*6cd00*/  STL.64 [R1+0x3348], R10 ;  /* 0x0033480a01007387 */ /* 0x0003ea0000100a00 */
[C---:B-1----:R-:W-:Y:S01]  /*6cd10*/  HMMA.1688.F32.TF32 R8, R236.reuse, R18, R240 ;  /* 0x00000012ec08723c */ /* 0x042fe200000810f0 */
[----:B------:R-:W-:Y:S04]  /*6cd20*/  STL.64 [R1+0x3330], R52 ;  /* 0x0033303401007387 */ /* 0x000fe80000100a00 */
[----:B------:R-:W-:Y:S04]  /*6cd30*/  STL.64 [R1+0x3338], R54 ;  /* 0x0033383601007387 */ /* 0x000fe80000100a00 */
[----:B------:R-:W3:Y:S06]  /*6cd40*/  LDL.LU R248, [R1+0x16b0] ;  /* 0x0016b00001f87983 */ /* 0x000eec0000300800 */
[----:B------:R1:W-:Y:S04]  /*6cd50*/  STL.64 [R1+0x3320], R48 ;  /* 0x0033203001007387 */ /* 0x0003e80000100a00 */
[----:B------:R4:W-:Y:S04]  /*6cd60*/  STL.64 [R1+0x3328], R50 ;  /* 0x0033283201007387 */ /* 0x0009e80000100a00 */
[----:B------:R1:W-:Y:S04]  /*6cd70*/  STL.64 [R1+0x3310], R8 ;  /* 0x0033100801007387 */ /* 0x0003e80000100a00 */
[----:B------:R1:W-:Y:S04]  /*6cd80*/  STL.64 [R1+0x3318], R10 ;  /* 0x0033180a01007387 */ /* 0x0003e80000100a00 */
        /* <DEDUP_REMOVED lines=29> */
[----:B----4-:R-:W4:Y:S04]  /*6cf60*/  LDL.LU R50, [R1+0x1768] ;  /* 0x0017680001327983 */ /* 0x010f280000300800 */
        /* <DEDUP_REMOVED lines=85> */
[C---:B--2---:R-:W-:Y:S11]  /*6d4c0*/  HMMA.1688.F32.TF32 R8, R236.reuse, R14, R8 ;  /* 0x0000000eec08723c */ /* 0x044ff60000081008 */
[----:B------:R-:W-:Y:S11]  /*6d4d0*/  @!UPT UIADD3 URZ, URZ, URZ, URZ ;  /* 0x0000003f3f3ff290 */ /* 0x000ff6000fffe03f */
[----:B------:R-:W-:Y:S01]  /*6d4e0*/  @!UPT UIADD3 URZ, URZ, URZ, URZ ;  /* 0x0000003f3f3ff290 */ /* 0x000fe2000fffe03f */
[----:B------:R-:W-:Y:S04]  /*6d4f0*/  STL.64 [R1+0x3300], R8 ;  /* 0x0033000801007387 */ /* 0x000fe80000100a00 */
[----:B------:R1:W-:Y:S04]  /*6d500*/  STL.64 [R1+0x3308], R10 ;  /* 0x0033080a01007387 */ /* 0x0003e80000100a00 */
[----:B-1----:R-:W2:Y:S04]  /*6d510*/  LDL.LU.64 R10, [R1+0x7150] ;  /* 0x00715000010a7983 */ /* 0x002ea80000300a00 */
[----:B------:R-:W4:Y:S01]  /*6d520*/  LDL.LU.64 R8, [R1+0x7148] ;  /* 0x0071480001087983 */ /* 0x000f220000300a00 */
[----:B------:R-:W-:Y:S08]  /*6d530*/  HMMA.1688.F32.TF32 R64, R236, R246, R64 ;  /* 0x000000f6ec40723c */ /* 0x000ff00000081040 */
[----:B------:R-:W-:Y:S08]  /*6d540*/  HMMA.1688.F32.TF32 R56, R232, R42, R56 ;  /* 0x0000002ae838723c */ /* 0x000ff00000081038 */
[C---:B---3--:R-:W-:Y:S08]  /*6d550*/  HMMA.1688.F32.TF32 R68, R236.reuse, R154, R68 ;  /* 0x0000009aec44723c */ /* 0x048ff00000081044 */
[C---:B--2---:R-:W-:Y:S11]  /*6d560*/  HMMA.1688.F32.TF32 R136, R236.reuse, R10, R136 ;  /* 0x0000000aec88723c */ /* 0x044ff60000081088 */
[----:B------:R-:W-:Y:S11]  /*6d570*/  @!UPT UIADD3 URZ, URZ, URZ, URZ ;  /* 0x0000003f3f3ff290 */ /* 0x000ff6000fffe03f */
[----:B------:R-:W-:Y:S01]  /*6d580*/  @!UPT UIADD3 URZ, URZ, URZ, URZ ;  /* 0x0000003f3f3ff290 */ /* 0x000fe2000fffe03f */
[----:B------:R-:W-:Y:S04]  /*6d590*/  STL.64 [R1+0x32f0], R136 ;  /* 0x0032f08801007387 */ /* 0x000fe80000100a00 */
[----:B------:R1:W-:Y:S02]  /*6d5a0*/  STL.64 [R1+0x32f8], R138 ;  /* 0x0032f88a01007387 */ /* 0x0003e40000100a00 */
[C---:B-1----:R-:W-:Y:S08]  /*6d5b0*/  HMMA.1688.F32.TF32 R136, R236.reuse, R6, R132 ;  /* 0x00000006ec88723c */ /* 0x042ff00000081084 */
[C---:B------:R-:W-:Y:S08]  /*6d5c0*/  HMMA.1688.F32.TF32 R132, R236.reuse, R230, R128 ;  /* 0x000000e6ec84723c */ /* 0x040ff00000081080 */
[C---:B------:R-:W-:Y:S08]  /*6d5d0*/  HMMA.1688.F32.TF32 R128, R236.reuse, R226, R124 ;  /* 0x000000e2ec80723c */ /* 0x040ff0000008107c */
[C---:B------:R-:W-:Y:S08]  /*6d5e0*/  HMMA.1688.F32.TF32 R124, R236.reuse, R222, R120 ;  /* 0x000000deec7c723c */ /* 0x040ff00000081078 */
[C---:B------:R-:W-:Y:S08]  /*6d5f0*/  HMMA.1688.F32.TF32 R120, R236.reuse, R218, R116 ;  /* 0x000000daec78723c */ /* 0x040ff00000081074 */
[C---:B------:R-:W-:Y:S08]  /*6d600*/  HMMA.1688.F32.TF32 R116, R236.reuse, R214, R112 ;  /* 0x000000d6ec74723c */ /* 0x040ff00000081070 */
        /* <DEDUP_REMOVED lines=19> */
[----:B------:R-:W-:Y:S03]  /*6d740*/  STL.64 [R1+0x3290], R116 ;  /* 0x0032907401007387 */ /* 0x000fe60000100a00 */
[C---:B----4-:R-:W-:Y:S01]  /*6d750*/  HMMA.1688.F32.TF32 R76, R236.reuse, R174, R48 ;  /* 0x000000aeec4c723c */ /* 0x050fe20000081030 */
        /* <DEDUP_REMOVED lines=25> */
[C---:B--2---:R-:W-:Y:S08]  /*6d8f0*/  HMMA.1688.F32.TF32 R76, R236.reuse, R162, R148 ;  /* 0x000000a2ec4c723c */ /* 0x044ff00000081094 */
[----:B-1----:R-:W-:Y:S01]  /*6d900*/  HMMA.1688.F32.TF32 R48, R236, R158, R72 ;  /* 0x0000009eec30723c */ /* 0x002fe20000081048 */
[----:B------:R-:W-:Y:S04]  /*6d910*/  LDS R236, [R2+0x4200] ;  /* 0x0042000002ec7984 */ /* 0x000fe80000000800 */
[----:B------:R-:W-:Y:S04]  /*6d920*/  LDS R238, [R2+0x6200] ;  /* 0x0062000002ee7984 */ /* 0x000fe80000000800 */
[----:B------:R-:W-:Y:S04]  /*6d930*/  STL.64 [R1+0x31d0], R80 ;  /* 0x0031d05001007387 */ /* 0x000fe80000100a00 */
[----:B------:R-:W-:Y:S04]  /*6d940*/  STL.64 [R1+0x31d8], R82 ;  /* 0x0031d85201007387 */ /* 0x000fe80000100a00 */
[----:B------:R-:W-:Y:S04]  /*6d950*/  STL.64 [R1+0x31c0], R76 ;  /* 0x0031c04c01007387 */ /* 0x000fe80000100a00 */
[----:B------:R-:W-:Y:S04]  /*6d960*/  STL.64 [R1+0x31c8], R78 ;  /* 0x0031c84e01007387 */ /* 0x000fe80000100a00 */
[----:B------:R-:W-:Y:S04]  /*6d970*/  STL.64 [R1+0x31b0], R48 ;  /* 0x0031b03001007387 */ /* 0x000fe80000100a00 */
[----:B------:R1:W-:Y:S04]  /*6d980*/  STL.64 [R1+0x31b8], R50 ;  /* 0x0031b83201007387 */ /* 0x0003e80000100a00 */
[----:B------:R-:W-:Y:S04]  /*6d990*/  LDS R237, [R201+0x4200] ;  /* 0x00420000c9ed7984 */ /* 0x000fe80000000800 */
[----:B------:R-:W2:Y:S01]  /*6d9a0*/  LDS R239, [R201+0x6200] ;  /* 0x00620000c9ef7984 */ /* 0x000ea20000000800 */
[C---:B-1----:R-:W-:Y:S03]  /*6d9b0*/  HMMA.1688.F32.TF32 R48, R232.reuse, R46, R60 ;  /* 0x0000002ee830723c */ /* 0x042fe6000008103c */
        /* <DEDUP_REMOVED lines=9> */
[----:B------:R-:W-:Y:S01]  /*6da50*/  STL.64 [R1+0x21f8], R58 ;  /* 0x0021f83a01007387 */ /* 0x000fe20000100a00 */
[C---:B---3--:R-:W-:Y:S03]  /*6da60*/  HMMA.1688.F32.TF32 R48, R232.reuse, R38, R52 ;  /* 0x00000026e830723c */ /* 0x048fe60000081034 */
[----:B------:R1:W-:Y:S05]  /*6da70*/  STL.64 [R1+0x7138], R38 ;  /* 0x0071382601007387 */ /* 0x0003ea0000100a00 */
[C---:B-1----:R-:W-:Y:S11]  /*6da80*/  HMMA.1688.F32.TF32 R36, R232.reuse, R30, R240 ;  /* 0x0000001ee824723c */ /* 0x042ff600000810f0 */
[----:B------:R-:W-:Y:S04]  /*6da90*/  @!UPT UIADD3 URZ, URZ, URZ, URZ ;  /* 0x0000003f3f3ff290 */ /* 0x000fe8000fffe03f */
[----:B------:R1:W-:Y:S04]  /*6daa0*/  STL.64 [R1+0x21e0], R48 ;  /* 0x0021e03001007387 */ /* 0x0003e80000100a00 */
[----:B------:R3:W-:Y:S04]  /*6dab0*/  STL.64 [R1+0x21e8], R50 ;  /* 0x0021e83201007387 */ /* 0x0007e80000100a00 */
[----:B------:R-:W4:Y:S04]  /*6dac0*/  LDL.LU R248, [R1+0x14b0] ;  /* 0x0014b00001f87983 */ /* 0x000f280000300800 */
[----:B------:R-:W-:Y:S04]  /*6dad0*/  STL.64 [R1+0x21d0], R40 ;  /* 0x0021d02801007387 */ /* 0x000fe80000100a00 */
[----:B------:R-:W-:Y:S04]  /*6dae0*/  STL.64 [R1+0x21d8], R42 ;  /* 0x0021d82a01007387 */ /* 0x000fe80000100a00 */
[----:B------:R-:W-:Y:S04]  /*6daf0*/  STL.64 [R1+0x21c0], R36 ;  /* 0x0021c02401007387 */ /* 0x000fe80000100a00 */
[----:B------:R1:W-:Y:S04]  /*6db00*/  STL.64 [R1+0x21c8], R38 ;  /* 0x0021c82601007387 */ /* 0x0003e80000100a00 */
[----:B------:R-:W4:Y:S04]  /*6db10*/  LDL.LU R249, [R1+0x14b4] ;  /* 0x0014b40001f97983 */ /* 0x000f280000300800 */
        /* <DEDUP_REMOVED lines=32> */
[----:B---3--:R-:W2:Y:S04]  /*6dd20*/  LDL.LU R50, [R1+0x1578] ;  /* 0x0015780001327983 */ /* 0x008ea80000300800 */
        /* <DEDUP_REMOVED lines=89> */
[C---:B-1----:R-:W-:Y:S08]  /*6e2c0*/  HMMA.1688.F32.TF32 R36, R232.reuse, R6, R112 ;  /* 0x00000006e824723c */ /* 0x042ff00000081070 */
[C---:B------:R-:W-:Y:S07]  /*6e2d0*/  HMMA.1688.F32.TF32 R108, R232.reuse, R230, R108 ;  /* 0x000000e6e86c723c */ /* 0x040fee000008106c */
[----:B------:R-:W-:Y:S04]  /*6e2e0*/  STL.64 [R1+0x3190], R40 ;  /* 0x0031902801007387 */ /* 0x000fe80000100a00 */
[----:B------:R1:W-:Y:S04]  /*6e2f0*/  STL.64 [R1+0x3198], R42 ;  /* 0x0031982a01007387 */ /* 0x0003e80000100a00 */
[----:B------:R-:W-:Y:S01]  /*6e300*/  STL.64 [R1+0x3180], R36 ;  /* 0x0031802401007387 */ /* 0x000fe20000100a00 */
[C---:B-1----:R-:W-:Y:S03]  /*6e310*/  HMMA.1688.F32.TF32 R40, R232.reuse, R226, R104 ;  /* 0x000000e2e828723c */ /* 0x042fe60000081068 */
[----:B------:R1:W-:Y:S05]  /*6e320*/  STL.64 [R1+0x3188], R38 ;  /* 0x0031882601007387 */ /* 0x0003ea0000100a00 */
[C---:B-1----:R-:W-:Y:S01]  /*6e330*/  HMMA.1688.F32.TF32 R36, R232.reuse, R222, R100 ;  /* 0x000000dee824723c */ /* 0x042fe20000081064 */
[----:B------:R-:W-:Y:S04]  /*6e340*/  STL.64 [R1+0x3170], R108 ;  /* 0x0031706c01007387 */ /* 0x000fe80000100a00 */
[----:B------:R-:W-:Y:S10]  /*6e350*/  STL.64 [R1+0x3178], R110 ;  /* 0x0031786e01007387 */ /* 0x000ff40000100a00 */
        /* <DEDUP_REMOVED lines=23> */
[----:B------:R1:W-:Y:S10]  /*6e4d0*/  STL.64 [R1+0x30e8], R50 ;  /* 0x0030e83201007387 */ /* 0x0003f40000100a00 */
[----:B------:R-:W-:Y:S04]  /*6e4e0*/  STL.64 [R1+0x30d0], R40 ;  /* 0x0030d02801007387 */ /* 0x000fe80000100a00 */
[----:B------:R2:W-:Y:S01]  /*6e4f0*/  STL.64 [R1+0x30d8], R42 ;  /* 0x0030d82a01007387 */ /* 0x0005e20000100a00 */
[C---:B-1----:R-:W-:Y:S03]  /*6e500*/  HMMA.1688.F32.TF32 R48, R232.reuse, R182, R148 ;  /* 0x000000b6e830723c */ /* 0x042fe60000081094 */
[----:B------:R-:W-:Y:S05]  /*6e510*/  STL.64 [R1+0x30c0], R36 ;  /* 0x0030c02401007387 */ /* 0x000fea0000100a00 */
[C---:B--2---:R-:W-:Y:S01]  /*6e520*/  HMMA.1688.F32.TF32 R40, R232.reuse, R178, R72 ;  /* 0x000000b2e828723c */ /* 0x044fe20000081048 */
[----:B------:R1:W-:Y:S07]  /*6e530*/  STL.64 [R1+0x30c8], R38 ;  /* 0x0030c82601007387 */ /* 0x0003ee0000100a00 */
[C---:B-1----:R-:W-:Y:S07]  /*6e540*/  HMMA.1688.F32.TF32 R36, R232.reuse, R174, R68 ;  /* 0x000000aee824723c */ /* 0x042fee0000081044 */
[----:B------:R-:W-:Y:S04]  /*6e550*/  STL.64 [R1+0x30b0], R48 ;  /* 0x0030b03001007387 */ /* 0x000fe80000100a00 */
[----:B------:R1:W-:Y:S04]  /*6e560*/  STL.64 [R1+0x30b8], R50 ;  /* 0x0030b83201007387 */ /* 0x0003e80000100a00 */
        /* <DEDUP_REMOVED lines=15> */
[----:B-1----:R-:W-:Y:S07]  /*6e660*/  HMMA.1688.F32.TF32 R36, R232, R246, R240 ;  /* 0x000000f6e824723c */ /* 0x002fee00000810f0 */
[----:B------:R1:W-:Y:S04]  /*6e670*/  STL.64 [R1+0x3050], R48 ;  /* 0x0030503001007387 */ /* 0x0003e80000100a00 */
[----:B------:R2:W-:Y:S04]  /*6e680*/  STL.64 [R1+0x3058], R50 ;  /* 0x0030583201007387 */ /* 0x0005e80000100a00 */
[----:B------:R-:W3:Y:S04]  /*6e690*/  LDL.LU R52, [R1+0x1280] ;  /* 0x0012800001347983 */ /* 0x000ee80000300800 */
[----:B------:R-:W-:Y:S04]  /*6e6a0*/  STL.64 [R1+0x3040], R40 ;  /* 0x0030402801007387 */ /* 0x000fe80000100a00 */
[----:B------:R-:W-:Y:S04]  /*6e6b0*/  STL.64 [R1+0x3048], R42 ;  /* 0x0030482a01007387 */ /* 0x000fe80000100a00 */
[----:B------:R-:W-:Y:S04]  /*6e6c0*/  LDS R232, [R2+0x4280] ;  /* 0x0042800002e87984 */ /* 0x000fe80000000800 */
[----:B------:R4:W-:Y:S04]  /*6e6d0*/  STL.64 [R1+0x2170], R36 ;  /* 0x0021702401007387 */ /* 0x0009e80000100a00 */
[----:B------:R1:W-:Y:S04]  /*6e6e0*/  STL.64 [R1+0x2178], R38 ;  /* 0x0021782601007387 */ /* 0x0003e80000100a00 */
        /* <DEDUP_REMOVED lines=27> */
[----:B-1----:R-:W3:Y:S04]  /*6e8a0*/  LDL.LU R48, [R1+0x1320] ;  /* 0x0013200001307983 */ /* 0x002ee80000300800 */
[----:B------:R-:W3:Y:S04]  /*6e8b0*/  LDL.LU R49, [R1+0x1324] ;  /* 0x0013240001317983 */ /* 0x000ee80000300800 */
[----:B--2---:R-:W3:Y:S04]  /*6e8c0*/  LDL.LU R50, [R1+0x1328] ;  /* 0x0013280001327983 */ /* 0x004ee80000300800 */
        /* <DEDUP_REMOVED lines=53> */
[----:B----4-:R-:W4:Y:S04]  /*6ec20*/  LDL.LU R36, [R1+0x1470] ;  /* 0x0014700001247983 */ /* 0x010f280000300800 */
[----:B------:R-:W4:Y:S04]  /*6ec30*/  LDL.LU R37, [R1+0x1474] ;  /* 0x0014740001257983 */ /* 0x000f280000300800 */
[----:B------:R-:W4:Y:S04]  /*6ec40*/  LDL.LU R38, [R1+0x1478] ;  /* 0x0014780001267983 */ /* 0x000f280000300800 */
[----:B------:R-:W4:Y:S04]  /*6ec50*/  LDL.LU R39, [R1+0x147c] ;  /* 0x00147c0001277983 */ /* 0x000f280000300800 */
        /* <DEDUP_REMOVED lines=32> */
[----:B------:R-:W-:Y:S04]  /*6ee60*/  LDS R234, [R2+0x6280] ;  /* 0x0062800002ea7984 */ /* 0x000fe80000000800 */
[----:B------:R-:W-:Y:S04]  /*6ee70*/  LDS R233, [R201+0x4280] ;  /* 0x00428000c9e97984 */ /* 0x000fe80000000800 */
[----:B------:R-:W1:Y:S01]  /*6ee80*/  LDS R235, [R201+0x6280] ;  /* 0x00628000c9eb7984 */ /* 0x000e620000000800 */
[C---:B--2---:R-:W-:Y:S11]  /*6ee90*/  HMMA.1688.F32.TF32 R40, R236.reuse, R46, R40 ;  /* 0x0000002eec28723c */ /* 0x044ff60000081028 */
[----:B------:R-:W-:Y:S11]  /*6eea0*/  @!UPT UIADD3 URZ, URZ, URZ, URZ ;  /* 0x0000003f3f3ff290 */ /* 0x000ff6000fffe03f */
[----:B------:R-:W-:Y:S01]  /*6eeb0*/  @!UPT UIADD3 URZ, URZ, URZ, URZ ;  /* 0x0000003f3f3ff290 */ /* 0x000fe2000fffe03f */
[----:B------:R-:W-:Y:S04]  /*6eec0*/  STL.64 [R1+0x3030], R40 ;  /* 0x0030302801007387 */ /* 0x000fe80000100a00 */
[----:B------:R2:W-:Y:S04]  /*6eed0*/  STL.64 [R1+0x3038], R42 ;  /* 0x0030382a01007387 */ /* 0x0005e80000100a00 */
[----:B--2---:R-:W4:Y:S02]  /*6eee0*/  LDL.LU.64 R42, [R1+0x7140] ;  /* 0x00714000012a7983 */ /* 0x004f240000300a00 */
[C---:B----4-:R-:W-:Y:S11]  /*6eef0*/  HMMA.1688.F32.TF32 R36, R236.reuse, R42, R36 ;  /* 0x0000002aec24723c */ /* 0x050ff60000081024 */
[----:B------:R-:W-:Y:S11]  /*6ef00*/  @!UPT UIADD3 URZ, URZ, URZ, URZ ;  /* 0x0000003f3f3ff290 */ /* 0x000ff6000fffe03f */
[----:B------:R-:W-:Y:S01]  /*6ef10*/  @!UPT UIADD3 URZ, URZ, URZ, URZ ;  /* 0x0000003f3f3ff290 */ /* 0x000fe2000fffe03f */
[----:B------:R-:W-:Y:S04]  /*6ef20*/  STL.64 [R1+0x3020], R36 ;  /* 0x0030202401007387 */ /* 0x000fe80000100a00 */
[----:B------:R2:W-:Y:S04]  /*6ef30*/  STL.64 [R1+0x3028], R38 ;  /* 0x0030282601007387 */ /* 0x0005e80000100a00 */
[----:B--2---:R-:W2:Y:S01]  /*6ef40*/  LDL.LU.64 R38, [R1+0x7138] ;  /* 0x0071380001267983 */ /* 0x004ea20000300a00 */
[C---:B------:R-:W-:Y:S08]  /*6ef50*/  HMMA.1688.F32.TF32 R240, R236.reuse, R34, R240 ;  /* 0x00000022ecf0723c */ /* 0x040ff000000810f0 */
[C---:B------:R-:W-:Y:S08]  /*6ef60*/  HMMA.1688.F32.TF32 R136, R236.reuse, R30, R136 ;  /* 0x0000001eec88723c */ /* 0x040ff00000081088 */
[C---:B------:R-:W-:Y:S08]  /*6ef70*/  HMMA.1688.F32.TF32 R132, R236.reuse, R26, R132 ;  /* 0x0000001aec84723c */ /* 0x040ff00000081084 */
[C---:B---3--:R-:W-:Y:S08]  /*6ef80*/  HMMA.1688.F32.TF32 R128, R236.reuse, R22, R128 ;  /* 0x00000016ec80723c */ /* 0x048ff00000081080 */
[C---:B------:R-:W-:Y:S08]  /*6ef90*/  HMMA.1688.F32.TF32 R124, R236.reuse, R18, R124 ;  /* 0x00000012ec7c723c */ /* 0x040ff0000008107c */
[C---:B------:R-:W-:Y:S08]  /*6efa0*/  HMMA.1688.F32.TF32 R120, R236.reuse, R14, R120 ;  /* 0x0000000eec78723c */ /* 0x040ff00000081078 */
[C---:B------:R-:W-:Y:S08]  /*6efb0*/  HMMA.1688.F32.TF32 R116, R236.reuse, R10, R116 ;  /* 0x0000000aec74723c */ /* 0x040ff00000081074 */
[C---:B------:R-:W-:Y:S08]  /*6efc0*/  HMMA.1688.F32.TF32 R112, R236.reuse, R6, R112 ;  /* 0x00000006ec70723c */ /* 0x040ff00000081070 */
[C---:B------:R-:W-:Y:S08]  /*6efd0*/  HMMA.1688.F32.TF32 R108, R236.reuse, R230, R108 ;  /* 0x000000e6ec6c723c */ /* 0x040ff0000008106c */
[C---:B------:R-:W-:Y:S08]  /*6efe0*/  HMMA.1688.F32.TF32 R104, R236.reuse, R226, R104 ;  /* 0x000000e2ec68723c */ /* 0x040ff00000081068 */
[C---:B------:R-:W-:Y:S08]  /*6eff0*/  HMMA.1688.F32.TF32 R100, R236.reuse, R222, R100 ;  /* 0x000000deec64723c */ /* 0x040ff00000081064 */
[C---:B--2---:R-:W-:Y:S11]  /*6f000*/  HMMA.1688.F32.TF32 R248, R236.reuse, R38, R248 ;  /* 0x00000026ecf8723c */ /* 0x044ff600000810f8 */
[----:B------:R-:W-:Y:S11]  /*6f010*/  @!UPT UIADD3 URZ, URZ, URZ, URZ ;  /* 0x0000003f3f3ff290 */ /* 0x000ff6000fffe03f */
[----:B------:R-:W-:Y:S01]  /*6f020*/  @!UPT UIADD3 URZ, URZ, URZ, URZ ;  /* 0x0000003f3f3ff290 */ /* 0x000fe2000fffe03f */
[----:B------:R-:W-:Y:S04]  /*6f030*/  STL.64 [R1+0x3010], R248 ;  /* 0x003010f801007387 */ /* 0x000fe80000100a00 */
[----:B------:R2:W-:Y:S04]  /*6f040*/  STL.64 [R1+0x3018], R250 ;  /* 0x003018fa01007387 */ /* 0x0005e80000100a00 */
[----:B--2---:R-:W2:Y:S04]  /*6f050*/  LDL.LU.64 R250, [R1+0x7130] ;  /* 0x0071300001fa7983 */ /* 0x004ea80000300a00 */
[----:B------:R-:W3:Y:S04]  /*6f060*/  LDL.LU.64 R248, [R1+0x7128] ;  /* 0x0071280001f87983 */ /* 0x000ee80000300a00 */
[----:B------:R-:W-:Y:S04]  /*6f070*/  STL.64 [R1+0x3000], R240 ;  /* 0x003000f001007387 */ /* 0x000fe80000100a00 */
[----:B------:R4:W-:Y:S04]  /*6f080*/  STL.64 [R1+0x3008], R242 ;  /* 0x003008f201007387 */ /* 0x0009e80000100a00 */
[----:B----4-:R-:W4:Y:S04]  /*6f090*/  LDL.LU.64 R242, [R1+0x7120] ;  /* 0x0071200001f27983 */ /* 0x010f280000300a00 */
[----:B------:R-:W2:Y:S01]  /*6f0a0*/  LDL.LU.64 R240, [R1+0x7118] ;  /* 0x0071180001f07983 */ /* 0x000ea20000300a00 */
[C---:B------:R-:W-:Y:S03]  /*6f0b0*/  HMMA.1688.F32.TF32 R96, R236.reuse, R218, R96 ;  /* 0x000000daec60723c */ /* 0x040fe60000081060 */
[----:B------:R-:W-:Y:S05]  /*6f0c0*/  STL.64 [R1+0x2ff0], R136 ;  /* 0x002ff08801007387 */ /* 0x000fea0000100a00 */
        /* <DEDUP_REMOVED lines=36> */
[----:B------:R1:W-:Y:S02]  /*6f310*/  STL.64 [R1+0x2f08], R78 ;  /* 0x002f084e01007387 */ /* 0x0003e40000100a00 */
[C---:B-1----:R-:W-:Y:S02]  /*6f320*/  HMMA.1688.F32.TF32 R80, R236.reuse, R190, R144 ;  /* 0x000000beec50723c */ /* 0x042fe40000081090 */
[----:B------:R-:W-:Y:S04]  /*6f330*/  STL.64 [R1+0x2ef0], R48 ;  /* 0x002ef03001007387 */ /* 0x000fe80000100a00 */
[----:B------:R1:W-:Y:S02]  /*6f340*/  STL.64 [R1+0x2ef8], R50 ;  /* 0x002ef83201007387 */ /* 0x0003e40000100a00 */
[C---:B------:R-:W-:Y:S08]  /*6f350*/  HMMA.1688.F32.TF32 R76, R236.reuse, R186, R140 ;  /* 0x000000baec4c723c */ /* 0x040ff0000008108c */
[C---:B-1----:R-:W-:Y:S07]  /*6f360*/  HMMA.1688.F32.TF32 R48, R236.reuse, R182, R148 ;  /* 0x000000b6ec30723c */ /* 0x042fee0000081094 */
[----:B------:R-:W-:Y:S01]  /*6f370*/  STL.64 [R1+0x2ee0], R80 ;  /* 0x002ee05001007387 */ /* 0x000fe20000100a00 */
[C---:B------:R-:W-:Y:S03]  /*6f380*/  HMMA.1688.F32.TF32 R72, R236.reuse, R178, R72 ;  /* 0x000000b2ec48723c */ /* 0x040fe60000081048 */
[----:B------:R-:W-:Y:S04]  /*6f390*/  STL.64 [R1+0x2ee8], R82 ;  /* 0x002ee85201007387 */ /* 0x000fe80000100a00 */
[----:B------:R-:W-:Y:S01]  /*6f3a0*/  STL.64 [R1+0x2ed0], R76 ;  /* 0x002ed04c01007387 */ /* 0x000fe20000100a00 */
[C---:B------:R-:W-:Y:S03]  /*6f3b0*/  HMMA.1688.F32.TF32 R68, R236.reuse, R174, R68 ;  /* 0x000000aeec44723c */ /* 0x040fe60000081044 */
[----:B------:R-:W-:Y:S04]  /*6f3c0*/  STL.64 [R1+0x2ed8], R78 ;  /* 0x002ed84e01007387 */ /* 0x000fe80000100a00 */
        /* <DEDUP_REMOVED lines=14> */
[----:B------:R-:W3:Y:S04]  /*6f4b0*/  LDL.LU R56, [R1+0xa0] ;  /* 0x0000a00001387983 */ /* 0x000ee80000300800 */
[----:B------:R4:W-:Y:S04]  /*6f4c0*/  STL.64 [R1+0x2e70], R60 ;  /* 0x002e703c01007387 */ /* 0x0009e80000100a00 */
[----:B------:R2:W-:Y:S05]  /*6f4d0*/  STL.64 [R1+0x2e78], R62 ;  /* 0x002e783e01007387 */ /* 0x0005ea0000100a00 */
[----:B------:R1:W-:Y:S04]  /*6f4e0*/  STL.64 [R1+0x2e60], R48 ;  /* 0x002e603001007387 */ /* 0x0003e80000100a00 */
[----:B------:R1:W-:Y:S04]  /*6f4f0*/  STL.64 [R1+0x2e68], R50 ;  /* 0x002e683201007387 */ /* 0x0003e80000100a00 */
[----:B------:R-:W3:Y:S04]  /*6f500*/  LDL.LU R57, [R1+0xa4] ;  /* 0x0000a40001397983 */ /* 0x000ee80000300800 */
[----:B------:R-:W3:Y:S04]  /*6f510*/  LDL.LU R58, [R1+0xa8] ;  /* 0x0000a800013a7983 */ /* 0x000ee80000300800 */
[----:B------:R-:W3:Y:S01]  /*6f520*/  LDL.LU R59, [R1+0xac] ;  /* 0x0000ac00013b7983 */ /* 0x000ee20000300800 */
[----:B----4-:R-:W-:-:S03]  /*6f530*/  IMAD.MOV.U32 R60, RZ, RZ, R243 ;  /* 0x000000ffff3c7224 */ /* 0x010fc600078e00f3 */
[----:B------:R-:W4:Y:S01]  /*6f540*/  LDL.LU R243, [R1+0x7114] ;  /* 0x0071140001f37983 */ /* 0x000f220000300800 */
[----:B------:R-:W-:Y:S01]  /*6f550*/  IMAD.MOV.U32 R61, RZ, RZ, R242 ;  /* 0x000000ffff3d7224 */ /* 0x000fe200078e00f2 */
[----:B--2---:R-:W-:Y:S01]  /*6f560*/  MOV R62, R241 ;  /* 0x000000f1003e7202 */ /* 0x004fe20000000f00 */
[----:B------:R-:W-:Y:S01]  /*6f570*/  IMAD.MOV.U32 R63, RZ, RZ, R240 ;  /* 0x000000ffff3f7224 */ /* 0x000fe200078e00f0 */
        /* <DEDUP_REMOVED lines=35> */
[----:B------:R-:W3:Y:S04]  /*6f7b0*/  LDL.LU R100, [R1] ;  /* 0x0000000001647983 */ /* 0x000ee80000300800 */
        /* <DEDUP_REMOVED lines=46> */
[----:B------:R-:W3:Y:S01]  /*6faa0*/  LDL.LU R87, [R1+0x115c] ;  /* 0x00115c0001577983 */ /* 0x000ee20000300800 */
[----:B--2---:R-:W-:-:S03]  /*6fab0*/  IMAD.MOV.U32 R68, RZ, RZ, R240 ;  /* 0x000000ffff447224 */ /* 0x004fc600078e00f0 */
[----:B------:R-:W2:Y:S01]  /*6fac0*/  LDL.LU R144, [R1+0x1110] ;  /* 0x0011100001907983 */ /* 0x000ea20000300800 */
[----:B------:R-:W-:-:S03]  /*6fad0*/  IMAD.MOV.U32 R69, RZ, RZ, R241 ;  /* 0x000000ffff457224 */ /* 0x000fc600078e00f1 */
[----:B------:R-:W2:Y:S01]  /*6fae0*/  LDL.LU R145, [R1+0x1114] ;  /* 0x0011140001917983 */ /* 0x000ea20000300800 */
[----:B------:R-:W-:-:S03]  /*6faf0*/  IMAD.MOV.U32 R70, RZ, RZ, R242 ;  /* 0x000000ffff467224 */ /* 0x000fc600078e00f2 */
[----:B------:R-:W2:Y:S01]  /*6fb00*/  LDL.LU R146, [R1+0x1118] ;  /* 0x0011180001927983 */ /* 0x000ea20000300800 */
[----:B----4-:R-:W-:-:S03]  /*6fb10*/  MOV R71, R243 ;  /* 0x000000f300477202 */ /* 0x010fc60000000f00 */
[----:B------:R-:W2:Y:S01]  /*6fb20*/  LDL.LU R147, [R1+0x111c] ;  /* 0x00111c0001937983 */ /* 0x000ea20000300800 */
[----:B---3--:R-:W-:-:S03]  /*6fb30*/  IMAD.MOV.U32 R52, RZ, RZ, R248 ;  /* 0x000000ffff347224 */ /* 0x008fc600078e00f8 */
[----:B------:R-:W3:Y:S01]  /*6fb40*/  LDL.LU R240, [R1+0x7104] ;  /* 0x0071040001f07983 */ /* 0x000ee20000300800 */
[----:B------:R-:W-:-:S03]  /*6fb50*/  IMAD.MOV.U32 R53, RZ, RZ, R249 ;  /* 0x000000ffff357224 */ /* 0x000fc600078e00f9 */
[----:B------:R-:W3:Y:S01]  /*6fb60*/  LDL.LU R241, [R1+0x7100] ;  /* 0x0071000001f17983 */ /* 0x000ee20000300800 */
[----:B------:R-:W-:-:S03]  /*6fb70*/  IMAD.MOV.U32 R54, RZ, RZ, R250 ;  /* 0x000000ffff367224 */ /* 0x000fc600078e00fa */
[----:B------:R-:W3:Y:S01]  /*6fb80*/  LDL.LU R242, [R1+0x70fc] ;  /* 0x0070fc0001f27983 */ /* 0x000ee20000300800 */
[----:B------:R-:W-:-:S03]  /*6fb90*/  IMAD.MOV.U32 R55, RZ, RZ, R251 ;  /* 0x000000ffff377224 */ /* 0x000fc600078e00fb */
[----:B------:R-:W3:Y:S04]  /*6fba0*/  LDL.LU R243, [R1+0x70f8] ;  /* 0x0070f80001f37983 */ /* 0x000ee80000300800 */
[----:B------:R-:W4:Y:S04]  /*6fbb0*/  LDL.LU R248, [R1+0x70f4] ;  /* 0x0070f40001f87983 */ /* 0x000f280000300800 */
[----:B------:R-:W4:Y:S04]  /*6fbc0*/  LDL.LU R249, [R1+0x70f0] ;  /* 0x0070f00001f97983 */ /* 0x000f280000300800 */
[----:B------:R-:W4:Y:S04]  /*6fbd0*/  LDL.LU R250, [R1+0x70ec] ;  /* 0x0070ec0001fa7983 */ /* 0x000f280000300800 */
[----:B------:R-:W4:Y:S01]  /*6fbe0*/  LDL.LU R251, [R1+0x70e8] ;  /* 0x0070e80001fb7983 */ /* 0x000f220000300800 */
[C---:B------:R-:W-:Y:S08]  /*6fbf0*/  HMMA.1688.F32.TF32 R48, R232.reuse, R214, R48 ;  /* 0x000000d6e830723c */ /* 0x040ff00000081030 */
[C---:B------:R-:W-:Y:S08]  /*6fc00*/  HMMA.1688.F32.TF32 R76, R232.reuse, R218, R76 ;  /* 0x000000dae84c723c */ /* 0x040ff0000008104c */
[C---:B------:R-:W-:Y:S08]  /*6fc10*/  HMMA.1688.F32.TF32 R80, R232.reuse, R222, R80 ;  /* 0x000000dee850723c */ /* 0x040ff00000081050 */
[C---:B------:R-:W-:Y:S08]  /*6fc20*/  HMMA.1688.F32.TF32 R88, R232.reuse, R230, R88 ;  /* 0x000000e6e858723c */ /* 0x040ff00000081058 */
[----:B------:R-:W-:Y:S08]  /*6fc30*/  HMMA.1688.F32.TF32 R72, R232, R198, R72 ;  /* 0x000000c6e848723c */ /* 0x000ff00000081048 */
[C---:B------:R-:W-:Y:S08]  /*6fc40*/  HMMA.1688.F32.TF32 R132, R236.reuse, R154, R132 ;  /* 0x0000009aec84723c */ /* 0x040ff00000081084 */
[----:B------:R-:W-:Y:S01]  /*6fc50*/  HMMA.1688.F32.TF32 R136, R236, R246, R128 ;  /* 0x000000f6ec88723c */ /* 0x000fe20000081080 */
[----:B------:R-:W-:Y:S04]  /*6fc60*/  LDS R236, [R2+0x4300] ;  /* 0x0043000002ec7984 */ /* 0x000fe80000000800 */
[----:B------:R-:W-:Y:S03]  /*6fc70*/  LDS R238, [R2+0x6300] ;  /* 0x0063000002ee7984 */ /* 0x000fe60000000800 */
[C---:B------:R-:W-:Y:S01]  /*6fc80*/  HMMA.1688.F32.TF32 R128, R232.reuse, R42, R120 ;  /* 0x0000002ae880723c */ /* 0x040fe20000081078 */
[----:B------:R-:W-:Y:S04]  /*6fc90*/  LDS R237, [R201+0x4300] ;  /* 0x00430000c9ed7984 */ /* 0x000fe80000000800 */
[----:B------:R-:W1:Y:S04]  /*6fca0*/  LDS R239, [R201+0x6300] ;  /* 0x00630000c9ef7984 */ /* 0x000e680000000800 */
[----:B------:R-:W-:Y:S04]  /*6fcb0*/  STL.64 [R1+0x2e50], R132 ;  /* 0x002e508401007387 */ /* 0x000fe80000100a00 */
[----:B------:R1:W-:Y:S01]  /*6fcc0*/  STL.64 [R1+0x2e58], R134 ;  /* 0x002e588601007387 */ /* 0x0003e20000100a00 */
[C---:B------:R-:W-:Y:S08]  /*6fcd0*/  HMMA.1688.F32.TF32 R120, R232.reuse, R34, R112 ;  /* 0x00000022e878723c */ /* 0x040ff00000081070 */
[C---:B-1----:R-:W-:Y:S08]  /*6fce0*/  HMMA.1688.F32.TF32 R132, R232.reuse, R46, R124 ;  /* 0x0000002ee884723c */ /* 0x042ff0000008107c */
[C---:B------:R-:W-:Y:S08]  /*6fcf0*/  HMMA.1688.F32.TF32 R124, R232.reuse, R38, R116 ;  /* 0x00000026e87c723c */ /* 0x040ff00000081074 */
[C---:B------:R-:W-:Y:S08]  /*6fd00*/  HMMA.1688.F32.TF32 R116, R232.reuse, R30, R108 ;  /* 0x0000001ee874723c */ /* 0x040ff0000008106c */
[C---:B------:R-:W-:Y:S08]  /*6fd10*/  HMMA.1688.F32.TF32 R112, R232.reuse, R26, R104 ;  /* 0x0000001ae870723c */ /* 0x040ff00000081068 */
        /* <DEDUP_REMOVED lines=9> */
[----:B------:R-:W-:Y:S07]  /*6fdb0*/  STL.64 [R1+0x2148], R130 ;  /* 0x0021488201007387 */ /* 0x000fee0000100a00 */
[C---:B---3--:R-:W-:Y:S01]  /*6fdc0*/  HMMA.1688.F32.TF32 R100, R232.reuse, R14, R240 ;  /* 0x0000000ee864723c */ /* 0x048fe200000810f0 */
[----:B------:R-:W-:Y:S07]  /*6fdd0*/  STL.64 [R1+0x2130], R124 ;  /* 0x0021307c01007387 */ /* 0x000fee0000100a00 */
[C---:B----4-:R-:W-:Y:S01]  /*6fde0*/  HMMA.1688.F32.TF32 R104, R232.reuse, R18, R248 ;  /* 0x00000012e868723c */ /* 0x050fe200000810f8 */
        /* <DEDUP_REMOVED lines=25> */
[C---:B--2---:R-:W-:Y:S03]  /*6ff80*/  HMMA.1688.F32.TF32 R80, R232.reuse, R210, R144 ;  /* 0x000000d2e850723c */ /* 0x044fe60000081090 */
[----:B------:R-:W-:Y:S04]  /*6ff90*/  STL.64 [R1+0x2de0], R48 ;  /* 0x002de03001007387 */ /* 0x000fe80000100a00 */
[----:B------:R2:W-:Y:S01]  /*6ffa0*/  STL.64 [R1+0x2de8], R50 ;  /* 0x002de83201007387 */ /* 0x0005e20000100a00 */
[C---:B-1----:R-:W-:Y:S08]  /*6ffb0*/  HMMA.1688.F32.TF32 R76, R232.reuse, R206, R140 ;  /* 0x000000cee84c723c */ /* 0x042ff0000008108c */
[C---:B--2---:R-:W-:Y:S07]  /*6ffc0*/  HMMA.1688.F32.TF32 R48, R232.reuse, R202, R148 ;  /* 0x000000cae830723c */ /* 0x044fee0000081094 */
[----:B------:R-:W-:Y:S04]  /*6ffd0*/  STL.64 [R1+0x2dd0], R80 ;  /* 0x002dd05001007387 */ /* 0x000fe80000100a00 */
[----:B------:R-:W-:Y:S01]  /*6ffe0*/  STL.64 [R1+0x2dd8], R82 ;  /* 0x002dd85201007387 */ /* 0x000fe20000100a00 */
[C---:B------:R-:W-:Y:S03]  /*6fff0*/  HMMA.1688.F32.TF32 R68, R232.reuse, R194, R68 ;  /* 0x000000c2e844723c */ /* 0x040fe60000081044 */
[----:B------:R-:W-:Y:S04]  /*70000*/  STL.64 [R1+0x2dc0], R76 ;  /* 0x002dc04c01007387 */ /* 0x000fe80000100a00 */
        /* <DEDUP_REMOVED lines=15> */
[----:B------:R-:W2:Y:S04]  /*70100*/  LDL.LU R56, [R1+0xf80] ;  /* 0x000f800001387983 */ /* 0x000ea80000300800 */
[----:B------:R1:W-:Y:S04]  /*70110*/  STL.64 [R1+0x2d60], R60 ;  /* 0x002d603c01007387 */ /* 0x0003e80000100a00 */
[----:B------:R3:W-:Y:S05]  /*70120*/  STL.64 [R1+0x2d68], R62 ;  /* 0x002d683e01007387 */ /* 0x0007ea0000100a00 */
[----:B------:R4:W-:Y:S04]  /*70130*/  STL.64 [R1+0x2d50], R48 ;  /* 0x002d503001007387 */ /* 0x0009e80000100a00 */
[----:B------:R1:W-:Y:S04]  /*70140*/  STL.64 [R1+0x2d58], R50 ;  /* 0x002d583201007387 */ /* 0x0003e80000100a00 */
        /* <DEDUP_REMOVED lines=113> */
[C---:B------:R-:W-:Y:S08]  /*70860*/  HMMA.1688.F32.TF32 R104, R236.reuse, R38, R104 ;  /* 0x00000026ec68723c */ /* 0x040ff00000081068 */
[----:B------:R-:W-:Y:S08]  /*70870*/  HMMA.1688.F32.TF32 R108, R236, R42, R108 ;  /* 0x0000002aec6c723c */ /* 0x000ff0000008106c */
[C---:B------:R-:W-:Y:S08]  /*70880*/  HMMA.1688.F32.TF32 R120, R232.reuse, R154, R120 ;  /* 0x0000009ae878723c */ /* 0x040ff00000081078 */
[C---:B------:R-:W-:Y:S08]  /*70890*/  HMMA.1688.F32.TF32 R124, R232.reuse, R158, R124 ;  /* 0x0000009ee87c723c */ /* 0x040ff0000008107c */
[C---:B------:R-:W-:Y:S08]  /*708a0*/  HMMA.1688.F32.TF32 R128, R232.reuse, R162, R128 ;  /* 0x000000a2e880723c */ /* 0x040ff00000081080 */
[C---:B------:R-:W-:Y:S08]  /*708b0*/  HMMA.1688.F32.TF32 R136, R232.reuse, R170, R136 ;  /* 0x000000aae888723c */ /* 0x040ff00000081088 */
[C---:B------:R-:W-:Y:S08]  /*708c0*/  HMMA.1688.F32.TF32 R240, R232.reuse, R174, R248 ;  /* 0x000000aee8f0723c */ /* 0x040ff000000810f8 */
[C---:B------:R-:W-:Y:S08]  /*708d0*/  HMMA.1688.F32.TF32 R132, R232.reuse, R166, R132 ;  /* 0x000000a6e884723c */ /* 0x040ff00000081084 */
[----:B------:R-:W-:Y:S07]  /*708e0*/  HMMA.1688.F32.TF32 R116, R232, R246, R116 ;  /* 0x000000f6e874723c */ /* 0x000fee0000081074 */
[----:B------:R-:W-:Y:S04]  /*708f0*/  STL.64 [R1+0x2d40], R240 ;  /* 0x002d40f001007387 */ /* 0x000fe80000100a00 */
[----:B------:R-:W-:Y:S01]  /*70900*/  STL.64 [R1+0x2d48], R242 ;  /* 0x002d48f201007387 */ /* 0x000fe20000100a00 */
[C---:B------:R-:W-:Y:S03]  /*70910*/  HMMA.1688.F32.TF32 R112, R236.reuse, R46, R112 ;  /* 0x0000002eec70723c */ /* 0x040fe60000081070 */
[----:B------:R-:W-:Y:S04]  /*70920*/  STL.64 [R1+0x2d30], R136 ;  /* 0x002d308801007387 */ /* 0x000fe80000100a00 */
        /* <DEDUP_REMOVED lines=40> */
[----:B------:R-:W-:Y:S04]  /*70bb0*/  LDS R233, [R201+0x4380] ;  /* 0x00438000c9e97984 */ /* 0x000fe80000000800 */
[----:B------:R-:W1:Y:S04]  /*70bc0*/  LDS R235, [R201+0x6380] ;  /* 0x00638000c9eb7984 */ /* 0x000e680000000800 */
        /* <DEDUP_REMOVED lines=28> */
[----:B---3--:R-:W3:Y:S04]  /*70d90*/  LDL.LU R60, [R1+0xef0] ;  /* 0x000ef000013c7983 */ /* 0x008ee80000300800 */
[----:B------:R-:W3:Y:S04]  /*70da0*/  LDL.LU R61, [R1+0xef4] ;  /* 0x000ef400013d7983 */ /* 0x000ee80000300800 */
[----:B----4-:R-:W3:Y:S04]  /*70db0*/  LDL.LU R62, [R1+0xef8] ;  /* 0x000ef800013e7983 */ /* 0x010ee80000300800 */
[----:B------:R-:W3:Y:S04]  /*70dc0*/  LDL.LU R63, [R1+0xefc] ;  /* 0x000efc00013f7983 */ /* 0x000ee80000300800 */
[----:B------:R-:W4:Y:S04]  /*70dd0*/  LDL.LU R64, [R1+0xf00] ;  /* 0x000f000001407983 */ /* 0x000f280000300800 */
        /* <DEDUP_REMOVED lines=101> */
[C---:B------:R-:W-:Y:S08]  /*71430*/  HMMA.1688.F32.TF32 R76, R232.reuse, R30, R76 ;  /* 0x0000001ee84c723c */ /* 0x040ff0000008104c */
[----:B----4-:R-:W-:Y:S08]  /*71440*/  HMMA.1688.F32.TF32 R92, R232, R46, R92 ;  /* 0x0000002ee85c723c */ /* 0x010ff0000008105c */
[C---:B------:R-:W-:Y:S08]  /*71450*/  HMMA.1688.F32.TF32 R96, R236.reuse, R246, R96 ;  /* 0x000000f6ec60723c */ /* 0x040ff00000081060 */
        /* <DEDUP_REMOVED lines=9> */
[C---:B------:R-:W-:Y:S07]  /*714f0*/  HMMA.1688.F32.TF32 R116, R236.reuse, R170, R116 ;  /* 0x000000aaec74723c */ /* 0x040fee0000081074 */
[----:B------:R-:W-:Y:S04]  /*71500*/  STL.64 [R1+0x2ba0], R240 ;  /* 0x002ba0f001007387 */ /* 0x000fe80000100a00 */
[----:B------:R-:W-:Y:S04]  /*71510*/  STL.64 [R1+0x2ba8], R242 ;  /* 0x002ba8f201007387 */ /* 0x000fe80000100a00 */
[----:B------:R-:W-:Y:S01]  /*71520*/  STL.64 [R1+0x2b90], R136 ;  /* 0x002b908801007387 */ /* 0x000fe20000100a00 */
[----:B------:R-:W-:Y:S03]  /*71530*/  HMMA.1688.F32.TF32 R100, R236, R154, R100 ;  /* 0x0000009aec64723c */ /* 0x000fe60000081064 */
[----:B------:R-:W-:Y:S04]  /*71540*/  STL.64 [R1+0x2b98], R138 ;  /* 0x002b988a01007387 */ /* 0x000fe80000100a00 */
[----:B------:R-:W-:Y:S04]  /*71550*/  STL.64 [R1+0x2b80], R132 ;  /* 0x002b808401007387 */ /* 0x000fe80000100a00 */
        /* <DEDUP_REMOVED lines=40> */
[----:B------:R-:W-:Y:S04]  /*717e0*/  STL.64 [R1+0x2040], R80 ;  /* 0x0020405001007387 */ /* 0x000fe80000100a00 */
[----:B------:R-:W-:Y:S04]  /*717f0*/  STL.64 [R1+0x2048], R82 ;  /* 0x0020485201007387 */ /* 0x000fe80000100a00 */
[----:B------:R-:W-:Y:S04]  /*71800*/  STL.64 [R1+0x2030], R76 ;  /* 0x0020304c01007387 */ /* 0x000fe80000100a00 */
[----:B------:R-:W-:Y:S04]  /*71810*/  STL.64 [R1+0x2038], R78 ;  /* 0x0020384e01007387 */ /* 0x000fe80000100a00 */
[----:B------:R-:W-:Y:S04]  /*71820*/  STL.64 [R1+0x2020], R48 ;  /* 0x0020203001007387 */ /* 0x000fe80000100a00 */
[----:B------:R2:W-:Y:S02]  /*71830*/  STL.64 [R1+0x2028], R50 ;  /* 0x0020283201007387 */ /* 0x0005e40000100a00 */
[C---:B--2---:R-:W-:Y:S08]  /*71840*/  HMMA.1688.F32.TF32 R48, R232.reuse, R10, R72 ;  /* 0x0000000ae830723c */ /* 0x044ff00000081048 */
[C---:B------:R-:W-:Y:S11]  /*71850*/  HMMA.1688.F32.TF32 R68, R232.reuse, R6, R68 ;  /* 0x00000006e844723c */ /* 0x040ff60000081044 */
[----:B------:R-:W-:Y:S04]  /*71860*/  @!UPT UIADD3 URZ, URZ, URZ, URZ ;  /* 0x0000003f3f3ff290 */ /* 0x000fe8000fffe03f */
[----:B------:R-:W-:Y:S04]  /*71870*/  STL.64 [R1+0x2af0], R48 ;  /* 0x002af03001007387 */ /* 0x000fe80000100a00 */
[----:B------:R2:W-:Y:S02]  /*71880*/  STL.64 [R1+0x2af8], R50 ;  /* 0x002af83201007387 */ /* 0x0005e40000100a00 */
[C---:B--2---:R-:W-:Y:S02]  /*71890*/  HMMA.1688.F32.TF32 R48, R232.reuse, R230, R64 ;  /* 0x000000e6e830723c */ /* 0x044fe40000081040 */
[----:B------:R-:W-:Y:S04]  /*718a0*/  STL.64 [R1+0x2ae0], R68 ;  /* 0x002ae04401007387 */ /* 0x000fe80000100a00 */
[----:B------:R-:W-:Y:S02]  /*718b0*/  STL.64 [R1+0x2ae8], R70 ;  /* 0x002ae84601007387 */ /* 0x000fe40000100a00 */
[C---:B------:R-:W-:Y:S08]  /*718c0*/  HMMA.1688.F32.TF32 R64, R232.reuse, R226, R60 ;  /* 0x000000e2e840723c */ /* 0x040ff0000008103c */
[C---:B------:R-:W-:Y:S07]  /*718d0*/  HMMA.1688.F32.TF32 R60, R232.reuse, R222, R56 ;  /* 0x000000dee83c723c */ /* 0x040fee0000081038 */
[----:B------:R-:W-:Y:S04]  /*718e0*/  STL.64 [R1+0x2ad0], R48 ;  /* 0x002ad03001007387 */ /* 0x000fe80000100a00 */
[----:B------:R2:W-:Y:S02]  /*718f0*/  STL.64 [R1+0x2ad8], R50 ;  /* 0x002ad83201007387 */ /* 0x0005e40000100a00 */
[C---:B--2---:R-:W-:Y:S02]  /*71900*/  HMMA.1688.F32.TF32 R48, R232.reuse, R218, R52 ;  /* 0x000000dae830723c */ /* 0x044fe40000081034 */
        /* <DEDUP_REMOVED lines=98> */
[----:B-1----:R-:W4:Y:S04]  /*71f30*/  LDL.LU R48, [R1+0xdb0] ;  /* 0x000db00001307983 */ /* 0x002f280000300800 */
        /* <DEDUP_REMOVED lines=18> */
[C---:B----4-:R-:W-:Y:S08]  /*72060*/  HMMA.1688.F32.TF32 R92, R232.reuse, R166, R92 ;  /* 0x000000a6e85c723c */ /* 0x050ff0000008105c */
        /* <DEDUP_REMOVED lines=74> */
[C---:B--2---:R-:W-:Y:S02]  /*72510*/  HMMA.1688.F32.TF32 R48, R236.reuse, R10, R52 ;  /* 0x0000000aec30723c */ /* 0x044fe40000081034 */
[----:B------:R2:W-:Y:S04]  /*72520*/  STL.64 [R1+0x2920], R60 ;  /* 0x0029203c01007387 */ /* 0x0005e80000100a00 */
[----:B------:R3:W-:Y:S04]  /*72530*/  STL.64 [R1+0x2928], R62 ;  /* 0x0029283e01007387 */ /* 0x0007e80000100a00 */
[----:B--2---:R-:W2:Y:S04]  /*72540*/  LDL.LU R60, [R1+0x330] ;  /* 0x00033000013c7983 */ /* 0x004ea80000300800 */
[----:B------:R-:W-:Y:S04]  /*72550*/  STL.64 [R1+0x2910], R56 ;  /* 0x0029103801007387 */ /* 0x000fe80000100a00 */
[----:B------:R-:W-:Y:S05]  /*72560*/  STL.64 [R1+0x2918], R58 ;  /* 0x0029183a01007387 */ /* 0x000fea0000100a00 */
[----:B------:R4:W-:Y:S04]  /*72570*/  STL.64 [R1+0x2900], R48 ;  /* 0x0029003001007387 */ /* 0x0009e80000100a00 */
[----:B------:R1:W-:Y:S04]  /*72580*/  STL.64 [R1+0x2908], R50 ;  /* 0x0029083201007387 */ /* 0x0003e80000100a00 */
        /* <DEDUP_REMOVED lines=95> */
[----:B----4-:R-:W4:Y:S04]  /*72b80*/  LDL.LU R48, [R1+0xbc0] ;  /* 0x000bc00001307983 */ /* 0x010f280000300800 */
        /* <DEDUP_REMOVED lines=11> */
[C---:B--2---:R-:W-:Y:S03]  /*72c40*/  HMMA.1688.F32.TF32 R240, R236.reuse, R6, R52 ;  /* 0x00000006ecf0723c */ /* 0x044fe60000081034 */
[----:B------:R-:W2:Y:S11]  /*72c50*/  LDL.LU R52, [R1+0x310] ;  /* 0x0003100001347983 */ /* 0x000eb60000300800 */
[----:B------:R-:W-:Y:S09]  /*72c60*/  @!UPT UIADD3 URZ, URZ, URZ, URZ ;  /* 0x0000003f3f3ff290 */ /* 0x000ff2000fffe03f */
[----:B------:R-:W-:Y:S04]  /*72c70*/  STL.64 [R1+0x28f0], R240 ;  /* 0x0028f0f001007387 */ /* 0x000fe80000100a00 */
[----:B------:R1:W-:Y:S04]  /*72c80*/  STL.64 [R1+0x28f8], R242 ;  /* 0x0028f8f201007387 */ /* 0x0003e80000100a00 */
[----:B------:R-:W2:Y:S04]  /*72c90*/  LDL.LU R53, [R1+0x314] ;  /* 0x0003140001357983 */ /* 0x000ea80000300800 */
[----:B------:R-:W2:Y:S04]  /*72ca0*/  LDL.LU R54, [R1+0x318] ;  /* 0x0003180001367983 */ /* 0x000ea80000300800 */
[----:B------:R-:W2:Y:S01]  /*72cb0*/  LDL.LU R55, [R1+0x31c] ;  /* 0x00031c0001377983 */ /* 0x000ea20000300800 */
[C---:B---3--:R-:W-:Y:S08]  /*72cc0*/  HMMA.1688.F32.TF32 R248, R236.reuse, R230, R248 ;  /* 0x000000e6ecf8723c */ /* 0x048ff000000810f8 */
[C---:B-1----:R-:W-:Y:S08]  /*72cd0*/  HMMA.1688.F32.TF32 R240, R236.reuse, R226, R136 ;  /* 0x000000e2ecf0723c */ /* 0x042ff00000081088 */
        /* <DEDUP_REMOVED lines=41> */
[----:B------:R-:W-:Y:S01]  /*72f70*/  STL.64 [R1+0x2810], R92 ;  /* 0x0028105c01007387 */ /* 0x000fe20000100a00 */
[C---:B----4-:R-:W-:Y:S03]  /*72f80*/  HMMA.1688.F32.TF32 R76, R236.reuse, R162, R48 ;  /* 0x000000a2ec4c723c */ /* 0x050fe60000081030 */
[----:B------:R-:W-:Y:S04]  /*72f90*/  STL.64 [R1+0x2818], R94 ;  /* 0x0028185e01007387 */ /* 0x000fe80000100a00 */
[----:B------:R-:W-:Y:S04]  /*72fa0*/  STL.64 [R1+0x2800], R88 ;  /* 0x0028005801007387 */ /* 0x000fe80000100a00 */
[----:B------:R-:W-:Y:S04]  /*72fb0*/  STL.64 [R1+0x2808], R90 ;  /* 0x0028085a01007387 */ /* 0x000fe80000100a00 */
[----:B------:R-:W-:Y:S01]  /*72fc0*/  STL.64 [R1+0x27f0], R80 ;  /* 0x0027f05001007387 */ /* 0x000fe20000100a00 */
[C---:B------:R-:W-:Y:S03]  /*72fd0*/  HMMA.1688.F32.TF32 R48, R236.reuse, R154, R140 ;  /* 0x0000009aec30723c */ /* 0x040fe6000008108c */
[----:B------:R1:W-:Y:S05]  /*72fe0*/  STL.64 [R1+0x27f8], R82 ;  /* 0x0027f85201007387 */ /* 0x0003ea0000100a00 */
[----:B-1----:R-:W-:Y:S01]  /*72ff0*/  HMMA.1688.F32.TF32 R80, R236, R158, R144 ;  /* 0x0000009eec50723c */ /* 0x002fe20000081090 */
[----:B------:R-:W-:Y:S04]  /*73000*/  STL.64 [R1+0x27e0], R84 ;  /* 0x0027e05401007387 */ /* 0x000fe80000100a00 */
[----:B------:R-:W-:Y:S04]  /*73010*/  STL.64 [R1+0x27e8], R86 ;  /* 0x0027e85601007387 */ /* 0x000fe80000100a00 */
[----:B------:R-:W-:Y:S01]  /*73020*/  STL.64 [R1+0x27d0], R76 ;  /* 0x0027d04c01007387 */ /* 0x000fe20000100a00 */
[----:B------:R-:W-:Y:S03]  /*73030*/  HMMA.1688.F32.TF32 R72, R232, R46, R72 ;  /* 0x0000002ee848723c */ /* 0x000fe60000081048 */
[----:B------:R1:W-:Y:S10]  /*73040*/  STL.64 [R1+0x27d8], R78 ;  /* 0x0027d84e01007387 */ /* 0x0003f40000100a00 */
[----:B------:R-:W-:Y:S01]  /*73050*/  STL.64 [R1+0x27c0], R80 ;  /* 0x0027c05001007387 */ /* 0x000fe20000100a00 */
[----:B-1----:R-:W-:Y:S03]  /*73060*/  HMMA.1688.F32.TF32 R76, R236, R246, R148 ;  /* 0x000000f6ec4c723c */ /* 0x002fe60000081094 */
[----:B------:R-:W-:Y:S04]  /*73070*/  STL.64 [R1+0x27c8], R82 ;  /* 0x0027c85201007387 */ /* 0x000fe80000100a00 */
[----:B------:R-:W-:Y:S04]  /*73080*/  STL.64 [R1+0x27b0], R48 ;  /* 0x0027b03001007387 */ /* 0x000fe80000100a00 */
[----:B------:R1:W-:Y:S01]  /*73090*/  STL.64 [R1+0x27b8], R50 ;  /* 0x0027b83201007387 */ /* 0x0003e20000100a00 */
[C---:B------:R-:W-:Y:S03]  /*730a0*/  HMMA.1688.F32.TF32 R64, R232.reuse, R38, R64 ;  /* 0x00000026e840723c */ /* 0x040fe60000081040 */
[----:B------:R-:W-:Y:S04]  /*730b0*/  LDS R236, [R2+0x4500] ;  /* 0x0045000002ec7984 */ /* 0x000fe80000000800 */
[----:B------:R-:W-:Y:S01]  /*730c0*/  LDS R238, [R2+0x6500] ;  /* 0x0065000002ee7984 */ /* 0x000fe20000000800 */
[C---:B-1----:R-:W-:Y:S03]  /*730d0*/  HMMA.1688.F32.TF32 R48, R232.reuse, R42, R68 ;  /* 0x0000002ae830723c */ /* 0x042fe60000081044 */
[----:B------:R-:W-:Y:S04]  /*730e0*/  STL.64 [R1+0x2000], R76 ;  /* 0x0020004c01007387 */ /* 0x000fe80000100a00 */
[----:B------:R-:W-:Y:S04]  /*730f0*/  STL.64 [R1+0x2008], R78 ;  /* 0x0020084e01007387 */ /* 0x000fe80000100a00 */
[----:B------:R-:W-:Y:S01]  /*73100*/  STL.64 [R1+0x1ff0], R72 ;  /* 0x001ff04801007387 */ /* 0x000fe20000100a00 */
[C---:B------:R-:W-:Y:S03]  /*73110*/  HMMA.1688.F32.TF32 R60, R232.reuse, R34, R60 ;  /* 0x00000022e83c723c */ /* 0x040fe6000008103c */
[----:B------:R-:W-:Y:S04]  /*73120*/  STL.64 [R1+0x1ff8], R74 ;  /* 0x001ff84a01007387 */ /* 0x000fe80000100a00 */
[----:B------:R-:W-:Y:S04]  /*73130*/  LDS R237, [R201+0x4500] ;  /* 0x00450000c9ed7984 */ /* 0x000fe80000000800 */
[----:B------:R-:W1:Y:S04]  /*73140*/  LDS R239, [R201+0x6500] ;  /* 0x00650000c9ef7984 */ /* 0x000e680000000800 */
[----:B------:R-:W-:Y:S04]  /*73150*/  STL.64 [R1+0x1fe0], R48 ;  /* 0x001fe03001007387 */ /* 0x000fe80000100a00 */
[----:B------:R3:W-:Y:S02]  /*73160*/  STL.64 [R1+0x1fe8], R50 ;  /* 0x001fe83201007387 */ /* 0x0007e40000100a00 */
[----:B---3--:R-:W-:Y:S02]  /*73170*/  HMMA.1688.F32.TF32 R48, R232, R30, R56 ;  /* 0x0000001ee830723c */ /* 0x008fe40000081038 */
[----:B------:R-:W-:Y:S04]  /*73180*/  STL.64 [R1+0x1fd0], R64 ;  /* 0x001fd04001007387 */ /* 0x000fe80000100a00 */
[----:B------:R-:W-:Y:S04]  /*73190*/  STL.64 [R1+0x1fd8], R66 ;  /* 0x001fd84201007387 */ /* 0x000fe80000100a00 */
[----:B------:R-:W-:Y:S04]  /*731a0*/  STL.64 [R1+0x1fc0], R60 ;  /* 0x001fc03c01007387 */ /* 0x000fe80000100a00 */
[----:B------:R-:W-:Y:S09]  /*731b0*/  STL.64 [R1+0x1fc8], R62 ;  /* 0x001fc83e01007387 */ /* 0x000ff20000100a00 */
[----:B------:R2:W-:Y:S01]  /*731c0*/  STL.64 [R1+0x1fb8], R50 ;  /* 0x001fb83201007387 */ /* 0x0005e20000100a00 */
[----:B------:R-:W-:Y:S01]  /*731d0*/  MOV R28, R48 ;  /* 0x00000030001c7202 */ /* 0x000fe20000000f00 */
[----:B------:R-:W-:-:S02]  /*731e0*/  IMAD.MOV.U32 R29, RZ, RZ, R49 ;  /* 0x000000ffff1d7224 */ /* 0x000fc400078e0031 */
[----:B--2---:R-:W-:Y:S03]  /*731f0*/  HMMA.1688.F32.TF32 R48, R232, R26, R52 ;  /* 0x0000001ae830723c */ /* 0x004fe60000081034 */
[----:B------:R-:W-:Y:S04]  /*73200*/  STL [R1+0x6e3c], R29 ;  /* 0x006e3c1d01007387 */ /* 0x000fe80000100800 */
[----:B------:R-:W-:Y:S04]  /*73210*/  STL [R1+0x6e38], R28 ;  /* 0x006e381c01007387 */ /* 0x000fe80000100800 */
[----:B------:R-:W2:Y:S01]  /*73220*/  LDL.LU R52, [R1+0xb00] ;  /* 0x000b000001347983 */ /* 0x000ea20000300800 */
[----:B------:R-:W-:-:S02]  /*73230*/  IMAD.MOV.U32 R54, RZ, RZ, R0 ;  /* 0x000000ffff367224 */ /* 0x000fc400078e0000 */
[----:B------:R-:W-:-:S09]  /*73240*/  IMAD.MOV.U32 R55, RZ, RZ, R3 ;  /* 0x000000ffff377224 */ /* 0x000fd200078e0003 */
[----:B------:R3:W-:Y:S04]  /*73250*/  STL.64 [R1+0x1fa0], R48 ;  /* 0x001fa03001007387 */ /* 0x0007e80000100a00 */
[----:B------:R4:W-:Y:S04]  /*73260*/  STL.64 [R1+0x1fa8], R50 ;  /* 0x001fa83201007387 */ /* 0x0009e80000100a00 */
        /* <DEDUP_REMOVED lines=50> */
[C---:B------:R-:W-:Y:S08]  /*73590*/  HMMA.1688.F32.TF32 R80, R232.reuse, R18, R80 ;  /* 0x00000012e850723c */ /* 0x040ff00000081050 */
[----:B------:R-:W-:Y:S08]  /*735a0*/  HMMA.1688.F32.TF32 R76, R232, R14, R76 ;  /* 0x0000000ee84c723c */ /* 0x000ff0000008104c */
[----:B------:R-:W-:-:S02]  /*735b0*/  IMAD.MOV.U32 R29, RZ, RZ, R85 ;  /* 0x000000ffff1d7224 */ /* 0x000fc400078e0055 */
[----:B------:R-:W-:Y:S01]  /*735c0*/  IMAD.MOV.U32 R28, RZ, RZ, R86 ;  /* 0x000000ffff1c7224 */ /* 0x000fe200078e0056 */
[----:B------:R-:W-:Y:S04]  /*735d0*/  STL [R1+0x1f90], R84 ;  /* 0x001f905401007387 */ /* 0x000fe80000100800 */
[----:B------:R-:W-:Y:S04]  /*735e0*/  STL [R1+0x1f9c], R87 ;  /* 0x001f9c5701007387 */ /* 0x000fe80000100800 */
[----:B------:R-:W-:Y:S04]  /*735f0*/  STL [R1+0x6e44], R29 ;  /* 0x006e441d01007387 */ /* 0x000fe80000100800 */
[----:B------:R2:W-:Y:S04]  /*73600*/  STL [R1+0x6e40], R28 ;  /* 0x006e401c01007387 */ /* 0x0005e80000100800 */
[----:B------:R-:W-:Y:S04]  /*73610*/  STL [R1+0x1a74], R77 ;  /* 0x001a744d01007387 */ /* 0x000fe80000100800 */
[----:B------:R-:W-:Y:S01]  /*73620*/  STL.64 [R1+0x1f80], R80 ;  /* 0x001f805001007387 */ /* 0x000fe20000100a00 */
[----:B--2---:R-:W-:-:S03]  /*73630*/  IMAD.MOV.U32 R28, RZ, RZ, R76 ;  /* 0x000000ffff1c7224 */ /* 0x004fc600078e004c */
[----:B------:R-:W-:Y:S04]  /*73640*/  STL.64 [R1+0x1f88], R82 ;  /* 0x001f885201007387 */ /* 0x000fe80000100a00 */
[----:B------:R3:W-:Y:S02]  /*73650*/  STL.64 [R1+0x1a78], R78 ;  /* 0x001a784e01007387 */ /* 0x0007e40000100a00 */
[C---:B---3--:R-:W-:Y:S08]  /*73660*/  HMMA.1688.F32.TF32 R76, R232.reuse, R10, R48 ;  /* 0x0000000ae84c723c */ /* 0x048ff00000081030 */
[----:B----4-:R-:W-:Y:S01]  /*73670*/  HMMA.1688.F32.TF32 R48, R232, R6, R144 ;  /* 0x00000006e830723c */ /* 0x010fe20000081090 */
[----:B------:R-:W-:Y:S11]  /*73680*/  STL [R1+0x6e48], R28 ;  /* 0x006e481c01007387 */ /* 0x000ff60000100800 */
[----:B------:R-:W-:Y:S03]  /*73690*/  @!UPT UIADD3 URZ, URZ, URZ, URZ ;  /* 0x0000003f3f3ff290 */ /* 0x000fe6000fffe03f */
[----:B------:R-:W-:Y:S04]  /*736a0*/  STL.64 [R1+0x27a0], R76 ;  /* 0x0027a04c01007387 */ /* 0x000fe80000100a00 */
[----:B------:R2:W-:Y:S04]  /*736b0*/  STL.64 [R1+0x27a8], R78 ;  /* 0x0027a84e01007387 */ /* 0x0005e80000100a00 */
[----:B------:R-:W-:Y:S01]  /*736c0*/  STL.64 [R1+0x2790], R48 ;  /* 0x0027903001007387 */ /* 0x000fe20000100a00 */
[----:B------:R-:W-:-:S03]  /*736d0*/  IMAD.MOV.U32 R29, RZ, RZ, R51 ;  /* 0x000000ffff1d7224 */ /* 0x000fc600078e0033 */
[----:B------:R3:W-:Y:S01]  /*736e0*/  STL [R1+0x2798], R50 ;  /* 0x0027983201007387 */ /* 0x0007e20000100800 */
[C---:B--2---:R-:W-:Y:S08]  /*736f0*/  HMMA.1688.F32.TF32 R76, R232.reuse, R230, R140 ;  /* 0x000000e6e84c723c */ /* 0x044ff0000008108c */
[C---:B---3--:R-:W-:Y:S01]  /*73700*/  HMMA.1688.F32.TF32 R48, R232.reuse, R226, R148 ;  /* 0x000000e2e830723c */ /* 0x048fe20000081094 */
[----:B------:R2:W-:Y:S07]  /*73710*/  STL [R1+0x6e4c], R29 ;  /* 0x006e4c1d01007387 */ /* 0x0005ee0000100800 */
[----:B------:R-:W-:Y:S07]  /*73720*/  HMMA.1688.F32.TF32 R72, R232, R222, R72 ;  /* 0x000000dee848723c */ /* 0x000fee0000081048 */
[----:B------:R-:W-:Y:S04]  /*73730*/  STL.64 [R1+0x2780], R76 ;  /* 0x0027804c01007387 */ /* 0x000fe80000100a00 */
[----:B------:R-:W-:Y:S04]  /*73740*/  STL.64 [R1+0x2788], R78 ;  /* 0x0027884e01007387 */ /* 0x000fe80000100a00 */
[----:B------:R-:W-:Y:S01]  /*73750*/  STL [R1+0x2770], R48 ;  /* 0x0027703001007387 */ /* 0x000fe20000100800 */
[----:B--2---:R-:W-:Y:S01]  /*73760*/  MOV R29, R49 ;  /* 0x00000031001d7202 */ /* 0x004fe20000000f00 */
[----:B------:R-:W-:-:S02]  /*73770*/  IMAD.MOV.U32 R28, RZ, RZ, R50 ;  /* 0x000000ffff1c7224 */ /* 0x000fc400078e0032 */
[----:B------:R2:W-:Y:S02]  /*73780*/  STL [R1+0x277c], R51 ;  /* 0x00277c3301007387 */ /* 0x0005e40000100800 */
[----:B--2---:R-:W-:Y:S02]  /*73790*/  HMMA.1688.F32.TF32 R48, R232, R218, R68 ;  /* 0x000000dae830723c */ /* 0x004fe40000081044 */
[----:B------:R2:W-:Y:S04]  /*737a0*/  STL [R1+0x6e54], R28 ;  /* 0x006e541c01007387 */ /* 0x0005e80000100800 */
[----:B------:R3:W-:Y:S04]  /*737b0*/  STL [R1+0x6e50], R29 ;  /* 0x006e501d01007387 */ /* 0x0007e80000100800 */
[----:B------:R-:W-:Y:S04]  /*737c0*/  STL.64 [R1+0x2760], R72 ;  /* 0x0027604801007387 */ /* 0x000fe80000100a00 */
[----:B------:R-:W-:Y:S09]  /*737d0*/  STL.64 [R1+0x2768], R74 ;  /* 0x0027684a01007387 */ /* 0x000ff20000100a00 */
[----:B------:R4:W-:Y:S01]  /*737e0*/  STL.64 [R1+0x2750], R48 ;  /* 0x0027503001007387 */ /* 0x0009e20000100a00 */
[----:B--2---:R-:W-:-:S02]  /*737f0*/  IMAD.MOV.U32 R28, RZ, RZ, R50 ;  /* 0x000000ffff1c7224 */ /* 0x004fc400078e0032 */
[----:B---3--:R-:W-:Y:S02]  /*73800*/  IMAD.MOV.U32 R29, RZ, RZ, R51 ;  /* 0x000000ffff1d7224 */ /* 0x008fe400078e0033 */
[----:B----4-:R-:W-:Y:S01]  /*73810*/  HMMA.1688.F32.TF32 R48, R232, R214, R64 ;  /* 0x000000d6e830723c */ /* 0x010fe20000081040 */
[----:B------:R-:W-:Y:S01]  /*73820*/  IMAD.MOV.U32 R62, RZ, RZ, R3 ;  /* 0x000000ffff3e7224 */ /* 0x000fe200078e0003 */
[----:B------:R-:W-:-:S07]  /*73830*/  MOV R63, R0 ;  /* 0x00000000003f7202 */ /* 0x000fce0000000f00 */
[C---:B------:R-:W-:Y:S08]  /*73840*/  HMMA.1688.F32.TF32 R64, R232.reuse, R210, R60 ;  /* 0x000000d2e840723c */ /* 0x040ff0000008103c */
[----:B------:R-:W-:Y:S06]  /*73850*/  HMMA.1688.F32.TF32 R60, R232, R206, R56 ;  /* 0x000000cee83c723c */ /* 0x000fec0000081038 */
[----:B------:R2:W-:Y:S01]  /*73860*/  STL.64 [R1+0x2740], R48 ;  /* 0x0027403001007387 */ /* 0x0005e20000100a00 */
[----:B------:R-:W-:Y:S01]  /*73870*/  IMAD.MOV.U32 R3, RZ, RZ, R50 ;  /* 0x000000ffff037224 */ /* 0x000fe200078e0032 */
[----:B------:R-:W-:-:S02]  /*73880*/  MOV R0, R51 ;  /* 0x0000003300007202 */ /* 0x000fc40000000f00 */
[----:B--2---:R-:W-:Y:S05]  /*73890*/  HMMA.1688.F32.TF32 R48, R232, R202, R52 ;  /* 0x000000cae830723c */ /* 0x004fea0000081034 */
[----:B------:R-:W-:Y:S04]  /*738a0*/  STL.64 [R1+0x2730], R64 ;  /* 0x0027304001007387 */ /* 0x000fe80000100a00 */
[----:B------:R-:W-:Y:S04]  /*738b0*/  STL.64 [R1+0x2738], R66 ;  /* 0x0027384201007387 */ /* 0x000fe80000100a00 */
[----:B------:R-:W2:Y:S04]  /*738c0*/  LDL.LU R56, [R1+0x970] ;  /* 0x0009700001387983 */ /* 0x000ea80000300800 */
[----:B------:R3:W-:Y:S04]  /*738d0*/  STL.64 [R1+0x2720], R60 ;  /* 0x0027203c01007387 */ /* 0x0007e80000100a00 */
[----:B------:R4:W-:Y:S04]  /*738e0*/  STL.64 [R1+0x2728], R62 ;  /* 0x0027283e01007387 */ /* 0x0009e80000100a00 */
        /* <DEDUP_REMOVED lines=110> */
[----:B---3--:R-:W-:Y:S08]  /*73fd0*/  HMMA.1688.F32.TF32 R80, R236, R38, R80 ;  /* 0x00000026ec50723c */ /* 0x008ff00000081050 */
        /* <DEDUP_REMOVED lines=25> */
[----:B------:R-:W-:Y:S05]  /*74170*/  STL.64 [R1+0x26b0], R120 ;  /* 0x0026b07801007387 */ /* 0x000fea0000100a00 */
        /* <DEDUP_REMOVED lines=53> */
[----:B------:R-:W1:Y:S04]  /*744d0*/  LDL.LU R56, [R1+0x280] ;  /* 0x0002800001387983 */ /* 0x000e680000300800 */
[----:B------:R-:W-:Y:S04]  /*744e0*/  STL.64 [R1+0x2580], R60 ;  /* 0x0025803c01007387 */ /* 0x000fe80000100a00 */
[----:B------:R-:W-:Y:S05]  /*744f0*/  STL.64 [R1+0x2588], R62 ;  /* 0x0025883e01007387 */ /* 0x000fea0000100a00 */
[----:B------:R2:W-:Y:S04]  /*74500*/  STL.64 [R1+0x2570], R48 ;  /* 0x0025703001007387 */ /* 0x0005e80000100a00 */
[----:B------:R3:W-:Y:S04]  /*74510*/  STL.64 [R1+0x2578], R50 ;  /* 0x0025783201007387 */ /* 0x0007e80000100a00 */
[----:B------:R-:W1:Y:S04]  /*74520*/  LDL.LU R57, [R1+0x284] ;  /* 0x0002840001397983 */ /* 0x000e680000300800 */
[----:B------:R-:W1:Y:S04]  /*74530*/  LDL.LU R58, [R1+0x288] ;  /* 0x00028800013a7983 */ /* 0x000e680000300800 */
[----:B------:R-:W1:Y:S04]  /*74540*/  LDL.LU R59, [R1+0x28c] ;  /* 0x00028c00013b7983 */ /* 0x000e680000300800 */
        /* <DEDUP_REMOVED lines=88> */
[----:B-1----:R-:W-:Y:S08]  /*74ad0*/  HMMA.1688.F32.TF32 R56, R232, R34, R56 ;  /* 0x00000022e838723c */ /* 0x002ff00000081038 */
[C---:B--2---:R-:W-:Y:S08]  /*74ae0*/  HMMA.1688.F32.TF32 R128, R236.reuse, R218, R124 ;  /* 0x000000daec80723c */ /* 0x044ff0000008107c */
[C---:B------:R-:W-:Y:S08]  /*74af0*/  HMMA.1688.F32.TF32 R124, R236.reuse, R214, R120 ;  /* 0x000000d6ec7c723c */ /* 0x040ff00000081078 */
[C---:B---3--:R-:W-:Y:S08]  /*74b00*/  HMMA.1688.F32.TF32 R120, R236.reuse, R210, R116 ;  /* 0x000000d2ec78723c */ /* 0x048ff00000081074 */
[C---:B------:R-:W-:Y:S08]  /*74b10*/  HMMA.1688.F32.TF32 R116, R236.reuse, R206, R112 ;  /* 0x000000ceec74723c */ /* 0x040ff00000081070 */
[C---:B------:R-:W-:Y:S08]  /*74b20*/  HMMA.1688.F32.TF32 R112, R236.reuse, R202, R108 ;  /* 0x000000caec70723c */ /* 0x040ff0000008106c */
[C---:B------:R-:W-:Y:S08]  /*74b30*/  HMMA.1688.F32.TF32 R108, R236.reuse, R198, R104 ;  /* 0x000000c6ec6c723c */ /* 0x040ff00000081068 */
[C---:B----4-:R-:W-:Y:S08]  /*74b40*/  HMMA.1688.F32.TF32 R104, R236.reuse, R194, R100 ;  /* 0x000000c2ec68723c */ /* 0x050ff00000081064 */
        /* <DEDUP_REMOVED lines=46> */
[----:B------:R-:W-:Y:S03]  /*74e30*/  STL.64 [R1+0x2468], R78 ;  /* 0x0024684e01007387 */ /* 0x000fe60000100a00 */
[----:B------:R-:W-:Y:S01]  /*74e40*/  IMAD.MOV.U32 R13, RZ, RZ, R50 ;  /* 0x000000ffff0d7224 */ /* 0x000fe200078e0032 */
[----:B------:R1:W-:Y:S01]  /*74e50*/  STL.64 [R1+0x16d0], R48 ;  /* 0x0016d03001007387 */ /* 0x0003e20000100a00 */
[----:B------:R-:W-:-:S03]  /*74e60*/  IMAD.MOV.U32 R12, RZ, RZ, R51 ;  /* 0x000000ffff0c7224 */ /* 0x000fc600078e0033 */
[----:B------:R-:W-:Y:S04]  /*74e70*/  LDS R237, [R201+0x4600] ;  /* 0x00460000c9ed7984 */ /* 0x000fe80000000800 */
[----:B------:R-:W2:Y:S01]  /*74e80*/  LDS R239, [R201+0x6600] ;  /* 0x00660000c9ef7984 */ /* 0x000ea20000000800 */
[C---:B-1----:R-:W-:Y:S11]  /*74e90*/  HMMA.1688.F32.TF32 R48, R232.reuse, R46, R68 ;  /* 0x0000002ee830723c */ /* 0x042ff60000081044 */
[----:B------:R-:W-:Y:S11]  /*74ea0*/  @!UPT UIADD3 URZ, URZ, URZ, URZ ;  /* 0x0000003f3f3ff290 */ /* 0x000ff6000fffe03f */
[----:B------:R-:W-:Y:S01]  /*74eb0*/  @!UPT UIADD3 URZ, URZ, URZ, URZ ;  /* 0x0000003f3f3ff290 */ /* 0x000fe2000fffe03f */
[----:B------:R1:W-:Y:S01]  /*74ec0*/  STL.64 [R1+0x16b0], R48 ;  /* 0x0016b03001007387 */ /* 0x0003e20000100a00 */
[----:B------:R-:W-:Y:S02]  /*74ed0*/  IMAD.MOV.U32 R17, RZ, RZ, R50 ;  /* 0x000000ffff117224 */ /* 0x000fe400078e0032 */
[----:B------:R-:W-:Y:S02]  /*74ee0*/  IMAD.MOV.U32 R16, RZ, RZ, R51 ;  /* 0x000000ffff107224 */ /* 0x000fe400078e0033 */
[C---:B-1----:R-:W-:Y:S11]  /*74ef0*/  HMMA.1688.F32.TF32 R48, R232.reuse, R42, R64 ;  /* 0x0000002ae830723c */ /* 0x042ff60000081040 */
[----:B------:R-:W-:Y:S11]  /*74f00*/  @!UPT UIADD3 URZ, URZ, URZ, URZ ;  /* 0x0000003f3f3ff290 */ /* 0x000ff6000fffe03f */
[----:B------:R-:W-:Y:S01]  /*74f10*/  @!UPT UIADD3 URZ, URZ, URZ, URZ ;  /* 0x0000003f3f3ff290 */ /* 0x000fe2000fffe03f */
[----:B------:R1:W-:Y:S01]  /*74f20*/  STL.64 [R1+0x1690], R48 ;  /* 0x0016903001007387 */ /* 0x0003e20000100a00 */
[----:B------:R-:W-:Y:S01]  /*74f30*/  MOV R21, R50 ;  /* 0x0000003200157202 */ /* 0x000fe20000000f00 */
[----:B------:R-:W-:Y:S02]  /*74f40*/  IMAD.MOV.U32 R20, RZ, RZ, R51 ;  /* 0x000000ffff147224 */ /* 0x000fe400078e0033 */
[C---:B-1----:R-:W-:Y:S11]  /*74f50*/  HMMA.1688.F32.TF32 R48, R232.reuse, R38, R60 ;  /* 0x00000026e830723c */ /* 0x042ff6000008103c */
[----:B------:R-:W-:Y:S11]  /*74f60*/  @!UPT UIADD3 URZ, URZ, URZ, URZ ;  /* 0x0000003f3f3ff290 */ /* 0x000ff6000fffe03f */
[----:B------:R-:W-:Y:S01]  /*74f70*/  @!UPT UIADD3 URZ, URZ, URZ, URZ ;  /* 0x0000003f3f3ff290 */ /* 0x000fe2000fffe03f */
[----:B------:R1:W-:Y:S01]  /*74f80*/  STL.64 [R1+0x1630], R48 ;  /* 0x0016303001007387 */ /* 0x0003e20000100a00 */
[----:B------:R-:W-:Y:S02]  /*74f90*/  IMAD.MOV.U32 R25, RZ, RZ, R50 ;  /* 0x000000ffff197224 */ /* 0x000fe400078e0032 */
[----:B------:R-:W-:Y:S02]  /*74fa0*/  IMAD.MOV.U32 R24, RZ, RZ, R51 ;  /* 0x000000ffff187224 */ /* 0x000fe400078e0033 */
[----:B-1----:R-:W-:Y:S01]  /*74fb0*/  HMMA.1688.F32.TF32 R48, R232, R30, R52 ;  /* 0x0000001ee830723c */ /* 0x002fe20000081034 */
[----:B------:R1:W-:Y:S04]  /*74fc0*/  STL.64 [R1+0x1620], R56 ;  /* 0x0016203801007387 */ /* 0x0003e80000100a00 */
[----:B------:R3:W-:Y:S11]  /*74fd0*/  STL.64 [R1+0x1628], R58 ;  /* 0x0016283a01007387 */ /* 0x0007f60000100a00 */
[----:B------:R-:W-:Y:S07]  /*74fe0*/  @!UPT UIADD3 URZ, URZ, URZ, URZ ;  /* 0x0000003f3f3ff290 */ /* 0x000fee000fffe03f */
[----:B------:R4:W-:Y:S04]  /*74ff0*/  STL.64 [R1+0x1600], R48 ;  /* 0x0016003001007387 */ /* 0x0009e80000100a00 */
        /* <DEDUP_REMOVED lines=30> */
[----:B---3--:R-:W3:Y:S04]  /*751e0*/  LDL.LU R58, [R1+0x828] ;  /* 0x00082800013a7983 */ /* 0x008ee80000300800 */
[----:B------:R-:W3:Y:S01]  /*751f0*/  LDL.LU R59, [R1+0x82c] ;  /* 0x00082c00013b7983 */ /* 0x000ee20000300800 */
[----:B------:R-:W-:Y:S01]  /*75200*/  IMAD.MOV.U32 R33, RZ, RZ, R50 ;  /* 0x000000ffff217224 */ /* 0x000fe200078e0032 */
[----:B------:R-:W-:-:S02]  /*75210*/  MOV R32, R51 ;  /* 0x0000003300207202 */ /* 0x000fc40000000f00 */
[----:B------:R-:W-:Y:S04]  /*75220*/  STL.64 [R1+0x70c8], R34 ;  /* 0x0070c82201007387 */ /* 0x000fe80000100a00 */
[----:B------:R-:W-:Y:S04]  /*75230*/  STL.64 [R1+0x70c0], R32 ;  /* 0x0070c02001007387 */ /* 0x000fe80000100a00 */
[----:B------:R-:W-:Y:S04]  /*75240*/  STL.64 [R1+0x70b8], R30 ;  /* 0x0070b81e01007387 */ /* 0x000fe80000100a00 */
[----:B------:R-:W-:Y:S01]  /*75250*/  STL.64 [R1+0x70b0], R28 ;  /* 0x0070b01c01007387 */ /* 0x000fe20000100a00 */
[C---:B----4-:R-:W-:Y:S11]  /*75260*/  HMMA.1688.F32.TF32 R48, R232.reuse, R26, R140 ;  /* 0x0000001ae830723c */ /* 0x050ff6000008108c */
[----:B------:R-:W-:Y:S11]  /*75270*/  @!UPT UIADD3 URZ, URZ, URZ, URZ ;  /* 0x0000003f3f3ff290 */ /* 0x000ff6000fffe03f */
[----:B------:R-:W-:Y:S01]  /*75280*/  @!UPT UIADD3 URZ, URZ, URZ, URZ ;  /* 0x0000003f3f3ff290 */ /* 0x000fe2000fffe03f */
[----:B------:R-:W-:Y:S04]  /*75290*/  STL.64 [R1+0x15e0], R48 ;  /* 0x0015e03001007387 */ /* 0x000fe80000100a00 */
[----:B------:R-:W-:Y:S04]  /*752a0*/  STL.64 [R1+0x70d8], R26 ;  /* 0x0070d81a01007387 */ /* 0x000fe80000100a00 */
[----:B------:R1:W-:Y:S01]  /*752b0*/  STL.64 [R1+0x70d0], R24 ;  /* 0x0070d01801007387 */ /* 0x0003e20000100a00 */
[C---:B--2---:R-:W-:Y:S08]  /*752c0*/  HMMA.1688.F32.TF32 R240, R232.reuse, R14, R68 ;  /* 0x0000000ee8f0723c */ /* 0x044ff00000081044 */
[C---:B-1----:R-:W-:Y:S11]  /*752d0*/  HMMA.1688.F32.TF32 R24, R232.reuse, R18, R72 ;  /* 0x00000012e818723c */ /* 0x042ff60000081048 */
[----:B------:R-:W-:Y:S04]  /*752e0*/  @!UPT UIADD3 URZ, URZ, URZ, URZ ;  /* 0x0000003f3f3ff290 */ /* 0x000fe8000fffe03f */
[----:B------:R-:W-:Y:S08]  /*752f0*/  STL [R1+0x6da4], R240 ;  /* 0x006da4f001007387 */ /* 0x000ff00000100800 */
[----:B------:R-:W-:Y:S04]  /*75300*/  STL.64 [R1+0x15a0], R24 ;  /* 0x0015a01801007387 */ /* 0x000fe80000100a00 */
[----:B------:R1:W-:Y:S02]  /*75310*/  STL.64 [R1+0x15a8], R26 ;  /* 0x0015a81a01007387 */ /* 0x0003e40000100a00 */
[C---:B-1----:R-:W-:Y:S02]  /*75320*/  HMMA.1688.F32.TF32 R24, R232.reuse, R10, R64 ;  /* 0x0000000ae818723c */ /* 0x042fe40000081040 */
[----:B------:R-:W-:Y:S04]  /*75330*/  STL [R1+0x6da0], R241 ;  /* 0x006da0f101007387 */ /* 0x000fe80000100800 */
[----:B------:R-:W-:Y:S04]  /*75340*/  STL [R1+0x6d9c], R242 ;  /* 0x006d9cf201007387 */ /* 0x000fe80000100800 */
[----:B------:R-:W-:Y:S11]  /*75350*/  STL [R1+0x6d98], R243 ;  /* 0x006d98f301007387 */ /* 0x000ff60000100800 */
[----:B------:R-:W-:Y:S02]  /*75360*/  @!UPT UIADD3 URZ, URZ, URZ, URZ ;  /* 0x0000003f3f3ff290 */ /* 0x000fe4000fffe03f */
[----:B------:R1:W-:Y:S01]  /*75370*/  STL.64 [R1+0x2458], R26 ;  /* 0x0024581a01007387 */ /* 0x0003e20000100a00 */
[----:B------:R-:W-:Y:S02]  /*75380*/  IMAD.MOV.U32 R196, RZ, RZ, R24 ;  /* 0x000000ffffc47224 */ /* 0x000fe400078e0018 */
[----:B------:R-:W-:Y:S02]  /*75390*/  IMAD.MOV.U32 R197, RZ, RZ, R25 ;  /* 0x000000ffffc57224 */ /* 0x000fe400078e0019 */
[C---:B-1----:R-:W-:Y:S11]  /*753a0*/  HMMA.1688.F32.TF32 R24, R232.reuse, R6, R60 ;  /* 0x00000006e818723c */ /* 0x042ff6000008103c */
[----:B------:R-:W-:Y:S11]  /*753b0*/  @!UPT UIADD3 URZ, URZ, URZ, URZ ;  /* 0x0000003f3f3ff290 */ /* 0x000ff6000fffe03f */
[----:B------:R-:W-:Y:S01]  /*753c0*/  @!UPT UIADD3 URZ, URZ, URZ, URZ ;  /* 0x0000003f3f3ff290 */ /* 0x000fe2000fffe03f */
[----:B------:R3:W-:Y:S01]  /*753d0*/  STL.64 [R1+0x2448], R26 ;  /* 0x0024481a01007387 */ /* 0x0007e20000100a00 */
[----:B------:R-:W-:Y:S01]  /*753e0*/  IMAD.MOV.U32 R204, RZ, RZ, R24 ;  /* 0x000000ffffcc7224 */ /* 0x000fe200078e0018 */
[----:B------:R-:W-:Y:S02]  /*753f0*/  MOV R205, R25 ;  /* 0x0000001900cd7202 */ /* 0x000fe40000000f00 */
[C---:B---3--:R-:W-:Y:S11]  /*75400*/  HMMA.1688.F32.TF32 R24, R232.reuse, R230, R56 ;  /* 0x000000e6e818723c */ /* 0x048ff60000081038 */
[----:B------:R-:W-:Y:S11]  /*75410*/  @!UPT UIADD3 URZ, URZ, URZ, URZ ;  /* 0x0000003f3f3ff290 */ /* 0x000ff6000fffe03f */
[----:B------:R-:W-:Y:S01]  /*75420*/  @!UPT UIADD3 URZ, URZ, URZ, URZ ;  /* 0x0000003f3f3ff290 */ /* 0x000fe2000fffe03f */
[----:B------:R1:W-:Y:S01]  /*75430*/  STL.64 [R1+0x2438], R26 ;  /* 0x0024381a01007387 */ /* 0x0003e20000100a00 */
[----:B------:R-:W-:Y:S02]  /*75440*/  IMAD.MOV.U32 R208, RZ, RZ, R24 ;  /* 0x000000ffffd07224 */ /* 0x000fe400078e0018 */
[----:B------:R-:W-:Y:S02]  /*75450*/  IMAD.MOV.U32 R209, RZ, RZ, R25 ;  /* 0x000000ffffd17224 */ /* 0x000fe400078e0019 */
[----:B-1----:R-:W-:Y:S11]  /*75460*/  HMMA.1688.F32.TF32 R24, R232, R226, R52 ;  /* 0x000000e2e818723c */ /* 0x002ff60000081034 */
[----:B------:R-:W-:Y:S11]  /*75470*/  @!UPT UIADD3 URZ, URZ, URZ, URZ ;  /* 0x0000003f3f3ff290 */ /* 0x000ff6000fffe03f */
[----:B------:R-:W-:Y:S01]  /*75480*/  @!UPT UIADD3 URZ, URZ, URZ, URZ ;  /* 0x0000003f3f3ff290 */ /* 0x000fe2000fffe03f */
[----:B------:R1:W-:Y:S04]  /*75490*/  STL [R1+0x2428], R26 ;  /* 0x0024281a01007387 */ /* 0x0003e80000100800 */
        /* <DEDUP_REMOVED lines=25> */
[----:B------:R-:W2:Y:S01]  /*75630*/  LDL.LU R145, [R1+0x764] ;  /* 0x0007640001917983 */ /* 0x000ea20000300800 */
[----:B------:R-:W-:-:S03]  /*75640*/  IMAD.MOV.U32 R37, RZ, RZ, R50 ;  /* 0x000000ffff257224 */ /* 0x000fc600078e0032 */
[----:B------:R-:W2:Y:S01]  /*75650*/  LDL.LU R146, [R1+0x768] ;  /* 0x0007680001927983 */ /* 0x000ea20000300800 */
[----:B------:R-:W-:-:S03]  /*75660*/  IMAD.MOV.U32 R36, RZ, RZ, R51 ;  /* 0x000000ffff247224 */ /* 0x000fc600078e0033 */
        /* <DEDUP_REMOVED lines=13> */
[----:B------:R-:W1:Y:S04]  /*75740*/  LDL.LU R108, [R1+0x800] ;  /* 0x00080000016c7983 */ /* 0x000e680000300800 */
[----:B------:R-:W1:Y:S04]  /*75750*/  LDL.LU R109, [R1+0x804] ;  /* 0x00080400016d7983 */ /* 0x000e680000300800 */
[----:B------:R-:W1:Y:S04]  /*75760*/  LDL.LU R110, [R1+0x808] ;  /* 0x00080800016e7983 */ /* 0x000e680000300800 */
[----:B------:R-:W1:Y:S04]  /*75770*/  LDL.LU R111, [R1+0x80c] ;  /* 0x00080c00016f7983 */ /* 0x000e680000300800 */
        /* <DEDUP_REMOVED lines=24> */
[----:B------:R-:W-:Y:S03]  /*75900*/  HMMA.1688.F32.TF32 R28, R232, R22, R148 ;  /* 0x00000016e81c723c */ /* 0x000fe60000081094 */
        /* <DEDUP_REMOVED lines=8> */
[----:B------:R-:W-:Y:S01]  /*75990*/  IMAD.MOV.U32 R212, RZ, RZ, R24 ;  /* 0x000000ffffd47224 */ /* 0x000fe200078e0018 */
[----:B------:R-:W-:Y:S01]  /*759a0*/  MOV R240, R27 ;  /* 0x0000001b00f07202 */ /* 0x000fe20000000f00 */
[----:B------:R-:W-:Y:S01]  /*759b0*/  IMAD.MOV.U32 R213, RZ, RZ, R25 ;  /* 0x000000ffffd57224 */ /* 0x000fe200078e0019 */
[----:B------:R-:W-:Y:S01]  /*759c0*/  MOV R41, R30 ;  /* 0x0000001e00297202 */ /* 0x000fe20000000f00 */
[----:B------:R-:W-:-:S02]  /*759d0*/  IMAD.MOV.U32 R45, RZ, RZ, R28 ;  /* 0x000000ffff2d7224 */ /* 0x000fc400078e001c */
[----:B------:R-:W-:Y:S02]  /*759e0*/  IMAD.MOV.U32 R44, RZ, RZ, R29 ;  /* 0x000000ffff2c7224 */ /* 0x000fe400078e001d */
[----:B------:R-:W-:Y:S01]  /*759f0*/  IMAD.MOV.U32 R40, RZ, RZ, R31 ;  /* 0x000000ffff287224 */ /* 0x000fe200078e001f */
[C---:B-1----:R-:W-:Y:S11]  /*75a00*/  HMMA.1688.F32.TF32 R24, R232.reuse, R222, R108 ;  /* 0x000000dee818723c */ /* 0x042ff6000008106c */
[----:B------:R-:W-:Y:S11]  /*75a10*/  @!UPT UIADD3 URZ, URZ, URZ, URZ ;  /* 0x0000003f3f3ff290 */ /* 0x000ff6000fffe03f */
[----:B------:R-:W-:Y:S02]  /*75a20*/  @!UPT UIADD3 URZ, URZ, URZ, URZ ;  /* 0x0000003f3f3ff290 */ /* 0x000fe4000fffe03f */
[----:B------:R-:W-:Y:S02]  /*75a30*/  IMAD.MOV.U32 R241, RZ, RZ, R24 ;  /* 0x000000fffff17224 */ /* 0x000fe400078e0018 */
[----:B------:R-:W-:Y:S02]  /*75a40*/  IMAD.MOV.U32 R242, RZ, RZ, R25 ;  /* 0x000000fffff27224 */ /* 0x000fe400078e0019 */
[----:B------:R-:W-:Y:S02]  /*75a50*/  IMAD.MOV.U32 R243, RZ, RZ, R26 ;  /* 0x000000fffff37224 */ /* 0x000fe400078e001a */
[----:B------:R-:W-:Y:S02]  /*75a60*/  IMAD.MOV.U32 R200, RZ, RZ, R27 ;  /* 0x000000ffffc87224 */ /* 0x000fe400078e001b */
[C---:B--2---:R-:W-:Y:S01]  /*75a70*/  HMMA.1688.F32.TF32 R24, R232.reuse, R218, R104 ;  /* 0x000000dae818723c */ /* 0x044fe20000081068 */
[----:B------:R-:W-:Y:S04]  /*75a80*/  STL.64 [R1+0x6db0], R242 ;  /* 0x006db0f201007387 */ /* 0x000fe80000100a00 */
[----:B------:R-:W-:Y:S11]  /*75a90*/  STL.64 [R1+0x6da8], R240 ;  /* 0x006da8f001007387 */ /* 0x000ff60000100a00 */
[----:B------:R-:W-:Y:S07]  /*75aa0*/  @!UPT UIADD3 URZ, URZ, URZ, URZ ;  /* 0x0000003f3f3ff290 */ /* 0x000fee000fffe03f */
[----:B------:R3:W-:Y:S01]  /*75ab0*/  STL.64 [R1+0x2408], R26 ;  /* 0x0024081a01007387 */ /* 0x0007e20000100a00 */
[----:B------:R-:W-:Y:S01]  /*75ac0*/  MOV R216, R24 ;  /* 0x0000001800d87202 */ /* 0x000fe20000000f00 */
[----:B------:R-:W-:Y:S02]  /*75ad0*/  IMAD.MOV.U32 R217, RZ, RZ, R25 ;  /* 0x000000ffffd97224 */ /* 0x000fe400078e0019 */
[C---:B---3--:R-:W-:Y:S11]  /*75ae0*/  HMMA.1688.F32.TF32 R24, R232.reuse, R214, R100 ;  /* 0x000000d6e818723c */ /* 0x048ff60000081064 */
        /* <DEDUP_REMOVED lines=11> */
[C---:B-1----:R-:W-:Y:S08]  /*75ba0*/  HMMA.1688.F32.TF32 R24, R232.reuse, R206, R92 ;  /* 0x000000cee818723c */ /* 0x042ff0000008105c */
[C---:B----4-:R-:W-:Y:S11]  /*75bb0*/  HMMA.1688.F32.TF32 R28, R232.reuse, R202, R88 ;  /* 0x000000cae81c723c */ /* 0x050ff60000081058 */
[----:B------:R-:W-:Y:S04]  /*75bc0*/  @!UPT UIADD3 URZ, URZ, URZ, URZ ;  /* 0x0000003f3f3ff290 */ /* 0x000fe8000fffe03f */
[----:B------:R1:W-:Y:S01]  /*75bd0*/  STL.64 [R1+0x23d8], R26 ;  /* 0x0023d81a01007387 */ /* 0x0003e20000100a00 */
[----:B------:R-:W-:Y:S02]  /*75be0*/  IMAD.MOV.U32 R228, RZ, RZ, R24 ;  /* 0x000000ffffe47224 */ /* 0x000fe400078e0018 */
[----:B------:R-:W-:Y:S02]  /*75bf0*/  IMAD.MOV.U32 R229, RZ, RZ, R25 ;  /* 0x000000ffffe57224 */ /* 0x000fe400078e0019 */
[C---:B-1----:R-:W-:Y:S03]  /*75c00*/  HMMA.1688.F32.TF32 R24, R232.reuse, R198, R84 ;  /* 0x000000c6e818723c */ /* 0x042fe60000081054 */
[----:B------:R-:W-:Y:S04]  /*75c10*/  STL.64 [R1+0x23c0], R28 ;  /* 0x0023c01c01007387 */ /* 0x000fe80000100a00 */
[----:B------:R1:W-:Y:S01]  /*75c20*/  STL.64 [R1+0x23c8], R30 ;  /* 0x0023c81e01007387 */ /* 0x0003e20000100a00 */
[C---:B------:R-:W-:Y:S08]  /*75c30*/  HMMA.1688.F32.TF32 R32, R232.reuse, R194, R80 ;  /* 0x000000c2e820723c */ /* 0x040ff00000081050 */
[C---:B-1----:R-:W-:Y:S07]  /*75c40*/  HMMA.1688.F32.TF32 R28, R232.reuse, R190, R76 ;  /* 0x000000bee81c723c */ /* 0x042fee000008104c */
[----:B------:R-:W-:Y:S04]  /*75c50*/  STL.64 [R1+0x23b0], R24 ;  /* 0x0023b01801007387 */ /* 0x000fe80000100a00 */
[----:B------:R1:W-:Y:S02]  /*75c60*/  STL.64 [R1+0x23b8], R26 ;  /* 0x0023b81a01007387 */ /* 0x0003e40000100a00 */
[C---:B-1----:R-:W-:Y:S02]  /*75c70*/  HMMA.1688.F32.TF32 R24, R232.reuse, R186, R48 ;  /* 0x000000bae818723c */ /* 0x042fe40000081030 */
[----:B------:R-:W-:Y:S04]  /*75c80*/  STL.64 [R1+0x23a0], R32 ;  /* 0x0023a02001007387 */ /* 0x000fe80000100a00 */
[----:B------:R1:W-:Y:S04]  /*75c90*/  STL.64 [R1+0x23a8], R34 ;  /* 0x0023a82201007387 */ /* 0x0003e80000100a00 */
[----:B------:R-:W-:Y:S04]  /*75ca0*/  STL.64 [R1+0x2390], R28 ;  /* 0x0023901c01007387 */ /* 0x000fe80000100a00 */
[----:B------:R2:W-:Y:S01]  /*75cb0*/  STL.64 [R1+0x2398], R30 ;  /* 0x0023981e01007387 */ /* 0x0005e20000100a00 */
[C---:B-1----:R-:W-:Y:S08]  /*75cc0*/  HMMA.1688.F32.TF32 R32, R232.reuse, R182, R144 ;  /* 0x000000b6e820723c */ /* 0x042ff00000081090 */
[----:B------:R-:W-:Y:S01]  /*75cd0*/  STL.64 [R1+0x2380], R24 ;  /* 0x0023801801007387 */ /* 0x000fe20000100a00 */
[C---:B--2---:R-:W-:Y:S03]  /*75ce0*/  HMMA.1688.F32.TF32 R28, R232.reuse, R178, R140 ;  /* 0x000000b2e81c723c */ /* 0x044fe6000008108c */
[----:B------:R1:W-:Y:S05]  /*75cf0*/  STL.64 [R1+0x2388], R26 ;  /* 0x0023881a01007387 */ /* 0x0003ea0000100a00 */
[C---:B-1----:R-:W-:Y:S06]  /*75d00*/  HMMA.1688.F32.TF32 R24, R232.reuse, R174, R148 ;  /* 0x000000aee818723c */ /* 0x042fec0000081094 */
[----:B------:R-:W-:Y:S04]  /*75d10*/  STL.64 [R1+0x2360], R32 ;  /* 0x0023602001007387 */ /* 0x000fe80000100a00 */
[----:B------:R1:W-:Y:S05]  /*75d20*/  STL.64 [R1+0x2368], R34 ;  /* 0x0023682201007387 */ /* 0x0003ea0000100a00 */
        /* <DEDUP_REMOVED lines=115> */
[----:B----4-:R-:W2:Y:S04]  /*76460*/  LDL.LU R24, [R1+0x6e0] ;  /* 0x0006e00001187983 */ /* 0x010ea80000300800 */
        /* <DEDUP_REMOVED lines=31> */
[----:B------:R-:W-:Y:S04]  /*76660*/  LDS R234, [R2+0x6680] ;  /* 0x0066800002ea7984 */ /* 0x000fe80000000800 */
[----:B------:R-:W-:Y:S04]  /*76670*/  LDS R233, [R201+0x4680] ;  /* 0x00468000c9e97984 */ /* 0x000fe80000000800 */
[----:B------:R-:W1:Y:S01]  /*76680*/  LDS R235, [R201+0x6680] ;  /* 0x00668000c9eb7984 */ /* 0x000e620000000800 */
[C---:B---3--:R-:W-:Y:S08]  /*76690*/  HMMA.1688.F32.TF32 R32, R236.reuse, R42, R32 ;  /* 0x0000002aec20723c */ /* 0x048ff00000081020 */
[C---:B--2---:R-:W-:Y:S08]  /*766a0*/  HMMA.1688.F32.TF32 R24, R236.reuse, R46, R24 ;  /* 0x0000002eec18723c */ /* 0x044ff00000081018 */
[C---:B----4-:R-:W-:Y:S11]  /*766b0*/  HMMA.1688.F32.TF32 R28, R236.reuse, R38, R28 ;  /* 0x00000026ec1c723c */ /* 0x050ff6000008101c */
[----:B------:R-:W-:Y:S04]  /*766c0*/  @!UPT UIADD3 URZ, URZ, URZ, URZ ;  /* 0x0000003f3f3ff290 */ /* 0x000fe8000fffe03f */
[----:B------:R-:W-:Y:S04]  /*766d0*/  STL.64 [R1+0x22e0], R24 ;  /* 0x0022e01801007387 */ /* 0x000fe80000100a00 */
[----:B------:R2:W-:Y:S04]  /*766e0*/  STL.64 [R1+0x22e8], R26 ;  /* 0x0022e81a01007387 */ /* 0x0005e80000100a00 */
[----:B--2---:R-:W2:Y:S04]  /*766f0*/  LDL.LU.64 R26, [R1+0x70d8] ;  /* 0x0070d800011a7983 */ /* 0x004ea80000300a00 */
[----:B------:R-:W3:Y:S04]  /*76700*/  LDL.LU.64 R24, [R1+0x70d0] ;  /* 0x0070d00001187983 */ /* 0x000ee80000300a00 */
[----:B------:R-:W-:Y:S04]  /*76710*/  STL.64 [R1+0x22d0], R32 ;  /* 0x0022d02001007387 */ /* 0x000fe80000100a00 */
[----:B------:R4:W-:Y:S04]  /*76720*/  STL.64 [R1+0x22d8], R34 ;  /* 0x0022d82201007387 */ /* 0x0009e80000100a00 */
[----:B----4-:R-:W4:Y:S04]  /*76730*/  LDL.LU.64 R34, [R1+0x70c8] ;  /* 0x0070c80001227983 */ /* 0x010f280000300a00 */
[----:B------:R-:W3:Y:S04]  /*76740*/  LDL.LU.64 R32, [R1+0x70c0] ;  /* 0x0070c00001207983 */ /* 0x000ee80000300a00 */
[----:B------:R-:W-:Y:S04]  /*76750*/  STL.64 [R1+0x1f70], R28 ;  /* 0x001f701c01007387 */ /* 0x000fe80000100a00 */
[----:B------:R1:W-:Y:S04]  /*76760*/  STL.64 [R1+0x1f78], R30 ;  /* 0x001f781e01007387 */ /* 0x0003e80000100a00 */
[----:B-1----:R-:W3:Y:S04]  /*76770*/  LDL.LU.64 R30, [R1+0x70b8] ;  /* 0x0070b800011e7983 */ /* 0x002ee80000300a00 */
[----:B------:R-:W3:Y:S01]  /*76780*/  LDL.LU.64 R28, [R1+0x70b0] ;  /* 0x0070b000011c7983 */ /* 0x000ee20000300a00 */
        /* <DEDUP_REMOVED lines=17> */
[C---:B--2---:R-:W-:Y:S08]  /*768a0*/  HMMA.1688.F32.TF32 R240, R236.reuse, R26, R240 ;  /* 0x0000001aecf0723c */ /* 0x044ff000000810f0 */
[C---:B----4-:R-:W-:Y:S08]  /*768b0*/  HMMA.1688.F32.TF32 R136, R236.reuse, R34, R136 ;  /* 0x00000022ec88723c */ /* 0x050ff00000081088 */
[C---:B---3--:R-:W-:Y:S11]  /*768c0*/  HMMA.1688.F32.TF32 R132, R236.reuse, R30, R132 ;  /* 0x0000001eec84723c */ /* 0x048ff60000081084 */
[----:B------:R-:W-:Y:S04]  /*768d0*/  @!UPT UIADD3 URZ, URZ, URZ, URZ ;  /* 0x0000003f3f3ff290 */ /* 0x000fe8000fffe03f */
[----:B------:R-:W-:Y:S04]  /*768e0*/  STL.64 [R1+0x1f60], R136 ;  /* 0x001f608801007387 */ /* 0x000fe80000100a00 */
[----:B------:R1:W-:Y:S04]  /*768f0*/  STL.64 [R1+0x1f68], R138 ;  /* 0x001f688a01007387 */ /* 0x0003e80000100a00 */
[----:B-1----:R-:W2:Y:S04]  /*76900*/  LDL.LU.64 R138, [R1+0x70a8] ;  /* 0x0070a800018a7983 */ /* 0x002ea80000300a00 */
[----:B------:R-:W2:Y:S04]  /*76910*/  LDL.LU.64 R136, [R1+0x70a0] ;  /* 0x0070a00001887983 */ /* 0x000ea80000300a00 */
[----:B------:R-:W-:Y:S04]  /*76920*/  STL.64 [R1+0x1f50], R132 ;  /* 0x001f508401007387 */ /* 0x000fe80000100a00 */
[----:B------:R1:W-:Y:S04]  /*76930*/  STL.64 [R1+0x1f58], R134 ;  /* 0x001f588601007387 */ /* 0x0003e80000100a00 */
[----:B-1----:R-:W3:Y:S04]  /*76940*/  LDL.LU.64 R134, [R1+0x7098] ;  /* 0x0070980001867983 */ /* 0x002ee80000300a00 */
[----:B------:R-:W3:Y:S04]  /*76950*/  LDL.LU.64 R132, [R1+0x7090] ;  /* 0x0070900001847983 */ /* 0x000ee80000300a00 */
[----:B------:R-:W-:Y:S04]  /*76960*/  STL.64 [R1+0x1f40], R240 ;  /* 0x001f40f001007387 */ /* 0x000fe80000100a00 */
[----:B------:R1:W-:Y:S02]  /*76970*/  STL.64 [R1+0x1f48], R242 ;  /* 0x001f48f201007387 */ /* 0x0003e40000100a00 */
[C---:B-1----:R-:W-:Y:S11]  /*76980*/  HMMA.1688.F32.TF32 R240, R236.reuse, R22, R248 ;  /* 0x00000016ecf0723c */ /* 0x042ff600000810f8 */
[----:B------:R-:W-:Y:S11]  /*76990*/  @!UPT UIADD3 URZ, URZ, URZ, URZ ;  /* 0x0000003f3f3ff290 */ /* 0x000ff6000fffe03f */
[----:B------:R-:W-:Y:S01]  /*769a0*/  @!UPT UIADD3 URZ, URZ, URZ, URZ ;  /* 0x0000003f3f3ff290 */ /* 0x000fe2000fffe03f */
        /* <DEDUP_REMOVED lines=33> */
[C---:B----4-:R-:W-:Y:S08]  /*76bc0*/  HMMA.1688.F32.TF32 R76, R236.reuse, R182, R140 ;  /* 0x000000b6ec4c723c */ /* 0x050ff0000008108c */
[C---:B-1----:R-:W-:Y:S07]  /*76bd0*/  HMMA.1688.F32.TF32 R48, R236.reuse, R178, R148 ;  /* 0x000000b2ec30723c */ /* 0x042fee0000081094 */
[----:B------:R-:W-:Y:S04]  /*76be0*/  STL.64 [R1+0x1ce0], R80 ;  /* 0x001ce05001007387 */ /* 0x000fe80000100a00 */
[----:B------:R-:W-:Y:S04]  /*76bf0*/  STL.64 [R1+0x1ce8], R82 ;  /* 0x001ce85201007387 */ /* 0x000fe80000100a00 */
        /* <DEDUP_REMOVED lines=15> */
[----:B------:R-:W-:Y:S04]  /*76cf0*/  STL.64 [R1+0x1c88], R62 ;  /* 0x001c883e01007387 */ /* 0x000fe80000100a00 */
[----:B------:R-:W4:Y:S04]  /*76d00*/  LDL.LU R240, [R1+0x3f0] ;  /* 0x0003f00001f07983 */ /* 0x000f280000300800 */
[----:B------:R1:W-:Y:S04]  /*76d10*/  STL.64 [R1+0x1c70], R56 ;  /* 0x001c703801007387 */ /* 0x0003e80000100a00 */
[----:B------:R1:W-:Y:S05]  /*76d20*/  STL.64 [R1+0x1c78], R58 ;  /* 0x001c783a01007387 */ /* 0x0003ea0000100a00 */
[----:B------:R1:W-:Y:S04]  /*76d30*/  STL.64 [R1+0x1c60], R48 ;  /* 0x001c603001007387 */ /* 0x0003e80000100a00 */
        /* <DEDUP_REMOVED lines=104> */
[----:B--2---:R-:W-:Y:S03]  /*773c0*/  HMMA.1688.F32.TF32 R236, R236, R246, R128 ;  /* 0x000000f6ecec723c */ /* 0x004fe60000081080 */
[----:B------:R-:W2:Y:S04]  /*773d0*/  LDL.LU.64 R130, [R1+0x7088] ;  /* 0x0070880001827983 */ /* 0x000ea80000300a00 */
[----:B------:R-:W2:Y:S11]  /*773e0*/  LDL.LU.64 R128, [R1+0x7080] ;  /* 0x0070800001807983 */ /* 0x000eb60000300a00 */
[----:B------:R-:W-:Y:S05]  /*773f0*/  @!UPT UIADD3 URZ, URZ, URZ, URZ ;  /* 0x0000003f3f3ff290 */ /* 0x000fea000fffe03f */
[----:B------:R1:W-:Y:S04]  /*77400*/  STL.64 [R1+0x1c50], R236 ;  /* 0x001c50ec01007387 */ /* 0x0003e80000100a00 */
[----:B------:R1:W-:Y:S04]  /*77410*/  STL.64 [R1+0x1c58], R238 ;  /* 0x001c58ee01007387 */ /* 0x0003e80000100a00 */
[----:B-1----:R-:W2:Y:S04]  /*77420*/  LDL.LU R236, [R1+0x180] ;  /* 0x0001800001ec7983 */ /* 0x002ea80000300800 */
[----:B------:R-:W2:Y:S04]  /*77430*/  LDL.LU R237, [R1+0x184] ;  /* 0x0001840001ed7983 */ /* 0x000ea80000300800 */
[----:B------:R-:W2:Y:S04]  /*77440*/  LDL.LU R238, [R1+0x188] ;  /* 0x0001880001ee7983 */ /* 0x000ea80000300800 */
[----:B------:R-:W2:Y:S01]  /*77450*/  LDL.LU R239, [R1+0x18c] ;  /* 0x00018c0001ef7983 */ /* 0x000ea20000300800 */
[C---:B---3--:R-:W-:Y:S08]  /*77460*/  HMMA.1688.F32.TF32 R124, R232.reuse, R46, R124 ;  /* 0x0000002ee87c723c */ /* 0x048ff0000008107c */
[C---:B------:R-:W-:Y:S08]  /*77470*/  HMMA.1688.F32.TF32 R120, R232.reuse, R42, R120 ;  /* 0x0000002ae878723c */ /* 0x040ff00000081078 */
[C---:B------:R-:W-:Y:S08]  /*77480*/  HMMA.1688.F32.TF32 R116, R232.reuse, R38, R116 ;  /* 0x00000026e874723c */ /* 0x040ff00000081074 */
[C---:B------:R-:W-:Y:S01]  /*77490*/  HMMA.1688.F32.TF32 R112, R232.reuse, R34, R112 ;  /* 0x00000022e870723c */ /* 0x040fe20000081070 */
[----:B------:R-:W-:Y:S07]  /*774a0*/  STL.64 [R1+0x1c40], R124 ;  /* 0x001c407c01007387 */ /* 0x000fee0000100a00 */
[C---:B------:R-:W-:Y:S01]  /*774b0*/  HMMA.1688.F32.TF32 R108, R232.reuse, R30, R108 ;  /* 0x0000001ee86c723c */ /* 0x040fe2000008106c */
[----:B------:R1:W-:Y:S07]  /*774c0*/  STL.64 [R1+0x1c48], R126 ;  /* 0x001c487e01007387 */ /* 0x0003ee0000100a00 */
[C---:B------:R-:W-:Y:S01]  /*774d0*/  HMMA.1688.F32.TF32 R104, R232.reuse, R26, R104 ;  /* 0x0000001ae868723c */ /* 0x040fe20000081068 */
[----:B-1----:R-:W3:Y:S07]  /*774e0*/  LDL.LU.64 R126, [R1+0x7078] ;  /* 0x00707800017e7983 */ /* 0x002eee0000300a00 */
[C---:B------:R-:W-:Y:S01]  /*774f0*/  HMMA.1688.F32.TF32 R100, R232.reuse, R22, R100 ;  /* 0x00000016e864723c */ /* 0x040fe20000081064 */
[----:B------:R-:W3:Y:S04]  /*77500*/  LDL.LU.64 R124, [R1+0x7070] ;  /* 0x00707000017c7983 */ /* 0x000ee80000300a00 */
[----:B------:R-:W-:Y:S03]  /*77510*/  STL.64 [R1+0x1c30], R120 ;  /* 0x001c307801007387 */ /* 0x000fe60000100a00 */
[C---:B------:R-:W-:Y:S01]  /*77520*/  HMMA.1688.F32.TF32 R96, R232.reuse, R18, R96 ;  /* 0x00000012e860723c */ /* 0x040fe20000081060 */
[----:B------:R1:W-:Y:S07]  /*77530*/  STL.64 [R1+0x1c38], R122 ;  /* 0x001c387a01007387 */ /* 0x0003ee0000100a00 */
[C---:B------:R-:W-:Y:S01]  /*77540*/  HMMA.1688.F32.TF32 R92, R232.reuse, R10, R92 ;  /* 0x0000000ae85c723c */ /* 0x040fe2000008105c */
[----:B-1----:R-:W3:Y:S04]  /*77550*/  LDL.LU.64 R122, [R1+0x7068] ;  /* 0x00706800017a7983 */ /* 0x002ee80000300a00 */
[----:B------:R-:W3:Y:S04]  /*77560*/  LDL.LU.64 R120, [R1+0x7060] ;  /* 0x0070600001787983 */ /* 0x000ee80000300a00 */
[----:B------:R-:W-:Y:S04]  /*77570*/  STL.64 [R1+0x1c20], R116 ;  /* 0x001c207401007387 */ /* 0x000fe80000100a00 */
[----:B------:R1:W-:Y:S01]  /*77580*/  STL.64 [R1+0x1c28], R118 ;  /* 0x001c287601007387 */ /* 0x0003e20000100a00 */
[C---:B----4-:R-:W-:Y:S03]  /*77590*/  HMMA.1688.F32.TF32 R88, R232.reuse, R6, R88 ;  /* 0x00000006e858723c */ /* 0x050fe60000081058 */
[----:B-1----:R-:W4:Y:S04]  /*775a0*/  LDL.LU.64 R118, [R1+0x7058] ;  /* 0x0070580001767983 */ /* 0x002f280000300a00 */
[----:B------:R-:W4:Y:S04]  /*775b0*/  LDL.LU.64 R116, [R1+0x7050] ;  /* 0x0070500001747983 */ /* 0x000f280000300a00 */
[----:B------:R-:W-:Y:S04]  /*775c0*/  STL.64 [R1+0x1c10], R112 ;  /* 0x001c107001007387 */ /* 0x000fe80000100a00 */
[----:B------:R1:W-:Y:S01]  /*775d0*/  STL.64 [R1+0x1c18], R114 ;  /* 0x001c187201007387 */ /* 0x0003e20000100a00 */
[C---:B------:R-:W-:Y:S03]  /*775e0*/  HMMA.1688.F32.TF32 R84, R232.reuse, R230, R84 ;  /* 0x000000e6e854723c */ /* 0x040fe60000081054 */
[----:B-1----:R-:W3:Y:S04]  /*775f0*/  LDL.LU.64 R114, [R1+0x7048] ;  /* 0x0070480001727983 */ /* 0x002ee80000300a00 */
[----:B------:R-:W3:Y:S04]  /*77600*/  LDL.LU.64 R112, [R1+0x7040] ;  /* 0x0070400001707983 */ /* 0x000ee80000300a00 */
        /* <DEDUP_REMOVED lines=19> */
[----:B------:R-:W3:Y:S01]  /*77740*/  LDL.LU.64 R96, [R1+0x7000] ;  /* 0x0070000001607983 */ /* 0x000ee20000300a00 */
        /* <DEDUP_REMOVED lines=9> */
[----:B------:R-:W-:Y:S04]  /*777e0*/  STL.64 [R1+0x1bc8], R238 ;  /* 0x001bc8ee01007387 */ /* 0x000fe80000100a00 */
[----:B------:R-:W-:Y:S04]  /*777f0*/  STL.64 [R1+0x1bb0], R92 ;  /* 0x001bb05c01007387 */ /* 0x000fe80000100a00 */
[----:B------:R1:W-:Y:S01]  /*77800*/  STL.64 [R1+0x1bb8], R94 ;  /* 0x001bb85e01007387 */ /* 0x0003e20000100a00 */
[C---:B------:R-:W-:Y:S03]  /*77810*/  HMMA.1688.F32.TF32 R60, R232.reuse, R190, R60 ;  /* 0x000000bee83c723c */ /* 0x040fe6000008103c */
[----:B------:R-:W-:Y:S04]  /*77820*/  LDS R236, [R2+0x4700] ;  /* 0x0047000002ec7984 */ /* 0x000fe80000000800 */
[----:B------:R-:W-:Y:S04]  /*77830*/  LDS R238, [R2+0x6700] ;  /* 0x0067000002ee7984 */ /* 0x000fe80000000800 */
[----:B-1----:R-:W2:Y:S04]  /*77840*/  LDL.LU.64 R94, [R1+0x6ff8] ;  /* 0x006ff800015e7983 */ /* 0x002ea80000300a00 */
[----:B------:R-:W2:Y:S04]  /*77850*/  LDL.LU.64 R92, [R1+0x6ff0] ;  /* 0x006ff000015c7983 */ /* 0x000ea80000300a00 */
[----:B------:R-:W-:Y:S04]  /*77860*/  STL.64 [R1+0x1ba0], R88 ;  /* 0x001ba05801007387 */ /* 0x000fe80000100a00 */
[----:B------:R1:W-:Y:S01]  /*77870*/  STL.64 [R1+0x1ba8], R90 ;  /* 0x001ba85a01007387 */ /* 0x0003e20000100a00 */
[C---:B------:R-:W-:Y:S03]  /*77880*/  HMMA.1688.F32.TF32 R56, R232.reuse, R186, R56 ;  /* 0x000000bae838723c */ /* 0x040fe60000081038 */
[----:B------:R-:W-:Y:S04]  /*77890*/  LDS R237, [R201+0x4700] ;  /* 0x00470000c9ed7984 */ /* 0x000fe80000000800 */
[----:B------:R-:W2:Y:S04]  /*778a0*/  LDS R239, [R201+0x6700] ;  /* 0x00670000c9ef7984 */ /* 0x000ea80000000800 */
[----:B-1----:R-:W2:Y:S04]  /*778b0*/  LDL.LU.64 R90, [R1+0x6fe8] ;  /* 0x006fe800015a7983 */ /* 0x002ea80000300a00 */
[----:B------:R-:W2:Y:S04]  /*778c0*/  LDL.LU.64 R88, [R1+0x6fe0] ;  /* 0x006fe00001587983 */ /* 0x000ea80000300a00 */
[----:B------:R-:W-:Y:S04]  /*778d0*/  STL.64 [R1+0x1b90], R84 ;  /* 0x001b905401007387 */ /* 0x000fe80000100a00 */
[----:B------:R1:W-:Y:S04]  /*778e0*/  STL.64 [R1+0x1b98], R86 ;  /* 0x001b985601007387 */ /* 0x0003e80000100a00 */
        /* <DEDUP_REMOVED lines=11> */
[----:B------:R1:W-:Y:S01]  /*779a0*/  STL.64 [R1+0x1b68], R50 ;  /* 0x001b683201007387 */ /* 0x0003e20000100a00 */
[C---:B------:R-:W-:Y:S03]  /*779b0*/  HMMA.1688.F32.TF32 R52, R232.reuse, R182, R52 ;  /* 0x000000b6e834723c */ /* 0x040fe60000081034 */
        /* <DEDUP_REMOVED lines=36> */
[----:B-1----:R-:W3:Y:S04]  /*77c00*/  LDL.LU.64 R54, [R1+0x6f18] ;  /* 0x006f180001367983 */ /* 0x002ee80000300a00 */
[----:B------:R-:W3:Y:S01]  /*77c10*/  LDL.LU.64 R52, [R1+0x6f10] ;  /* 0x006f100001347983 */ /* 0x000ee20000300a00 */
[C---:B------:R-:W-:Y:S08]  /*77c20*/  HMMA.1688.F32.TF32 R240, R232.reuse, R178, R240 ;  /* 0x000000b2e8f0723c */ /* 0x040ff000000810f0 */
[C---:B------:R-:W-:Y:S11]  /*77c30*/  HMMA.1688.F32.TF32 R248, R232.reuse, R174, R248 ;  /* 0x000000aee8f8723c */ /* 0x040ff600000810f8 */
[----:B------:R-:W-:Y:S04]  /*77c40*/  @!UPT UIADD3 URZ, URZ, URZ, URZ ;  /* 0x0000003f3f3ff290 */ /* 0x000fe8000fffe03f */
[----:B------:R-:W-:Y:S04]  /*77c50*/  STL.64 [R1+0x1ac0], R240 ;  /* 0x001ac0f001007387 */ /* 0x000fe80000100a00 */
[----:B------:R2:W-:Y:S04]  /*77c60*/  STL.64 [R1+0x1ac8], R242 ;  /* 0x001ac8f201007387 */ /* 0x0005e80000100a00 */
[----:B------:R-:W-:Y:S04]  /*77c70*/  STL.64 [R1+0x1ab0], R248 ;  /* 0x001ab0f801007387 */ /* 0x000fe80000100a00 */
[----:B------:R-:W-:Y:S01]  /*77c80*/  STL.64 [R1+0x1ab8], R250 ;  /* 0x001ab8fa01007387 */ /* 0x000fe20000100a00 */
[C---:B--2---:R-:W-:Y:S08]  /*77c90*/  HMMA.1688.F32.TF32 R240, R232.reuse, R166, R56 ;  /* 0x000000a6e8f0723c */ /* 0x044ff00000081038 */
[C---:B------:R-:W-:Y:S08]  /*77ca0*/  HMMA.1688.F32.TF32 R56, R232.reuse, R162, R60 ;  /* 0x000000a2e838723c */ /* 0x040ff0000008103c */
[C---:B---3--:R-:W-:Y:S08]  /*77cb0*/  HMMA.1688.F32.TF32 R52, R232.reuse, R170, R52 ;  /* 0x000000aae834723c */ /* 0x048ff00000081034 */
[C---:B------:R-:W-:Y:S11]  /*77cc0*/  HMMA.1688.F32.TF32 R60, R232.reuse, R154, R68 ;  /* 0x0000009ae83c723c */ /* 0x040ff60000081044 */
[----:B------:R-:W-:Y:S04]  /*77cd0*/  @!UPT UIADD3 URZ, URZ, URZ, URZ ;  /* 0x0000003f3f3ff290 */ /* 0x000fe8000fffe03f */
[----:B------:R-:W-:Y:S04]  /*77ce0*/  STL.64 [R1+0x1aa0], R52 ;  /* 0x001aa03401007387 */ /* 0x000fe80000100a00 */
[----:B------:R1:W-:Y:S04]  /*77cf0*/  STL.64 [R1+0x1aa8], R54 ;  /* 0x001aa83601007387 */ /* 0x0003e80000100a00 */
[----:B------:R-:W-:Y:S04]  /*77d00*/  STL.64 [R1+0x1a90], R240 ;  /* 0x001a90f001007387 */ /* 0x000fe80000100a00 */
[----:B------:R-:W-:Y:S01]  /*77d10*/  STL.64 [R1+0x1a98], R242 ;  /* 0x001a98f201007387 */ /* 0x000fe20000100a00 */
[C---:B-1----:R-:W-:Y:S03]  /*77d20*/  HMMA.1688.F32.TF32 R52, R232.reuse, R158, R64 ;  /* 0x0000009ee834723c */ /* 0x042fe60000081040 */
[----:B------:R-:W-:Y:S04]  /*77d30*/  STL.64 [R1+0x1a80], R56 ;  /* 0x001a803801007387 */ /* 0x000fe80000100a00 */
[----:B------:R1:W-:Y:S02]  /*77d40*/  STL.64 [R1+0x1a88], R58 ;  /* 0x001a883a01007387 */ /* 0x0003e40000100a00 */
[----:B-1----:R-:W-:Y:S11]  /*77d50*/  HMMA.1688.F32.TF32 R56, R232, R246, R72 ;  /* 0x000000f6e838723c */ /* 0x002ff60000081048 */
[----:B------:R-:W-:Y:S03]  /*77d60*/  @!UPT UIADD3 URZ, URZ, URZ, URZ ;  /* 0x0000003f3f3ff290 */ /* 0x000fe6000fffe03f */
[----:B------:R-:W-:Y:S04]  /*77d70*/  STL.64 [R1+0x1a60], R52 ;  /* 0x001a603401007387 */ /* 0x000fe80000100a00 */
[----:B------:R-:W-:Y:S04]  /*77d80*/  STL.64 [R1+0x1a68], R54 ;  /* 0x001a683601007387 */ /* 0x000fe80000100a00 */
[----:B------:R-:W-:Y:S04]  /*77d90*/  STL.64 [R1+0x1a50], R60 ;  /* 0x001a503c01007387 */ /* 0x000fe80000100a00 */
[----:B------:R-:W-:Y:S01]  /*77da0*/  STL.64 [R1+0x1a58], R62 ;  /* 0x001a583e01007387 */ /* 0x000fe20000100a00 */
[C---:B------:R-:W-:Y:S03]  /*77db0*/  HMMA.1688.F32.TF32 R64, R236.reuse, R42, R140 ;  /* 0x0000002aec40723c */ /* 0x040fe6000008108c */
[----:B------:R-:W-:Y:S04]  /*77dc0*/  LDS R52, [R2+0x4780] ;  /* 0x0047800002347984 */ /* 0x000fe80000000800 */
[----:B------:R-:W-:Y:S04]  /*77dd0*/  STL.64 [R1+0x1a40], R56 ;  /* 0x001a403801007387 */ /* 0x000fe80000100a00 */
[----:B------:R1:W-:Y:S04]  /*77de0*/  STL.64 [R1+0x1a48], R58 ;  /* 0x001a483a01007387 */ /* 0x0003e80000100a00 */
[----:B------:R-:W-:Y:S04]  /*77df0*/  LDS R54, [R2+0x6780] ;  /* 0x0067800002367984 */ /* 0x000fe80000000800 */
[----:B------:R-:W-:Y:S01]  /*77e00*/  LDS R53, [R201+0x4780] ;  /* 0x00478000c9357984 */ /* 0x000fe20000000800 */
[C---:B-1----:R-:W-:Y:S03]  /*77e10*/  HMMA.1688.F32.TF32 R56, R236.reuse, R46, R148 ;  /* 0x0000002eec38723c */ /* 0x042fe60000081094 */
[----:B------:R-:W1:Y:S05]  /*77e20*/  LDS R55, [R201+0x6780] ;  /* 0x00678000c9377984 */ /* 0x000e6a0000000800 */
[C---:B------:R-:W-:Y:S11]  /*77e30*/  HMMA.1688.F32.TF32 R60, R236.reuse, R38, R144 ;  /* 0x00000026ec3c723c */ /* 0x040ff60000081090 */
[----:B------:R-:W-:Y:S04]  /*77e40*/  @!UPT UIADD3 URZ, URZ, URZ, URZ ;  /* 0x0000003f3f3ff290 */ /* 0x000fe8000fffe03f */
[----:B------:R-:W-:Y:S04]  /*77e50*/  STL.64 [R1+0x1a30], R56 ;  /* 0x001a303801007387 */ /* 0x000fe80000100a00 */
[----:B------:R2:W-:Y:S02]  /*77e60*/  STL.64 [R1+0x1a38], R58 ;  /* 0x001a383a01007387 */ /* 0x0005e40000100a00 */
[C---:B--2---:R-:W-:Y:S08]  /*77e70*/  HMMA.1688.F32.TF32 R56, R236.reuse, R34, R48 ;  /* 0x00000022ec38723c */ /* 0x044ff00000081030 */
[C---:B------:R-:W-:Y:S01]  /*77e80*/  HMMA.1688.F32.TF32 R48, R236.reuse, R30, R76 ;  /* 0x0000001eec30723c */ /* 0x040fe2000008104c */
        /* <DEDUP_REMOVED lines=9> */
[C---:B---3--:R-:W-:Y:S08]  /*77f20*/  HMMA.1688.F32.TF32 R56, R236.reuse, R22, R84 ;  /* 0x00000016ec38723c */ /* 0x048ff00000081054 */
[C---:B--2---:R-:W-:Y:S07]  /*77f30*/  HMMA.1688.F32.TF32 R48, R236.reuse, R18, R88 ;  /* 0x00000012ec30723c */ /* 0x044fee0000081058 */
        /* <DEDUP_REMOVED lines=22> */
[C---:B----4-:R-:W-:Y:S03]  /*780a0*/  HMMA.1688.F32.TF32 R60, R236.reuse, R218, R116 ;  /* 0x000000daec3c723c */ /* 0x050fe60000081074 */
[----:B------:R-:W-:Y:S04]  /*780b0*/  STL.64 [R1+0x1960], R48 ;  /* 0x0019603001007387 */ /* 0x000fe80000100a00 */
[----:B------:R3:W-:Y:S01]  /*780c0*/  STL.64 [R1+0x1968], R50 ;  /* 0x0019683201007387 */ /* 0x0007e20000100a00 */
[C---:B--2---:R-:W-:Y:S08]  /*780d0*/  HMMA.1688.F32.TF32 R56, R236.reuse, R214, R120 ;  /* 0x000000d6ec38723c */ /* 0x044ff00000081078 */
[C---:B---3--:R-:W-:Y:S07]  /*780e0*/  HMMA.1688.F32.TF32 R48, R236.reuse, R210, R124 ;  /* 0x000000d2ec30723c */ /* 0x048fee000008107c */
        /* <DEDUP_REMOVED lines=9> */
[----:B------:R2:W-:Y:S04]  /*78180*/  STL.64 [R1+0x1920], R60 ;  /* 0x0019203c01007387 */ /* 0x0005e80000100a00 */
[----:B------:R3:W-:Y:S04]  /*78190*/  STL.64 [R1+0x1928], R62 ;  /* 0x0019283e01007387 */ /* 0x0007e80000100a00 */
[----:B------:R-:W4:Y:S04]  /*781a0*/  LDL.LU R240, [R1+0x1cf0] ;  /* 0x001cf00001f07983 */ /* 0x000f280000300800 */
[----:B------:R-:W-:Y:S04]  /*781b0*/  STL.64 [R1+0x1910], R56 ;  /* 0x0019103801007387 */ /* 0x000fe80000100a00 */
[----:B------:R-:W-:Y:S04]  /*781c0*/  STL.64 [R1+0x1918], R58 ;  /* 0x0019183a01007387 */ /* 0x000fe80000100a00 */
[----:B------:R1:W-:Y:S04]  /*781d0*/  STL.64 [R1+0x1900], R48 ;  /* 0x0019003001007387 */ /* 0x0003e80000100a00 */
        /* <DEDUP_REMOVED lines=90> */
[C---:B---3--:R-:W-:Y:S08]  /*78780*/  HMMA.1688.F32.TF32 R120, R236.reuse, R194, R112 ;  /* 0x000000c2ec78723c */ /* 0x048ff00000081070 */
[C---:B------:R-:W-:Y:S08]  /*78790*/  HMMA.1688.F32.TF32 R100, R236.reuse, R174, R92 ;  /* 0x000000aeec64723c */ /* 0x040ff0000008105c */
[C---:B----4-:R-:W-:Y:S08]  /*787a0*/  HMMA.1688.F32.TF32 R112, R236.reuse, R186, R104 ;  /* 0x000000baec70723c */ /* 0x050ff00000081068 */
        /* <DEDUP_REMOVED lines=21> */
[----:B------:R-:W-:Y:S03]  /*78900*/  HMMA.1688.F32.TF32 R76, R236, R246, R144 ;  /* 0x000000f6ec4c723c */ /* 0x000fe60000081090 */
        /* <DEDUP_REMOVED lines=11> */
[----:B------:R-:W-:Y:S04]  /*789c0*/  STL.64 [R1+0x1848], R78 ;  /* 0x0018484e01007387 */ /* 0x000fe80000100a00 */
[----:B------:R-:W-:Y:S04]  /*789d0*/  STL.64 [R1+0x1830], R48 ;  /* 0x0018303001007387 */ /* 0x000fe80000100a00 */
[----:B------:R-:W-:Y:S04]  /*789e0*/  STL.64 [R1+0x1838], R50 ;  /* 0x0018383201007387 */ /* 0x000fe80000100a00 */
[----:B------:R1:W-:Y:S05]  /*789f0*/  STL.64 [R1+0x6dc0], R40 ;  /* 0x006dc02801007387 */ /* 0x0003ea0000100a00 */
[----:B------:R-:W-:Y:S04]  /*78a00*/  STL.64 [R1+0x1820], R44 ;  /* 0x0018202c01007387 */ /* 0x000fe80000100a00 */
[----:B------:R-:W-:Y:S01]  /*78a10*/  STL.64 [R1+0x1828], R46 ;  /* 0x0018282e01007387 */ /* 0x000fe20000100a00 */
[C---:B-1----:R-:W-:Y:S03]  /*78a20*/  HMMA.1688.F32.TF32 R40, R52.reuse, R38, R232 ;  /* 0x000000263428723c */ /* 0x042fe600000810e8 */
[----:B------:R1:W-:Y:S05]  /*78a30*/  STL.64 [R1+0x6dc8], R36 ;  /* 0x006dc82401007387 */ /* 0x0003ea0000100a00 */
[C---:B-1----:R-:W-:Y:S11]  /*78a40*/  HMMA.1688.F32.TF32 R36, R52.reuse, R34, R72 ;  /* 0x000000223424723c */ /* 0x042ff60000081048 */
[----:B------:R-:W-:Y:S04]  /*78a50*/  @!UPT UIADD3 URZ, URZ, URZ, URZ ;  /* 0x0000003f3f3ff290 */ /* 0x000fe8000fffe03f */
[----:B------:R-:W-:Y:S04]  /*78a60*/  STL.64 [R1+0x1810], R40 ;  /* 0x0018102801007387 */ /* 0x000fe80000100a00 */
[----:B------:R-:W-:Y:S04]  /*78a70*/  STL.64 [R1+0x1818], R42 ;  /* 0x0018182a01007387 */ /* 0x000fe80000100a00 */
[----:B------:R1:W-:Y:S04]  /*78a80*/  STL.64 [R1+0x6dd0], R32 ;  /* 0x006dd02001007387 */ /* 0x0003e80000100a00 */
        /* <DEDUP_REMOVED lines=22> */
[----:B-1----:R-:W-:Y:S01]  /*78bf0*/  HMMA.1688.F32.TF32 R12, R52, R10, R248 ;  /* 0x0000000a340c723c */ /* 0x002fe200000810f8 */
[----:B------:R-:W-:-:S02]  /*78c00*/  IMAD.MOV.U32 R56, RZ, RZ, R189 ;  /* 0x000000ffff387224 */ /* 0x000fc400078e00bd */
[----:B------:R-:W-:Y:S01]  /*78c10*/  IMAD.MOV.U32 R57, RZ, RZ, R176 ;  /* 0x000000ffff397224 */ /* 0x000fe200078e00b0 */
[----:B------:R-:W-:Y:S01]  /*78c20*/  MOV R59, R180 ;  /* 0x000000b4003b7202 */ /* 0x000fe20000000f00 */
[----:B------:R-:W-:Y:S02]  /*78c30*/  IMAD.MOV.U32 R58, RZ, RZ, R177 ;  /* 0x000000ffff3a7224 */ /* 0x000fe400078e00b1 */
[----:B------:R-:W-:Y:S02]  /*78c40*/  IMAD.MOV.U32 R60, RZ, RZ, R181 ;  /* 0x000000ffff3c7224 */ /* 0x000fe400078e00b5 */
[----:B------:R-:W-:-:S06]  /*78c50*/  IMAD.MOV.U32 R61, RZ, RZ, R192 ;  /* 0x000000ffff3d7224 */ /* 0x000fcc00078e00c0 */
[----:B------:R-:W-:Y:S01]  /*78c60*/  STL.64 [R1+0x17b0], R16 ;  /* 0x0017b01001007387 */ /* 0x000fe20000100a00 */
[----:B------:R-:W-:-:S03]  /*78c70*/  IMAD.MOV.U32 R248, RZ, RZ, R193 ;  /* 0x000000fffff87224 */ /* 0x000fc600078e00c1 */
[----:B------:R-:W-:Y:S01]  /*78c80*/  STL.64 [R1+0x17b8], R18 ;  /* 0x0017b81201007387 */ /* 0x000fe20000100a00 */
[----:B------:R-:W-:-:S03]  /*78c90*/  IMAD.MOV.U32 R249, RZ, RZ, R252 ;  /* 0x000000fffff97224 */ /* 0x000fc600078e00fc */
[----:B------:R-:W2:Y:S01]  /*78ca0*/  LDL.LU R193, [R1+0x6f08] ;  /* 0x006f080001c17983 */ /* 0x000ea20000300800 */
[----:B------:R-:W-:Y:S02]  /*78cb0*/  IMAD.MOV.U32 R62, RZ, RZ, R185 ;  /* 0x000000ffff3e7224 */ /* 0x000fe400078e00b9 */
[----:B------:R-:W-:Y:S02]  /*78cc0*/  IMAD.MOV.U32 R63, RZ, RZ, R188 ;  /* 0x000000ffff3f7224 */ /* 0x000fe400078e00bc */
[----:B------:R-:W-:Y:S01]  /*78cd0*/  IMAD.MOV.U32 R67, RZ, RZ, R184 ;  /* 0x000000ffff437224 */ /* 0x000fe200078e00b8 */
[----:B------:R-:W-:Y:S04]  /*78ce0*/  STL.64 [R1+0x17a0], R12 ;  /* 0x0017a00c01007387 */ /* 0x000fe80000100a00 */
[----:B------:R1:W-:Y:S04]  /*78cf0*/  STL.64 [R1+0x17a8], R14 ;  /* 0x0017a80e01007387 */ /* 0x0003e80000100a00 */
        /* <DEDUP_REMOVED lines=12> */
[----:B------:R-:W-:Y:S01]  /*78dc0*/  LDS R10, [R2+0xa000] ;  /* 0x00a00000020a7984 */ /* 0x000fe20000000800 */
[----:B------:R-:W-:-:S03]  /*78dd0*/  IMAD.MOV.U32 R243, RZ, RZ, R168 ;  /* 0x000000fffff37224 */ /* 0x000fc600078e00a8 */
[----:B------:R-:W-:Y:S01]  /*78de0*/  LDS R11, [R201+0xa000] ;  /* 0x00a00000c90b7984 */ /* 0x000fe20000000800 */
[----:B--2---:R-:W-:Y:S02]  /*78df0*/  IMAD.MOV.U32 R66, RZ, RZ, R193 ;  /* 0x000000ffff427224 */ /* 0x004fe400078e00c1 */
[----:B---3--:R-:W-:Y:S01]  /*78e00*/  IMAD.MOV.U32 R65, RZ, RZ, R252 ;  /* 0x000000ffff417224 */ /* 0x008fe200078e00fc */
[----:B----4-:R-:W-:Y:S02]  /*78e10*/  MOV R64, R189 ;  /* 0x000000bd00407202 */ /* 0x010fe40000000f00 */
[----:B------:R-:W2:Y:S04]  /*78e20*/  LDL.LU R189, [R1+0x6ee0] ;  /* 0x006ee00001bd7983 */ /* 0x000ea80000300800 */
[----:B------:R-:W3:Y:S04]  /*78e30*/  LDL.LU R252, [R1+0x6edc] ;  /* 0x006edc0001fc7983 */ /* 0x000ee80000300800 */
[----:B------:R-:W4:Y:S04]  /*78e40*/  LDL.LU R193, [R1+0x6ed8] ;  /* 0x006ed80001c17983 */ /* 0x000f280000300800 */
[----:B------:R-:W4:Y:S01]  /*78e50*/  LDL.LU R184, [R1+0x6ed4] ;  /* 0x006ed40001b87983 */ /* 0x000f220000300800 */
[----:B------:R-:W-:-:S02]  /*78e60*/  IMAD.MOV.U32 R75, RZ, RZ, R192 ;  /* 0x000000ffff4b7224 */ /* 0x000fc400078e00c0 */
[----:B------:R-:W-:Y:S02]  /*78e70*/  IMAD.MOV.U32 R72, RZ, RZ, R185 ;  /* 0x000000ffff487224 */ /* 0x000fe400078e00b9 */
[----:B------:R-:W4:Y:S01]  /*78e80*/  LDL.LU R185, [R1+0x6ed0] ;  /* 0x006ed00001b97983 */ /* 0x000f220000300800 */
[----:B------:R-:W-:-:S03]  /*78e90*/  MOV R73, R188 ;  /* 0x000000bc00497202 */ /* 0x000fc60000000f00 */
[----:B------:R-:W4:Y:S01]  /*78ea0*/  LDL.LU R188, [R1+0x6ecc] ;  /* 0x006ecc0001bc7983 */ /* 0x000f220000300800 */
[----:B--2---:R-:W-:-:S03]  /*78eb0*/  IMAD.MOV.U32 R74, RZ, RZ, R189 ;  /* 0x000000ffff4a7224 */ /* 0x004fc600078e00bd */
[----:B------:R-:W2:Y:S01]  /*78ec0*/  LDL.LU R189, [R1+0x6ec8] ;  /* 0x006ec80001bd7983 */ /* 0x000ea20000300800 */
[----:B---3--:R-:W-:-:S03]  /*78ed0*/  IMAD.MOV.U32 R233, RZ, RZ, R252 ;  /* 0x000000ffffe97224 */ /* 0x008fc600078e00fc */
[----:B------:R-:W3:Y:S01]  /*78ee0*/  LDL.LU R192, [R1+0x6ec4] ;  /* 0x006ec40001c07983 */ /* 0x000ee20000300800 */
[----:B----4-:R-:W-:-:S03]  /*78ef0*/  IMAD.MOV.U32 R232, RZ, RZ, R193 ;  /* 0x000000ffffe87224 */ /* 0x010fc600078e00c1 */
[----:B------:R-:W4:Y:S04]  /*78f00*/  LDL.LU R193, [R1+0x6ec0] ;  /* 0x006ec00001c17983 */ /* 0x000f280000300800 */
[----:B------:R-:W2:Y:S04]  /*78f10*/  LDL.LU R252, [R1+0x6ebc] ;  /* 0x006ebc0001fc7983 */ /* 0x000ea80000300800 */
[----:B------:R-:W2:Y:S04]  /*78f20*/  LDL.LU R234, [R1+0x11b8] ;  /* 0x0011b80001ea7983 */ /* 0x000ea80000300800 */
[----:B------:R-:W2:Y:S04]  /*78f30*/  LDL.LU R235, [R1+0x11bc] ;  /* 0x0011bc0001eb7983 */ /* 0x000ea80000300800 */
[----:B------:R-:W2:Y:S01]  /*78f40*/  LDL.LU R140, [R1+0x11f0] ;  /* 0x0011f000018c7983 */ /* 0x000ea20000300800 */
[----:B---3--:R-:W-:-:S03]  /*78f50*/  MOV R141, R192 ;  /* 0x000000c0008d7202 */ /* 0x008fc60000000f00 */
[----:B------:R-:W3:Y:S01]  /*78f60*/  LDL.LU R192, [R1+0x6eb8] ;  /* 0x006eb80001c07983 */ /* 0x000ee20000300800 */
[----:B----4-:R-:W-:-:S03]  /*78f70*/  IMAD.MOV.U32 R142, RZ, RZ, R193 ;  /* 0x000000ffff8e7224 */ /* 0x010fc600078e00c1 */
[----:B------:R-:W4:Y:S01]  /*78f80*/  LDL.LU R193, [R1+0x6eb4] ;  /* 0x006eb40001c17983 */ /* 0x000f220000300800 */
[----:B--2---:R-:W-:-:S03]  /*78f90*/  IMAD.MOV.U32 R143, RZ, RZ, R252 ;  /* 0x000000ffff8f7224 */ /* 0x004fc600078e00fc */
        /* <DEDUP_REMOVED lines=25> */
[----:B------:R-:W1:Y:S04]  /*79130*/  LDL.LU R112, [R1+0x1660] ;  /* 0x0016600001707983 */ /* 0x000e680000300800 */
[----:B------:R-:W1:Y:S04]  /*79140*/  LDL.LU R113, [R1+0x1664] ;  /* 0x0016640001717983 */ /* 0x000e680000300800 */
[----:B------:R-:W1:Y:S04]  /*79150*/  LDL.LU R114, [R1+0x1668] ;  /* 0x0016680001727983 */ /* 0x000e680000300800 */
[----:B------:R-:W1:Y:S04]  /*79160*/  LDL.LU R115, [R1+0x166c] ;  /* 0x00166c0001737983 */ /* 0x000e680000300800 */
        /* <DEDUP_REMOVED lines=17> */
[----:B--2---:R-:W-:Y:S01]  /*79280*/  IMAD.MOV.U32 R49, RZ, RZ, R252 ;  /* 0x000000ffff317224 */ /* 0x004fe200078e00fc */
[C---:B-1----:R-:W-:Y:S01]  /*79290*/  HMMA.1688.F32.TF32 R12, R52.reuse, R6, R112 ;  /* 0x00000006340c723c */ /* 0x042fe20000081070 */
[----:B----4-:R-:W-:Y:S01]  /*792a0*/  IMAD.MOV.U32 R50, RZ, RZ, R193 ;  /* 0x000000ffff327224 */ /* 0x010fe200078e00c1 */
[----:B---3--:R-:W-:Y:S01]  /*792b0*/  MOV R51, R192 ;  /* 0x000000c000337202 */ /* 0x008fe20000000f00 */
[----:B------:R-:W-:Y:S01]  /*792c0*/  IMAD.MOV.U32 R148, RZ, RZ, R189 ;  /* 0x000000ffff947224 */ /* 0x000fe200078e00bd */
[----:B------:R-:W-:Y:S01]  /*792d0*/  MOV R68, R181 ;  /* 0x000000b500447202 */ /* 0x000fe20000000f00 */
[----:B------:R-:W-:Y:S01]  /*792e0*/  IMAD.MOV.U32 R149, RZ, RZ, R188 ;  /* 0x000000ffff957224 */ /* 0x000fe200078e00bc */
[----:B------:R-:W-:Y:S01]  /*792f0*/  MOV R250, R245 ;  /* 0x000000f500fa7202 */ /* 0x000fe20000000f00 */
[----:B------:R-:W-:Y:S01]  /*79300*/  IMAD.MOV.U32 R150, RZ, RZ, R185 ;  /* 0x000000ffff967224 */ /* 0x000fe200078e00b9 */
[----:B------:R-:W-:Y:S01]  /*79310*/  HMMA.1688.F32.TF32 R16, R52, R226, R104 ;  /* 0x000000e23410723c */ /* 0x000fe20000081068 */
[----:B------:R-:W-:Y:S01]  /*79320*/  IMAD.MOV.U32 R151, RZ, RZ, R184 ;  /* 0x000000ffff977224 */ /* 0x000fe200078e00b8 */
[----:B------:R-:W-:Y:S11]  /*79330*/  LDS R6, [R2+0xa080] ;  /* 0x00a0800002067984 */ /* 0x000ff60000000800 */
[----:B------:R-:W-:Y:S02]  /*79340*/  @!UPT UIADD3 URZ, URZ, URZ, URZ ;  /* 0x0000003f3f3ff290 */ /* 0x000fe4000fffe03f */
[----:B------:R-:W-:Y:S01]  /*79350*/  STL.64 [R1+0x1790], R12 ;  /* 0x0017900c01007387 */ /* 0x000fe20000100a00 */
[----:B------:R-:W-:-:S03]  /*79360*/  IMAD.MOV.U32 R252, RZ, RZ, R15 ;  /* 0x000000fffffc7224 */ /* 0x000fc600078e000f */
[----:B------:R1:W-:Y:S02]  /*79370*/  STL [R1+0x1798], R14 ;  /* 0x0017980e01007387 */ /* 0x0003e40000100800 */
[C---:B-1----:R-:W-:Y:S02]  /*79380*/  HMMA.1688.F32.TF32 R12, R52.reuse, R230, R108 ;  /* 0x000000e6340c723c */ /* 0x042fe4000008106c */
[----:B------:R-:W-:Y:S11]  /*79390*/  STL.64 [R1+0x6df8], R228 ;  /* 0x006df8e401007387 */ /* 0x000ff60000100a00 */
[----:B------:R-:W-:Y:S10]  /*793a0*/  @!UPT UIADD3 URZ, URZ, URZ, URZ ;  /* 0x0000003f3f3ff290 */ /* 0x000ff4000fffe03f */
[----:B------:R-:W-:Y:S04]  /*793b0*/  STL.64 [R1+0x1780], R12 ;  /* 0x0017800c01007387 */ /* 0x000fe80000100a00 */
[----:B------:R1:W-:Y:S02]  /*793c0*/  STL.64 [R1+0x1788], R14 ;  /* 0x0017880e01007387 */ /* 0x0003e40000100a00 */
[C---:B-1----:R-:W-:Y:S02]  /*793d0*/  HMMA.1688.F32.TF32 R12, R52.reuse, R222, R100 ;  /* 0x000000de340c723c */ /* 0x042fe40000081064 */
[----:B------:R-:W-:Y:S04]  /*793e0*/  STL.64 [R1+0x6e00], R224 ;  /* 0x006e00e001007387 */ /* 0x000fe80000100a00 */
[----:B------:R-:W-:Y:S04]  /*793f0*/  STL.64 [R1+0x1770], R16 ;  /* 0x0017701001007387 */ /* 0x000fe80000100a00 */
[----:B------:R1:W-:Y:S04]  /*79400*/  STL.64 [R1+0x1778], R18 ;  /* 0x0017781201007387 */ /* 0x0003e80000100a00 */
[----:B------:R-:W-:Y:S01]  /*79410*/  STL.64 [R1+0x6e08], R220 ;  /* 0x006e08dc01007387 */ /* 0x000fe20000100a00 */
[C---:B-1----:R-:W-:Y:S08]  /*79420*/  HMMA.1688.F32.TF32 R16, R52.reuse, R218, R96 ;  /* 0x000000da3410723c */ /* 0x042ff00000081060 */
[----:B------:R-:W-:Y:S04]  /*79430*/  STL.64 [R1+0x1760], R12 ;  /* 0x0017600c01007387 */ /* 0x000fe80000100a00 */
[----:B------:R1:W-:Y:S02]  /*79440*/  STL.64 [R1+0x1768], R14 ;  /* 0x0017680e01007387 */ /* 0x0003e40000100a00 */
[C---:B-1----:R-:W-:Y:S02]  /*79450*/  HMMA.1688.F32.TF32 R12, R52.reuse, R214, R92 ;  /* 0x000000d6340c723c */ /* 0x042fe4000008105c */
[----:B------:R-:W-:Y:S07]  /*79460*/  STL.64 [R1+0x6e10], R216 ;  /* 0x006e10d801007387 */ /* 0x000fee0000100a00 */
[----:B------:R-:W-:Y:S04]  /*79470*/  STL.64 [R1+0x1750], R16 ;  /* 0x0017501001007387 */ /* 0x000fe80000100a00 */
[----:B------:R1:W-:Y:S04]  /*79480*/  STL.64 [R1+0x1758], R18 ;  /* 0x0017581201007387 */ /* 0x0003e80000100a00 */
[----:B------:R-:W-:Y:S01]  /*79490*/  STL.64 [R1+0x6e18], R212 ;  /* 0x006e18d401007387 */ /* 0x000fe20000100a00 */
[C---:B-1----:R-:W-:Y:S05]  /*794a0*/  HMMA.1688.F32.TF32 R16, R52.reuse, R210, R88 ;  /* 0x000000d23410723c */ /* 0x042fea0000081058 */
[----:B------:R-:W-:Y:S04]  /*794b0*/  STL.64 [R1+0x1740], R12 ;  /* 0x0017400c01007387 */ /* 0x000fe80000100a00 */
[----:B------:R1:W-:Y:S02]  /*794c0*/  STL.64 [R1+0x1748], R14 ;  /* 0x0017480e01007387 */ /* 0x0003e40000100a00 */
[C---:B-1----:R-:W-:Y:S02]  /*794d0*/  HMMA.1688.F32.TF32 R12, R52.reuse, R206, R84 ;  /* 0x000000ce340c723c */ /* 0x042fe40000081054 */
[----:B------:R-:W-:Y:S10]  /*794e0*/  STL.64 [R1+0x6e20], R208 ;  /* 0x006e20d001007387 */ /* 0x000ff40000100a00 */
[----:B------:R-:W-:Y:S04]  /*794f0*/  STL.64 [R1+0x1730], R16 ;  /* 0x0017301001007387 */ /* 0x000fe80000100a00 */
[----:B------:R1:W-:Y:S04]  /*79500*/  STL.64 [R1+0x1738], R18 ;  /* 0x0017381201007387 */ /* 0x0003e80000100a00 */
[----:B------:R-:W-:Y:S01]  /*79510*/  STL.64 [R1+0x6e28], R204 ;  /* 0x006e28cc01007387 */ /* 0x000fe20000100a00 */
[C---:B------:R-:W-:Y:S08]  /*79520*/  HMMA.1688.F32.TF32 R20, R52.reuse, R194, R48 ;  /* 0x000000c23414723c */ /* 0x040ff00000081030 */
[C---:B-1----:R-:W-:Y:S01]  /*79530*/  HMMA.1688.F32.TF32 R16, R52.reuse, R202, R80 ;  /* 0x000000ca3410723c */ /* 0x042fe20000081050 */
[----:B------:R-:W-:Y:S04]  /*79540*/  STL.64 [R1+0x1720], R12 ;  /* 0x0017200c01007387 */ /* 0x000fe80000100a00 */
[----:B------:R1:W-:Y:S03]  /*79550*/  STL.64 [R1+0x1728], R14 ;  /* 0x0017280e01007387 */ /* 0x0003e60000100a00 */
[C---:B-1----:R-:W-:Y:S01]  /*79560*/  HMMA.1688.F32.TF32 R12, R52.reuse, R198, R76 ;  /* 0x000000c6340c723c */ /* 0x042fe2000008104c */
[----:B------:R-:W-:Y:S11]  /*79570*/  STL.64 [R1+0x6e30], R196 ;  /* 0x006e30c401007387 */ /* 0x000ff60000100a00 */
[----:B------:R-:W-:Y:S03]  /*79580*/  @!UPT UIADD3 URZ, URZ, URZ, URZ ;  /* 0x0000003f3f3ff290 */ /* 0x000fe6000fffe03f */
        /* <DEDUP_REMOVED lines=8> */
[C---:B--2---:R-:W-:Y:S01]  /*79610*/  HMMA.1688.F32.TF32 R20, R52.reuse, R182, R148 ;  /* 0x000000b63414723c */ /* 0x044fe20000081094 */
[----:B------:R-:W-:Y:S04]  /*79620*/  STL.64 [R1+0x16a0], R16 ;  /* 0x0016a01001007387 */ /* 0x000fe80000100a00 */
[----:B------:R1:W-:Y:S10]  /*79630*/  STL.64 [R1+0x16a8], R18 ;  /* 0x0016a81201007387 */ /* 0x0003f40000100a00 */
[----:B------:R-:W-:Y:S04]  /*79640*/  STL.64 [R1+0x1680], R12 ;  /* 0x0016800c01007387 */ /* 0x000fe80000100a00 */
[----:B------:R2:W-:Y:S04]  /*79650*/  STL.64 [R1+0x1688], R14 ;  /* 0x0016880e01007387 */ /* 0x0005e80000100a00 */
[----:B------:R-:W-:Y:S04]  /*79660*/  STL.64 [R1+0x1660], R20 ;  /* 0x0016601401007387 */ /* 0x000fe80000100a00 */
[----:B------:R-:W-:Y:S04]  /*79670*/  STL.64 [R1+0x1668], R22 ;  /* 0x0016681601007387 */ /* 0x000fe80000100a00 */
[----:B------:R-:W3:Y:S01]  /*79680*/  LDL R7, [R1+0x39c4] ;  /* 0x0039c40001077983 */ /* 0x000ee20000100800 */
[C---:B-1----:R-:W-:Y:S08]  /*79690*/  HMMA.1688.F32.TF32 R16, R52.reuse, R178, R232 ;  /* 0x000000b23410723c */ /* 0x042ff000000810e8 */
[----:B--2---:R-:W-:Y:S01]  /*796a0*/  HMMA.1688.F32.TF32 R12, R52, R174, R72 ;  /* 0x000000ae340c723c */ /* 0x004fe20000081048 */
[----:B------:R-:W-:-:S02]  /*796b0*/  IMAD.MOV.U32 R69, RZ, RZ, R180 ;  /* 0x000000ffff457224 */ /* 0x000fc400078e00b4 */
[----:B------:R-:W-:Y:S02]  /*796c0*/  IMAD.MOV.U32 R70, RZ, RZ, R177 ;  /* 0x000000ffff467224 */ /* 0x000fe400078e00b1 */
[----:B------:R-:W-:-:S10]  /*796d0*/  IMAD.MOV.U32 R71, RZ, RZ, R176 ;  /* 0x000000ffff477224 */ /* 0x000fd400078e00b0 */
[----:B------:R-:W-:Y:S04]  /*796e0*/  STL.64 [R1+0x1640], R16 ;  /* 0x0016401001007387 */ /* 0x000fe80000100a00 */
[----:B------:R1:W-:Y:S04]  /*796f0*/  STL.64 [R1+0x1648], R18 ;  /* 0x0016481201007387 */ /* 0x0003e80000100a00 */
[----:B------:R-:W-:Y:S04]  /*79700*/  STL.64 [R1+0x1610], R12 ;  /* 0x0016100c01007387 */ /* 0x000fe80000100a00 */
[----:B------:R2:W-:Y:S01]  /*79710*/  STL.64 [R1+0x1618], R14 ;  /* 0x0016180e01007387 */ /* 0x0005e20000100a00 */
[C---:B-1----:R-:W-:Y:S08]  /*79720*/  HMMA.1688.F32.TF32 R16, R52.reuse, R170, R68 ;  /* 0x000000aa3410723c */ /* 0x042ff00000081044 */
[----:B--2---:R-:W-:Y:S01]  /*79730*/  HMMA.1688.F32.TF32 R12, R52, R166, R64 ;  /* 0x000000a6340c723c */ /* 0x004fe20000081040 */
[----:B------:R-:W-:-:S07]  /*79740*/  IMAD.MOV.U32 R251, RZ, RZ, R244 ;  /* 0x000000fffffb7224 */ /* 0x000fce00078e00f4 */
[C---:B------:R-:W-:Y:S07]  /*79750*/  HMMA.1688.F32.TF32 R20, R52.reuse, R162, R60 ;  /* 0x000000a23414723c */ /* 0x040fee000008103c */
[----:B------:R-:W-:Y:S04]  /*79760*/  STL.64 [R1+0x15f0], R16 ;  /* 0x0015f01001007387 */ /* 0x000fe80000100a00 */
[----:B------:R1:W-:Y:S04]  /*79770*/  STL.64 [R1+0x15f8], R18 ;  /* 0x0015f81201007387 */ /* 0x0003e80000100a00 */
[----:B------:R-:W-:Y:S01]  /*79780*/  STL.64 [R1+0x15d0], R12 ;  /* 0x0015d00c01007387 */ /* 0x000fe20000100a00 */
[C---:B------:R-:W-:Y:S03]  /*79790*/  HMMA.1688.F32.TF32 R244, R52.reuse, R246, R248 ;  /* 0x000000f634f4723c */ /* 0x040fe600000810f8 */
[----:B------:R2:W-:Y:S05]  /*797a0*/  STL.64 [R1+0x15d8], R14 ;  /* 0x0015d80e01007387 */ /* 0x0005ea0000100a00 */
[C---:B-1----:R-:W-:Y:S08]  /*797b0*/  HMMA.1688.F32.TF32 R16, R52.reuse, R158, R56 ;  /* 0x0000009e3410723c */ /* 0x042ff00000081038 */
[----:B--2---:R-:W-:Y:S01]  /*797c0*/  HMMA.1688.F32.TF32 R12, R52, R154, R240 ;  /* 0x0000009a340c723c */ /* 0x004fe200000810f0 */
        /* <DEDUP_REMOVED lines=8> */
[----:B------:R-:W-:Y:S04]  /*79850*/  STL.64 [R1+0x15b0], R20 ;  /* 0x0015b01401007387 */ /* 0x000fe80000100a00 */
[----:B------:R-:W-:Y:S04]  /*79860*/  STL.64 [R1+0x15b8], R22 ;  /* 0x0015b81601007387 */ /* 0x000fe80000100a00 */
[----:B------:R-:W-:Y:S04]  /*79870*/  STL.64 [R1+0x1590], R16 ;  /* 0x0015901001007387 */ /* 0x000fe80000100a00 */
[----:B------:R-:W-:Y:S04]  /*79880*/  STL.64 [R1+0x1598], R18 ;  /* 0x0015981201007387 */ /* 0x000fe80000100a00 */
[----:B------:R-:W-:Y:S04]  /*79890*/  STL.64 [R1+0x1580], R12 ;  /* 0x0015800c01007387 */ /* 0x000fe80000100a00 */
[----:B------:R-:W-:Y:S04]  /*798a0*/  STL.64 [R1+0x1588], R14 ;  /* 0x0015880e01007387 */ /* 0x000fe80000100a00 */
[----:B------:R-:W-:Y:S04]  /*798b0*/  STL [R1+0x6c30], R244 ;  /* 0x006c30f401007387 */ /* 0x000fe80000100800 */
[----:B------:R-:W-:Y:S04]  /*798c0*/  STL [R1+0x6c2c], R245 ;  /* 0x006c2cf501007387 */ /* 0x000fe80000100800 */
[----:B------:R-:W-:Y:S04]  /*798d0*/  STL [R1+0x6c28], R246 ;  /* 0x006c28f601007387 */ /* 0x000fe80000100800 */
[----:B------:R-:W-:Y:S04]  /*798e0*/  STL [R1+0x6c24], R247 ;  /* 0x006c24f701007387 */ /* 0x000fe80000100800 */
[----:B---3--:R-:W1:Y:S04]  /*798f0*/  LDSM.16.M88.4 R192, [R7+0x40000] ;  /* 0x0400000007c0783b */ /* 0x008e680000000200 */
[----:B------:R-:W2:Y:S04]  /*79900*/  LDSM.16.M88.4 R188, [R7+0x42000] ;  /* 0x0420000007bc783b */ /* 0x000ea80000000200 */
[----:B------:R-:W3:Y:S04]  /*79910*/  LDSM.16.M88.4 R184, [R7+0x44000] ;  /* 0x0440000007b8783b */ /* 0x000ee80000000200 */
[----:B------:R-:W4:Y:S04]  /*79920*/  LDSM.16.M88.4 R180, [R7+0x46000] ;  /* 0x0460000007b4783b */ /* 0x000f280000000200 */
[----:B------:R-:W1:Y:S04]  /*79930*/  LDSM.16.M88.4 R176, [R7+0x48000] ;  /* 0x0480000007b0783b */ /* 0x000e680000000200 */
[----:B------:R-:W1:Y:S04]  /*79940*/  LDSM.16.M88.4 R172, [R7+0x4a000] ;  /* 0x04a0000007ac783b */ /* 0x000e680000000200 */
[----:B------:R-:W1:Y:S04]  /*79950*/  LDSM.16.M88.4 R168, [R7+0x4c000] ;  /* 0x04c0000007a8783b */ /* 0x000e680000000200 */
[----:B------:R-:W1:Y:S04]  /*79960*/  LDSM.16.M88.4 R164, [R7+0x4e000] ;  /* 0x04e0000007a4783b */ /* 0x000e680000000200 */
[----:B------:R-:W1:Y:S04]  /*79970*/  LDSM.16.M88.4 R160, [R7+0x50000] ;  /* 0x0500000007a0783b */ /* 0x000e680000000200 */
[----:B------:R-:W1:Y:S04]  /*79980*/  LDSM.16.M88.4 R156, [R7+0x52000] ;  /* 0x05200000079c783b */ /* 0x000e680000000200 */
[----:B------:R-:W1:Y:S04]  /*79990*/  LDSM.16.M88.4 R152, [R7+0x54000] ;  /* 0x054000000798783b */ /* 0x000e680000000200 */
[----:B------:R-:W2:Y:S04]  /*799a0*/  LDSM.16.M88.4 R68, [R7+0x56000] ;  /* 0x056000000744783b */ /* 0x000ea80000000200 */
[----:B------:R-:W2:Y:S04]  /*799b0*/  LDSM.16.M88.4 R72, [R7+0x58000] ;  /* 0x058000000748783b */ /* 0x000ea80000000200 */
[----:B------:R-:W2:Y:S04]  /*799c0*/  LDSM.16.M88.4 R148, [R7+0x5a000] ;  /* 0x05a000000794783b */ /* 0x000ea80000000200 */
[----:B------:R-:W3:Y:S04]  /*799d0*/  LDSM.16.M88.4 R144, [R7+0x5c000] ;  /* 0x05c000000790783b */ /* 0x000ee80000000200 */
[----:B------:R-:W3:Y:S04]  /*799e0*/  LDSM.16.M88.4 R140, [R7+0x5e000] ;  /* 0x05e00000078c783b */ /* 0x000ee80000000200 */
[----:B------:R-:W3:Y:S04]  /*799f0*/  LDSM.16.M88.4 R136, [R7+0x60000] ;  /* 0x060000000788783b */ /* 0x000ee80000000200 */
[----:B------:R-:W4:Y:S04]  /*79a00*/  LDSM.16.M88.4 R132, [R7+0x62000] ;  /* 0x062000000784783b */ /* 0x000f280000000200 */
[----:B------:R-:W4:Y:S04]  /*79a10*/  LDSM.16.M88.4 R128, [R7+0x64000] ;  /* 0x064000000780783b */ /* 0x000f280000000200 */
[----:B------:R-:W4:Y:S04]  /*79a20*/  LDSM.16.M88.4 R124, [R7+0x66000] ;  /* 0x06600000077c783b */ /* 0x000f280000000200 */
[----:B-1----:R-:W-:Y:S04]  /*79a30*/  STL [R1+0x6c1c], R194 ;  /* 0x006c1cc201007387 */ /* 0x002fe80000100800 */
[----:B------:R-:W1:Y:S04]  /*79a40*/  LDSM.16.M88.4 R120, [R7+0x68000] ;  /* 0x068000000778783b */ /* 0x000e680000000200 */
[----:B------:R-:W-:Y:S04]  /*79a50*/  STL [R1+0x6c18], R195 ;  /* 0x006c18c301007387 */ /* 0x000fe80000100800 */
[----:B--2---:R-:W-:Y:S04]  /*79a60*/  STL [R1+0x6c34], R190 ;  /* 0x006c34be01007387 */ /* 0x004fe80000100800 */
[----:B------:R-:W2:Y:S04]  /*79a70*/  LDSM.16.M88.4 R116, [R7+0x6a000] ;  /* 0x06a000000774783b */ /* 0x000ea80000000200 */
[----:B------:R-:W-:Y:S04]  /*79a80*/  STL [R1+0x6c20], R191 ;  /* 0x006c20bf01007387 */ /* 0x000fe80000100800 */
[----:B---3--:R-:W-:Y:S04]  /*79a90*/  STL [R1+0x6c3c], R186 ;  /* 0x006c3cba01007387 */ /* 0x008fe80000100800 */
[----:B------:R-:W3:Y:S04]  /*79aa0*/  LDSM.16.M88.4 R112, [R7+0x6c000] ;  /* 0x06c000000770783b */ /* 0x000ee80000000200 */
[----:B------:R-:W-:Y:S04]  /*79ab0*/  STL [R1+0x6c38], R187 ;  /* 0x006c38bb01007387 */ /* 0x000fe80000100800 */
[----:B----4-:R-:W-:Y:S04]  /*79ac0*/  STL [R1+0x6c44], R182 ;  /* 0x006c44b601007387 */ /* 0x010fe80000100800 */
[----:B------:R-:W4:Y:S04]  /*79ad0*/  LDSM.16.M88.4 R108, [R7+0x6e000] ;  /* 0x06e00000076c783b */ /* 0x000f280000000200 */
        /* <DEDUP_REMOVED lines=40> */
[----:B-1----:R-:W-:Y:S04]  /*79d60*/  STL [R1+0x6b90], R122 ;  /* 0x006b907a01007387 */ /* 0x002fe80000100800 */
[----:B------:R-:W-:Y:S04]  /*79d70*/  STL [R1+0x6b8c], R123 ;  /* 0x006b8c7b01007387 */ /* 0x000fe80000100800 */
[----:B--2---:R-:W-:Y:S04]  /*79d80*/  STL [R1+0x6ba0], R118 ;  /* 0x006ba07601007387 */ /* 0x004fe80000100800 */
[----:B------:R-:W-:Y:S04]  /*79d90*/  STL [R1+0x6b9c], R119 ;  /* 0x006b9c7701007387 */ /* 0x000fe80000100800 */
[----:B---3--:R-:W-:Y:S04]  /*79da0*/  STL [R1+0x6ba4], R114 ;  /* 0x006ba47201007387 */ /* 0x008fe80000100800 */
[----:B------:R-:W-:Y:S04]  /*79db0*/  STL [R1+0x6b88], R115 ;  /* 0x006b887301007387 */ /* 0x000fe80000100800 */
[----:B----4-:R-:W-:Y:S04]  /*79dc0*/  STL [R1+0x6ba8], R110 ;  /* 0x006ba86e01007387 */ /* 0x010fe80000100800 */
        /* <DEDUP_REMOVED lines=15> */
[----:B------:R-:W2:Y:S04]  /*79ec0*/  LDL.LU R248, [R1+0x36a0] ;  /* 0x0036a00001f87983 */ /* 0x000ea80000300800 */
[----:B------:R-:W2:Y:S04]  /*79ed0*/  LDL.LU R249, [R1+0x36a4] ;  /* 0x0036a40001f97983 */ /* 0x000ea80000300800 */
[----:B------:R-:W2:Y:S04]  /*79ee0*/  LDL.LU R250, [R1+0x36a8] ;  /* 0x0036a80001fa7983 */ /* 0x000ea80000300800 */
[----:B------:R-:W2:Y:S01]  /*79ef0*/  LDL.LU R251, [R1+0x36ac] ;  /* 0x0036ac0001fb7983 */ /* 0x000ea20000300800 */
[----:B------:R-:W-:-:S02]  /*79f00*/  IMAD.MOV.U32 R60, RZ, RZ, R9 ;  /* 0x000000ffff3c7224 */ /* 0x000fc400078e0009 */
[----:B------:R-:W-:Y:S01]  /*79f10*/  IMAD.MOV.U32 R61, RZ, RZ, R8 ;  /* 0x000000ffff3d7224 */ /* 0x000fe200078e0008 */
[----:B------:R-:W-:Y:S04]  /*79f20*/  LDS R9, [R201+0x8000] ;  /* 0x00800000c9097984 */ /* 0x000fe80000000800 */
[----:B------:R-:W1:Y:S04]  /*79f30*/  LDS R8, [R2+0x8000] ;  /* 0x0080000002087984 */ /* 0x000e680000000800 */
[----:B------:R-:W3:Y:S01]  /*79f40*/  LDSM.16.M88.4 R76, [R7+0x7e000] ;  /* 0x07e00000074c783b */ /* 0x000ee20000000200 */
[----:B------:R-:W-:Y:S01]  /*79f50*/  IMAD.MOV.U32 R62, RZ, RZ, R5 ;  /* 0x000000ffff3e7224 */ /* 0x000fe200078e0005 */
[----:B------:R-:W-:-:S02]  /*79f60*/  MOV R63, R4 ;  /* 0x00000004003f7202 */ /* 0x000fc40000000f00 */
[----:B------:R-:W-:Y:S04]  /*79f70*/  LDS R4, [R2+0x8080] ;  /* 0x0080800002047984 */ /* 0x000fe80000000800 */
[----:B------:R-:W-:Y:S04]  /*79f80*/  LDS R5, [R201+0x8080] ;  /* 0x00808000c9057984 */ /* 0x000fe80000000800 */
[----:B------:R-:W4:Y:S01]  /*79f90*/  LDS R7, [R201+0xa080] ;  /* 0x00a08000c9077984 */ /* 0x000f220000000800 */
[C---:B-1----:R-:W-:Y:S03]  /*79fa0*/  HMMA.1688.F32.TF32 R16, R8.reuse, R192, R60 ;  /* 0x000000c00810723c */ /* 0x042fe6000008103c */
[----:B---3--:R-:W-:Y:S05]  /*79fb0*/  STL [R1+0x6be4], R78 ;  /* 0x006be44e01007387 */ /* 0x008fea0000100800 */
[----:B------:R-:W-:Y:S01]  /*79fc0*/  HMMA.1688.F32.TF32 R12, R8, R188, R240 ;  /* 0x000000bc080c723c */ /* 0x000fe200000810f0 */
[----:B------:R-:W-:Y:S11]  /*79fd0*/  STL [R1+0x6be0], R79 ;  /* 0x006be04f01007387 */ /* 0x000ff60000100800 */
[----:B------:R-:W-:Y:S03]  /*79fe0*/  @!UPT UIADD3 URZ, URZ, URZ, URZ ;  /* 0x0000003f3f3ff290 */ /* 0x000fe6000fffe03f */
[----:B------:R-:W-:Y:S04]  /*79ff0*/  STL.64 [R1+0x1570], R16 ;  /* 0x0015701001007387 */ /* 0x000fe80000100a00 */
[----:B------:R-:W-:Y:S04]  /*7a000*/  STL.64 [R1+0x1578], R18 ;  /* 0x0015781201007387 */ /* 0x000fe80000100a00 */
[----:B------:R-:W3:Y:S04]  /*7a010*/  LDL.LU R240, [R1+0x3690] ;  /* 0x0036900001f07983 */ /* 0x000ee80000300800 */
[----:B------:R-:W3:Y:S04]  /*7a020*/  LDL.LU R241, [R1+0x3694] ;  /* 0x0036940001f17983 */ /* 0x000ee80000300800 */
[----:B------:R-:W3:Y:S04]  /*7a030*/  LDL.LU R242, [R1+0x3698] ;  /* 0x0036980001f27983 */ /* 0x000ee80000300800 */
[----:B------:R-:W3:Y:S01]  /*7a040*/  LDL.LU R243, [R1+0x369c] ;  /* 0x00369c0001f37983 */ /* 0x000ee20000300800 */
[----:B------:R-:W-:-:S02]  /*7a050*/  IMAD.MOV.U32 R166, RZ, RZ, R12 ;  /* 0x000000ffffa67224 */ /* 0x000fc400078e000c */
[----:B------:R-:W-:Y:S02]  /*7a060*/  IMAD.MOV.U32 R167, RZ, RZ, R13 ;  /* 0x000000ffffa77224 */ /* 0x000fe400078e000d */
[----:B------:R-:W-:Y:S02]  /*7a070*/  IMAD.MOV.U32 R170, RZ, RZ, R14 ;  /* 0x000000ffffaa7224 */ /* 0x000fe400078e000e */
[----:B------:R-:W-:Y:S02]  /*7a080*/  IMAD.MOV.U32 R171, RZ, RZ, R15 ;  /* 0x000000ffffab7224 */ /* 0x000fe400078e000f */
[----:B------:R-:W-:Y:S03]  /*7a090*/  HMMA.1688.F32.TF32 R12, R8, R184, R56 ;  /* 0x000000b8080c723c */ /* 0x000fe60000081038 */
[----:B------:R-:W-:Y:S04]  /*7a0a0*/  STL [R1+0x6ccc], R171 ;  /* 0x006cccab01007387 */ /* 0x000fe80000100800 */
[----:B------:R-:W-:Y:S04]  /*7a0b0*/  STL [R1+0x6cc8], R170 ;  /* 0x006cc8aa01007387 */ /* 0x000fe80000100800 */
[----:B------:R1:W-:Y:S04]  /*7a0c0*/  STL [R1+0x6cc4], R167 ;  /* 0x006cc4a701007387 */ /* 0x0003e80000100800 */
[----:B------:R1:W-:Y:S04]  /*7a0d0*/  STL [R1+0x6cc0], R166 ;  /* 0x006cc0a601007387 */ /* 0x0003e80000100800 */
[----:B------:R-:W4:Y:S04]  /*7a0e0*/  LDL.LU R60, [R1+0x3680] ;  /* 0x00368000013c7983 */ /* 0x000f280000300800 */
[----:B------:R-:W4:Y:S04]  /*7a0f0*/  LDL.LU R61, [R1+0x3684] ;  /* 0x00368400013d7983 */ /* 0x000f280000300800 */
[----:B------:R-:W4:Y:S04]  /*7a100*/  LDL.LU R62, [R1+0x3688] ;  /* 0x00368800013e7983 */ /* 0x000f280000300800 */
[----:B------:R-:W4:Y:S01]  /*7a110*/  LDL.LU R63, [R1+0x368c] ;  /* 0x00368c00013f7983 */ /* 0x000f220000300800 */
[----:B------:R-:W-:-:S02]  /*7a120*/  IMAD.MOV.U32 R163, RZ, RZ, R15 ;  /* 0x000000ffffa37224 */ /* 0x000fc400078e000f */
[----:B------:R-:W-:Y:S01]  /*7a130*/  IMAD.MOV.U32 R162, RZ, RZ, R14 ;  /* 0x000000ffffa27224 */ /* 0x000fe200078e000e */
[----:B------:R-:W-:Y:S01]  /*7a140*/  MOV R158, R12 ;  /* 0x0000000c009e7202 */ /* 0x000fe20000000f00 */
[----:B------:R-:W-:Y:S01]  /*7a150*/  IMAD.MOV.U32 R159, RZ, RZ, R13 ;  /* 0x000000ffff9f7224 */ /* 0x000fe200078e000d */
        /* <DEDUP_REMOVED lines=8> */
[----:B--2---:R-:W-:Y:S03]  /*7a1e0*/  HMMA.1688.F32.TF32 R12, R8, R180, R248 ;  /* 0x000000b4080c723c */ /* 0x004fe600000810f8 */
[----:B------:R-:W2:Y:S04]  /*7a1f0*/  LDL.LU R248, [R1+0x3660] ;  /* 0x0036600001f87983 */ /* 0x000ea80000300800 */
[----:B------:R-:W2:Y:S04]  /*7a200*/  LDL.LU R249, [R1+0x3664] ;  /* 0x0036640001f97983 */ /* 0x000ea80000300800 */
[----:B------:R-:W2:Y:S04]  /*7a210*/  LDL.LU R250, [R1+0x3668] ;  /* 0x0036680001fa7983 */ /* 0x000ea80000300800 */
[----:B------:R-:W2:Y:S09]  /*7a220*/  LDL.LU R251, [R1+0x366c] ;  /* 0x00366c0001fb7983 */ /* 0x000eb20000300800 */
[----:B------:R-:W-:Y:S01]  /*7a230*/  IMAD.MOV.U32 R70, RZ, RZ, R12 ;  /* 0x000000ffff467224 */ /* 0x000fe200078e000c */
[----:B------:R-:W-:Y:S01]  /*7a240*/  MOV R71, R13 ;  /* 0x0000000d00477202 */ /* 0x000fe20000000f00 */
[----:B------:R-:W-:-:S02]  /*7a250*/  IMAD.MOV.U32 R154, RZ, RZ, R14 ;  /* 0x000000ffff9a7224 */ /* 0x000fc400078e000e */
[----:B------:R-:W-:-:S05]  /*7a260*/  IMAD.MOV.U32 R155, RZ, RZ, R15 ;  /* 0x000000ffff9b7224 */ /* 0x000fca00078e000f */
[----:B------:R-:W-:Y:S04]  /*7a270*/  STL [R1+0x6cec], R155 ;  /* 0x006cec9b01007387 */ /* 0x000fe80000100800 */
[----:B------:R-:W-:Y:S04]  /*7a280*/  STL [R1+0x6ce8], R154 ;  /* 0x006ce89a01007387 */ /* 0x000fe80000100800 */
[----:B------:R1:W-:Y:S04]  /*7a290*/  STL [R1+0x6ce4], R71 ;  /* 0x006ce44701007387 */ /* 0x0003e80000100800 */
[----:B------:R1:W-:Y:S01]  /*7a2a0*/  STL [R1+0x6ce0], R70 ;  /* 0x006ce04601007387 */ /* 0x0003e20000100800 */
[----:B---3--:R-:W-:Y:S03]  /*7a2b0*/  HMMA.1688.F32.TF32 R12, R8, R176, R240 ;  /* 0x000000b0080c723c */ /* 0x008fe600000810f0 */
[----:B------:R-:W3:Y:S04]  /*7a2c0*/  LDL.LU R240, [R1+0x3650] ;  /* 0x0036500001f07983 */ /* 0x000ee80000300800 */
[----:B------:R-:W3:Y:S04]  /*7a2d0*/  LDL.LU R241, [R1+0x3654] ;  /* 0x0036540001f17983 */ /* 0x000ee80000300800 */
[----:B------:R-:W3:Y:S04]  /*7a2e0*/  LDL.LU R242, [R1+0x3658] ;  /* 0x0036580001f27983 */ /* 0x000ee80000300800 */
[----:B------:R-:W3:Y:S09]  /*7a2f0*/  LDL.LU R243, [R1+0x365c] ;  /* 0x00365c0001f37983 */ /* 0x000ef20000300800 */
[----:B------:R-:W-:Y:S01]  /*7a300*/  IMAD.MOV.U32 R174, RZ, RZ, R12 ;  /* 0x000000ffffae7224 */ /* 0x000fe200078e000c */
[----:B------:R-:W-:Y:S01]  /*7a310*/  MOV R178, R14 ;  /* 0x0000000e00b27202 */ /* 0x000fe20000000f00 */
[----:B------:R-:W-:-:S02]  /*7a320*/  IMAD.MOV.U32 R175, RZ, RZ, R13 ;  /* 0x000000ffffaf7224 */ /* 0x000fc400078e000d */
[----:B------:R-:W-:Y:S02]  /*7a330*/  IMAD.MOV.U32 R179, RZ, RZ, R15 ;  /* 0x000000ffffb37224 */ /* 0x000fe400078e000f */
[C---:B----4-:R-:W-:Y:S03]  /*7a340*/  HMMA.1688.F32.TF32 R12, R8.reuse, R172, R60 ;  /* 0x000000ac080c723c */ /* 0x050fe6000008103c */
[----:B------:R-:W-:Y:S11]  /*7a350*/  STL [R1+0x6cfc], R179 ;  /* 0x006cfcb301007387 */ /* 0x000ff60000100800 */
[----:B------:R-:W-:Y:S10]  /*7a360*/  @!UPT UIADD3 URZ, URZ, URZ, URZ ;  /* 0x0000003f3f3ff290 */ /* 0x000ff4000fffe03f */
[----:B------:R-:W-:Y:S01]  /*7a370*/  IMAD.MOV.U32 R150, RZ, RZ, R12 ;  /* 0x000000ffff967224 */ /* 0x000fe200078e000c */
[----:B------:R-:W-:Y:S01]  /*7a380*/  MOV R75, R15 ;  /* 0x0000000f004b7202 */ /* 0x000fe20000000f00 */
[----:B------:R-:W-:Y:S02]  /*7a390*/  IMAD.MOV.U32 R151, RZ, RZ, R13 ;  /* 0x000000ffff977224 */ /* 0x000fe400078e000d */
[----:B------:R-:W-:Y:S02]  /*7a3a0*/  IMAD.MOV.U32 R74, RZ, RZ, R14 ;  /* 0x000000ffff4a7224 */ /* 0x000fe400078e000e */
[----:B------:R-:W-:Y:S01]  /*7a3b0*/  HMMA.1688.F32.TF32 R12, R8, R168, R56 ;  /* 0x000000a8080c723c */ /* 0x000fe20000081038 */
[----:B------:R-:W-:Y:S04]  /*7a3c0*/  STL [R1+0x6cf8], R178 ;  /* 0x006cf8b201007387 */ /* 0x000fe80000100800 */
[----:B------:R4:W-:Y:S04]  /*7a3d0*/  STL [R1+0x6cf4], R175 ;  /* 0x006cf4af01007387 */ /* 0x0009e80000100800 */
[----:B------:R1:W-:Y:S04]  /*7a3e0*/  STL [R1+0x6cf0], R174 ;  /* 0x006cf0ae01007387 */ /* 0x0003e80000100800 */
[----:B------:R-:W-:Y:S04]  /*7a3f0*/  STL [R1+0x6d0c], R75 ;  /* 0x006d0c4b01007387 */ /* 0x000fe80000100800 */
[----:B------:R-:W-:Y:S04]  /*7a400*/  STL [R1+0x6d08], R74 ;  /* 0x006d084a01007387 */ /* 0x000fe80000100800 */
[----:B------:R1:W-:Y:S03]  /*7a410*/  STL [R1+0x6d04], R151 ;  /* 0x006d049701007387 */ /* 0x0003e60000100800 */
[----:B------:R-:W-:-:S02]  /*7a420*/  IMAD.MOV.U32 R187, RZ, RZ, R15 ;  /* 0x000000ffffbb7224 */ /* 0x000fc400078e000f */
[----:B------:R-:W-:Y:S02]  /*7a430*/  IMAD.MOV.U32 R186, RZ, RZ, R14 ;  /* 0x000000ffffba7224 */ /* 0x000fe400078e000e */
[----:B------:R-:W-:Y:S01]  /*7a440*/  IMAD.MOV.U32 R183, RZ, RZ, R13 ;  /* 0x000000ffffb77224 */ /* 0x000fe200078e000d */
[----:B------:R1:W-:Y:S01]  /*7a450*/  STL [R1+0x6d00], R150 ;  /* 0x006d009601007387 */ /* 0x0003e20000100800 */
[----:B------:R-:W-:-:S03]  /*7a460*/  IMAD.MOV.U32 R182, RZ, RZ, R12 ;  /* 0x000000ffffb67224 */ /* 0x000fc600078e000c */
[----:B------:R-:W-:Y:S04]  /*7a470*/  STL [R1+0x6d1c], R187 ;  /* 0x006d1cbb01007387 */ /* 0x000fe80000100800 */
[----:B------:R-:W-:Y:S04]  /*7a480*/  STL [R1+0x6d18], R186 ;  /* 0x006d18ba01007387 */ /* 0x000fe80000100800 */
[----:B------:R1:W-:Y:S04]  /*7a490*/  STL [R1+0x6d14], R183 ;  /* 0x006d14b701007387 */ /* 0x0003e80000100800 */
[----:B------:R1:W-:Y:S01]  /*7a4a0*/  STL [R1+0x6d10], R182 ;  /* 0x006d10b601007387 */ /* 0x0003e20000100800 */
[----:B--2---:R-:W-:Y:S03]  /*7a4b0*/  HMMA.1688.F32.TF32 R12, R8, R164, R248 ;  /* 0x000000a4080c723c */ /* 0x004fe600000810f8 */
[----:B------:R-:W2:Y:S04]  /*7a4c0*/  LDL.LU R248, [R1+0x3640] ;  /* 0x0036400001f87983 */ /* 0x000ea80000300800 */
[----:B------:R-:W2:Y:S04]  /*7a4d0*/  LDL.LU R249, [R1+0x3644] ;  /* 0x0036440001f97983 */ /* 0x000ea80000300800 */
[----:B------:R-:W2:Y:S04]  /*7a4e0*/  LDL.LU R250, [R1+0x3648] ;  /* 0x0036480001fa7983 */ /* 0x000ea80000300800 */
[----:B------:R-:W2:Y:S09]  /*7a4f0*/  LDL.LU R251, [R1+0x364c] ;  /* 0x00364c0001fb7983 */ /* 0x000eb20000300800 */
        /* <DEDUP_REMOVED lines=28> */
[----:B---3--:R-:W-:Y:S11]  /*7a6c0*/  HMMA.1688.F32.TF32 R12, R8, R160, R240 ;  /* 0x000000a0080c723c */ /* 0x008ff600000810f0 */
[----:B------:R-:W-:Y:S11]  /*7a6d0*/  @!UPT UIADD3 URZ, URZ, URZ, URZ ;  /* 0x0000003f3f3ff290 */ /* 0x000ff6000fffe03f */
[----:B------:R-:W-:Y:S02]  /*7a6e0*/  @!UPT UIADD3 URZ, URZ, URZ, URZ ;  /* 0x0000003f3f3ff290 */ /* 0x000fe4000fffe03f */
[----:B------:R-:W-:Y:S01]  /*7a6f0*/  MOV R135, R13 ;  /* 0x0000000d00877202 */ /* 0x000fe20000000f00 */
[----:B------:R-:W-:-:S04]  /*7a700*/  IMAD.MOV.U32 R134, RZ, RZ, R12 ;  /* 0x000000ffff867224 */ /* 0x000fc800078e000c */
[----:B------:R3:W-:Y:S04]  /*7a710*/  STL [R1+0x6d34], R135 ;  /* 0x006d348701007387 */ /* 0x0007e80000100800 */
[----:B------:R1:W-:Y:S04]  /*7a720*/  STL [R1+0x6d30], R134 ;  /* 0x006d308601007387 */ /* 0x0003e80000100800 */
[----:B------:R-:W3:Y:S04]  /*7a730*/  LDL.LU R240, [R1+0x35e0] ;  /* 0x0035e00001f07983 */ /* 0x000ee80000300800 */
[----:B------:R-:W3:Y:S04]  /*7a740*/  LDL.LU R241, [R1+0x35e4] ;  /* 0x0035e40001f17983 */ /* 0x000ee80000300800 */
[----:B------:R-:W3:Y:S04]  /*7a750*/  LDL.LU R242, [R1+0x35e8] ;  /* 0x0035e80001f27983 */ /* 0x000ee80000300800 */
[----:B------:R-:W3:Y:S01]  /*7a760*/  LDL.LU R243, [R1+0x35ec] ;  /* 0x0035ec0001f37983 */ /* 0x000ee20000300800 */
[----:B------:R-:W-:-:S02]  /*7a770*/  IMAD.MOV.U32 R138, RZ, RZ, R14 ;  /* 0x000000ffff8a7224 */ /* 0x000fc400078e000e */
[----:B------:R-:W-:Y:S02]  /*7a780*/  IMAD.MOV.U32 R139, RZ, RZ, R15 ;  /* 0x000000ffff8b7224 */ /* 0x000fe400078e000f */
[----:B--2---:R-:W-:Y:S01]  /*7a790*/  HMMA.1688.F32.TF32 R12, R8, R156, R248 ;  /* 0x0000009c080c723c */ /* 0x004fe200000810f8 */
[----:B------:R-:W2:Y:S04]  /*7a7a0*/  LDL.LU R248, [R1+0x35d0] ;  /* 0x0035d00001f87983 */ /* 0x000ea80000300800 */
[----:B------:R-:W2:Y:S04]  /*7a7b0*/  LDL.LU R249, [R1+0x35d4] ;  /* 0x0035d40001f97983 */ /* 0x000ea80000300800 */
[----:B------:R-:W2:Y:S04]  /*7a7c0*/  LDL.LU R250, [R1+0x35d8] ;  /* 0x0035d80001fa7983 */ /* 0x000ea80000300800 */
[----:B------:R-:W2:Y:S11]  /*7a7d0*/  LDL.LU R251, [R1+0x35dc] ;  /* 0x0035dc0001fb7983 */ /* 0x000eb60000300800 */
[----:B-1----:R-:W-:Y:S01]  /*7a7e0*/  IMAD.MOV.U32 R167, RZ, RZ, R12 ;  /* 0x000000ffffa77224 */ /* 0x002fe200078e000c */
[----:B------:R-:W-:Y:S01]  /*7a7f0*/  MOV R130, R14 ;  /* 0x0000000e00827202 */ /* 0x000fe20000000f00 */
[----:B------:R-:W-:-:S02]  /*7a800*/  IMAD.MOV.U32 R166, RZ, RZ, R13 ;  /* 0x000000ffffa67224 */ /* 0x000fc400078e000d */
[----:B------:R-:W-:Y:S02]  /*7a810*/  IMAD.MOV.U32 R131, RZ, RZ, R15 ;  /* 0x000000ffff837224 */ /* 0x000fe400078e000f */
[C---:B----4-:R-:W-:Y:S11]  /*7a820*/  HMMA.1688.F32.TF32 R12, R8.reuse, R152, R48 ;  /* 0x00000098080c723c */ /* 0x050ff60000081030 */
[----:B------:R-:W-:Y:S11]  /*7a830*/  @!UPT UIADD3 URZ, URZ, URZ, URZ ;  /* 0x0000003f3f3ff290 */ /* 0x000ff6000fffe03f */
[----:B------:R-:W-:Y:S02]  /*7a840*/  @!UPT UIADD3 URZ, URZ, URZ, URZ ;  /* 0x0000003f3f3ff290 */ /* 0x000fe4000fffe03f */
[----:B------:R-:W-:Y:S01]  /*7a850*/  IMAD.MOV.U32 R190, RZ, RZ, R12 ;  /* 0x000000ffffbe7224 */ /* 0x000fe200078e000c */
[----:B------:R-:W-:Y:S01]  /*7a860*/  MOV R246, R15 ;  /* 0x0000000f00f67202 */ /* 0x000fe20000000f00 */
[----:B------:R-:W-:Y:S02]  /*7a870*/  IMAD.MOV.U32 R244, RZ, RZ, R13 ;  /* 0x000000fffff47224 */ /* 0x000fe400078e000d */
[----:B------:R-:W-:Y:S02]  /*7a880*/  IMAD.MOV.U32 R245, RZ, RZ, R14 ;  /* 0x000000fffff57224 */ /* 0x000fe400078e000e */
[C---:B------:R-:W-:Y:S11]  /*7a890*/  HMMA.1688.F32.TF32 R12, R8.reuse, R68, R232 ;  /* 0x00000044080c723c */ /* 0x040ff600000810e8 */
[----:B------:R-:W-:Y:S11]  /*7a8a0*/  @!UPT UIADD3 URZ, URZ, URZ, URZ ;  /* 0x0000003f3f3ff290 */ /* 0x000ff6000fffe03f */
[----:B------:R-:W-:Y:S02]  /*7a8b0*/  @!UPT UIADD3 URZ, URZ, URZ, URZ ;  /* 0x0000003f3f3ff290 */ /* 0x000fe4000fffe03f */
[----:B------:R-:W-:Y:S02]  /*7a8c0*/  IMAD.MOV.U32 R159, RZ, RZ, R12 ;  /* 0x000000ffff9f7224 */ /* 0x000fe400078e000c */
[----:B------:R-:W-:Y:S02]  /*7a8d0*/  IMAD.MOV.U32 R158, RZ, RZ, R13 ;  /* 0x000000ffff9e7224 */ /* 0x000fe400078e000d */
[----:B------:R-:W-:Y:S02]  /*7a8e0*/  IMAD.MOV.U32 R171, RZ, RZ, R14 ;  /* 0x000000ffffab7224 */ /* 0x000fe400078e000e */
[----:B------:R-:W-:Y:S02]  /*7a8f0*/  IMAD.MOV.U32 R170, RZ, RZ, R15 ;  /* 0x000000ffffaa7224 */ /* 0x000fe400078e000f */
[C---:B------:R-:W-:Y:S11]  /*7a900*/  HMMA.1688.F32.TF32 R12, R8.reuse, R72, R64 ;  /* 0x00000048080c723c */ /* 0x040ff60000081040 */
[----:B------:R-:W-:Y:S11]  /*7a910*/  @!UPT UIADD3 URZ, URZ, URZ, URZ ;  /* 0x0000003f3f3ff290 */ /* 0x000ff6000fffe03f */
[----:B------:R-:W-:Y:S02]  /*7a920*/  @!UPT UIADD3 URZ, URZ, URZ, URZ ;  /* 0x0000003f3f3ff290 */ /* 0x000fe4000fffe03f */
[----:B------:R-:W-:Y:S01]  /*7a930*/  MOV R71, R12 ;  /* 0x0000000c00477202 */ /* 0x000fe20000000f00 */
[----:B------:R-:W-:Y:S02]  /*7a940*/  IMAD.MOV.U32 R70, RZ, RZ, R13 ;  /* 0x000000ffff467224 */ /* 0x000fe400078e000d */
[----:B------:R-:W-:Y:S02]  /*7a950*/  IMAD.MOV.U32 R163, RZ, RZ, R14 ;  /* 0x000000ffffa37224 */ /* 0x000fe400078e000e */
[----:B------:R-:W-:Y:S02]  /*7a960*/  IMAD.MOV.U32 R162, RZ, RZ, R15 ;  /* 0x000000ffffa27224 */ /* 0x000fe400078e000f */
[C---:B------:R-:W-:Y:S11]  /*7a970*/  HMMA.1688.F32.TF32 R12, R8.reuse, R148, R60 ;  /* 0x00000094080c723c */ /* 0x040ff6000008103c */
        /* <DEDUP_REMOVED lines=13> */
[----:B---3--:R-:W-:Y:S01]  /*7aa50*/  HMMA.1688.F32.TF32 R12, R8, R140, R240 ;  /* 0x0000008c080c723c */ /* 0x008fe200000810f0 */
[----:B------:R-:W-:Y:S04]  /*7aa60*/  STL.64 [R1+0x6d40], R246 ;  /* 0x006d40f601007387 */ /* 0x000fe80000100a00 */
[----:B------:R-:W-:Y:S04]  /*7aa70*/  STL.64 [R1+0x6d38], R244 ;  /* 0x006d38f401007387 */ /* 0x000fe80000100a00 */
[----:B------:R-:W3:Y:S04]  /*7aa80*/  LDL.LU R56, [R1+0x35c0] ;  /* 0x0035c00001387983 */ /* 0x000ee80000300800 */
[----:B------:R-:W3:Y:S04]  /*7aa90*/  LDL.LU R57, [R1+0x35c4] ;  /* 0x0035c40001397983 */ /* 0x000ee80000300800 */
[----:B------:R-:W3:Y:S04]  /*7aaa0*/  LDL.LU R58, [R1+0x35c8] ;  /* 0x0035c800013a7983 */ /* 0x000ee80000300800 */
[----:B------:R-:W3:Y:S03]  /*7aab0*/  LDL.LU R59, [R1+0x35cc] ;  /* 0x0035cc00013b7983 */ /* 0x000ee60000300800 */
[----:B------:R-:W-:Y:S01]  /*7aac0*/  IMAD.MOV.U32 R151, RZ, RZ, R12 ;  /* 0x000000ffff977224 */ /* 0x000fe200078e000c */
[----:B------:R-:W-:Y:S01]  /*7aad0*/  MOV R178, R15 ;  /* 0x0000000f00b27202 */ /* 0x000fe20000000f00 */
[----:B------:R-:W-:-:S02]  /*7aae0*/  IMAD.MOV.U32 R150, RZ, RZ, R13 ;  /* 0x000000ffff967224 */ /* 0x000fc400078e000d */
[----:B------:R-:W-:Y:S02]  /*7aaf0*/  IMAD.MOV.U32 R179, RZ, RZ, R14 ;  /* 0x000000ffffb37224 */ /* 0x000fe400078e000e */
[----:B--2---:R-:W-:Y:S01]  /*7ab00*/  HMMA.1688.F32.TF32 R12, R8, R136, R248 ;  /* 0x00000088080c723c */ /* 0x004fe200000810f8 */
        /* <DEDUP_REMOVED lines=24> */
[----:B------:R-:W2:Y:S01]  /*7ac90*/  LDL.LU R62, [R1+0x3548] ;  /* 0x00354800013e7983 */ /* 0x000ea20000300800 */
[----:B------:R-:W-:Y:S02]  /*7aca0*/  IMAD.MOV.U32 R75, RZ, RZ, R14 ;  /* 0x000000ffff4b7224 */ /* 0x000fe400078e000e */
        /* <DEDUP_REMOVED lines=10> */
[----:B---3--:R-:W-:Y:S03]  /*7ad50*/  HMMA.1688.F32.TF32 R12, R8, R132, R56 ;  /* 0x00000084080c723c */ /* 0x008fe60000081038 */
[----:B------:R-:W3:Y:S04]  /*7ad60*/  LDL.LU R56, [R1+0x3530] ;  /* 0x0035300001387983 */ /* 0x000ee80000300800 */
[----:B------:R-:W3:Y:S04]  /*7ad70*/  LDL.LU R57, [R1+0x3534] ;  /* 0x0035340001397983 */ /* 0x000ee80000300800 */
[----:B------:R-:W3:Y:S04]  /*7ad80*/  LDL.LU R58, [R1+0x3538] ;  /* 0x00353800013a7983 */ /* 0x000ee80000300800 */
[----:B------:R-:W3:Y:S09]  /*7ad90*/  LDL.LU R59, [R1+0x353c] ;  /* 0x00353c00013b7983 */ /* 0x000ef20000300800 */
[----:B------:R-:W-:Y:S01]  /*7ada0*/  MOV R143, R12 ;  /* 0x0000000c008f7202 */ /* 0x000fe20000000f00 */
[----:B------:R-:W-:-:S02]  /*7adb0*/  IMAD.MOV.U32 R142, RZ, RZ, R13 ;  /* 0x000000ffff8e7224 */ /* 0x000fc400078e000d */
[----:B------:R-:W-:Y:S02]  /*7adc0*/  IMAD.MOV.U32 R187, RZ, RZ, R14 ;  /* 0x000000ffffbb7224 */ /* 0x000fe400078e000e */
        /* <DEDUP_REMOVED lines=8> */
[C---:B--2---:R-:W-:Y:S01]  /*7ae50*/  HMMA.1688.F32.TF32 R12, R8.reuse, R120, R240 ;  /* 0x00000078080c723c */ /* 0x044fe200000810f0 */
[----:B------:R-:W2:Y:S07]  /*7ae60*/  LDL.LU R240, [R1+0x3520] ;  /* 0x0035200001f07983 */ /* 0x000eae0000300800 */
[C---:B------:R-:W-:Y:S11]  /*7ae70*/  HMMA.1688.F32.TF32 R16, R8.reuse, R124, R236 ;  /* 0x0000007c0810723c */ /* 0x040ff600000810ec */
[----:B------:R-:W-:Y:S11]  /*7ae80*/  @!UPT UIADD3 URZ, URZ, URZ, URZ ;  /* 0x0000003f3f3ff290 */ /* 0x000ff6000fffe03f */
[----:B------:R-:W-:Y:S01]  /*7ae90*/  @!UPT UIADD3 URZ, URZ, URZ, URZ ;  /* 0x0000003f3f3ff290 */ /* 0x000fe2000fffe03f */
[----:B------:R-:W-:Y:S04]  /*7aea0*/  STL.64 [R1+0x140], R16 ;  /* 0x0001401001007387 */ /* 0x000fe80000100a00 */
[----:B------:R1:W-:Y:S04]  /*7aeb0*/  STL.64 [R1+0x148], R18 ;  /* 0x0001481201007387 */ /* 0x0003e80000100a00 */
[----:B------:R-:W-:Y:S04]  /*7aec0*/  STL.64 [R1+0x130], R12 ;  /* 0x0001300c01007387 */ /* 0x000fe80000100a00 */
[----:B------:R4:W-:Y:S04]  /*7aed0*/  STL.64 [R1+0x138], R14 ;  /* 0x0001380e01007387 */ /* 0x0009e80000100a00 */
[----:B------:R-:W2:Y:S01]  /*7aee0*/  LDL.LU R241, [R1+0x3524] ;  /* 0x0035240001f17983 */ /* 0x000ea20000300800 */
[C---:B-1----:R-:W-:Y:S03]  /*7aef0*/  HMMA.1688.F32.TF32 R16, R8.reuse, R116, R48 ;  /* 0x000000740810723c */ /* 0x042fe60000081030 */
[----:B------:R-:W2:Y:S04]  /*7af00*/  LDL.LU R242, [R1+0x3528] ;  /* 0x0035280001f27983 */ /* 0x000ea80000300800 */
[----:B------:R-:W2:Y:S01]  /*7af10*/  LDL.LU R243, [R1+0x352c] ;  /* 0x00352c0001f37983 */ /* 0x000ea20000300800 */
[C---:B----4-:R-:W-:Y:S03]  /*7af20*/  HMMA.1688.F32.TF32 R12, R8.reuse, R112, R248 ;  /* 0x00000070080c723c */ /* 0x050fe600000810f8 */
[----:B------:R-:W4:Y:S11]  /*7af30*/  LDL.LU R248, [R1+0x3510] ;  /* 0x0035100001f87983 */ /* 0x000f360000300800 */
[----:B------:R-:W-:Y:S01]  /*7af40*/  @!UPT UIADD3 URZ, URZ, URZ, URZ ;  /* 0x0000003f3f3ff290 */ /* 0x000fe2000fffe03f */
[----:B------:R-:W-:Y:S04]  /*7af50*/  STL.64 [R1+0x120], R16 ;  /* 0x0001201001007387 */ /* 0x000fe80000100a00 */
[----:B------:R-:W-:Y:S04]  /*7af60*/  STL.64 [R1+0x128], R18 ;  /* 0x0001281201007387 */ /* 0x000fe80000100a00 */
[----:B------:R-:W-:Y:S04]  /*7af70*/  STL.64 [R1+0x110], R12 ;  /* 0x0001100c01007387 */ /* 0x000fe80000100a00 */
[----:B------:R1:W-:Y:S04]  /*7af80*/  STL.64 [R1+0x118], R14 ;  /* 0x0001180e01007387 */ /* 0x0003e80000100a00 */
[----:B------:R-:W4:Y:S04]  /*7af90*/  LDL.LU R249, [R1+0x3514] ;  /* 0x0035140001f97983 */ /* 0x000f280000300800 */
[----:B------:R-:W4:Y:S04]  /*7afa0*/  LDL.LU R250, [R1+0x3518] ;  /* 0x0035180001fa7983 */ /* 0x000f280000300800 */
[----:B------:R-:W4:Y:S01]  /*7afb0*/  LDL.LU R251, [R1+0x351c] ;  /* 0x00351c0001fb7983 */ /* 0x000f220000300800 */
        /* <DEDUP_REMOVED lines=8> */
[----:B------:R-:W-:Y:S02]  /*7b040*/  @!UPT UIADD3 URZ, URZ, URZ, URZ ;  /* 0x0000003f3f3ff290 */ /* 0x000fe4000fffe03f */
[----:B------:R-:W-:Y:S01]  /*7b050*/  MOV R82, R12 ;  /* 0x0000000c00527202 */ /* 0x000fe20000000f00 */
[----:B------:R-:W-:Y:S02]  /*7b060*/  IMAD.MOV.U32 R83, RZ, RZ, R13 ;  /* 0x000000ffff537224 */ /* 0x000fe400078e000d */
[----:B------:R-:W-:Y:S02]  /*7b070*/  IMAD.MOV.U32 R86, RZ, RZ, R14 ;  /* 0x000000ffff567224 */ /* 0x000fe400078e000e */
[----:B------:R-:W-:Y:S02]  /*7b080*/  IMAD.MOV.U32 R87, RZ, RZ, R15 ;  /* 0x000000ffff577224 */ /* 0x000fe400078e000f */
[C---:B---3--:R-:W-:Y:S08]  /*7b090*/  HMMA.1688.F32.TF32 R12, R8.reuse, R96, R56 ;  /* 0x00000060080c723c */ /* 0x048ff00000081038 */
[C---:B------:R-:W-:Y:S11]  /*7b0a0*/  HMMA.1688.F32.TF32 R16, R8.reuse, R104, R64 ;  /* 0x000000680810723c */ /* 0x040ff60000081040 */
[----:B------:R-:W-:Y:S05]  /*7b0b0*/  @!UPT UIADD3 URZ, URZ, URZ, URZ ;  /* 0x0000003f3f3ff290 */ /* 0x000fea000fffe03f */
[----:B------:R-:W-:Y:S01]  /*7b0c0*/  IMAD.MOV.U32 R90, RZ, RZ, R12 ;  /* 0x000000ffff5a7224 */ /* 0x000fe200078e000c */
[----:B------:R-:W-:Y:S01]  /*7b0d0*/  MOV R91, R13 ;  /* 0x0000000d005b7202 */ /* 0x000fe20000000f00 */
[----:B------:R-:W-:Y:S02]  /*7b0e0*/  IMAD.MOV.U32 R94, RZ, RZ, R14 ;  /* 0x000000ffff5e7224 */ /* 0x000fe400078e000e */
[----:B------:R-:W-:Y:S01]  /*7b0f0*/  IMAD.MOV.U32 R95, RZ, RZ, R15 ;  /* 0x000000ffff5f7224 */ /* 0x000fe200078e000f */
[----:B------:R-:W-:Y:S04]  /*7b100*/  STL [R1+0x6bec], R79 ;  /* 0x006bec4f01007387 */ /* 0x000fe80000100800 */
[----:B------:R-:W-:Y:S04]  /*7b110*/  STL [R1+0x6be8], R78 ;  /* 0x006be84e01007387 */ /* 0x000fe80000100800 */
[----:B------:R-:W-:Y:S04]  /*7b120*/  STL.64 [R1+0xf0], R16 ;  /* 0x0000f01001007387 */ /* 0x000fe80000100a00 */
[----:B------:R-:W-:Y:S04]  /*7b130*/  STL.64 [R1+0xf8], R18 ;  /* 0x0000f81201007387 */ /* 0x000fe80000100a00 */
[----:B------:R-:W-:Y:S04]  /*7b140*/  STL [R1+0x6bfc], R87 ;  /* 0x006bfc5701007387 */ /* 0x000fe80000100800 */
[----:B------:R-:W-:Y:S04]  /*7b150*/  STL [R1+0x6bf8], R86 ;  /* 0x006bf85601007387 */ /* 0x000fe80000100800 */
[----:B------:R1:W-:Y:S04]  /*7b160*/  STL [R1+0x6bf4], R83 ;  /* 0x006bf45301007387 */ /* 0x0003e80000100800 */
[----:B------:R3:W-:Y:S04]  /*7b170*/  STL [R1+0x6bf0], R82 ;  /* 0x006bf05201007387 */ /* 0x0007e80000100800 */
[----:B------:R-:W-:Y:S04]  /*7b180*/  STL [R1+0x6c0c], R95 ;  /* 0x006c0c5f01007387 */ /* 0x000fe80000100800 */
[----:B------:R-:W-:Y:S04]  /*7b190*/  STL [R1+0x6c08], R94 ;  /* 0x006c085e01007387 */ /* 0x000fe80000100800 */
[----:B------:R1:W-:Y:S04]  /*7b1a0*/  STL [R1+0x6c04], R91 ;  /* 0x006c045b01007387 */ /* 0x0003e80000100800 */
[----:B------:R1:W-:Y:S01]  /*7b1b0*/  STL [R1+0x6c00], R90 ;  /* 0x006c005a01007387 */ /* 0x0003e20000100800 */
[C---:B--2---:R-:W-:Y:S11]  /*7b1c0*/  HMMA.1688.F32.TF32 R12, R8.reuse, R92, R240 ;  /* 0x0000005c080c723c */ /* 0x044ff600000810f0 */
[----:B------:R-:W-:Y:S11]  /*7b1d0*/  @!UPT UIADD3 URZ, URZ, URZ, URZ ;  /* 0x0000003f3f3ff290 */ /* 0x000ff6000fffe03f */
[----:B------:R-:W-:Y:S02]  /*7b1e0*/  @!UPT UIADD3 URZ, URZ, URZ, URZ ;  /* 0x0000003f3f3ff290 */ /* 0x000fe4000fffe03f */
[----:B------:R-:W-:Y:S02]  /*7b1f0*/  IMAD.MOV.U32 R99, RZ, RZ, R13 ;  /* 0x000000ffff637224 */ /* 0x000fe400078e000d */
[----:B------:R-:W-:Y:S01]  /*7b200*/  IMAD.MOV.U32 R98, RZ, RZ, R12 ;  /* 0x000000ffff627224 */ /* 0x000fe200078e000c */
[----:B------:R-:W-:Y:S01]  /*7b210*/  MOV R102, R14 ;  /* 0x0000000e00667202 */ /* 0x000fe20000000f00 */
[----:B------:R-:W-:Y:S01]  /*7b220*/  IMAD.MOV.U32 R103, RZ, RZ, R15 ;  /* 0x000000ffff677224 */ /* 0x000fe200078e000f */
[----:B------:R2:W-:Y:S04]  /*7b230*/  STL [R1+0x6c14], R99 ;  /* 0x006c146301007387 */ /* 0x0005e80000100800 */
[----:B------:R1:W-:Y:S01]  /*7b240*/  STL [R1+0x6c10], R98 ;  /* 0x006c106201007387 */ /* 0x0003e20000100800 */
[----:B----4-:R-:W-:Y:S03]  /*7b250*/  HMMA.1688.F32.TF32 R12, R8, R88, R248 ;  /* 0x00000058080c723c */ /* 0x010fe600000810f8 */
        /* <DEDUP_REMOVED lines=51> */
[----:B------:R-:W-:Y:S01]  /*7b590*/  IMAD.MOV.U32 R114, RZ, RZ, R14 ;  /* 0x000000ffff727224 */ /* 0x000fe200078e000e */
[----:B------:R-:W-:Y:S04]  /*7b5a0*/  STL.64 [R1+0x6ea8], R190 ;  /* 0x006ea8be01007387 */ /* 0x000fe80000100a00 */
[----:B------:R-:W-:Y:S01]  /*7b5b0*/  STL.64 [R1+0x6ea0], R188 ;  /* 0x006ea0bc01007387 */ /* 0x000fe20000100a00 */
[C---:B--2---:R-:W-:Y:S11]  /*7b5c0*/  HMMA.1688.F32.TF32 R12, R8.reuse, R84, R32 ;  /* 0x00000054080c723c */ /* 0x044ff60000081020 */
[----:B------:R-:W-:Y:S11]  /*7b5d0*/  @!UPT UIADD3 URZ, URZ, URZ, URZ ;  /* 0x0000003f3f3ff290 */ /* 0x000ff6000fffe03f */
[----:B------:R-:W-:Y:S02]  /*7b5e0*/  @!UPT UIADD3 URZ, URZ, URZ, URZ ;  /* 0x0000003f3f3ff290 */ /* 0x000fe4000fffe03f */
[----:B------:R-:W-:Y:S02]  /*7b5f0*/  IMAD.MOV.U32 R119, RZ, RZ, R12 ;  /* 0x000000ffff777224 */ /* 0x000fe400078e000c */
[----:B------:R-:W-:Y:S02]  /*7b600*/  IMAD.MOV.U32 R126, RZ, RZ, R13 ;  /* 0x000000ffff7e7224 */ /* 0x000fe400078e000d */
[----:B------:R-:W-:Y:S02]  /*7b610*/  IMAD.MOV.U32 R127, RZ, RZ, R14 ;  /* 0x000000ffff7f7224 */ /* 0x000fe400078e000e */
[----:B------:R-:W-:Y:S02]  /*7b620*/  IMAD.MOV.U32 R122, RZ, RZ, R15 ;  /* 0x000000ffff7a7224 */ /* 0x000fe400078e000f */
[C---:B---3--:R-:W-:Y:S08]  /*7b630*/  HMMA.1688.F32.TF32 R12, R8.reuse, R80, R36 ;  /* 0x00000050080c723c */ /* 0x048ff00000081024 */
[----:B----4-:R-:W-:Y:S11]  /*7b640*/  HMMA.1688.F32.TF32 R8, R8, R76, R40 ;  /* 0x0000004c0808723c */ /* 0x010ff60000081028 */
[----:B------:R-:W-:Y:S11]  /*7b650*/  @!UPT UIADD3 URZ, URZ, URZ, URZ ;  /* 0x0000003f3f3ff290 */ /* 0x000ff6000fffe03f */
[----:B------:R-:W-:Y:S02]  /*7b660*/  @!UPT UIADD3 URZ, URZ, URZ, URZ ;  /* 0x0000003f3f3ff290 */ /* 0x000fe4000fffe03f */
[----:B------:R-:W-:Y:S01]  /*7b670*/  IMAD.MOV.U32 R123, RZ, RZ, R8 ;  /* 0x000000ffff7b7224 */ /* 0x000fe200078e0008 */
[----:B------:R-:W-:Y:S01]  /*7b680*/  MOV R115, R9 ;  /* 0x0000000900737202 */ /* 0x000fe20000000f00 */
[----:B------:R-:W-:Y:S02]  /*7b690*/  IMAD.MOV.U32 R111, RZ, RZ, R10 ;  /* 0x000000ffff6f7224 */ /* 0x000fe400078e000a */
[----:B------:R-:W-:Y:S02]  /*7b6a0*/  IMAD.MOV.U32 R107, RZ, RZ, R11 ;  /* 0x000000ffff6b7224 */ /* 0x000fe400078e000b */
[C---:B------:R-:W-:Y:S01]  /*7b6b0*/  HMMA.1688.F32.TF32 R8, R4.reuse, R192, R44 ;  /* 0x000000c00408723c */ /* 0x040fe2000008102c */
[----:B-1----:R-:W-:Y:S01]  /*7b6c0*/  MOV R83, R12 ;  /* 0x0000000c00537202 */ /* 0x002fe20000000f00 */
[----:B------:R-:W-:Y:S11]  /*7b6d0*/  IMAD.MOV.U32 R82, RZ, RZ, R13 ;  /* 0x000000ffff527224 */ /* 0x000ff600078e000d */
[----:B------:R-:W-:Y:S11]  /*7b6e0*/  @!UPT UIADD3 URZ, URZ, URZ, URZ ;  /* 0x0000003f3f3ff290 */ /* 0x000ff6000fffe03f */
[----:B------:R-:W-:Y:S01]  /*7b6f0*/  IMAD.MOV.U32 R91, RZ, RZ, R8 ;  /* 0x000000ffff5b7224 */ /* 0x000fe200078e0008 */
[----:B------:R-:W-:Y:S01]  /*7b700*/  MOV R87, R10 ;  /* 0x0000000a00577202 */ /* 0x000fe20000000f00 */
[----:B------:R-:W-:Y:S02]  /*7b710*/  IMAD.MOV.U32 R90, RZ, RZ, R9 ;  /* 0x000000ffff5a7224 */ /* 0x000fe400078e0009 */
[----:B------:R-:W-:Y:S02]  /*7b720*/  IMAD.MOV.U32 R86, RZ, RZ, R11 ;  /* 0x000000ffff567224 */ /* 0x000fe400078e000b */
[----:B------:R-:W-:Y:S01]  /*7b730*/  HMMA.1688.F32.TF32 R8, R4, R188, R236 ;  /* 0x000000bc0408723c */ /* 0x000fe200000810ec */
[----:B------:R-:W-:Y:S02]  /*7b740*/  IMAD.MOV.U32 R79, RZ, RZ, R14 ;  /* 0x000000ffff4f7224 */ /* 0x000fe400078e000e */
[----:B------:R-:W-:-:S05]  /*7b750*/  IMAD.MOV.U32 R78, RZ, RZ, R15 ;  /* 0x000000ffff4e7224 */ /* 0x000fca00078e000f */
[C---:B------:R-:W-:Y:S08]  /*7b760*/  HMMA.1688.F32.TF32 R16, R4.reuse, R184, R48 ;  /* 0x000000b80410723c */ /* 0x040ff00000081030 */
[----:B------:R-:W-:Y:S08]  /*7b770*/  HMMA.1688.F32.TF32 R12, R4, R180, R232 ;  /* 0x000000b4040c723c */ /* 0x000ff000000810e8 */
[----:B------:R-:W-:Y:S01]  /*7b780*/  IMAD.MOV.U32 R99, RZ, RZ, R8 ;  /* 0x000000ffff637224 */ /* 0x000fe200078e0008 */
[----:B------:R-:W-:Y:S01]  /*7b790*/  MOV R94, R11 ;  /* 0x0000000b005e7202 */ /* 0x000fe20000000f00 */
[----:B------:R-:W-:-:S02]  /*7b7a0*/  IMAD.MOV.U32 R98, RZ, RZ, R9 ;  /* 0x000000ffff627224 */ /* 0x000fc400078e0009 */
[----:B------:R-:W-:Y:S02]  /*7b7b0*/  IMAD.MOV.U32 R95, RZ, RZ, R10 ;  /* 0x000000ffff5f7224 */ /* 0x000fe400078e000a */
[C---:B------:R-:W-:Y:S01]  /*7b7c0*/  HMMA.1688.F32.TF32 R8, R4.reuse, R176, R64 ;  /* 0x000000b00408723c */ /* 0x040fe20000081040 */
[----:B------:R-:W-:Y:S04]  /*7b7d0*/  STL.64 [R1+0x50], R16 ;  /* 0x0000501001007387 */ /* 0x000fe80000100a00 */
[----:B------:R1:W-:Y:S04]  /*7b7e0*/  STL.64 [R1+0x58], R18 ;  /* 0x0000581201007387 */ /* 0x0003e80000100a00 */
[----:B------:R-:W-:Y:S04]  /*7b7f0*/  STL.64 [R1+0x40], R12 ;  /* 0x0000400c01007387 */ /* 0x000fe80000100a00 */
[----:B------:R2:W-:Y:S01]  /*7b800*/  STL.64 [R1+0x48], R14 ;  /* 0x0000480e01007387 */ /* 0x0005e20000100a00 */
[C---:B-1----:R-:W-:Y:S09]  /*7b810*/  HMMA.1688.F32.TF32 R16, R4.reuse, R172, R60 ;  /* 0x000000ac0410723c */ /* 0x042ff2000008103c */
[----:B------:R-:W-:Y:S01]  /*7b820*/  STL.64 [R1+0x30], R8 ;  /* 0x0000300801007387 */ /* 0x000fe20000100a00 */
[C---:B--2---:R-:W-:Y:S03]  /*7b830*/  HMMA.1688.F32.TF32 R12, R4.reuse, R168, R56 ;  /* 0x000000a8040c723c */ /* 0x044fe60000081038 */
[----:B------:R1:W-:Y:S05]  /*7b840*/  STL.64 [R1+0x38], R10 ;  /* 0x0000380a01007387 */ /* 0x0003ea0000100a00 */
[C---:B-1----:R-:W-:Y:S05]  /*7b850*/  HMMA.1688.F32.TF32 R8, R4.reuse, R164, R240 ;  /* 0x000000a40408723c */ /* 0x042fea00000810f0 */
[----:B------:R1:W-:Y:S04]  /*7b860*/  STL.64 [R1+0x20], R16 ;  /* 0x0000201001007387 */ /* 0x0003e80000100a00 */
[----:B------:R2:W-:Y:S06]  /*7b870*/  STL.64 [R1+0x28], R18 ;  /* 0x0000281201007387 */ /* 0x0005ec0000100a00 */
[----:B------:R3:W-:Y:S04]  /*7b880*/  STL.64 [R1+0x10], R12 ;  /* 0x0000100c01007387 */ /* 0x0007e80000100a00 */
[----:B------:R2:W-:Y:S04]  /*7b890*/  STL.64 [R1+0x18], R14 ;  /* 0x0000180e01007387 */ /* 0x0005e80000100a00 */
[----:B------:R-:W4:Y:S04]  /*7b8a0*/  LDL.LU R240, [R1+0x2220] ;  /* 0x0022200001f07983 */ /* 0x000f280000300800 */
[----:B------:R-:W-:Y:S04]  /*7b8b0*/  STL.64 [R1], R8 ;  /* 0x0000000801007387 */ /* 0x000fe80000100a00 */
[----:B------:R-:W-:Y:S04]  /*7b8c0*/  STL.64 [R1+0x8], R10 ;  /* 0x0000080a01007387 */ /* 0x000fe80000100a00 */
        /* <DEDUP_REMOVED lines=41> */
[----:B--2---:R-:W4:Y:S04]  /*7bb60*/  LDL.LU R18, [R1+0x3468] ;  /* 0x0034680001127983 */ /* 0x004f280000300800 */
[----:B------:R-:W4:Y:S04]  /*7bb70*/  LDL.LU R19, [R1+0x346c] ;  /* 0x00346c0001137983 */ /* 0x000f280000300800 */
[----:B---3--:R-:W2:Y:S04]  /*7bb80*/  LDL.LU R12, [R1+0x3470] ;  /* 0x00347000010c7983 */ /* 0x008ea80000300800 */
[----:B------:R-:W2:Y:S04]  /*7bb90*/  LDL.LU R13, [R1+0x3474] ;  /* 0x00347400010d7983 */ /* 0x000ea80000300800 */
[----:B------:R-:W2:Y:S04]  /*7bba0*/  LDL.LU R14, [R1+0x3478] ;  /* 0x00347800010e7983 */ /* 0x000ea80000300800 */
        /* <DEDUP_REMOVED lines=45> */
[C---:B------:R-:W-:Y:S03]  /*7be80*/  HMMA.1688.F32.TF32 R248, R4.reuse, R160, R248 ;  /* 0x000000a004f8723c */ /* 0x040fe600000810f8 */
[----:B------:R-:W-:Y:S04]  /*7be90*/  LDS R8, [R2+0x8100] ;  /* 0x0081000002087984 */ /* 0x000fe80000000800 */
[----:B------:R-:W-:Y:S04]  /*7bea0*/  LDS R10, [R2+0xa100] ;  /* 0x00a10000020a7984 */ /* 0x000fe80000000800 */
[----:B------:R-:W-:Y:S04]  /*7beb0*/  LDS R9, [R201+0x8100] ;  /* 0x00810000c9097984 */ /* 0x000fe80000000800 */
[----:B------:R-:W1:Y:S08]  /*7bec0*/  LDS R11, [R201+0xa100] ;  /* 0x00a10000c90b7984 */ /* 0x000e700000000800 */
[----:B------:R-:W-:Y:S04]  /*7bed0*/  STL [R1+0x6b7c], R248 ;  /* 0x006b7cf801007387 */ /* 0x000fe80000100800 */
[----:B------:R-:W-:Y:S04]  /*7bee0*/  STL [R1+0x6b78], R249 ;  /* 0x006b78f901007387 */ /* 0x000fe80000100800 */
[----:B------:R-:W-:Y:S04]  /*7bef0*/  STL [R1+0x6b74], R250 ;  /* 0x006b74fa01007387 */ /* 0x000fe80000100800 */
[----:B------:R-:W-:Y:S01]  /*7bf00*/  STL [R1+0x6b70], R251 ;  /* 0x006b70fb01007387 */ /* 0x000fe20000100800 */
[C---:B----4-:R-:W-:Y:S08]  /*7bf10*/  HMMA.1688.F32.TF32 R16, R4.reuse, R132, R16 ;  /* 0x000000840410723c */ /* 0x050ff00000081010 */
[C---:B--2---:R-:W-:Y:S08]  /*7bf20*/  HMMA.1688.F32.TF32 R52, R4.reuse, R152, R208 ;  /* 0x000000980434723c */ /* 0x044ff000000810d0 */
[C---:B---3--:R-:W-:Y:S08]  /*7bf30*/  HMMA.1688.F32.TF32 R188, R4.reuse, R156, R204 ;  /* 0x0000009c04bc723c */ /* 0x048ff000000810cc */
[C---:B------:R-:W-:Y:S11]  /*7bf40*/  HMMA.1688.F32.TF32 R196, R4.reuse, R68, R212 ;  /* 0x0000004404c4723c */ /* 0x040ff600000810d4 */
[----:B------:R-:W-:Y:S04]  /*7bf50*/  @!UPT UIADD3 URZ, URZ, URZ, URZ ;  /* 0x0000003f3f3ff290 */ /* 0x000fe8000fffe03f */
[----:B------:R-:W-:Y:S04]  /*7bf60*/  STL.64 [R1+0x1510], R188 ;  /* 0x001510bc01007387 */ /* 0x000fe80000100a00 */
[----:B------:R2:W-:Y:S04]  /*7bf70*/  STL.64 [R1+0x1518], R190 ;  /* 0x001518be01007387 */ /* 0x0005e80000100a00 */
[----:B------:R-:W-:Y:S04]  /*7bf80*/  STL.64 [R1+0x1500], R52 ;  /* 0x0015003401007387 */ /* 0x000fe80000100a00 */
[----:B------:R3:W-:Y:S01]  /*7bf90*/  STL.64 [R1+0x1508], R54 ;  /* 0x0015083601007387 */ /* 0x0007e20000100a00 */
[C---:B--2---:R-:W-:Y:S08]  /*7bfa0*/  HMMA.1688.F32.TF32 R188, R4.reuse, R72, R216 ;  /* 0x0000004804bc723c */ /* 0x044ff000000810d8 */
[C---:B---3--:R-:W-:Y:S01]  /*7bfb0*/  HMMA.1688.F32.TF32 R52, R4.reuse, R148, R220 ;  /* 0x000000940434723c */ /* 0x048fe200000810dc */
[----:B------:R-:W-:Y:S04]  /*7bfc0*/  STL.64 [R1+0x14f0], R196 ;  /* 0x0014f0c401007387 */ /* 0x000fe80000100a00 */
[----:B------:R2:W-:Y:S10]  /*7bfd0*/  STL.64 [R1+0x14f8], R198 ;  /* 0x0014f8c601007387 */ /* 0x0005f40000100a00 */
[----:B------:R-:W-:Y:S01]  /*7bfe0*/  STL.64 [R1+0x14e0], R188 ;  /* 0x0014e0bc01007387 */ /* 0x000fe20000100a00 */
[C---:B--2---:R-:W-:Y:S03]  /*7bff0*/  HMMA.1688.F32.TF32 R196, R4.reuse, R144, R224 ;  /* 0x0000009004c4723c */ /* 0x044fe600000810e0 */
[----:B------:R2:W-:Y:S04]  /*7c000*/  STL.64 [R1+0x14e8], R190 ;  /* 0x0014e8be01007387 */ /* 0x0005e80000100a00 */
[----:B------:R-:W-:Y:S04]  /*7c010*/  STL.64 [R1+0x14d0], R52 ;  /* 0x0014d03401007387 */ /* 0x000fe80000100a00 */
[----:B------:R3:W-:Y:S01]  /*7c020*/  STL.64 [R1+0x14d8], R54 ;  /* 0x0014d83601007387 */ /* 0x0007e20000100a00 */
[C---:B--2---:R-:W-:Y:S08]  /*7c030*/  HMMA.1688.F32.TF32 R188, R4.reuse, R140, R228 ;  /* 0x0000008c04bc723c */ /* 0x044ff000000810e4 */
[C---:B---3--:R-:W-:Y:S08]  /*7c040*/  HMMA.1688.F32.TF32 R52, R4.reuse, R136, R12 ;  /* 0x000000880434723c */ /* 0x048ff0000008100c */
        /* <DEDUP_REMOVED lines=22> */
[C---:B---3--:R-:W-:Y:S03]  /*7c1b0*/  HMMA.1688.F32.TF32 R12, R4.reuse, R104, R44 ;  /* 0x00000068040c723c */ /* 0x048fe6000008102c */
[----:B------:R-:W-:Y:S04]  /*7c1c0*/  STL.64 [R1+0x1440], R20 ;  /* 0x0014401401007387 */ /* 0x000fe80000100a00 */
[----:B------:R2:W-:Y:S08]  /*7c1d0*/  STL.64 [R1+0x1448], R22 ;  /* 0x0014481601007387 */ /* 0x0005f00000100a00 */
[----:B------:R-:W-:Y:S01]  /*7c1e0*/  STL.64 [R1+0x1430], R16 ;  /* 0x0014301001007387 */ /* 0x000fe20000100a00 */
[----:B--2---:R-:W-:Y:S03]  /*7c1f0*/  HMMA.1688.F32.TF32 R20, R4, R100, R236 ;  /* 0x000000640414723c */ /* 0x004fe600000810ec */
[----:B------:R2:W-:Y:S05]  /*7c200*/  STL.64 [R1+0x1438], R18 ;  /* 0x0014381201007387 */ /* 0x0005ea0000100a00 */
[----:B------:R-:W-:-:S02]  /*7c210*/  IMAD.MOV.U32 R248, RZ, RZ, R12 ;  /* 0x000000fffff87224 */ /* 0x000fc400078e000c */
[----:B------:R-:W-:Y:S02]  /*7c220*/  IMAD.MOV.U32 R249, RZ, RZ, R13 ;  /* 0x000000fffff97224 */ /* 0x000fe400078e000d */
[----:B------:R-:W-:Y:S01]  /*7c230*/  IMAD.MOV.U32 R250, RZ, RZ, R14 ;  /* 0x000000fffffa7224 */ /* 0x000fe200078e000e */
[----:B--2---:R-:W-:Y:S01]  /*7c240*/  HMMA.1688.F32.TF32 R16, R4, R96, R48 ;  /* 0x000000600410723c */ /* 0x004fe20000081030 */
[----:B------:R-:W-:-:S07]  /*7c250*/  IMAD.MOV.U32 R251, RZ, RZ, R15 ;  /* 0x000000fffffb7224 */ /* 0x000fce00078e000f */
        /* <DEDUP_REMOVED lines=11> */
[C---:B--2---:R-:W-:Y:S08]  /*7c310*/  HMMA.1688.F32.TF32 R12, R4.reuse, R80, R56 ;  /* 0x00000050040c723c */ /* 0x044ff00000081038 */
[----:B------:R-:W-:Y:S01]  /*7c320*/  HMMA.1688.F32.TF32 R4, R4, R76, R240 ;  /* 0x0000004c0404723c */ /* 0x000fe200000810f0 */
[----:B------:R-:W-:Y:S04]  /*7c330*/  STL.64 [R1+0x13e0], R20 ;  /* 0x0013e01401007387 */ /* 0x000fe80000100a00 */
[----:B------:R-:W-:Y:S04]  /*7c340*/  STL.64 [R1+0x13e8], R22 ;  /* 0x0013e81601007387 */ /* 0x000fe80000100a00 */
[----:B------:R2:W-:Y:S04]  /*7c350*/  STL.64 [R1+0x13d0], R16 ;  /* 0x0013d01001007387 */ /* 0x0005e80000100a00 */
[----:B------:R3:W-:Y:S04]  /*7c360*/  STL.64 [R1+0x13d8], R18 ;  /* 0x0013d81201007387 */ /* 0x0007e80000100a00 */
[----:B------:R-:W4:Y:S04]  /*7c370*/  LDL.LU R240, [R1+0x31d0] ;  /* 0x0031d00001f07983 */ /* 0x000f280000300800 */
[----:B------:R1:W-:Y:S04]  /*7c380*/  STL.64 [R1+0x13c0], R12 ;  /* 0x0013c00c01007387 */ /* 0x0003e80000100a00 */
[----:B------:R1:W-:Y:S04]  /*7c390*/  STL.64 [R1+0x13c8], R14 ;  /* 0x0013c80e01007387 */ /* 0x0003e80000100a00 */
[----:B------:R-:W-:Y:S04]  /*7c3a0*/  STL.64 [R1+0x440], R4 ;  /* 0x0004400401007387 */ /* 0x000fe80000100a00 */
        /* <DEDUP_REMOVED lines=44> */
[----:B-1----:R-:W3:Y:S04]  /*7c670*/  LDL.LU R12, [R1+0x32c0] ;  /* 0x0032c000010c7983 */ /* 0x002ee80000300800 */
        /* <DEDUP_REMOVED lines=76> */
[----:B--2---:R-:W2:Y:S04]  /*7cb40*/  LDL.LU.64 R190, [R1+0x6ea8] ;  /* 0x006ea80001be7983 */ /* 0x004ea80000300a00 */
[----:B------:R-:W2:Y:S01]  /*7cb50*/  LDL.LU.64 R188, [R1+0x6ea0] ;  /* 0x006ea00001bc7983 */ /* 0x000ea20000300a00 */
[C---:B---3--:R-:W-:Y:S08]  /*7cb60*/  HMMA.1688.F32.TF32 R12, R8.reuse, R72, R12 ;  /* 0x00000048080c723c */ /* 0x048ff0000008100c */
[C---:B--2---:R-:W-:Y:S11]  /*7cb70*/  HMMA.1688.F32.TF32 R248, R8.reuse, R188, R248 ;  /* 0x000000bc08f8723c */ /* 0x044ff600000810f8 */
[----:B------:R-:W-:Y:S11]  /*7cb80*/  @!UPT UIADD3 URZ, URZ, URZ, URZ ;  /* 0x0000003f3f3ff290 */ /* 0x000ff6000fffe03f */
[----:B------:R-:W-:Y:S01]  /*7cb90*/  @!UPT UIADD3 URZ, URZ, URZ, URZ ;  /* 0x0000003f3f3ff290 */ /* 0x000fe2000fffe03f */
[----:B------:R-:W-:Y:S04]  /*7cba0*/  STL.64 [R1+0x13a0], R248 ;  /* 0x0013a0f801007387 */ /* 0x000fe80000100a00 */
[----:B------:R2:W-:Y:S02]  /*7cbb0*/  STL.64 [R1+0x13a8], R250 ;  /* 0x0013a8fa01007387 */ /* 0x0005e40000100a00 */
[C---:B--2---:R-:W-:Y:S08]  /*7cbc0*/  HMMA.1688.F32.TF32 R248, R8.reuse, R184, R244 ;  /* 0x000000b808f8723c */ /* 0x044ff000000810f4 */
        /* <DEDUP_REMOVED lines=21> */
[C---:B----4-:R-:W-:Y:S08]  /*7cd20*/  HMMA.1688.F32.TF32 R52, R8.reuse, R152, R224 ;  /* 0x000000980834723c */ /* 0x050ff000000810e0 */
[C---:B--2---:R-:W-:Y:S03]  /*7cd30*/  HMMA.1688.F32.TF32 R196, R8.reuse, R68, R228 ;  /* 0x0000004408c4723c */ /* 0x044fe600000810e4 */
[----:B------:R-:W-:Y:S04]  /*7cd40*/  STL.64 [R1+0x1320], R204 ;  /* 0x001320cc01007387 */ /* 0x000fe80000100a00 */
[----:B------:R-:W-:Y:S08]  /*7cd50*/  STL.64 [R1+0x1328], R206 ;  /* 0x001328ce01007387 */ /* 0x000ff00000100a00 */
[----:B------:R-:W-:Y:S04]  /*7cd60*/  STL.64 [R1+0x1310], R52 ;  /* 0x0013103401007387 */ /* 0x000fe80000100a00 */
[----:B------:R2:W-:Y:S04]  /*7cd70*/  STL.64 [R1+0x1318], R54 ;  /* 0x0013183601007387 */ /* 0x0005e80000100a00 */
[----:B------:R-:W-:Y:S04]  /*7cd80*/  STL.64 [R1+0x1300], R196 ;  /* 0x001300c401007387 */ /* 0x000fe80000100a00 */
[----:B------:R-:W-:Y:S01]  /*7cd90*/  STL.64 [R1+0x1308], R198 ;  /* 0x001308c601007387 */ /* 0x000fe20000100a00 */
[C---:B--2---:R-:W-:Y:S03]  /*7cda0*/  HMMA.1688.F32.TF32 R52, R8.reuse, R148, R16 ;  /* 0x000000940834723c */ /* 0x044fe60000081010 */
[----:B------:R-:W-:Y:S04]  /*7cdb0*/  STL.64 [R1+0x12f0], R12 ;  /* 0x0012f00c01007387 */ /* 0x000fe80000100a00 */
[----:B------:R2:W-:Y:S01]  /*7cdc0*/  STL.64 [R1+0x12f8], R14 ;  /* 0x0012f80e01007387 */ /* 0x0005e20000100a00 */
[C---:B------:R-:W-:Y:S08]  /*7cdd0*/  HMMA.1688.F32.TF32 R16, R8.reuse, R144, R20 ;  /* 0x000000900810723c */ /* 0x040ff00000081014 */
[C---:B--2---:R-:W-:Y:S07]  /*7cde0*/  HMMA.1688.F32.TF32 R12, R8.reuse, R140, R24 ;  /* 0x0000008c080c723c */ /* 0x044fee0000081018 */
        /* <DEDUP_REMOVED lines=82> */
[----:B-1----:R-:W4:Y:S04]  /*7d310*/  LDL.LU R12, [R1+0x2190] ;  /* 0x00219000010c7983 */ /* 0x002f280000300800 */
        /* <DEDUP_REMOVED lines=69> */
[C---:B----4-:R-:W-:Y:S11]  /*7d770*/  HMMA.1688.F32.TF32 R52, R8.reuse, R80, R52 ;  /* 0x000000500834723c */ /* 0x050ff60000081034 */
[----:B------:R-:W-:Y:S04]  /*7d780*/  @!UPT UIADD3 URZ, URZ, URZ, URZ ;  /* 0x0000003f3f3ff290 */ /* 0x000fe8000fffe03f */
[----:B------:R-:W-:Y:S01]  /*7d790*/  STL.64 [R1+0x11f0], R248 ;  /* 0x0011f0f801007387 */ /* 0x000fe20000100a00 */
[----:B------:R-:W-:Y:S03]  /*7d7a0*/  HMMA.1688.F32.TF32 R196, R8, R76, R196 ;  /* 0x0000004c08c4723c */ /* 0x000fe600000810c4 */
        /* <DEDUP_REMOVED lines=24> */
[C---:B-1----:R-:W-:Y:S08]  /*7d930*/  HMMA.1688.F32.TF32 R52, R4.reuse, R164, R12 ;  /* 0x000000a40434723c */ /* 0x042ff0000008100c */
        /* <DEDUP_REMOVED lines=15> */
[----:B------:R1:W-:Y:S04]  /*7da30*/  STL.64 [R1+0x11c8], R18 ;  /* 0x0011c81201007387 */ /* 0x0003e80000100a00 */
[----:B------:R-:W-:Y:S04]  /*7da40*/  LDS R9, [R201+0x8200] ;  /* 0x00820000c9097984 */ /* 0x000fe80000000800 */
[----:B------:R-:W2:Y:S01]  /*7da50*/  LDS R11, [R201+0xa200] ;  /* 0x00a20000c90b7984 */ /* 0x000ea20000000800 */
        /* <DEDUP_REMOVED lines=10> */
[C---:B---3--:R-:W-:Y:S03]  /*7db00*/  HMMA.1688.F32.TF32 R16, R4.reuse, R140, R44 ;  /* 0x0000008c0410723c */ /* 0x048fe6000008102c */
        /* <DEDUP_REMOVED lines=8> */
[C---:B---3--:R-:W-:Y:S01]  /*7db90*/  HMMA.1688.F32.TF32 R16, R4.reuse, R128, R232 ;  /* 0x000000800410723c */ /* 0x048fe200000810e8 */
        /* <DEDUP_REMOVED lines=8> */
[C---:B---3--:R-:W-:Y:S01]  /*7dc20*/  HMMA.1688.F32.TF32 R16, R4.reuse, R116, R56 ;  /* 0x000000740410723c */ /* 0x048fe20000081038 */
[----:B------:R1:W-:Y:S07]  /*7dc30*/  STL.64 [R1+0x1128], R14 ;  /* 0x0011280e01007387 */ /* 0x0003ee0000100a00 */
[----:B-1----:R-:W-:Y:S07]  /*7dc40*/  HMMA.1688.F32.TF32 R12, R4, R112, R240 ;  /* 0x00000070040c723c */ /* 0x002fee00000810f0 */
[----:B------:R1:W-:Y:S04]  /*7dc50*/  STL.64 [R1+0x1110], R20 ;  /* 0x0011101401007387 */ /* 0x0003e80000100a00 */
[----:B------:R3:W-:Y:S04]  /*7dc60*/  STL.64 [R1+0x1118], R22 ;  /* 0x0011181601007387 */ /* 0x0007e80000100a00 */
[----:B------:R-:W4:Y:S04]  /*7dc70*/  LDL.LU R56, [R1+0x2f30] ;  /* 0x002f300001387983 */ /* 0x000f280000300800 */
[----:B------:R1:W-:Y:S04]  /*7dc80*/  STL.64 [R1+0x1100], R16 ;  /* 0x0011001001007387 */ /* 0x0003e80000100a00 */
[----:B------:R1:W-:Y:S04]  /*7dc90*/  STL.64 [R1+0x1108], R18 ;  /* 0x0011081201007387 */ /* 0x0003e80000100a00 */
        /* <DEDUP_REMOVED lines=109> */
[----:B--2---:R-:W-:Y:S08]  /*7e370*/  HMMA.1688.F32.TF32 R12, R8, R184, R12 ;  /* 0x000000b8080c723c */ /* 0x004ff0000008100c */
[C---:B---3--:R-:W-:Y:S08]  /*7e380*/  HMMA.1688.F32.TF32 R248, R4.reuse, R108, R248 ;  /* 0x0000006c04f8723c */ /* 0x048ff000000810f8 */
[C---:B----4-:R-:W-:Y:S11]  /*7e390*/  HMMA.1688.F32.TF32 R52, R4.reuse, R100, R52 ;  /* 0x000000640434723c */ /* 0x050ff60000081034 */
[----:B------:R-:W-:Y:S04]  /*7e3a0*/  @!UPT UIADD3 URZ, URZ, URZ, URZ ;  /* 0x0000003f3f3ff290 */ /* 0x000fe8000fffe03f */
[----:B------:R-:W-:Y:S04]  /*7e3b0*/  STL.64 [R1+0x10e0], R248 ;  /* 0x0010e0f801007387 */ /* 0x000fe80000100a00 */
[----:B------:R1:W-:Y:S02]  /*7e3c0*/  STL.64 [R1+0x10e8], R250 ;  /* 0x0010e8fa01007387 */ /* 0x0003e40000100a00 */
[C---:B-1----:R-:W-:Y:S08]  /*7e3d0*/  HMMA.1688.F32.TF32 R248, R4.reuse, R104, R244 ;  /* 0x0000006804f8723c */ /* 0x042ff000000810f4 */
[C---:B------:R-:W-:Y:S08]  /*7e3e0*/  HMMA.1688.F32.TF32 R244, R4.reuse, R96, R196 ;  /* 0x0000006004f4723c */ /* 0x040ff000000810c4 */
[C---:B------:R-:W-:Y:S07]  /*7e3f0*/  HMMA.1688.F32.TF32 R196, R4.reuse, R92, R204 ;  /* 0x0000005c04c4723c */ /* 0x040fee00000810cc */
        /* <DEDUP_REMOVED lines=9> */
[----:B------:R1:W-:Y:S09]  /*7e490*/  STL.64 [R1+0x10a8], R198 ;  /* 0x0010a8c601007387 */ /* 0x0003f20000100a00 */
[----:B------:R-:W-:Y:S01]  /*7e4a0*/  STL.64 [R1+0x1090], R52 ;  /* 0x0010903401007387 */ /* 0x000fe20000100a00 */
[C---:B-1----:R-:W-:Y:S03]  /*7e4b0*/  HMMA.1688.F32.TF32 R196, R4.reuse, R80, R216 ;  /* 0x0000005004c4723c */ /* 0x042fe600000810d8 */
[----:B------:R1:W-:Y:S05]  /*7e4c0*/  STL.64 [R1+0x1098], R54 ;  /* 0x0010983601007387 */ /* 0x0003ea0000100a00 */
[----:B-1----:R-:W-:Y:S01]  /*7e4d0*/  HMMA.1688.F32.TF32 R52, R4, R76, R220 ;  /* 0x0000004c0434723c */ /* 0x002fe200000810dc */
[----:B------:R-:W-:Y:S04]  /*7e4e0*/  STL.64 [R1+0x1080], R204 ;  /* 0x001080cc01007387 */ /* 0x000fe80000100a00 */
[----:B------:R-:W-:Y:S10]  /*7e4f0*/  STL.64 [R1+0x1088], R206 ;  /* 0x001088ce01007387 */ /* 0x000ff40000100a00 */
[----:B------:R-:W-:Y:S04]  /*7e500*/  STL.64 [R1+0x1070], R196 ;  /* 0x001070c401007387 */ /* 0x000fe80000100a00 */
[----:B------:R1:W-:Y:S04]  /*7e510*/  STL.64 [R1+0x1078], R198 ;  /* 0x001078c601007387 */ /* 0x0003e80000100a00 */
[----:B------:R-:W-:Y:S04]  /*7e520*/  LDS R4, [R2+0x8280] ;  /* 0x0082800002047984 */ /* 0x000fe80000000800 */
[----:B------:R-:W-:Y:S04]  /*7e530*/  LDS R6, [R2+0xa280] ;  /* 0x00a2800002067984 */ /* 0x000fe80000000800 */
[----:B------:R-:W-:Y:S01]  /*7e540*/  STL.64 [R1+0x390], R52 ;  /* 0x0003903401007387 */ /* 0x000fe20000100a00 */
[C---:B-1----:R-:W-:Y:S03]  /*7e550*/  HMMA.1688.F32.TF32 R196, R8.reuse, R188, R228 ;  /* 0x000000bc08c4723c */ /* 0x042fe600000810e4 */
[----:B------:R1:W-:Y:S04]  /*7e560*/  STL.64 [R1+0x398], R54 ;  /* 0x0003983601007387 */ /* 0x0003e80000100a00 */
[----:B------:R-:W-:Y:S04]  /*7e570*/  LDS R5, [R201+0x8280] ;  /* 0x00828000c9057984 */ /* 0x000fe80000000800 */
[----:B------:R-:W2:Y:S01]  /*7e580*/  LDS R7, [R201+0xa280] ;  /* 0x00a28000c9077984 */ /* 0x000ea20000000800 */
[C---:B-1----:R-:W-:Y:S11]  /*7e590*/  HMMA.1688.F32.TF32 R52, R8.reuse, R192, R224 ;  /* 0x000000c00834723c */ /* 0x042ff600000810e0 */
[----:B------:R-:W-:Y:S11]  /*7e5a0*/  @!UPT UIADD3 URZ, URZ, URZ, URZ ;  /* 0x0000003f3f3ff290 */ /* 0x000ff6000fffe03f */
[----:B------:R-:W-:Y:S01]  /*7e5b0*/  @!UPT UIADD3 URZ, URZ, URZ, URZ ;  /* 0x0000003f3f3ff290 */ /* 0x000fe2000fffe03f */
[----:B------:R-:W-:Y:S04]  /*7e5c0*/  STL.64 [R1+0x1060], R52 ;  /* 0x0010603401007387 */ /* 0x000fe80000100a00 */
[----:B------:R1:W-:Y:S04]  /*7e5d0*/  STL.64 [R1+0x1068], R54 ;  /* 0x0010683601007387 */ /* 0x0003e80000100a00 */
[----:B------:R-:W-:Y:S04]  /*7e5e0*/  STL.64 [R1+0x1050], R196 ;  /* 0x001050c401007387 */ /* 0x000fe80000100a00 */
[----:B------:R-:W-:Y:S01]  /*7e5f0*/  STL.64 [R1+0x1058], R198 ;  /* 0x001058c601007387 */ /* 0x000fe20000100a00 */
[C---:B-1----:R-:W-:Y:S03]  /*7e600*/  HMMA.1688.F32.TF32 R52, R8.reuse, R180, R16 ;  /* 0x000000b40834723c */ /* 0x042fe60000081010 */
[----:B------:R-:W-:Y:S04]  /*7e610*/  STL.64 [R1+0x1040], R12 ;  /* 0x0010400c01007387 */ /* 0x000fe80000100a00 */
[----:B------:R1:W-:Y:S01]  /*7e620*/  STL.64 [R1+0x1048], R14 ;  /* 0x0010480e01007387 */ /* 0x0003e20000100a00 */
[C---:B------:R-:W-:Y:S08]  /*7e630*/  HMMA.1688.F32.TF32 R16, R8.reuse, R176, R20 ;  /* 0x000000b00810723c */ /* 0x040ff00000081014 */
[C---:B-1----:R-:W-:Y:S07]  /*7e640*/  HMMA.1688.F32.TF32 R12, R8.reuse, R172, R24 ;  /* 0x000000ac080c723c */ /* 0x042fee0000081018 */
[----:B------:R-:W-:Y:S01]  /*7e650*/  STL.64 [R1+0x1030], R52 ;  /* 0x0010303401007387 */ /* 0x000fe20000100a00 */
[C---:B------:R-:W-:Y:S03]  /*7e660*/  HMMA.1688.F32.TF32 R20, R8.reuse, R168, R28 ;  /* 0x000000a80814723c */ /* 0x040fe6000008101c */
[----:B------:R-:W-:Y:S04]  /*7e670*/  STL.64 [R1+0x1038], R54 ;  /* 0x0010383601007387 */ /* 0x000fe80000100a00 */
[----:B------:R-:W-:Y:S04]  /*7e680*/  STL.64 [R1+0x1020], R16 ;  /* 0x0010201001007387 */ /* 0x000fe80000100a00 */
[----:B------:R1:W-:Y:S04]  /*7e690*/  STL.64 [R1+0x1028], R18 ;  /* 0x0010281201007387 */ /* 0x0003e80000100a00 */
[----:B------:R-:W-:Y:S04]  /*7e6a0*/  STL.64 [R1+0x1010], R12 ;  /* 0x0010100c01007387 */ /* 0x000fe80000100a00 */
[----:B------:R3:W-:Y:S01]  /*7e6b0*/  STL.64 [R1+0x1018], R14 ;  /* 0x0010180e01007387 */ /* 0x0007e20000100a00 */
[C---:B-1----:R-:W-:Y:S08]  /*7e6c0*/  HMMA.1688.F32.TF32 R16, R8.reuse, R164, R32 ;  /* 0x000000a40810723c */ /* 0x042ff00000081020 */
[C---:B---3--:R-:W-:Y:S01]  /*7e6d0*/  HMMA.1688.F32.TF32 R12, R8.reuse, R160, R36 ;  /* 0x000000a0080c723c */ /* 0x048fe20000081024 */
[----:B------:R-:W-:Y:S04]  /*7e6e0*/  STL.64 [R1+0x1000], R20 ;  /* 0x0010001401007387 */ /* 0x000fe80000100a00 */
[----:B------:R1:W-:Y:S10]  /*7e6f0*/  STL.64 [R1+0x1008], R22 ;  /* 0x0010081601007387 */ /* 0x0003f40000100a00 */
[----:B------:R-:W-:Y:S01]  /*7e700*/  STL.64 [R1+0xff0], R16 ;  /* 0x000ff01001007387 */ /* 0x000fe20000100a00 */
[C---:B-1----:R-:W-:Y:S03]  /*7e710*/  HMMA.1688.F32.TF32 R20, R8.reuse, R156, R40 ;  /* 0x0000009c0814723c */ /* 0x042fe60000081028 */
[----:B------:R1:W-:Y:S04]  /*7e720*/  STL.64 [R1+0xff8], R18 ;  /* 0x000ff81201007387 */ /* 0x0003e80000100a00 */
[----:B------:R-:W-:Y:S04]  /*7e730*/  STL.64 [R1+0xfe0], R12 ;  /* 0x000fe00c01007387 */ /* 0x000fe80000100a00 */
[----:B------:R3:W-:Y:S01]  /*7e740*/  STL.64 [R1+0xfe8], R14 ;  /* 0x000fe80e01007387 */ /* 0x0007e20000100a00 */
[C---:B-1----:R-:W-:Y:S08]  /*7e750*/  HMMA.1688.F32.TF32 R16, R8.reuse, R152, R44 ;  /* 0x000000980810723c */ /* 0x042ff0000008102c */
[C---:B---3--:R-:W-:Y:S03]  /*7e760*/  HMMA.1688.F32.TF32 R12, R8.reuse, R68, R236 ;  /* 0x00000044080c723c */ /* 0x048fe600000810ec */
[----:B------:R-:W-:Y:S04]  /*7e770*/  STL.64 [R1+0xfd0], R20 ;  /* 0x000fd01401007387 */ /* 0x000fe80000100a00 */
[----:B------:R1:W-:Y:S08]  /*7e780*/  STL.64 [R1+0xfd8], R22 ;  /* 0x000fd81601007387 */ /* 0x0003f00000100a00 */
        /* <DEDUP_REMOVED lines=117> */
[C---:B----4-:R-:W-:Y:S07]  /*7eee0*/  HMMA.1688.F32.TF32 R52, R8.reuse, R120, R212 ;  /* 0x000000780834723c */ /* 0x050fee00000810d4 */
        /* <DEDUP_REMOVED lines=13> */
[----:B------:R-:W-:Y:S05]  /*7efc0*/  STL.64 [R1+0xf08], R206 ;  /* 0x000f08ce01007387 */ /* 0x000fea0000100a00 */
[----:B------:R-:W-:Y:S04]  /*7efd0*/  STL.64 [R1+0xef0], R52 ;  /* 0x000ef03401007387 */ /* 0x000fe80000100a00 */
[----:B------:R1:W-:Y:S04]  /*7efe0*/  STL.64 [R1+0xef8], R54 ;  /* 0x000ef83601007387 */ /* 0x0003e80000100a00 */
[----:B------:R-:W-:Y:S01]  /*7eff0*/  STL.64 [R1+0xee0], R196 ;  /* 0x000ee0c401007387 */ /* 0x000fe20000100a00 */
[C---:B-1----:R-:W-:Y:S03]  /*7f000*/  HMMA.1688.F32.TF32 R52, R8.reuse, R96, R16 ;  /* 0x000000600834723c */ /* 0x042fe60000081010 */
[----:B------:R-:W-:Y:S04]  /*7f010*/  STL.64 [R1+0xee8], R198 ;  /* 0x000ee8c601007387 */ /* 0x000fe80000100a00 */
[----:B------:R-:W-:Y:S01]  /*7f020*/  STL.64 [R1+0xed0], R12 ;  /* 0x000ed00c01007387 */ /* 0x000fe20000100a00 */
[C---:B------:R-:W-:Y:S03]  /*7f030*/  HMMA.1688.F32.TF32 R16, R8.reuse, R92, R20 ;  /* 0x0000005c0810723c */ /* 0x040fe60000081014 */
[----:B------:R1:W-:Y:S05]  /*7f040*/  STL.64 [R1+0xed8], R14 ;  /* 0x000ed80e01007387 */ /* 0x0003ea0000100a00 */
[C---:B-1----:R-:W-:Y:S07]  /*7f050*/  HMMA.1688.F32.TF32 R12, R8.reuse, R88, R24 ;  /* 0x00000058080c723c */ /* 0x042fee0000081018 */
[----:B------:R-:W-:Y:S04]  /*7f060*/  STL.64 [R1+0xec0], R52 ;  /* 0x000ec03401007387 */ /* 0x000fe80000100a00 */
[----:B------:R-:W-:Y:S01]  /*7f070*/  STL.64 [R1+0xec8], R54 ;  /* 0x000ec83601007387 */ /* 0x000fe20000100a00 */
[C---:B------:R-:W-:Y:S03]  /*7f080*/  HMMA.1688.F32.TF32 R20, R8.reuse, R84, R28 ;  /* 0x000000540814723c */ /* 0x040fe6000008101c */
[----:B------:R-:W-:Y:S04]  /*7f090*/  STL.64 [R1+0xeb0], R16 ;  /* 0x000eb01001007387 */ /* 0x000fe80000100a00 */
[----:B------:R1:W-:Y:S04]  /*7f0a0*/  STL.64 [R1+0xeb8], R18 ;  /* 0x000eb81201007387 */ /* 0x0003e80000100a00 */
[----:B------:R-:W-:Y:S01]  /*7f0b0*/  STL.64 [R1+0xea0], R12 ;  /* 0x000ea00c01007387 */ /* 0x000fe20000100a00 */
[C---:B-1----:R-:W-:Y:S03]  /*7f0c0*/  HMMA.1688.F32.TF32 R16, R8.reuse, R80, R32 ;  /* 0x000000500810723c */ /* 0x042fe60000081020 */
[----:B------:R1:W-:Y:S05]  /*7f0d0*/  STL.64 [R1+0xea8], R14 ;  /* 0x000ea80e01007387 */ /* 0x0003ea0000100a00 */
[----:B-1----:R-:W-:Y:S08]  /*7f0e0*/  HMMA.1688.F32.TF32 R12, R8, R76, R36 ;  /* 0x0000004c080c723c */ /* 0x002ff00000081024 */
[C---:B------:R-:W-:Y:S01]  /*7f0f0*/  HMMA.1688.F32.TF32 R8, R4.reuse, R192, R40 ;  /* 0x000000c00408723c */ /* 0x040fe20000081028 */
        /* <DEDUP_REMOVED lines=10> */
[C---:B-1----:R-:W-:Y:S07]  /*7f1a0*/  HMMA.1688.F32.TF32 R8, R4.reuse, R180, R48 ;  /* 0x000000b40408723c */ /* 0x042fee0000081030 */
[----:B------:R-:W-:Y:S04]  /*7f1b0*/  STL.64 [R1+0x360], R16 ;  /* 0x0003601001007387 */ /* 0x000fe80000100a00 */
[----:B------:R-:W-:Y:S04]  /*7f1c0*/  STL.64 [R1+0x368], R18 ;  /* 0x0003681201007387 */ /* 0x000fe80000100a00 */
        /* <DEDUP_REMOVED lines=8> */
[----:B------:R-:W-:Y:S11]  /*7f250*/  STL.64 [R1+0x6e80], R176 ;  /* 0x006e80b001007387 */ /* 0x000ff60000100a00 */
[----:B------:R-:W-:Y:S06]  /*7f260*/  @!UPT UIADD3 URZ, URZ, URZ, URZ ;  /* 0x0000003f3f3ff290 */ /* 0x000fec000fffe03f */
        /* <DEDUP_REMOVED lines=10> */
[----:B------:R-:W-:Y:S02]  /*7f310*/  STL.64 [R1+0x6e60], R168 ;  /* 0x006e60a801007387 */ /* 0x000fe40000100a00 */
[C---:B------:R-:W-:Y:S11]  /*7f320*/  HMMA.1688.F32.TF32 R12, R4.reuse, R164, R56 ;  /* 0x000000a4040c723c */ /* 0x040ff60000081038 */
[----:B------:R-:W-:Y:S04]  /*7f330*/  @!UPT UIADD3 URZ, URZ, URZ, URZ ;  /* 0x0000003f3f3ff290 */ /* 0x000fe8000fffe03f */
[----:B------:R-:W-:Y:S04]  /*7f340*/  STL.64 [R1+0x310], R8 ;  /* 0x0003100801007387 */ /* 0x000fe80000100a00 */
[----:B------:R1:W-:Y:S02]  /*7f350*/  STL.64 [R1+0x318], R10 ;  /* 0x0003180a01007387 */ /* 0x0003e40000100a00 */
[C---:B-1----:R-:W-:Y:S02]  /*7f360*/  HMMA.1688.F32.TF32 R8, R4.reuse, R160, R240 ;  /* 0x000000a00408723c */ /* 0x042fe400000810f0 */
[----:B------:R-:W2:Y:S04]  /*7f370*/  LDL.LU R240, [R1+0x2cd0] ;  /* 0x002cd00001f07983 */ /* 0x000ea80000300800 */
[----:B------:R1:W-:Y:S04]  /*7f380*/  STL.64 [R1+0x300], R12 ;  /* 0x0003000c01007387 */ /* 0x0003e80000100a00 */
[----:B------:R3:W-:Y:S11]  /*7f390*/  STL.64 [R1+0x308], R14 ;  /* 0x0003080e01007387 */ /* 0x0007f60000100a00 */
[----:B------:R-:W-:Y:S02]  /*7f3a0*/  @!UPT UIADD3 URZ, URZ, URZ, URZ ;  /* 0x0000003f3f3ff290 */ /* 0x000fe4000fffe03f */
[----:B------:R-:W-:Y:S04]  /*7f3b0*/  STL.64 [R1+0x2f0], R8 ;  /* 0x0002f00801007387 */ /* 0x000fe80000100a00 */
[----:B------:R-:W-:Y:S04]  /*7f3c0*/  STL.64 [R1+0x2f8], R10 ;  /* 0x0002f80a01007387 */ /* 0x000fe80000100a00 */
        /* <DEDUP_REMOVED lines=39> */
[----:B-1----:R-:W4:Y:S04]  /*7f640*/  LDL.LU R12, [R1+0x2db0] ;  /* 0x002db000010c7983 */ /* 0x002f280000300800 */
[----:B------:R-:W4:Y:S04]  /*7f650*/  LDL.LU R13, [R1+0x2db4] ;  /* 0x002db400010d7983 */ /* 0x000f280000300800 */
[----:B---3--:R-:W4:Y:S04]  /*7f660*/  LDL.LU R14, [R1+0x2db8] ;  /* 0x002db800010e7983 */ /* 0x008f280000300800 */
[----:B------:R-:W4:Y:S04]  /*7f670*/  LDL.LU R15, [R1+0x2dbc] ;  /* 0x002dbc00010f7983 */ /* 0x000f280000300800 */
        /* <DEDUP_REMOVED lines=60> */
[C---:B--2---:R-:W-:Y:S08]  /*7fa40*/  HMMA.1688.F32.TF32 R20, R4.reuse, R120, R20 ;  /* 0x000000780414723c */ /* 0x044ff00000081014 */
[C---:B---3--:R-:W-:Y:S08]  /*7fa50*/  HMMA.1688.F32.TF32 R52, R4.reuse, R156, R52 ;  /* 0x0000009c0434723c */ /* 0x048ff00000081034 */
[C---:B------:R-:W-:Y:S08]  /*7fa60*/  HMMA.1688.F32.TF32 R172, R4.reuse, R152, R196 ;  /* 0x0000009804ac723c */ /* 0x040ff000000810c4 */
[C---:B----4-:R-:W-:Y:S07]  /*7fa70*/  HMMA.1688.F32.TF32 R168, R4.reuse, R68, R204 ;  /* 0x0000004404a8723c */ /* 0x050fee00000810cc */
[----:B------:R-:W-:Y:S04]  /*7fa80*/  STL.64 [R1+0xe70], R52 ;  /* 0x000e703401007387 */ /* 0x000fe80000100a00 */
[----:B------:R2:W-:Y:S02]  /*7fa90*/  STL.64 [R1+0xe78], R54 ;  /* 0x000e783601007387 */ /* 0x0005e40000100a00 */
[C---:B--2---:R-:W-:Y:S02]  /*7faa0*/  HMMA.1688.F32.TF32 R52, R4.reuse, R72, R208 ;  /* 0x000000480434723c */ /* 0x044fe400000810d0 */
[----:B------:R-:W-:Y:S04]  /*7fab0*/  STL.64 [R1+0xe60], R172 ;  /* 0x000e60ac01007387 */ /* 0x000fe80000100a00 */
[----:B------:R2:W-:Y:S04]  /*7fac0*/  STL.64 [R1+0xe68], R174 ;  /* 0x000e68ae01007387 */ /* 0x0005e80000100a00 */
[----:B------:R-:W-:Y:S04]  /*7fad0*/  STL.64 [R1+0xe50], R168 ;  /* 0x000e50a801007387 */ /* 0x000fe80000100a00 */
[----:B------:R3:W-:Y:S01]  /*7fae0*/  STL.64 [R1+0xe58], R170 ;  /* 0x000e58aa01007387 */ /* 0x0007e20000100a00 */
[C---:B--2---:R-:W-:Y:S08]  /*7faf0*/  HMMA.1688.F32.TF32 R172, R4.reuse, R148, R212 ;  /* 0x0000009404ac723c */ /* 0x044ff000000810d4 */
[----:B------:R-:W-:Y:S01]  /*7fb00*/  STL.64 [R1+0xe40], R52 ;  /* 0x000e403401007387 */ /* 0x000fe20000100a00 */
[C---:B---3--:R-:W-:Y:S03]  /*7fb10*/  HMMA.1688.F32.TF32 R168, R4.reuse, R144, R216 ;  /* 0x0000009004a8723c */ /* 0x048fe600000810d8 */
[----:B------:R2:W-:Y:S05]  /*7fb20*/  STL.64 [R1+0xe48], R54 ;  /* 0x000e483601007387 */ /* 0x0005ea0000100a00 */
[C---:B--2---:R-:W-:Y:S06]  /*7fb30*/  HMMA.1688.F32.TF32 R52, R4.reuse, R140, R220 ;  /* 0x0000008c0434723c */ /* 0x044fec00000810dc */
[----:B------:R-:W-:Y:S04]  /*7fb40*/  STL.64 [R1+0xe30], R172 ;  /* 0x000e30ac01007387 */ /* 0x000fe80000100a00 */
[----:B------:R2:W-:Y:S05]  /*7fb50*/  STL.64 [R1+0xe38], R174 ;  /* 0x000e38ae01007387 */ /* 0x0005ea0000100a00 */
[----:B------:R-:W-:Y:S04]  /*7fb60*/  STL.64 [R1+0xe20], R168 ;  /* 0x000e20a801007387 */ /* 0x000fe80000100a00 */
[----:B------:R3:W-:Y:S01]  /*7fb70*/  STL.64 [R1+0xe28], R170 ;  /* 0x000e28aa01007387 */ /* 0x0007e20000100a00 */
[C---:B--2---:R-:W-:Y:S03]  /*7fb80*/  HMMA.1688.F32.TF32 R172, R4.reuse, R136, R224 ;  /* 0x0000008804ac723c */ /* 0x044fe600000810e0 */
[----:B------:R-:W-:Y:S05]  /*7fb90*/  STL.64 [R1+0xe10], R52 ;  /* 0x000e103401007387 */ /* 0x000fea0000100a00 */
[C---:B---3--:R-:W-:Y:S01]  /*7fba0*/  HMMA.1688.F32.TF32 R168, R4.reuse, R132, R228 ;  /* 0x0000008404a8723c */ /* 0x048fe200000810e4 */
[----:B------:R2:W-:Y:S07]  /*7fbb0*/  STL.64 [R1+0xe18], R54 ;  /* 0x000e183601007387 */ /* 0x0005ee0000100a00 */
[C---:B--2---:R-:W-:Y:S08]  /*7fbc0*/  HMMA.1688.F32.TF32 R52, R4.reuse, R128, R12 ;  /* 0x000000800434723c */ /* 0x044ff0000008100c */
        /* <DEDUP_REMOVED lines=28> */
[C---:B--2---:R-:W-:Y:S07]  /*7fd90*/  HMMA.1688.F32.TF32 R12, R4.reuse, R88, R48 ;  /* 0x00000058040c723c */ /* 0x044fee0000081030 */
[----:B------:R-:W-:Y:S04]  /*7fda0*/  STL.64 [R1+0xd60], R20 ;  /* 0x000d601401007387 */ /* 0x000fe80000100a00 */
[----:B------:R2:W-:Y:S04]  /*7fdb0*/  STL.64 [R1+0xd68], R22 ;  /* 0x000d681601007387 */ /* 0x0005e80000100a00 */
[----:B------:R-:W-:Y:S04]  /*7fdc0*/  STL.64 [R1+0xd50], R16 ;  /* 0x000d501001007387 */ /* 0x000fe80000100a00 */
[----:B------:R3:W-:Y:S01]  /*7fdd0*/  STL.64 [R1+0xd58], R18 ;  /* 0x000d581201007387 */ /* 0x0007e20000100a00 */
[C---:B--2---:R-:W-:Y:S03]  /*7fde0*/  HMMA.1688.F32.TF32 R20, R4.reuse, R84, R232 ;  /* 0x000000540414723c */ /* 0x044fe600000810e8 */
[----:B------:R-:W-:Y:S05]  /*7fdf0*/  STL.64 [R1+0xd40], R12 ;  /* 0x000d400c01007387 */ /* 0x000fea0000100a00 */
[C---:B---3--:R-:W-:Y:S01]  /*7fe00*/  HMMA.1688.F32.TF32 R16, R4.reuse, R80, R64 ;  /* 0x000000500410723c */ /* 0x048fe20000081040 */
[----:B------:R2:W-:Y:S07]  /*7fe10*/  STL.64 [R1+0xd48], R14 ;  /* 0x000d480e01007387 */ /* 0x0005ee0000100a00 */
[----:B--2---:R-:W-:Y:S07]  /*7fe20*/  HMMA.1688.F32.TF32 R12, R4, R76, R60 ;  /* 0x0000004c040c723c */ /* 0x004fee000008103c */
[----:B------:R-:W-:Y:S04]  /*7fe30*/  STL.64 [R1+0xd30], R20 ;  /* 0x000d301401007387 */ /* 0x000fe80000100a00 */
[----:B------:R-:W-:Y:S04]  /*7fe40*/  STL.64 [R1+0xd38], R22 ;  /* 0x000d381601007387 */ /* 0x000fe80000100a00 */
[----:B------:R-:W-:Y:S04]  /*7fe50*/  STL.64 [R1+0xd20], R16 ;  /* 0x000d201001007387 */ /* 0x000fe80000100a00 */
[----:B------:R1:W-:Y:S04]  /*7fe60*/  STL.64 [R1+0xd28], R18 ;  /* 0x000d281201007387 */ /* 0x0003e80000100a00 */
[----:B------:R-:W-:Y:S04]  /*7fe70*/  LDS R4, [R2+0x8380] ;  /* 0x0083800002047984 */ /* 0x000fe80000000800 */
[----:B------:R-:W-:Y:S04]  /*7fe80*/  LDS R6, [R2+0xa380] ;  /* 0x00a3800002067984 */ /* 0x000fe80000000800 */
[----:B------:R-:W-:Y:S01]  /*7fe90*/  STL.64 [R1+0x2e0], R12 ;  /* 0x0002e00c01007387 */ /* 0x000fe20000100a00 */
[C---:B-1----:R-:W-:Y:S03]  /*7fea0*/  HMMA.1688.F32.TF32 R16, R8.reuse, R192, R56 ;  /* 0x000000c00810723c */ /* 0x042fe60000081038 */
[----:B------:R1:W-:Y:S04]  /*7feb0*/  STL.64 [R1+0x2e8], R14 ;  /* 0x0002e80e01007387 */ /* 0x0003e80000100a00 */
[----:B------:R-:W2:Y:S04]  /*7fec0*/  LDL.LU R56, [R1+0x20b0] ;  /* 0x0020b00001387983 */ /* 0x000ea80000300800 */
[----:B------:R-:W-:Y:S01]  /*7fed0*/  LDS R5, [R201+0x8380] ;  /* 0x00838000c9057984 */ /* 0x000fe20000000800 */
[C---:B-1----:R-:W-:Y:S03]  /*7fee0*/  HMMA.1688.F32.TF32 R12, R8.reuse, R188, R240 ;  /* 0x000000bc080c723c */ /* 0x042fe600000810f0 */
[----:B------:R-:W1:Y:S08]  /*7fef0*/  LDS R7, [R201+0xa380] ;  /* 0x00a38000c9077984 */ /* 0x000e700000000800 */
[----:B------:R3:W-:Y:S04]  /*7ff00*/  STL.64 [R1+0xd10], R16 ;  /* 0x000d101001007387 */ /* 0x0007e80000100a00 */
[----:B------:R4:W-:Y:S08]  /*7ff10*/  STL.64 [R1+0xd18], R18 ;  /* 0x000d181201007387 */ /* 0x0009f00000100a00 */
        /* <DEDUP_REMOVED lines=125> */
[C---:B--2---:R-:W-:Y:S11]  /*806f0*/  HMMA.1688.F32.TF32 R180, R8.reuse, R184, R180 ;  /* 0x000000b808b4723c */ /* 0x044ff600000810b4 */
[----:B------:R-:W-:Y:S11]  /*80700*/  @!UPT UIADD3 URZ, URZ, URZ, URZ ;  /* 0x0000003f3f3ff290 */ /* 0x000ff6000fffe03f */
[----:B------:R-:W-:Y:S01]  /*80710*/  @!UPT UIADD3 URZ, URZ, URZ, URZ ;  /* 0x0000003f3f3ff290 */ /* 0x000fe2000fffe03f */
[----:B------:R-:W-:Y:S04]  /*80720*/  STL.64 [R1+0xcf0], R180 ;  /* 0x000cf0b401007387 */ /* 0x000fe80000100a00 */
[----:B------:R1:W-:Y:S04]  /*80730*/  STL.64 [R1+0xcf8], R182 ;  /* 0x000cf8b601007387 */ /* 0x0003e80000100a00 */
[----:B-1----:R-:W2:Y:S04]  /*80740*/  LDL.LU.64 R182, [R1+0x6e98] ;  /* 0x006e980001b67983 */ /* 0x002ea80000300a00 */
[----:B------:R-:W2:Y:S02]  /*80750*/  LDL.LU.64 R180, [R1+0x6e90] ;  /* 0x006e900001b47983 */ /* 0x000ea40000300a00 */
[C---:B--2---:R-:W-:Y:S11]  /*80760*/  HMMA.1688.F32.TF32 R176, R8.reuse, R180, R176 ;  /* 0x000000b408b0723c */ /* 0x044ff600000810b0 */
[----:B------:R-:W-:Y:S11]  /*80770*/  @!UPT UIADD3 URZ, URZ, URZ, URZ ;  /* 0x0000003f3f3ff290 */ /* 0x000ff6000fffe03f */
[----:B------:R-:W-:Y:S01]  /*80780*/  @!UPT UIADD3 URZ, URZ, URZ, URZ ;  /* 0x0000003f3f3ff290 */ /* 0x000fe2000fffe03f */
[----:B------:R-:W-:Y:S04]  /*80790*/  STL.64 [R1+0xce0], R176 ;  /* 0x000ce0b001007387 */ /* 0x000fe80000100a00 */
[----:B------:R1:W-:Y:S04]  /*807a0*/  STL.64 [R1+0xce8], R178 ;  /* 0x000ce8b201007387 */ /* 0x0003e80000100a00 */
[----:B-1----:R-:W2:Y:S04]  /*807b0*/  LDL.LU.64 R178, [R1+0x6e88] ;  /* 0x006e880001b27983 */ /* 0x002ea80000300a00 */
[----:B------:R-:W3:Y:S02]  /*807c0*/  LDL.LU.64 R176, [R1+0x6e80] ;  /* 0x006e800001b07983 */ /* 0x000ee40000300a00 */
[C---:B---3--:R-:W-:Y:S11]  /*807d0*/  HMMA.1688.F32.TF32 R172, R8.reuse, R176, R172 ;  /* 0x000000b008ac723c */ /* 0x048ff600000810ac */
[----:B------:R-:W-:Y:S11]  /*807e0*/  @!UPT UIADD3 URZ, URZ, URZ, URZ ;  /* 0x0000003f3f3ff290 */ /* 0x000ff6000fffe03f */
[----:B------:R-:W-:Y:S01]  /*807f0*/  @!UPT UIADD3 URZ, URZ, URZ, URZ ;  /* 0x0000003f3f3ff290 */ /* 0x000fe2000fffe03f */
[----:B------:R-:W-:Y:S04]  /*80800*/  STL.64 [R1+0xcd0], R172 ;  /* 0x000cd0ac01007387 */ /* 0x000fe80000100a00 */
[----:B------:R1:W-:Y:S04]  /*80810*/  STL.64 [R1+0xcd8], R174 ;  /* 0x000cd8ae01007387 */ /* 0x0003e80000100a00 */
[----:B-1----:R-:W3:Y:S04]  /*80820*/  LDL.LU.64 R174, [R1+0x6e78] ;  /* 0x006e780001ae7983 */ /* 0x002ee80000300a00 */
[----:B------:R-:W2:Y:S02]  /*80830*/  LDL.LU.64 R172, [R1+0x6e70] ;  /* 0x006e700001ac7983 */ /* 0x000ea40000300a00 */
[C---:B--2---:R-:W-:Y:S11]  /*80840*/  HMMA.1688.F32.TF32 R168, R8.reuse, R172, R168 ;  /* 0x000000ac08a8723c */ /* 0x044ff600000810a8 */
[----:B------:R-:W-:Y:S11]  /*80850*/  @!UPT UIADD3 URZ, URZ, URZ, URZ ;  /* 0x0000003f3f3ff290 */ /* 0x000ff6000fffe03f */
[----:B------:R-:W-:Y:S01]  /*80860*/  @!UPT UIADD3 URZ, URZ, URZ, URZ ;  /* 0x0000003f3f3ff290 */ /* 0x000fe2000fffe03f */
[----:B------:R-:W-:Y:S04]  /*80870*/  STL.64 [R1+0xcc0], R168 ;  /* 0x000cc0a801007387 */ /* 0x000fe80000100a00 */
[----:B------:R1:W-:Y:S04]  /*80880*/  STL.64 [R1+0xcc8], R170 ;  /* 0x000cc8aa01007387 */ /* 0x0003e80000100a00 */
[----:B-1----:R-:W2:Y:S04]  /*80890*/  LDL.LU.64 R170, [R1+0x6e68] ;  /* 0x006e680001aa7983 */ /* 0x002ea80000300a00 */
[----:B------:R-:W2:Y:S01]  /*808a0*/  LDL.LU.64 R168, [R1+0x6e60] ;  /* 0x006e600001a87983 */ /* 0x000ea20000300a00 */
[C---:B------:R-:W-:Y:S08]  /*808b0*/  HMMA.1688.F32.TF32 R52, R8.reuse, R160, R52 ;  /* 0x000000a00834723c */ /* 0x040ff00000081034 */
[C---:B------:R-:W-:Y:S08]  /*808c0*/  HMMA.1688.F32.TF32 R16, R8.reuse, R128, R16 ;  /* 0x000000800810723c */ /* 0x040ff00000081010 */
[C---:B--2---:R-:W-:Y:S11]  /*808d0*/  HMMA.1688.F32.TF32 R248, R8.reuse, R168, R248 ;  /* 0x000000a808f8723c */ /* 0x044ff600000810f8 */
[----:B------:R-:W-:Y:S11]  /*808e0*/  @!UPT UIADD3 URZ, URZ, URZ, URZ ;  /* 0x0000003f3f3ff290 */ /* 0x000ff6000fffe03f */
[----:B------:R-:W-:Y:S01]  /*808f0*/  @!UPT UIADD3 URZ, URZ, URZ, URZ ;  /* 0x0000003f3f3ff290 */ /* 0x000fe2000fffe03f */
        /* <DEDUP_REMOVED lines=27> */
[C---:B----4-:R-:W-:Y:S08]  /*80ab0*/  HMMA.1688.F32.TF32 R52, R8.reuse, R132, R12 ;  /* 0x000000840834723c */ /* 0x050ff0000008100c */
        /* <DEDUP_REMOVED lines=22> */
[C---:B--2---:R-:W-:Y:S03]  /*80c20*/  HMMA.1688.F32.TF32 R12, R8.reuse, R100, R44 ;  /* 0x00000064080c723c */ /* 0x044fe6000008102c */
        /* <DEDUP_REMOVED lines=17> */
[----:B--2---:R-:W-:Y:S08]  /*80d40*/  HMMA.1688.F32.TF32 R12, R8, R76, R56 ;  /* 0x0000004c080c723c */ /* 0x004ff00000081038 */
[C---:B------:R-:W-:Y:S01]  /*80d50*/  HMMA.1688.F32.TF32 R8, R4.reuse, R192, R240 ;  /* 0x000000c00408723c */ /* 0x040fe200000810f0 */
[----:B------:R1:W-:Y:S04]  /*80d60*/  STL.64 [R1+0xb40], R20 ;  /* 0x000b401401007387 */ /* 0x0003e80000100a00 */
[----:B------:R2:W-:Y:S04]  /*80d70*/  STL.64 [R1+0xb48], R22 ;  /* 0x000b481601007387 */ /* 0x0005e80000100a00 */
[----:B------:R4:W-:Y:S04]  /*80d80*/  STL.64 [R1+0xb30], R16 ;  /* 0x000b301001007387 */ /* 0x0009e80000100a00 */
[----:B------:R1:W-:Y:S04]  /*80d90*/  STL.64 [R1+0xb38], R18 ;  /* 0x000b381201007387 */ /* 0x0003e80000100a00 */
[----:B------:R-:W3:Y:S04]  /*80da0*/  LDL.LU R56, [R1+0x29e0] ;  /* 0x0029e00001387983 */ /* 0x000ee80000300800 */
[----:B------:R1:W-:Y:S04]  /*80db0*/  STL.64 [R1+0x2d0], R12 ;  /* 0x0002d00c01007387 */ /* 0x0003e80000100a00 */
[----:B------:R1:W-:Y:S04]  /*80dc0*/  STL.64 [R1+0x2d8], R14 ;  /* 0x0002d80e01007387 */ /* 0x0003e80000100a00 */
[----:B------:R-:W-:Y:S04]  /*80dd0*/  STL.64 [R1+0x2c0], R8 ;  /* 0x0002c00801007387 */ /* 0x000fe80000100a00 */
        /* <DEDUP_REMOVED lines=108> */
[C---:B----4-:R-:W-:Y:S08]  /*814a0*/  HMMA.1688.F32.TF32 R12, R4.reuse, R72, R12 ;  /* 0x00000048040c723c */ /* 0x050ff0000008100c */
[C---:B--2---:R-:W-:Y:S08]  /*814b0*/  HMMA.1688.F32.TF32 R196, R4.reuse, R176, R196 ;  /* 0x000000b004c4723c */ /* 0x044ff000000810c4 */
[C---:B---3--:R-:W-:Y:S08]  /*814c0*/  HMMA.1688.F32.TF32 R244, R4.reuse, R184, R244 ;  /* 0x000000b804f4723c */ /* 0x048ff000000810f4 */
[C---:B------:R-:W-:Y:S08]  /*814d0*/  HMMA.1688.F32.TF32 R248, R4.reuse, R188, R248 ;  /* 0x000000bc04f8723c */ /* 0x040ff000000810f8 */
[C---:B------:R-:W-:Y:S11]  /*814e0*/  HMMA.1688.F32.TF32 R8, R4.reuse, R180, R52 ;  /* 0x000000b40408723c */ /* 0x040ff60000081034 */
[----:B------:R-:W-:Y:S04]  /*814f0*/  @!UPT UIADD3 URZ, URZ, URZ, URZ ;  /* 0x0000003f3f3ff290 */ /* 0x000fe8000fffe03f */
        /* <DEDUP_REMOVED lines=15> */
[----:B------:R-:W-:Y:S04]  /*815f0*/  STL.64 [R1+0x268], R10 ;  /* 0x0002680a01007387 */ /* 0x000fe80000100a00 */
[----:B------:R-:W-:Y:S04]  /*81600*/  STL.64 [R1+0x250], R196 ;  /* 0x000250c401007387 */ /* 0x000fe80000100a00 */
[----:B------:R1:W-:Y:S04]  /*81610*/  STL.64 [R1+0x258], R198 ;  /* 0x000258c601007387 */ /* 0x0003e80000100a00 */
        /* <DEDUP_REMOVED lines=10> */
[C---:B-1----:R-:W-:Y:S10]  /*816c0*/  HMMA.1688.F32.TF32 R196, R4.reuse, R68, R228 ;  /* 0x0000004404c4723c */ /* 0x042ff400000810e4 */
[----:B------:R-:W-:Y:S04]  /*816d0*/  STL.64 [R1+0xb10], R52 ;  /* 0x000b103401007387 */ /* 0x000fe80000100a00 */
[----:B------:R1:W-:Y:S02]  /*816e0*/  STL.64 [R1+0xb18], R54 ;  /* 0x000b183601007387 */ /* 0x0003e40000100a00 */
[C---:B-1----:R-:W-:Y:S07]  /*816f0*/  HMMA.1688.F32.TF32 R52, R4.reuse, R148, R16 ;  /* 0x000000940434723c */ /* 0x042fee0000081010 */
        /* <DEDUP_REMOVED lines=43> */
[----:B------:R-:W-:Y:S04]  /*819b0*/  STL.64 [R1+0xa28], R22 ;  /* 0x000a281601007387 */ /* 0x000fe80000100a00 */
[----:B------:R-:W3:Y:S04]  /*819c0*/  LDL.LU R56, [R1+0x2840] ;  /* 0x0028400001387983 */ /* 0x000ee80000300800 */
        /* <DEDUP_REMOVED lines=114> */
[----:B------:R1:W-:Y:S04]  /*820f0*/  STL.64 [R1+0x9f0], R28 ;  /* 0x0009f01c01007387 */ /* 0x0003e80000100a00 */
[----:B------:R-:W-:Y:S04]  /*82100*/  STL.64 [R1+0x9f8], R30 ;  /* 0x0009f81e01007387 */ /* 0x000fe80000100a00 */
[----:B-1----:R-:W2:Y:S01]  /*82110*/  LDL.LU.64 R28, [R1+0x6e58] ;  /* 0x006e5800011c7983 */ /* 0x002ea20000300a00 */
[C---:B------:R-:W-:Y:S08]  /*82120*/  HMMA.1688.F32.TF32 R248, R4.reuse, R84, R248 ;  /* 0x0000005404f8723c */ /* 0x040ff000000810f8 */
[C---:B---3--:R-:W-:Y:S08]  /*82130*/  HMMA.1688.F32.TF32 R244, R4.reuse, R80, R244 ;  /* 0x0000005004f4723c */ /* 0x048ff000000810f4 */
[----:B------:R-:W-:Y:S01]  /*82140*/  HMMA.1688.F32.TF32 R52, R4, R76, R52 ;  /* 0x0000004c0434723c */ /* 0x000fe20000081034 */
[----:B------:R-:W-:Y:S04]  /*82150*/  LDS R4, [R2+0x8480] ;  /* 0x0084800002047984 */ /* 0x000fe80000000800 */
[----:B------:R-:W-:Y:S04]  /*82160*/  LDS R6, [R2+0xa480] ;  /* 0x00a4800002067984 */ /* 0x000fe80000000800 */
[----:B------:R-:W-:Y:S04]  /*82170*/  STL.64 [R1+0x9e0], R248 ;  /* 0x0009e0f801007387 */ /* 0x000fe80000100a00 */
[----:B------:R-:W-:Y:S04]  /*82180*/  STL.64 [R1+0x9e8], R250 ;  /* 0x0009e8fa01007387 */ /* 0x000fe80000100a00 */
[----:B------:R-:W-:Y:S04]  /*82190*/  STL.64 [R1+0x9d0], R244 ;  /* 0x0009d0f401007387 */ /* 0x000fe80000100a00 */
[----:B------:R1:W-:Y:S04]  /*821a0*/  STL.64 [R1+0x9d8], R246 ;  /* 0x0009d8f601007387 */ /* 0x0003e80000100a00 */
[----:B------:R-:W-:Y:S04]  /*821b0*/  STL.64 [R1+0x230], R52 ;  /* 0x0002303401007387 */ /* 0x000fe80000100a00 */
[----:B------:R4:W-:Y:S01]  /*821c0*/  STL.64 [R1+0x238], R54 ;  /* 0x0002383601007387 */ /* 0x0009e20000100a00 */
[C---:B-1----:R-:W-:Y:S03]  /*821d0*/  HMMA.1688.F32.TF32 R244, R8.reuse, R192, R196 ;  /* 0x000000c008f4723c */ /* 0x042fe600000810c4 */
[----:B------:R-:W-:Y:S04]  /*821e0*/  LDS R5, [R201+0x8480] ;  /* 0x00848000c9057984 */ /* 0x000fe80000000800 */
[----:B------:R-:W1:Y:S01]  /*821f0*/  LDS R7, [R201+0xa480] ;  /* 0x00a48000c9077984 */ /* 0x000e620000000800 */
[C---:B------:R-:W-:Y:S08]  /*82200*/  HMMA.1688.F32.TF32 R196, R8.reuse, R188, R204 ;  /* 0x000000bc08c4723c */ /* 0x040ff000000810cc */
[C---:B----4-:R-:W-:Y:S07]  /*82210*/  HMMA.1688.F32.TF32 R52, R8.reuse, R184, R208 ;  /* 0x000000b80834723c */ /* 0x050fee00000810d0 */
[----:B------:R-:W-:Y:S01]  /*82220*/  STL.64 [R1+0x9c0], R244 ;  /* 0x0009c0f401007387 */ /* 0x000fe20000100a00 */
[C---:B------:R-:W-:Y:S03]  /*82230*/  HMMA.1688.F32.TF32 R204, R8.reuse, R180, R212 ;  /* 0x000000b408cc723c */ /* 0x040fe600000810d4 */
[----:B------:R-:W-:Y:S04]  /*82240*/  STL.64 [R1+0x9c8], R246 ;  /* 0x0009c8f601007387 */ /* 0x000fe80000100a00 */
[----:B------:R-:W-:Y:S04]  /*82250*/  STL.64 [R1+0x9b0], R196 ;  /* 0x0009b0c401007387 */ /* 0x000fe80000100a00 */
[----:B------:R3:W-:Y:S04]  /*82260*/  STL.64 [R1+0x9b8], R198 ;  /* 0x0009b8c601007387 */ /* 0x0007e80000100a00 */
[----:B------:R-:W-:Y:S04]  /*82270*/  STL.64 [R1+0x9a0], R52 ;  /* 0x0009a03401007387 */ /* 0x000fe80000100a00 */
[----:B------:R4:W-:Y:S01]  /*82280*/  STL.64 [R1+0x9a8], R54 ;  /* 0x0009a83601007387 */ /* 0x0009e20000100a00 */
[C---:B---3--:R-:W-:Y:S08]  /*82290*/  HMMA.1688.F32.TF32 R196, R8.reuse, R176, R216 ;  /* 0x000000b008c4723c */ /* 0x048ff000000810d8 */
[C---:B----4-:R-:W-:Y:S01]  /*822a0*/  HMMA.1688.F32.TF32 R52, R8.reuse, R172, R220 ;  /* 0x000000ac0834723c */ /* 0x050fe200000810dc */
[----:B------:R-:W-:Y:S04]  /*822b0*/  STL.64 [R1+0x990], R204 ;  /* 0x000990cc01007387 */ /* 0x000fe80000100a00 */
[----:B------:R3:W-:Y:S03]  /*822c0*/  STL.64 [R1+0x998], R206 ;  /* 0x000998ce01007387 */ /* 0x0007e60000100a00 */
[C---:B------:R-:W-:Y:S07]  /*822d0*/  HMMA.1688.F32.TF32 R16, R8.reuse, R156, R16 ;  /* 0x0000009c0810723c */ /* 0x040fee0000081010 */
[----:B------:R-:W-:Y:S01]  /*822e0*/  STL.64 [R1+0x980], R196 ;  /* 0x000980c401007387 */ /* 0x000fe20000100a00 */
[C---:B---3--:R-:W-:Y:S03]  /*822f0*/  HMMA.1688.F32.TF32 R204, R8.reuse, R168, R224 ;  /* 0x000000a808cc723c */ /* 0x048fe600000810e0 */
[----:B------:R3:W-:Y:S04]  /*82300*/  STL.64 [R1+0x988], R198 ;  /* 0x000988c601007387 */ /* 0x0007e80000100a00 */
[----:B------:R-:W-:Y:S04]  /*82310*/  STL.64 [R1+0x970], R52 ;  /* 0x0009703401007387 */ /* 0x000fe80000100a00 */
[----:B------:R4:W-:Y:S01]  /*82320*/  STL.64 [R1+0x978], R54 ;  /* 0x0009783601007387 */ /* 0x0009e20000100a00 */
[C---:B---3--:R-:W-:Y:S08]  /*82330*/  HMMA.1688.F32.TF32 R196, R8.reuse, R164, R228 ;  /* 0x000000a408c4723c */ /* 0x048ff000000810e4 */
        /* <DEDUP_REMOVED lines=16> */
[----:B------:R3:W-:Y:S10]  /*82440*/  STL.64 [R1+0x918], R22 ;  /* 0x0009181601007387 */ /* 0x0007f40000100a00 */
[----:B------:R-:W-:Y:S01]  /*82450*/  STL.64 [R1+0x900], R16 ;  /* 0x0009001001007387 */ /* 0x000fe20000100a00 */
[C---:B---3--:R-:W-:Y:S03]  /*82460*/  HMMA.1688.F32.TF32 R20, R8.reuse, R144, R40 ;  /* 0x000000900814723c */ /* 0x048fe60000081028 */
[----:B------:R3:W-:Y:S04]  /*82470*/  STL.64 [R1+0x908], R18 ;  /* 0x0009081201007387 */ /* 0x0007e80000100a00 */
[----:B------:R-:W-:Y:S04]  /*82480*/  STL.64 [R1+0x8f0], R12 ;  /* 0x0008f00c01007387 */ /* 0x000fe80000100a00 */
[----:B------:R4:W-:Y:S01]  /*82490*/  STL.64 [R1+0x8f8], R14 ;  /* 0x0008f80e01007387 */ /* 0x0009e20000100a00 */
[C---:B---3--:R-:W-:Y:S08]  /*824a0*/  HMMA.1688.F32.TF32 R16, R8.reuse, R140, R44 ;  /* 0x0000008c0810723c */ /* 0x048ff0000008102c */
[C---:B----4-:R-:W-:Y:S03]  /*824b0*/  HMMA.1688.F32.TF32 R12, R8.reuse, R136, R236 ;  /* 0x00000088080c723c */ /* 0x050fe600000810ec */
[----:B------:R-:W-:Y:S04]  /*824c0*/  STL.64 [R1+0x8e0], R20 ;  /* 0x0008e01401007387 */ /* 0x000fe80000100a00 */
[----:B------:R3:W-:Y:S08]  /*824d0*/  STL.64 [R1+0x8e8], R22 ;  /* 0x0008e81601007387 */ /* 0x0007f00000100a00 */
        /* <DEDUP_REMOVED lines=15> */
[----:B----4-:R-:W-:Y:S03]  /*825d0*/  HMMA.1688.F32.TF32 R12, R8, R112, R240 ;  /* 0x00000070080c723c */ /* 0x010fe600000810f0 */
[----:B------:R3:W-:Y:S04]  /*825e0*/  STL.64 [R1+0x880], R20 ;  /* 0x0008801401007387 */ /* 0x0007e80000100a00 */
[----:B------:R4:W-:Y:S04]  /*825f0*/  STL.64 [R1+0x888], R22 ;  /* 0x0008881601007387 */ /* 0x0009e80000100a00 */
[----:B------:R-:W3:Y:S01]  /*82600*/  LDL.LU R56, [R1+0x2750] ;  /* 0x0027500001387983 */ /* 0x000ee20000300800 */
[----:B--2---:R-:W-:-:S03]  /*82610*/  MOV R58, R28 ;  /* 0x0000001c003a7202 */ /* 0x004fc60000000f00 */
[----:B------:R-:W-:Y:S04]  /*82620*/  STL.64 [R1+0x870], R16 ;  /* 0x0008701001007387 */ /* 0x000fe80000100a00 */
[----:B------:R-:W-:Y:S01]  /*82630*/  STL.64 [R1+0x878], R18 ;  /* 0x0008781201007387 */ /* 0x000fe20000100a00 */
[----:B------:R-:W-:-:S03]  /*82640*/  IMAD.MOV.U32 R59, RZ, RZ, R29 ;  /* 0x000000ffff3b7224 */ /* 0x000fc600078e001d */
[----:B------:R2:W-:Y:S04]  /*82650*/  STL.64 [R1+0x860], R12 ;  /* 0x0008600c01007387 */ /* 0x0005e80000100a00 */
[----:B------:R1:W-:Y:S04]  /*82660*/  STL.64 [R1+0x868], R14 ;  /* 0x0008680e01007387 */ /* 0x0003e80000100a00 */
[----:B------:R-:W2:Y:S04]  /*82670*/  LDL.LU R57, [R1+0x2754] ;  /* 0x0027540001397983 */ /* 0x000ea80000300800 */
[----:B------:R-:W2:Y:S04]  /*82680*/  LDL.LU R28, [R1+0x6e54] ;  /* 0x006e5400011c7983 */ /* 0x000ea80000300800 */
[----:B------:R-:W3:Y:S04]  /*82690*/  LDL.LU R29, [R1+0x6e50] ;  /* 0x006e5000011d7983 */ /* 0x000ee80000300800 */
[----:B------:R-:W4:Y:S04]  /*826a0*/  LDL.LU R60, [R1+0x2760] ;  /* 0x00276000013c7983 */ /* 0x000f280000300800 */
[----:B------:R-:W4:Y:S04]  /*826b0*/  LDL.LU R61, [R1+0x2764] ;  /* 0x00276400013d7983 */ /* 0x000f280000300800 */
[----:B------:R-:W4:Y:S04]  /*826c0*/  LDL.LU R62, [R1+0x2768] ;  /* 0x00276800013e7983 */ /* 0x000f280000300800 */
[----:B------:R-:W4:Y:S04]  /*826d0*/  LDL.LU R63, [R1+0x276c] ;  /* 0x00276c00013f7983 */ /* 0x000f280000300800 */
[----:B------:R-:W4:Y:S01]  /*826e0*/  LDL.LU R64, [R1+0x2770] ;  /* 0x0027700001407983 */ /* 0x000f220000300800 */
[----:B--2---:R-:W-:-:S02]  /*826f0*/  IMAD.MOV.U32 R66, RZ, RZ, R28 ;  /* 0x000000ffff427224 */ /* 0x004fc400078e001c */
[----:B---3--:R-:W-:Y:S02]  /*82700*/  IMAD.MOV.U32 R65, RZ, RZ, R29 ;  /* 0x000000ffff417224 */ /* 0x008fe400078e001d */
[----:B------:R-:W2:Y:S04]  /*82710*/  LDL.LU R29, [R1+0x6e4c] ;  /* 0x006e4c00011d7983 */ /* 0x000ea80000300800 */
[----:B------:R-:W3:Y:S04]  /*82720*/  LDL.LU R28, [R1+0x6e48] ;  /* 0x006e4800011c7983 */ /* 0x000ee80000300800 */
[----:B------:R-:W4:Y:S04]  /*82730*/  LDL.LU R67, [R1+0x277c] ;  /* 0x00277c0001437983 */ /* 0x000f280000300800 */
[----:B------:R-:W4:Y:S04]  /*82740*/  LDL.LU R48, [R1+0x2790] ;  /* 0x0027900001307983 */ /* 0x000f280000300800 */
[----:B------:R-:W4:Y:S04]  /*82750*/  LDL.LU R49, [R1+0x2794] ;  /* 0x0027940001317983 */ /* 0x000f280000300800 */
[----:B------:R-:W4:Y:S01]  /*82760*/  LDL.LU R50, [R1+0x2798] ;  /* 0x0027980001327983 */ /* 0x000f220000300800 */
[----:B--2---:R-:W-:-:S03]  /*82770*/  IMAD.MOV.U32 R51, RZ, RZ, R29 ;  /* 0x000000ffff337224 */ /* 0x004fc600078e001d */
[----:B------:R-:W2:Y:S01]  /*82780*/  LDL.LU R29, [R1+0x6e44] ;  /* 0x006e4400011d7983 */ /* 0x000ea20000300800 */
[----:B---3--:R-:W-:-:S03]  /*82790*/  MOV R44, R28 ;  /* 0x0000001c002c7202 */ /* 0x008fc60000000f00 */
[----:B------:R-:W3:Y:S04]  /*827a0*/  LDL.LU R28, [R1+0x6e40] ;  /* 0x006e4000011c7983 */ /* 0x000ee80000300800 */
[----:B------:R-:W4:Y:S04]  /*827b0*/  LDL.LU R45, [R1+0x1a74] ;  /* 0x001a7400012d7983 */ /* 0x000f280000300800 */
[----:B------:R-:W4:Y:S04]  /*827c0*/  LDL.LU R46, [R1+0x1a78] ;  /* 0x001a7800012e7983 */ /* 0x000f280000300800 */
[----:B------:R-:W4:Y:S04]  /*827d0*/  LDL.LU R47, [R1+0x1a7c] ;  /* 0x001a7c00012f7983 */ /* 0x000f280000300800 */
[----:B------:R-:W4:Y:S01]  /*827e0*/  LDL.LU R36, [R1+0x1f90] ;  /* 0x001f900001247983 */ /* 0x000f220000300800 */
[----:B--2---:R-:W-:-:S03]  /*827f0*/  IMAD.MOV.U32 R37, RZ, RZ, R29 ;  /* 0x000000ffff257224 */ /* 0x004fc600078e001d */
[----:B------:R-:W2:Y:S01]  /*82800*/  LDL.LU R29, [R1+0x6e3c] ;  /* 0x006e3c00011d7983 */ /* 0x000ea20000300800 */
[----:B---3--:R-:W-:-:S03]  /*82810*/  IMAD.MOV.U32 R38, RZ, RZ, R28 ;  /* 0x000000ffff267224 */ /* 0x008fc600078e001c */
[----:B------:R-:W2:Y:S04]  /*82820*/  LDL.LU R28, [R1+0x6e38] ;  /* 0x006e3800011c7983 */ /* 0x000ea80000300800 */
        /* <DEDUP_REMOVED lines=9> */
[----:B----4-:R-:W2:Y:S04]  /*828c0*/  LDL.LU R22, [R1+0x1fd8] ;  /* 0x001fd80001167983 */ /* 0x010ea80000300800 */
[----:B------:R-:W2:Y:S04]  /*828d0*/  LDL.LU R23, [R1+0x1fdc] ;  /* 0x001fdc0001177983 */ /* 0x000ea80000300800 */
[----:B------:R-:W4:Y:S04]  /*828e0*/  LDL.LU R12, [R1+0x1ff0] ;  /* 0x001ff000010c7983 */ /* 0x000f280000300800 */
[----:B------:R-:W4:Y:S04]  /*828f0*/  LDL.LU R13, [R1+0x1ff4] ;  /* 0x001ff400010d7983 */ /* 0x000f280000300800 */
[----:B-1----:R-:W4:Y:S04]  /*82900*/  LDL.LU R14, [R1+0x1ff8] ;  /* 0x001ff800010e7983 */ /* 0x002f280000300800 */
        /* <DEDUP_REMOVED lines=59> */
[----:B------:R-:W-:-:S02]  /*82cc0*/  IMAD.MOV.U32 R242, RZ, RZ, R3 ;  /* 0x000000fffff27224 */ /* 0x000fc400078e0003 */
[----:B------:R-:W-:Y:S01]  /*82cd0*/  IMAD.MOV.U32 R243, RZ, RZ, R0 ;  /* 0x000000fffff37224 */ /* 0x000fe200078e0000 */
[C---:B--2---:R-:W-:Y:S08]  /*82ce0*/  HMMA.1688.F32.TF32 R196, R8.reuse, R104, R196 ;  /* 0x0000006808c4723c */ /* 0x044ff000000810c4 */
[C---:B---3--:R-:W-:Y:S08]  /*82cf0*/  HMMA.1688.F32.TF32 R52, R8.reuse, R108, R52 ;  /* 0x0000006c0834723c */ /* 0x048ff00000081034 */
[C---:B----4-:R-:W-:Y:S11]  /*82d00*/  HMMA.1688.F32.TF32 R204, R8.reuse, R100, R204 ;  /* 0x0000006408cc723c */ /* 0x050ff600000810cc */
[----:B------:R-:W-:Y:S04]  /*82d10*/  @!UPT UIADD3 URZ, URZ, URZ, URZ ;  /* 0x0000003f3f3ff290 */ /* 0x000fe8000fffe03f */
        /* <DEDUP_REMOVED lines=14> */
[C---:B--2---:R-:W-:Y:S08]  /*82e00*/  HMMA.1688.F32.TF32 R196, R8.reuse, R80, R224 ;  /* 0x0000005008c4723c */ /* 0x044ff000000810e0 */
[----:B------:R-:W-:Y:S01]  /*82e10*/  HMMA.1688.F32.TF32 R8, R8, R76, R228 ;  /* 0x0000004c0808723c */ /* 0x000fe200000810e4 */
[----:B------:R-:W-:Y:S04]  /*82e20*/  STL.64 [R1+0x800], R204 ;  /* 0x000800cc01007387 */ /* 0x000fe80000100a00 */
[----:B------:R-:W-:Y:S04]  /*82e30*/  STL.64 [R1+0x808], R206 ;  /* 0x000808ce01007387 */ /* 0x000fe80000100a00 */
        /* <DEDUP_REMOVED lines=14> */
[----:B------:R2:W-:Y:S01]  /*82f20*/  STL.64 [R1+0x1f0], R8 ;  /* 0x0001f00801007387 */ /* 0x0005e20000100a00 */
[----:B------:R-:W-:Y:S01]  /*82f30*/  MOV R3, R10 ;  /* 0x0000000a00037202 */ /* 0x000fe20000000f00 */
[----:B------:R-:W-:Y:S01]  /*82f40*/  IMAD.MOV.U32 R0, RZ, RZ, R11 ;  /* 0x000000ffff007224 */ /* 0x000fe200078e000b */
[C---:B-1----:R-:W-:Y:S05]  /*82f50*/  HMMA.1688.F32.TF32 R12, R4.reuse, R176, R28 ;  /* 0x000000b0040c723c */ /* 0x042fea000008101c */
[----:B------:R-:W-:Y:S03]  /*82f60*/  STL.64 [R1+0x1e0], R16 ;  /* 0x0001e01001007387 */ /* 0x000fe60000100a00 */
[C---:B--2---:R-:W-:Y:S01]  /*82f70*/  HMMA.1688.F32.TF32 R8, R4.reuse, R172, R32 ;  /* 0x000000ac0408723c */ /* 0x044fe20000081020 */
[----:B------:R1:W-:Y:S04]  /*82f80*/  STL.64 [R1+0x1e8], R18 ;  /* 0x0001e81201007387 */ /* 0x0003e80000100a00 */
[----:B------:R-:W-:Y:S04]  /*82f90*/  LDS R28, [R2+0x8500] ;  /* 0x00850000021c7984 */ /* 0x000fe80000000800 */
[----:B------:R-:W-:Y:S01]  /*82fa0*/  LDS R30, [R2+0xa500] ;  /* 0x00a50000021e7984 */ /* 0x000fe20000000800 */
[C---:B-1----:R-:W-:Y:S03]  /*82fb0*/  HMMA.1688.F32.TF32 R16, R4.reuse, R168, R36 ;  /* 0x000000a80410723c */ /* 0x042fe60000081024 */
[----:B------:R-:W-:Y:S04]  /*82fc0*/  LDS R29, [R201+0x8500] ;  /* 0x00850000c91d7984 */ /* 0x000fe80000000800 */
[----:B------:R-:W-:Y:S04]  /*82fd0*/  STL.64 [R1+0x1d0], R12 ;  /* 0x0001d00c01007387 */ /* 0x000fe80000100a00 */
[----:B------:R1:W-:Y:S04]  /*82fe0*/  STL.64 [R1+0x1d8], R14 ;  /* 0x0001d80e01007387 */ /* 0x0003e80000100a00 */
[----:B------:R-:W-:Y:S04]  /*82ff0*/  STL.64 [R1+0x1c0], R8 ;  /* 0x0001c00801007387 */ /* 0x000fe80000100a00 */
[----:B------:R2:W-:Y:S01]  /*83000*/  STL.64 [R1+0x1c8], R10 ;  /* 0x0001c80a01007387 */ /* 0x0005e20000100a00 */
[C---:B-1----:R-:W-:Y:S03]  /*83010*/  HMMA.1688.F32.TF32 R12, R4.reuse, R164, R40 ;  /* 0x000000a4040c723c */ /* 0x042fe60000081028 */
[----:B------:R-:W1:Y:S05]  /*83020*/  LDS R31, [R201+0xa500] ;  /* 0x00a50000c91f7984 */ /* 0x000e6a0000000800 */
[C---:B--2---:R-:W-:Y:S01]  /*83030*/  HMMA.1688.F32.TF32 R8, R4.reuse, R160, R44 ;  /* 0x000000a00408723c */ /* 0x044fe2000008102c */
[----:B------:R-:W-:Y:S04]  /*83040*/  STL.64 [R1+0x1b0], R16 ;  /* 0x0001b01001007387 */ /* 0x000fe80000100a00 */
[----:B------:R-:W-:Y:S10]  /*83050*/  STL.64 [R1+0x1b8], R18 ;  /* 0x0001b81201007387 */ /* 0x000ff40000100a00 */
[----:B------:R-:W-:Y:S04]  /*83060*/  STL.64 [R1+0x1a0], R12 ;  /* 0x0001a00c01007387 */ /* 0x000fe80000100a00 */
[----:B------:R-:W-:Y:S04]  /*83070*/  STL.64 [R1+0x1a8], R14 ;  /* 0x0001a80e01007387 */ /* 0x000fe80000100a00 */
[----:B------:R-:W-:Y:S04]  /*83080*/  STL.64 [R1+0x190], R8 ;  /* 0x0001900801007387 */ /* 0x000fe80000100a00 */
[----:B------:R2:W-:Y:S02]  /*83090*/  STL.64 [R1+0x198], R10 ;  /* 0x0001980a01007387 */ /* 0x0005e40000100a00 */
[C---:B--2---:R-:W-:Y:S08]  /*830a0*/  HMMA.1688.F32.TF32 R8, R4.reuse, R156, R236 ;  /* 0x0000009c0408723c */ /* 0x044ff000000810ec */
[C---:B------:R-:W-:Y:S08]  /*830b0*/  HMMA.1688.F32.TF32 R16, R4.reuse, R152, R48 ;  /* 0x000000980410723c */ /* 0x040ff00000081030 */
[C---:B------:R-:W-:Y:S07]  /*830c0*/  HMMA.1688.F32.TF32 R12, R4.reuse, R68, R232 ;  /* 0x00000044040c723c */ /* 0x040fee00000810e8 */
        /* <DEDUP_REMOVED lines=13> */
[----:B------:R-:W-:Y:S04]  /*831a0*/  STL.64 [R1+0x798], R18 ;  /* 0x0007981201007387 */ /* 0x000fe80000100a00 */
[----:B------:R-:W2:Y:S04]  /*831b0*/  LDL.LU R56, [R1+0x25b0] ;  /* 0x0025b00001387983 */ /* 0x000ea80000300800 */
[----:B------:R-:W-:Y:S04]  /*831c0*/  STL.64 [R1+0x780], R12 ;  /* 0x0007800c01007387 */ /* 0x000fe80000100a00 */
[----:B------:R-:W-:Y:S04]  /*831d0*/  STL.64 [R1+0x788], R14 ;  /* 0x0007880e01007387 */ /* 0x000fe80000100a00 */
        /* <DEDUP_REMOVED lines=109> */
[C---:B---3--:R-:W-:Y:S08]  /*838b0*/  HMMA.1688.F32.TF32 R8, R4.reuse, R88, R8 ;  /* 0x000000580408723c */ /* 0x048ff00000081008 */
[C---:B----4-:R-:W-:Y:S08]  /*838c0*/  HMMA.1688.F32.TF32 R24, R4.reuse, R92, R24 ;  /* 0x0000005c0418723c */ /* 0x050ff00000081018 */
[C---:B--2---:R-:W-:Y:S08]  /*838d0*/  HMMA.1688.F32.TF32 R16, R4.reuse, R100, R16 ;  /* 0x000000640410723c */ /* 0x044ff00000081010 */
[C---:B------:R-:W-:Y:S08]  /*838e0*/  HMMA.1688.F32.TF32 R12, R4.reuse, R104, R12 ;  /* 0x00000068040c723c */ /* 0x040ff0000008100c */
[C---:B------:R-:W-:Y:S08]  /*838f0*/  HMMA.1688.F32.TF32 R228, R4.reuse, R108, R228 ;  /* 0x0000006c04e4723c */ /* 0x040ff000000810e4 */
[C---:B------:R-:W-:Y:S08]  /*83900*/  HMMA.1688.F32.TF32 R220, R4.reuse, R116, R220 ;  /* 0x0000007404dc723c */ /* 0x040ff000000810dc */
[C---:B------:R-:W-:Y:S08]  /*83910*/  HMMA.1688.F32.TF32 R216, R4.reuse, R120, R216 ;  /* 0x0000007804d8723c */ /* 0x040ff000000810d8 */
[C---:B------:R-:W-:Y:S08]  /*83920*/  HMMA.1688.F32.TF32 R212, R4.reuse, R124, R212 ;  /* 0x0000007c04d4723c */ /* 0x040ff000000810d4 */
[C---:B------:R-:W-:Y:S08]  /*83930*/  HMMA.1688.F32.TF32 R204, R4.reuse, R132, R204 ;  /* 0x0000008404cc723c */ /* 0x040ff000000810cc */
[C---:B------:R-:W-:Y:S08]  /*83940*/  HMMA.1688.F32.TF32 R196, R4.reuse, R136, R196 ;  /* 0x0000008804c4723c */ /* 0x040ff000000810c4 */
[C---:B------:R-:W-:Y:S11]  /*83950*/  HMMA.1688.F32.TF32 R208, R4.reuse, R128, R208 ;  /* 0x0000008004d0723c */ /* 0x040ff600000810d0 */
[----:B------:R-:W-:Y:S04]  /*83960*/  @!UPT UIADD3 URZ, URZ, URZ, URZ ;  /* 0x0000003f3f3ff290 */ /* 0x000fe8000fffe03f */
[----:B------:R2:W-:Y:S01]  /*83970*/  STL.64 [R1+0x760], R196 ;  /* 0x000760c401007387 */ /* 0x0005e20000100a00 */
[C---:B------:R-:W-:Y:S03]  /*83980*/  HMMA.1688.F32.TF32 R224, R4.reuse, R112, R224 ;  /* 0x0000007004e0723c */ /* 0x040fe600000810e0 */
[----:B------:R-:W-:Y:S04]  /*83990*/  STL.64 [R1+0x768], R198 ;  /* 0x000768c601007387 */ /* 0x000fe80000100a00 */
[----:B--2---:R-:W2:Y:S04]  /*839a0*/  LDL.LU.64 R196, [R1+0x6e30] ;  /* 0x006e300001c47983 */ /* 0x004ea80000300a00 */
[----:B------:R3:W-:Y:S04]  /*839b0*/  STL.64 [R1+0x750], R204 ;  /* 0x000750cc01007387 */ /* 0x0007e80000100a00 */
[----:B------:R-:W-:Y:S01]  /*839c0*/  STL.64 [R1+0x758], R206 ;  /* 0x000758ce01007387 */ /* 0x000fe20000100a00 */
[C---:B------:R-:W-:Y:S03]  /*839d0*/  HMMA.1688.F32.TF32 R20, R4.reuse, R96, R20 ;  /* 0x000000600414723c */ /* 0x040fe60000081014 */
[----:B---3--:R-:W3:Y:S04]  /*839e0*/  LDL.LU.64 R204, [R1+0x6e28] ;  /* 0x006e280001cc7983 */ /* 0x008ee80000300a00 */
[----:B------:R4:W-:Y:S04]  /*839f0*/  STL.64 [R1+0x740], R208 ;  /* 0x000740d001007387 */ /* 0x0009e80000100a00 */
[----:B------:R-:W-:Y:S04]  /*83a00*/  STL.64 [R1+0x748], R210 ;  /* 0x000748d201007387 */ /* 0x000fe80000100a00 */
[----:B----4-:R-:W4:Y:S04]  /*83a10*/  LDL.LU.64 R208, [R1+0x6e20] ;  /* 0x006e200001d07983 */ /* 0x010f280000300a00 */
[----:B------:R1:W-:Y:S04]  /*83a20*/  STL.64 [R1+0x730], R212 ;  /* 0x000730d401007387 */ /* 0x0003e80000100a00 */
[----:B------:R-:W-:Y:S04]  /*83a30*/  STL.64 [R1+0x738], R214 ;  /* 0x000738d601007387 */ /* 0x000fe80000100a00 */
[----:B-1----:R-:W2:Y:S04]  /*83a40*/  LDL.LU.64 R212, [R1+0x6e18] ;  /* 0x006e180001d47983 */ /* 0x002ea80000300a00 */
        /* <DEDUP_REMOVED lines=16> */
[----:B------:R-:W-:Y:S01]  /*83b50*/  STL.64 [R1+0x6d8], R18 ;  /* 0x0006d81201007387 */ /* 0x000fe20000100a00 */
[C---:B------:R-:W-:Y:S03]  /*83b60*/  HMMA.1688.F32.TF32 R248, R4.reuse, R84, R248 ;  /* 0x0000005404f8723c */ /* 0x040fe600000810f8 */
[----:B-1----:R-:W2:Y:S04]  /*83b70*/  LDL.LU.64 R16, [R1+0x6de8] ;  /* 0x006de80001107983 */ /* 0x002ea80000300a00 */
[----:B------:R1:W-:Y:S04]  /*83b80*/  STL.64 [R1+0x6c0], R20 ;  /* 0x0006c01401007387 */ /* 0x0003e80000100a00 */
[----:B------:R-:W-:Y:S04]  /*83b90*/  STL.64 [R1+0x6c8], R22 ;  /* 0x0006c81601007387 */ /* 0x000fe80000100a00 */
[----:B-1----:R-:W2:Y:S04]  /*83ba0*/  LDL.LU.64 R20, [R1+0x6de0] ;  /* 0x006de00001147983 */ /* 0x002ea80000300a00 */
[----:B------:R1:W-:Y:S04]  /*83bb0*/  STL.64 [R1+0x6b0], R24 ;  /* 0x0006b01801007387 */ /* 0x0003e80000100a00 */
[----:B------:R-:W-:Y:S04]  /*83bc0*/  STL.64 [R1+0x6b8], R26 ;  /* 0x0006b81a01007387 */ /* 0x000fe80000100a00 */
[----:B-1----:R-:W2:Y:S04]  /*83bd0*/  LDL.LU.64 R24, [R1+0x6dd8] ;  /* 0x006dd80001187983 */ /* 0x002ea80000300a00 */
[----:B------:R-:W-:Y:S04]  /*83be0*/  STL.64 [R1+0x6a0], R8 ;  /* 0x0006a00801007387 */ /* 0x000fe80000100a00 */
[----:B------:R1:W-:Y:S02]  /*83bf0*/  STL.64 [R1+0x6a8], R10 ;  /* 0x0006a80a01007387 */ /* 0x0003e40000100a00 */
[C---:B-1----:R-:W-:Y:S08]  /*83c00*/  HMMA.1688.F32.TF32 R8, R4.reuse, R80, R244 ;  /* 0x000000500408723c */ /* 0x042ff000000810f4 */
[----:B------:R-:W-:Y:S01]  /*83c10*/  HMMA.1688.F32.TF32 R4, R4, R76, R236 ;  /* 0x0000004c0404723c */ /* 0x000fe200000810ec */
[----:B------:R-:W-:Y:S04]  /*83c20*/  STL.64 [R1+0x690], R248 ;  /* 0x000690f801007387 */ /* 0x000fe80000100a00 */
[----:B------:R-:W-:Y:S04]  /*83c30*/  STL.64 [R1+0x698], R250 ;  /* 0x000698fa01007387 */ /* 0x000fe80000100a00 */
[----:B------:R-:W-:Y:S04]  /*83c40*/  LDS R236, [R2+0x8580] ;  /* 0x0085800002ec7984 */ /* 0x000fe80000000800 */
[----:B------:R-:W-:Y:S04]  /*83c50*/  LDS R238, [R2+0xa580] ;  /* 0x00a5800002ee7984 */ /* 0x000fe80000000800 */
[----:B------:R-:W-:Y:S04]  /*83c60*/  STL.64 [R1+0x680], R8 ;  /* 0x0006800801007387 */ /* 0x000fe80000100a00 */
[----:B------:R1:W-:Y:S04]  /*83c70*/  STL.64 [R1+0x688], R10 ;  /* 0x0006880a01007387 */ /* 0x0003e80000100a00 */
[----:B------:R-:W-:Y:S04]  /*83c80*/  STL.64 [R1+0x180], R4 ;  /* 0x0001800401007387 */ /* 0x000fe80000100a00 */
[----:B------:R1:W-:Y:S02]  /*83c90*/  STL.64 [R1+0x188], R6 ;  /* 0x0001880601007387 */ /* 0x0003e40000100a00 */
[C---:B-1----:R-:W-:Y:S02]  /*83ca0*/  HMMA.1688.F32.TF32 R8, R28.reuse, R192, R52 ;  /* 0x000000c01c08723c */ /* 0x042fe40000081034 */
[----:B------:R-:W-:Y:S04]  /*83cb0*/  LDS R237, [R201+0x8580] ;  /* 0x00858000c9ed7984 */ /* 0x000fe80000000800 */
[----:B------:R-:W1:Y:S02]  /*83cc0*/  LDS R239, [R201+0xa580] ;  /* 0x00a58000c9ef7984 */ /* 0x000e640000000800 */
[C---:B------:R-:W-:Y:S08]  /*83cd0*/  HMMA.1688.F32.TF32 R4, R28.reuse, R188, R32 ;  /* 0x000000bc1c04723c */ /* 0x040ff00000081020 */
[C---:B------:R-:W-:Y:S07]  /*83ce0*/  HMMA.1688.F32.TF32 R32, R28.reuse, R184, R36 ;  /* 0x000000b81c20723c */ /* 0x040fee0000081024 */
[----:B------:R-:W-:Y:S04]  /*83cf0*/  STL.64 [R1+0x670], R8 ;  /* 0x0006700801007387 */ /* 0x000fe80000100a00 */
[----:B------:R1:W-:Y:S04]  /*83d00*/  STL.64 [R1+0x678], R10 ;  /* 0x0006780a01007387 */ /* 0x0003e80000100a00 */
[----:B------:R-:W-:Y:S04]  /*83d10*/  STL.64 [R1+0x660], R4 ;  /* 0x0006600401007387 */ /* 0x000fe80000100a00 */
[----:B------:R1:W-:Y:S02]  /*83d20*/  STL.64 [R1+0x668], R6 ;  /* 0x0006680601007387 */ /* 0x0003e40000100a00 */
[C---:B-1----:R-:W-:Y:S08]  /*83d30*/  HMMA.1688.F32.TF32 R8, R28.reuse, R180, R40 ;  /* 0x000000b41c08723c */ /* 0x042ff00000081028 */
[C---:B------:R-:W-:Y:S01]  /*83d40*/  HMMA.1688.F32.TF32 R4, R28.reuse, R176, R44 ;  /* 0x000000b01c04723c */ /* 0x040fe2000008102c */
        /* <DEDUP_REMOVED lines=50> */
[----:B---3--:R-:W3:Y:S04]  /*84070*/  LDL.LU R34, [R1+0x2598] ;  /* 0x0025980001227983 */ /* 0x008ee80000300800 */
        /* <DEDUP_REMOVED lines=33> */
[C---:B--2---:R-:W-:Y:S08]  /*84290*/  HMMA.1688.F32.TF32 R60, R28.reuse, R136, R60 ;  /* 0x000000881c3c723c */ /* 0x044ff0000008103c */
[C---:B----4-:R-:W-:Y:S08]  /*842a0*/  HMMA.1688.F32.TF32 R36, R28.reuse, R72, R36 ;  /* 0x000000481c24723c */ /* 0x050ff00000081024 */
[C---:B---3--:R-:W-:Y:S08]  /*842b0*/  HMMA.1688.F32.TF32 R32, R28.reuse, R68, R32 ;  /* 0x000000441c20723c */ /* 0x048ff00000081020 */
[C---:B------:R-:W-:Y:S11]  /*842c0*/  HMMA.1688.F32.TF32 R64, R28.reuse, R148, R64 ;  /* 0x000000941c40723c */ /* 0x040ff60000081040 */
[----:B------:R-:W-:Y:S04]  /*842d0*/  @!UPT UIADD3 URZ, URZ, URZ, URZ ;  /* 0x0000003f3f3ff290 */ /* 0x000fe8000fffe03f */
[----:B------:R1:W-:Y:S01]  /*842e0*/  STL.64 [R1+0x5c0], R32 ;  /* 0x0005c02001007387 */ /* 0x0003e20000100a00 */
[C---:B------:R-:W-:Y:S03]  /*842f0*/  HMMA.1688.F32.TF32 R44, R28.reuse, R140, R44 ;  /* 0x0000008c1c2c723c */ /* 0x040fe6000008102c */
[----:B------:R-:W-:Y:S05]  /*84300*/  STL.64 [R1+0x5c8], R34 ;  /* 0x0005c82201007387 */ /* 0x000fea0000100a00 */
[C---:B------:R-:W-:Y:S01]  /*84310*/  HMMA.1688.F32.TF32 R40, R28.reuse, R144, R40 ;  /* 0x000000901c28723c */ /* 0x040fe20000081028 */
[----:B-1----:R-:W2:Y:S04]  /*84320*/  LDL.LU.64 R32, [R1+0x6dd0] ;  /* 0x006dd00001207983 */ /* 0x002ea80000300a00 */
[----:B------:R1:W-:Y:S04]  /*84330*/  STL.64 [R1+0x5b0], R36 ;  /* 0x0005b02401007387 */ /* 0x0003e80000100a00 */
[----:B------:R-:W-:Y:S04]  /*84340*/  STL.64 [R1+0x5b8], R38 ;  /* 0x0005b82601007387 */ /* 0x000fe80000100a00 */
[----:B-1----:R-:W3:Y:S04]  /*84350*/  LDL.LU.64 R36, [R1+0x6dc8] ;  /* 0x006dc80001247983 */ /* 0x002ee80000300a00 */
[----:B------:R1:W-:Y:S04]  /*84360*/  STL.64 [R1+0x5a0], R64 ;  /* 0x0005a04001007387 */ /* 0x0003e80000100a00 */
[----:B------:R4:W-:Y:S04]  /*84370*/  STL.64 [R1+0x5a8], R66 ;  /* 0x0005a84201007387 */ /* 0x0009e80000100a00 */
[----:B-1----:R-:W2:Y:S04]  /*84380*/  LDL.LU R64, [R1+0x24a0] ;  /* 0x0024a00001407983 */ /* 0x002ea80000300800 */
[----:B------:R-:W2:Y:S04]  /*84390*/  LDL.LU R65, [R1+0x24a4] ;  /* 0x0024a40001417983 */ /* 0x000ea80000300800 */
[----:B----4-:R-:W2:Y:S04]  /*843a0*/  LDL.LU R66, [R1+0x24a8] ;  /* 0x0024a80001427983 */ /* 0x010ea80000300800 */
[----:B------:R-:W2:Y:S04]  /*843b0*/  LDL.LU R67, [R1+0x24ac] ;  /* 0x0024ac0001437983 */ /* 0x000ea80000300800 */
[----:B------:R1:W-:Y:S04]  /*843c0*/  STL.64 [R1+0x590], R40 ;  /* 0x0005902801007387 */ /* 0x0003e80000100a00 */
[----:B------:R-:W-:Y:S04]  /*843d0*/  STL.64 [R1+0x598], R42 ;  /* 0x0005982a01007387 */ /* 0x000fe80000100a00 */
[----:B-1----:R-:W4:Y:S04]  /*843e0*/  LDL.LU.64 R40, [R1+0x6dc0] ;  /* 0x006dc00001287983 */ /* 0x002f280000300a00 */
[----:B------:R1:W-:Y:S04]  /*843f0*/  STL.64 [R1+0x580], R44 ;  /* 0x0005802c01007387 */ /* 0x0003e80000100a00 */
[----:B------:R-:W-:Y:S04]  /*84400*/  STL.64 [R1+0x588], R46 ;  /* 0x0005882e01007387 */ /* 0x000fe80000100a00 */
[----:B-1----:R-:W3:Y:S04]  /*84410*/  LDL.LU.64 R44, [R1+0x6db8] ;  /* 0x006db800012c7983 */ /* 0x002ee80000300a00 */
[----:B------:R1:W-:Y:S04]  /*84420*/  STL.64 [R1+0x570], R60 ;  /* 0x0005703c01007387 */ /* 0x0003e80000100a00 */
[----:B------:R1:W-:Y:S04]  /*84430*/  STL.64 [R1+0x578], R62 ;  /* 0x0005783e01007387 */ /* 0x0003e80000100a00 */
[----:B-1----:R-:W3:Y:S04]  /*84440*/  LDL.LU R60, [R1+0x2490] ;  /* 0x00249000013c7983 */ /* 0x002ee80000300800 */
[----:B------:R-:W3:Y:S04]  /*84450*/  LDL.LU R61, [R1+0x2494] ;  /* 0x00249400013d7983 */ /* 0x000ee80000300800 */
[----:B------:R-:W3:Y:S04]  /*84460*/  LDL.LU R62, [R1+0x2498] ;  /* 0x00249800013e7983 */ /* 0x000ee80000300800 */
[----:B------:R-:W3:Y:S01]  /*84470*/  LDL.LU R63, [R1+0x249c] ;  /* 0x00249c00013f7983 */ /* 0x000ee20000300800 */
[C---:B------:R-:W-:Y:S08]  /*84480*/  HMMA.1688.F32.TF32 R240, R28.reuse, R132, R240 ;  /* 0x000000841cf0723c */ /* 0x040ff000000810f0 */
[C---:B------:R-:W-:Y:S11]  /*84490*/  HMMA.1688.F32.TF32 R4, R28.reuse, R128, R4 ;  /* 0x000000801c04723c */ /* 0x040ff60000081004 */
[----:B------:R-:W-:Y:S04]  /*844a0*/  @!UPT UIADD3 URZ, URZ, URZ, URZ ;  /* 0x0000003f3f3ff290 */ /* 0x000fe8000fffe03f */
[----:B------:R-:W-:Y:S04]  /*844b0*/  STL.64 [R1+0x560], R240 ;  /* 0x000560f001007387 */ /* 0x000fe80000100a00 */
[----:B------:R1:W-:Y:S04]  /*844c0*/  STL.64 [R1+0x568], R242 ;  /* 0x000568f201007387 */ /* 0x0003e80000100a00 */
[----:B-1----:R-:W4:Y:S04]  /*844d0*/  LDL.LU.64 R242, [R1+0x6db0] ;  /* 0x006db00001f27983 */ /* 0x002f280000300a00 */
[----:B------:R-:W4:Y:S04]  /*844e0*/  LDL.LU.64 R240, [R1+0x6da8] ;  /* 0x006da80001f07983 */ /* 0x000f280000300a00 */
[----:B------:R-:W-:Y:S04]  /*844f0*/  STL.64 [R1+0x550], R4 ;  /* 0x0005500401007387 */ /* 0x000fe80000100a00 */
[----:B------:R1:W-:Y:S02]  /*84500*/  STL.64 [R1+0x558], R6 ;  /* 0x0005580601007387 */ /* 0x0003e40000100a00 */
[C---:B-1----:R-:W-:Y:S02]  /*84510*/  HMMA.1688.F32.TF32 R4, R28.reuse, R124, R56 ;  /* 0x0000007c1c04723c */ /* 0x042fe40000081038 */
[----:B------:R-:W4:Y:S11]  /*84520*/  LDL.LU R56, [R1+0x2480] ;  /* 0x0024800001387983 */ /* 0x000f360000300800 */
[----:B------:R-:W-:Y:S10]  /*84530*/  @!UPT UIADD3 URZ, URZ, URZ, URZ ;  /* 0x0000003f3f3ff290 */ /* 0x000ff4000fffe03f */
[----:B------:R-:W-:Y:S04]  /*84540*/  STL.64 [R1+0x540], R4 ;  /* 0x0005400401007387 */ /* 0x000fe80000100a00 */
[----:B------:R1:W-:Y:S04]  /*84550*/  STL.64 [R1+0x548], R6 ;  /* 0x0005480601007387 */ /* 0x0003e80000100a00 */
[----:B------:R-:W4:Y:S04]  /*84560*/  LDL.LU R57, [R1+0x2484] ;  /* 0x0024840001397983 */ /* 0x000f280000300800 */
[----:B------:R-:W4:Y:S01]  /*84570*/  LDL.LU R58, [R1+0x2488] ;  /* 0x00248800013a7983 */ /* 0x000f220000300800 */
[C---:B-1----:R-:W-:Y:S03]  /*84580*/  HMMA.1688.F32.TF32 R4, R28.reuse, R120, R8 ;  /* 0x000000781c04723c */ /* 0x042fe60000081008 */
[----:B------:R-:W4:Y:S05]  /*84590*/  LDL.LU R59, [R1+0x248c] ;  /* 0x00248c00013b7983 */ /* 0x000f2a0000300800 */
[C---:B------:R-:W-:Y:S11]  /*845a0*/  HMMA.1688.F32.TF32 R8, R28.reuse, R116, R248 ;  /* 0x000000741c08723c */ /* 0x040ff600000810f8 */
[----:B------:R-:W-:Y:S04]  /*845b0*/  @!UPT UIADD3 URZ, URZ, URZ, URZ ;  /* 0x0000003f3f3ff290 */ /* 0x000fe8000fffe03f */
[----:B------:R-:W-:Y:S04]  /*845c0*/  STL.64 [R1+0x530], R4 ;  /* 0x0005300401007387 */ /* 0x000fe80000100a00 */
[----:B------:R1:W-:Y:S01]  /*845d0*/  STL.64 [R1+0x538], R6 ;  /* 0x0005380601007387 */ /* 0x0003e20000100a00 */
[C---:B------:R-:W-:Y:S08]  /*845e0*/  HMMA.1688.F32.TF32 R244, R28.reuse, R108, R244 ;  /* 0x0000006c1cf4723c */ /* 0x040ff000000810f4 */
[C---:B-1----:R-:W-:Y:S01]  /*845f0*/  HMMA.1688.F32.TF32 R4, R28.reuse, R112, R48 ;  /* 0x000000701c04723c */ /* 0x042fe20000081030 */
[----:B------:R-:W4:Y:S04]  /*84600*/  LDL.LU R48, [R1+0x2470] ;  /* 0x0024700001307983 */ /* 0x000f280000300800 */
[----:B------:R-:W-:Y:S04]  /*84610*/  STL.64 [R1+0x520], R8 ;  /* 0x0005200801007387 */ /* 0x000fe80000100a00 */
[----:B------:R1:W-:Y:S02]  /*84620*/  STL.64 [R1+0x528], R10 ;  /* 0x0005280a01007387 */ /* 0x0003e40000100a00 */
[C---:B-1----:R-:W-:Y:S11]  /*84630*/  HMMA.1688.F32.TF32 R8, R28.reuse, R104, R52 ;  /* 0x000000681c08723c */ /* 0x042ff60000081034 */
[----:B------:R-:W-:Y:S01]  /*84640*/  @!UPT UIADD3 URZ, URZ, URZ, URZ ;  /* 0x0000003f3f3ff290 */ /* 0x000fe2000fffe03f */
[----:B------:R-:W-:Y:S04]  /*84650*/  STL.64 [R1+0x510], R4 ;  /* 0x0005100401007387 */ /* 0x000fe80000100a00 */
[----:B------:R1:W-:Y:S04]  /*84660*/  STL.64 [R1+0x518], R6 ;  /* 0x0005180601007387 */ /* 0x0003e80000100a00 */
[----:B------:R-:W4:Y:S04]  /*84670*/  LDL.LU R49, [R1+0x2474] ;  /* 0x0024740001317983 */ /* 0x000f280000300800 */
[----:B------:R-:W4:Y:S01]  /*84680*/  LDL.LU R50, [R1+0x2478] ;  /* 0x0024780001327983 */ /* 0x000f220000300800 */
[C---:B-1----:R-:W-:Y:S03]  /*84690*/  HMMA.1688.F32.TF32 R4, R28.reuse, R100, R232 ;  /* 0x000000641c04723c */ /* 0x042fe600000810e8 */
[----:B------:R-:W4:Y:S04]  /*846a0*/  LDL.LU R51, [R1+0x247c] ;  /* 0x00247c0001337983 */ /* 0x000f280000300800 */
[----:B------:R-:W-:Y:S04]  /*846b0*/  STL.64 [R1+0x500], R244 ;  /* 0x000500f401007387 */ /* 0x000fe80000100a00 */
[----:B------:R-:W-:Y:S04]  /*846c0*/  STL.64 [R1+0x508], R246 ;  /* 0x000508f601007387 */ /* 0x000fe80000100a00 */
[----:B------:R-:W4:Y:S04]  /*846d0*/  LDL.LU R232, [R1+0x2460] ;  /* 0x0024600001e87983 */ /* 0x000f280000300800 */
[----:B------:R-:W-:Y:S04]  /*846e0*/  STL.64 [R1+0x4f0], R8 ;  /* 0x0004f00801007387 */ /* 0x000fe80000100a00 */
[----:B------:R2:W-:Y:S04]  /*846f0*/  STL.64 [R1+0x4f8], R10 ;  /* 0x0004f80a01007387 */ /* 0x0005e80000100a00 */
[----:B------:R-:W4:Y:S04]  /*84700*/  LDL.LU R233, [R1+0x2464] ;  /* 0x0024640001e97983 */ /* 0x000f280000300800 */
[----:B------:R-:W4:Y:S04]  /*84710*/  LDL.LU R234, [R1+0x2468] ;  /* 0x0024680001ea7983 */ /* 0x000f280000300800 */
[----:B------:R-:W4:Y:S04]  /*84720*/  LDL.LU R235, [R1+0x246c] ;  /* 0x00246c0001eb7983 */ /* 0x000f280000300800 */
[----:B------:R-:W-:Y:S04]  /*84730*/  STL.64 [R1+0x6980], R6 ;  /* 0x0069800601007387 */ /* 0x000fe80000100a00 */
[----:B------:R-:W-:Y:S01]  /*84740*/  STL.64 [R1+0x6978], R4 ;  /* 0x0069780401007387 */ /* 0x000fe20000100a00 */
[----:B--2---:R-:W-:Y:S03]  /*84750*/  HMMA.1688.F32.TF32 R8, R28, R96, R64 ;  /* 0x000000601c08723c */ /* 0x004fe60000081040 */
[----:B------:R-:W2:Y:S04]  /*84760*/  LDL.LU R64, [R1+0x16d0] ;  /* 0x0016d00001407983 */ /* 0x000ea80000300800 */
[----:B------:R-:W2:Y:S01]  /*84770*/  LDL.LU R65, [R1+0x16d4] ;  /* 0x0016d40001417983 */ /* 0x000ea20000300800 */
[----:B------:R-:W-:-:S02]  /*84780*/  IMAD.MOV.U32 R66, RZ, RZ, R13 ;  /* 0x000000ffff427224 */ /* 0x000fc400078e000d */
[----:B------:R-:W-:Y:S11]  /*84790*/  IMAD.MOV.U32 R67, RZ, RZ, R12 ;  /* 0x000000ffff437224 */ /* 0x000ff600078e000c */
[----:B------:R-:W-:Y:S02]  /*847a0*/  @!UPT UIADD3 URZ, URZ, URZ, URZ ;  /* 0x0000003f3f3ff290 */ /* 0x000fe4000fffe03f */
[----:B------:R-:W-:Y:S04]  /*847b0*/  STL.64 [R1+0x6990], R10 ;  /* 0x0069900a01007387 */ /* 0x000fe80000100a00 */
[----:B------:R-:W-:Y:S01]  /*847c0*/  STL.64 [R1+0x6988], R8 ;  /* 0x0069880801007387 */ /* 0x000fe20000100a00 */
[C---:B---3--:R-:W-:Y:S03]  /*847d0*/  HMMA.1688.F32.TF32 R12, R28.reuse, R92, R60 ;  /* 0x0000005c1c0c723c */ /* 0x048fe6000008103c */
[----:B------:R-:W3:Y:S04]  /*847e0*/  LDL.LU R60, [R1+0x16b0] ;  /* 0x0016b000013c7983 */ /* 0x000ee80000300800 */
[----:B------:R-:W3:Y:S01]  /*847f0*/  LDL.LU R61, [R1+0x16b4] ;  /* 0x0016b400013d7983 */ /* 0x000ee20000300800 */
[----:B------:R-:W-:Y:S01]  /*84800*/  IMAD.MOV.U32 R62, RZ, RZ, R17 ;  /* 0x000000ffff3e7224 */ /* 0x000fe200078e0011 */
[----:B------:R-:W-:Y:S11]  /*84810*/  MOV R63, R16 ;  /* 0x00000010003f7202 */ /* 0x000ff60000000f00 */
[----:B------:R-:W-:Y:S03]  /*84820*/  @!UPT UIADD3 URZ, URZ, URZ, URZ ;  /* 0x0000003f3f3ff290 */ /* 0x000fe6000fffe03f */
[----:B------:R-:W-:Y:S04]  /*84830*/  STL.64 [R1+0x69a0], R14 ;  /* 0x0069a00e01007387 */ /* 0x000fe80000100a00 */
[----:B------:R-:W-:Y:S01]  /*84840*/  STL.64 [R1+0x6998], R12 ;  /* 0x0069980c01007387 */ /* 0x000fe20000100a00 */
[----:B----4-:R-:W-:Y:S03]  /*84850*/  HMMA.1688.F32.TF32 R16, R28, R88, R56 ;  /* 0x000000581c10723c */ /* 0x010fe60000081038 */
[----:B------:R-:W4:Y:S04]  /*84860*/  LDL.LU R56, [R1+0x1690] ;  /* 0x0016900001387983 */ /* 0x000f280000300800 */
[----:B------:R-:W4:Y:S01]  /*84870*/  LDL.LU R57, [R1+0x1694] ;  /* 0x0016940001397983 */ /* 0x000f220000300800 */
[----:B------:R-:W-:-:S02]  /*84880*/  IMAD.MOV.U32 R58, RZ, RZ, R21 ;  /* 0x000000ffff3a7224 */ /* 0x000fc400078e0015 */
[----:B------:R-:W-:Y:S11]  /*84890*/  IMAD.MOV.U32 R59, RZ, RZ, R20 ;  /* 0x000000ffff3b7224 */ /* 0x000ff600078e0014 */
[----:B------:R-:W-:Y:S02]  /*848a0*/  @!UPT UIADD3 URZ, URZ, URZ, URZ ;  /* 0x0000003f3f3ff290 */ /* 0x000fe4000fffe03f */
[----:B------:R-:W-:Y:S04]  /*848b0*/  STL.64 [R1+0x69b0], R18 ;  /* 0x0069b01201007387 */ /* 0x000fe80000100a00 */
[----:B------:R-:W-:Y:S01]  /*848c0*/  STL.64 [R1+0x69a8], R16 ;  /* 0x0069a81001007387 */ /* 0x000fe20000100a00 */
[----:B------:R-:W-:Y:S03]  /*848d0*/  HMMA.1688.F32.TF32 R20, R28, R84, R48 ;  /* 0x000000541c14723c */ /* 0x000fe60000081030 */
[----:B------:R-:W4:Y:S04]  /*848e0*/  LDL.LU R48, [R1+0x1630] ;  /* 0x0016300001307983 */ /* 0x000f280000300800 */
[----:B------:R-:W4:Y:S01]  /*848f0*/  LDL.LU R49, [R1+0x1634] ;  /* 0x0016340001317983 */ /* 0x000f220000300800 */
[----:B------:R-:W-:-:S02]  /*84900*/  IMAD.MOV.U32 R50, RZ, RZ, R25 ;  /* 0x000000ffff327224 */ /* 0x000fc400078e0019 */
[----:B------:R-:W-:Y:S02]  /*84910*/  IMAD.MOV.U32 R51, RZ, RZ, R24 ;  /* 0x000000ffff337224 */ /* 0x000fe400078e0018 */
[C---:B------:R-:W-:Y:S11]  /*84920*/  HMMA.1688.F32.TF32 R24, R28.reuse, R80, R232 ;  /* 0x000000501c18723c */ /* 0x040ff600000810e8 */
[----:B------:R-:W-:Y:S04]  /*84930*/  STL.64 [R1+0x69c0], R22 ;  /* 0x0069c01601007387 */ /* 0x000fe80000100a00 */
[----:B------:R-:W-:Y:S04]  /*84940*/  STL.64 [R1+0x69b8], R20 ;  /* 0x0069b81401007387 */ /* 0x000fe80000100a00 */
[----:B------:R-:W4:Y:S04]  /*84950*/  LDL.LU R232, [R1+0x1620] ;  /* 0x0016200001e87983 */ /* 0x000f280000300800 */
[----:B------:R-:W4:Y:S04]  /*84960*/  LDL.LU R233, [R1+0x1624] ;  /* 0x0016240001e97983 */ /* 0x000f280000300800 */
[----:B------:R-:W4:Y:S04]  /*84970*/  LDL.LU R234, [R1+0x1628] ;  /* 0x0016280001ea7983 */ /* 0x000f280000300800 */
[----:B------:R-:W4:Y:S01]  /*84980*/  LDL.LU R235, [R1+0x162c] ;  /* 0x00162c0001eb7983 */ /* 0x000f220000300800 */
[----:B--2---:R-:W-:Y:S03]  /*84990*/  HMMA.1688.F32.TF32 R28, R28, R76, R64 ;  /* 0x0000004c1c1c723c */ /* 0x004fe60000081040 */
[----:B------:R-:W-:Y:S04]  /*849a0*/  STL.64 [R1+0x69d0], R26 ;  /* 0x0069d01a01007387 */ /* 0x000fe80000100a00 */
[----:B------:R-:W-:Y:S04]  /*849b0*/  STL.64 [R1+0x69c8], R24 ;  /* 0x0069c81801007387 */ /* 0x000fe80000100a00 */
[----:B------:R-:W2:Y:S04]  /*849c0*/  LDL.LU R64, [R1+0x1600] ;  /* 0x0016000001407983 */ /* 0x000ea80000300800 */
[----:B------:R-:W2:Y:S01]  /*849d0*/  LDL.LU R65, [R1+0x1604] ;  /* 0x0016040001417983 */ /* 0x000ea20000300800 */
[----:B------:R-:W-:Y:S01]  /*849e0*/  MOV R66, R33 ;  /* 0x0000002100427202 */ /* 0x000fe20000000f00 */
[----:B------:R-:W-:-:S06]  /*849f0*/  IMAD.MOV.U32 R67, RZ, RZ, R32 ;  /* 0x000000ffff437224 */ /* 0x000fcc00078e0020 */
[----:B------:R-:W-:Y:S04]  /*84a00*/  STL.64 [R1+0x69e0], R30 ;  /* 0x0069e01e01007387 */ /* 0x000fe80000100a00 */
[----:B------:R-:W-:Y:S01]  /*84a10*/  STL.64 [R1+0x69d8], R28 ;  /* 0x0069d81c01007387 */ /* 0x000fe20000100a00 */
[----:B---3--:R-:W-:Y:S03]  /*84a20*/  HMMA.1688.F32.TF32 R32, R236, R192, R60 ;  /* 0x000000c0ec20723c */ /* 0x008fe6000008103c */
[----:B------:R-:W3:Y:S04]  /*84a30*/  LDL.LU R60, [R1+0x15e0] ;  /* 0x0015e000013c7983 */ /* 0x000ee80000300800 */
[----:B------:R-:W3:Y:S01]  /*84a40*/  LDL.LU R61, [R1+0x15e4] ;  /* 0x0015e400013d7983 */ /* 0x000ee20000300800 */
[----:B------:R-:W-:-:S02]  /*84a50*/  IMAD.MOV.U32 R62, RZ, RZ, R37 ;  /* 0x000000ffff3e7224 */ /* 0x000fc400078e0025 */
[----:B------:R-:W-:Y:S11]  /*84a60*/  IMAD.MOV.U32 R63, RZ, RZ, R36 ;  /* 0x000000ffff3f7224 */ /* 0x000ff600078e0024 */
[----:B------:R-:W-:Y:S02]  /*84a70*/  @!UPT UIADD3 URZ, URZ, URZ, URZ ;  /* 0x0000003f3f3ff290 */ /* 0x000fe4000fffe03f */
[----:B------:R-:W-:Y:S04]  /*84a80*/  STL.64 [R1+0x69f0], R34 ;  /* 0x0069f02201007387 */ /* 0x000fe80000100a00 */
[----:B------:R-:W-:Y:S01]  /*84a90*/  STL.64 [R1+0x69e8], R32 ;  /* 0x0069e82001007387 */ /* 0x000fe20000100a00 */
[----:B------:R-:W-:Y:S01]  /*84aa0*/  IMAD.MOV.U32 R215, RZ, RZ, R240 ;  /* 0x000000ffffd77224 */ /* 0x000fe200078e00f0 */
[----:B----4-:R-:W-:Y:S07]  /*84ab0*/  HMMA.1688.F32.TF32 R36, R236, R188, R56 ;  /* 0x000000bcec24723c */ /* 0x010fee0000081038 */
[----:B------:R-:W-:-:S02]  /*84ac0*/  IMAD.MOV.U32 R58, RZ, RZ, R41 ;  /* 0x000000ffff3a7224 */ /* 0x000fc400078e0029 */
[----:B------:R-:W-:Y:S01]  /*84ad0*/  IMAD.MOV.U32 R59, RZ, RZ, R40 ;  /* 0x000000ffff3b7224 */ /* 0x000fe200078e0028 */
[----:B------:R-:W-:Y:S01]  /*84ae0*/  MOV R57, R44 ;  /* 0x0000002c00397202 */ /* 0x000fe20000000f00 */
[----:B------:R-:W-:Y:S11]  /*84af0*/  IMAD.MOV.U32 R56, RZ, RZ, R45 ;  /* 0x000000ffff387224 */ /* 0x000ff600078e002d */
[----:B------:R-:W-:Y:S01]  /*84b00*/  @!UPT UIADD3 URZ, URZ, URZ, URZ ;  /* 0x0000003f3f3ff290 */ /* 0x000fe2000fffe03f */
[----:B------:R-:W-:Y:S04]  /*84b10*/  STL [R1+0x6928], R36 ;  /* 0x0069282401007387 */ /* 0x000fe80000100800 */
[----:B------:R-:W-:Y:S04]  /*84b20*/  STL [R1+0x6924], R37 ;  /* 0x0069242501007387 */ /* 0x000fe80000100800 */
[----:B------:R-:W-:Y:S04]  /*84b30*/  STL [R1+0x6920], R38 ;  /* 0x0069202601007387 */ /* 0x000fe80000100800 */
[----:B------:R-:W-:Y:S01]  /*84b40*/  STL [R1+0x691c], R39 ;  /* 0x00691c2701007387 */ /* 0x000fe20000100800 */
[C---:B------:R-:W-:Y:S11]  /*84b50*/  HMMA.1688.F32.TF32 R40, R236.reuse, R184, R48 ;  /* 0x000000b8ec28723c */ /* 0x040ff60000081030 */
[----:B------:R-:W-:Y:S11]  /*84b60*/  @!UPT UIADD3 URZ, URZ, URZ, URZ ;  /* 0x0000003f3f3ff290 */ /* 0x000ff6000fffe03f */
[----:B------:R-:W-:Y:S01]  /*84b70*/  @!UPT UIADD3 URZ, URZ, URZ, URZ ;  /* 0x0000003f3f3ff290 */ /* 0x000fe2000fffe03f */
[----:B------:R-:W-:Y:S04]  /*84b80*/  STL [R1+0x6938], R40 ;  /* 0x0069382801007387 */ /* 0x000fe80000100800 */
[----:B------:R-:W-:Y:S01]  /*84b90*/  STL [R1+0x6934], R41 ;  /* 0x0069342901007387 */ /* 0x000fe20000100800 */
[C---:B------:R-:W-:Y:S03]  /*84ba0*/  HMMA.1688.F32.TF32 R44, R236.reuse, R180, R232 ;  /* 0x000000b4ec2c723c */ /* 0x040fe600000810e8 */
[----:B------:R-:W-:Y:S04]  /*84bb0*/  STL [R1+0x6930], R42 ;  /* 0x0069302a01007387 */ /* 0x000fe80000100800 */
[----:B------:R-:W-:Y:S01]  /*84bc0*/  STL [R1+0x692c], R43 ;  /* 0x00692c2b01007387 */ /* 0x000fe20000100800 */
[C---:B--2---:R-:W-:Y:S03]  /*84bd0*/  HMMA.1688.F32.TF32 R48, R236.reuse, R176, R64 ;  /* 0x000000b0ec30723c */ /* 0x044fe60000081040 */
[----:B------:R-:W-:Y:S04]  /*84be0*/  STL.64 [R1+0x6d90], R182 ;  /* 0x006d90b601007387 */ /* 0x000fe80000100a00 */
[----:B------:R-:W-:Y:S08]  /*84bf0*/  STL.64 [R1+0x6d88], R180 ;  /* 0x006d88b401007387 */ /* 0x000ff00000100a00 */
[----:B------:R-:W-:Y:S04]  /*84c00*/  STL [R1+0x6944], R44 ;  /* 0x0069442c01007387 */ /* 0x000fe80000100800 */
[----:B------:R-:W-:Y:S04]  /*84c10*/  STL [R1+0x6940], R45 ;  /* 0x0069402d01007387 */ /* 0x000fe80000100800 */
[----:B------:R-:W-:Y:S04]  /*84c20*/  STL [R1+0x693c], R46 ;  /* 0x00693c2e01007387 */ /* 0x000fe80000100800 */
[----:B------:R-:W-:Y:S04]  /*84c30*/  STL [R1+0x6918], R47 ;  /* 0x0069182f01007387 */ /* 0x000fe80000100800 */
[----:B------:R-:W-:Y:S04]  /*84c40*/  STL.64 [R1+0x6d80], R178 ;  /* 0x006d80b201007387 */ /* 0x000fe80000100a00 */
[----:B------:R-:W-:Y:S04]  /*84c50*/  STL.64 [R1+0x6d78], R176 ;  /* 0x006d78b001007387 */ /* 0x000fe80000100a00 */
[----:B------:R-:W-:Y:S04]  /*84c60*/  STL [R1+0x6950], R48 ;  /* 0x0069503001007387 */ /* 0x000fe80000100800 */
[----:B------:R-:W-:Y:S01]  /*84c70*/  STL [R1+0x694c], R49 ;  /* 0x00694c3101007387 */ /* 0x000fe20000100800 */
[----:B---3--:R-:W-:Y:S03]  /*84c80*/  HMMA.1688.F32.TF32 R52, R236, R172, R60 ;  /* 0x000000acec34723c */ /* 0x008fe6000008103c */
[----:B------:R-:W-:Y:S04]  /*84c90*/  STL [R1+0x6948], R50 ;  /* 0x0069483201007387 */ /* 0x000fe80000100800 */
[----:B------:R-:W-:Y:S04]  /*84ca0*/  STL [R1+0x6914], R51 ;  /* 0x0069143301007387 */ /* 0x000fe80000100800 */
[----:B------:R-:W2:Y:S04]  /*84cb0*/  LDL.LU R60, [R1+0x15a0] ;  /* 0x0015a000013c7983 */ /* 0x000ea80000300800 */
[----:B------:R-:W2:Y:S04]  /*84cc0*/  LDL.LU R61, [R1+0x15a4] ;  /* 0x0015a400013d7983 */ /* 0x000ea80000300800 */
[----:B------:R-:W2:Y:S04]  /*84cd0*/  LDL.LU R62, [R1+0x15a8] ;  /* 0x0015a800013e7983 */ /* 0x000ea80000300800 */
[----:B------:R-:W2:Y:S04]  /*84ce0*/  LDL.LU R63, [R1+0x15ac] ;  /* 0x0015ac00013f7983 */ /* 0x000ea80000300800 */
[----:B------:R-:W-:Y:S04]  /*84cf0*/  STL.64 [R1+0x6d70], R174 ;  /* 0x006d70ae01007387 */ /* 0x000fe80000100a00 */
[----:B------:R-:W-:Y:S04]  /*84d00*/  STL.64 [R1+0x6d68], R172 ;  /* 0x006d68ac01007387 */ /* 0x000fe80000100a00 */
[----:B------:R-:W-:Y:S04]  /*84d10*/  STL [R1+0x6958], R52 ;  /* 0x0069583401007387 */ /* 0x000fe80000100800 */
[----:B------:R-:W-:Y:S04]  /*84d20*/  STL [R1+0x6954], R53 ;  /* 0x0069543501007387 */ /* 0x000fe80000100800 */
[----:B------:R-:W-:Y:S04]  /*84d30*/  STL [R1+0x6910], R54 ;  /* 0x0069103601007387 */ /* 0x000fe80000100800 */
[----:B------:R-:W-:Y:S04]  /*84d40*/  STL [R1+0x690c], R55 ;  /* 0x00690c3701007387 */ /* 0x000fe80000100800 */
[----:B------:R-:W3:Y:S04]  /*84d50*/  LDL.LU R198, [R1+0x2458] ;  /* 0x0024580001c67983 */ /* 0x000ee80000300800 */
[----:B------:R-:W3:Y:S04]  /*84d60*/  LDL.LU R199, [R1+0x245c] ;  /* 0x00245c0001c77983 */ /* 0x000ee80000300800 */
[----:B------:R-:W4:Y:S04]  /*84d70*/  LDL.LU R206, [R1+0x2448] ;  /* 0x0024480001ce7983 */ /* 0x000f280000300800 */
        /* <DEDUP_REMOVED lines=11> */
[----:B------:R-:W-:Y:S01]  /*84e30*/  HMMA.1688.F32.TF32 R56, R236, R168, R56 ;  /* 0x000000a8ec38723c */ /* 0x000fe20000081038 */
[----:B------:R-:W-:-:S02]  /*84e40*/  IMAD.MOV.U32 R235, RZ, RZ, R200 ;  /* 0x000000ffffeb7224 */ /* 0x000fc400078e00c8 */
[----:B------:R-:W-:Y:S04]  /*84e50*/  STL.64 [R1+0x6d60], R170 ;  /* 0x006d60aa01007387 */ /* 0x000fe80000100a00 */
[----:B------:R-:W-:Y:S11]  /*84e60*/  STL.64 [R1+0x6d58], R168 ;  /* 0x006d58a801007387 */ /* 0x000ff60000100a00 */
[----:B------:R-:W-:Y:S05]  /*84e70*/  @!UPT UIADD3 URZ, URZ, URZ, URZ ;  /* 0x0000003f3f3ff290 */ /* 0x000fea000fffe03f */
[----:B------:R-:W-:Y:S04]  /*84e80*/  STL [R1+0x6964], R56 ;  /* 0x0069643801007387 */ /* 0x000fe80000100800 */
[----:B------:R-:W-:Y:S04]  /*84e90*/  STL [R1+0x6960], R57 ;  /* 0x0069603901007387 */ /* 0x000fe80000100800 */
[----:B------:R-:W-:Y:S04]  /*84ea0*/  STL [R1+0x695c], R58 ;  /* 0x00695c3a01007387 */ /* 0x000fe80000100800 */
[----:B------:R-:W-:Y:S01]  /*84eb0*/  STL [R1+0x6908], R59 ;  /* 0x0069083b01007387 */ /* 0x000fe20000100800 */
[C---:B--2---:R-:W-:Y:S08]  /*84ec0*/  HMMA.1688.F32.TF32 R60, R236.reuse, R164, R60 ;  /* 0x000000a4ec3c723c */ /* 0x044ff0000008103c */
[C---:B---3--:R-:W-:Y:S11]  /*84ed0*/  HMMA.1688.F32.TF32 R196, R236.reuse, R156, R196 ;  /* 0x0000009cecc4723c */ /* 0x048ff600000810c4 */
[----:B------:R-:W-:Y:S04]  /*84ee0*/  @!UPT UIADD3 URZ, URZ, URZ, URZ ;  /* 0x0000003f3f3ff290 */ /* 0x000fe8000fffe03f */
[----:B------:R-:W-:Y:S04]  /*84ef0*/  STL [R1+0x6974], R60 ;  /* 0x0069743c01007387 */ /* 0x000fe80000100800 */
[----:B------:R-:W-:Y:S04]  /*84f00*/  STL [R1+0x6970], R61 ;  /* 0x0069703d01007387 */ /* 0x000fe80000100800 */
[----:B------:R-:W-:Y:S04]  /*84f10*/  STL [R1+0x696c], R62 ;  /* 0x00696c3e01007387 */ /* 0x000fe80000100800 */
[----:B------:R-:W-:Y:S01]  /*84f20*/  STL [R1+0x6968], R63 ;  /* 0x0069683f01007387 */ /* 0x000fe20000100800 */
[C---:B----4-:R-:W-:Y:S03]  /*84f30*/  HMMA.1688.F32.TF32 R64, R236.reuse, R160, R240 ;  /* 0x000000a0ec40723c */ /* 0x050fe600000810f0 */
[----:B------:R-:W-:Y:S04]  /*84f40*/  LDS R241, [R201+0x8600] ;  /* 0x00860000c9f17984 */ /* 0x000fe80000000800 */
[----:B------:R1:W-:Y:S04]  /*84f50*/  LDS R243, [R201+0xa600] ;  /* 0x00a60000c9f37984 */ /* 0x0003e80000000800 */
[----:B------:R-:W-:Y:S01]  /*84f60*/  LDS R240, [R2+0x8600] ;  /* 0x0086000002f07984 */ /* 0x000fe20000000800 */
[C---:B-1----:R-:W-:Y:S03]  /*84f70*/  HMMA.1688.F32.TF32 R200, R236.reuse, R152, R204 ;  /* 0x00000098ecc8723c */ /* 0x042fe600000810cc */
[----:B------:R-:W1:Y:S05]  /*84f80*/  LDS R242, [R2+0xa600] ;  /* 0x00a6000002f27984 */ /* 0x000e6a0000000800 */
        /* <DEDUP_REMOVED lines=12> */
[----:B------:R-:W2:Y:S04]  /*85050*/  LDL.LU R218, [R1+0x2408] ;  /* 0x0024080001da7983 */ /* 0x000ea80000300800 */
[----:B------:R-:W2:Y:S04]  /*85060*/  LDL.LU R219, [R1+0x240c] ;  /* 0x00240c0001db7983 */ /* 0x000ea80000300800 */
[----:B------:R-:W3:Y:S04]  /*85070*/  LDL.LU R222, [R1+0x23f8] ;  /* 0x0023f80001de7983 */ /* 0x000ee80000300800 */
[----:B------:R-:W3:Y:S04]  /*85080*/  LDL.LU R223, [R1+0x23fc] ;  /* 0x0023fc0001df7983 */ /* 0x000ee80000300800 */
[----:B------:R-:W4:Y:S04]  /*85090*/  LDL.LU R226, [R1+0x23e8] ;  /* 0x0023e80001e27983 */ /* 0x000f280000300800 */
[----:B------:R-:W4:Y:S04]  /*850a0*/  LDL.LU R227, [R1+0x23ec] ;  /* 0x0023ec0001e37983 */ /* 0x000f280000300800 */
[----:B------:R-:W4:Y:S04]  /*850b0*/  LDL.LU R12, [R1+0x23b0] ;  /* 0x0023b000010c7983 */ /* 0x000f280000300800 */
[----:B------:R-:W4:Y:S01]  /*850c0*/  LDL.LU R13, [R1+0x23b4] ;  /* 0x0023b400010d7983 */ /* 0x000f220000300800 */
[C---:B------:R-:W-:Y:S03]  /*850d0*/  HMMA.1688.F32.TF32 R212, R236.reuse, R148, R232 ;  /* 0x00000094ecd4723c */ /* 0x040fe600000810e8 */
        /* <DEDUP_REMOVED lines=16> */
[----:B------:R-:W-:Y:S04]  /*851e0*/  STL.64 [R1+0x6a50], R214 ;  /* 0x006a50d601007387 */ /* 0x000fe80000100a00 */
[----:B------:R-:W-:Y:S04]  /*851f0*/  STL.64 [R1+0x6a48], R212 ;  /* 0x006a48d401007387 */ /* 0x000fe80000100a00 */
[----:B------:R-:W4:Y:S04]  /*85200*/  LDL.LU R248, [R1+0x2380] ;  /* 0x0023800001f87983 */ /* 0x000f280000300800 */
[----:B------:R-:W4:Y:S04]  /*85210*/  LDL.LU R249, [R1+0x2384] ;  /* 0x0023840001f97983 */ /* 0x000f280000300800 */
[----:B------:R-:W4:Y:S04]  /*85220*/  LDL.LU R250, [R1+0x2388] ;  /* 0x0023880001fa7983 */ /* 0x000f280000300800 */
[----:B------:R-:W4:Y:S01]  /*85230*/  LDL.LU R251, [R1+0x238c] ;  /* 0x00238c0001fb7983 */ /* 0x000f220000300800 */
[C---:B--2---:R-:W-:Y:S08]  /*85240*/  HMMA.1688.F32.TF32 R216, R236.reuse, R144, R216 ;  /* 0x00000090ecd8723c */ /* 0x044ff000000810d8 */
[C---:B---3--:R-:W-:Y:S11]  /*85250*/  HMMA.1688.F32.TF32 R220, R236.reuse, R140, R220 ;  /* 0x0000008cecdc723c */ /* 0x048ff600000810dc */
[----:B------:R-:W-:Y:S04]  /*85260*/  @!UPT UIADD3 URZ, URZ, URZ, URZ ;  /* 0x0000003f3f3ff290 */ /* 0x000fe8000fffe03f */
[----:B------:R-:W-:Y:S04]  /*85270*/  STL.64 [R1+0x6a60], R218 ;  /* 0x006a60da01007387 */ /* 0x000fe80000100a00 */
[----:B------:R-:W-:Y:S04]  /*85280*/  STL.64 [R1+0x6a58], R216 ;  /* 0x006a58d801007387 */ /* 0x000fe80000100a00 */
[----:B------:R-:W-:Y:S04]  /*85290*/  STL.64 [R1+0x6a70], R222 ;  /* 0x006a70de01007387 */ /* 0x000fe80000100a00 */
[----:B------:R-:W-:Y:S04]  /*852a0*/  STL.64 [R1+0x6a68], R220 ;  /* 0x006a68dc01007387 */ /* 0x000fe80000100a00 */
[----:B------:R-:W2:Y:S04]  /*852b0*/  LDL.LU R244, [R1+0x2360] ;  /* 0x0023600001f47983 */ /* 0x000ea80000300800 */
[----:B------:R-:W2:Y:S04]  /*852c0*/  LDL.LU R245, [R1+0x2364] ;  /* 0x0023640001f57983 */ /* 0x000ea80000300800 */
[----:B------:R-:W2:Y:S04]  /*852d0*/  LDL.LU R246, [R1+0x2368] ;  /* 0x0023680001f67983 */ /* 0x000ea80000300800 */
[----:B------:R-:W2:Y:S01]  /*852e0*/  LDL.LU R247, [R1+0x236c] ;  /* 0x00236c0001f77983 */ /* 0x000ea20000300800 */
[C---:B----4-:R-:W-:Y:S08]  /*852f0*/  HMMA.1688.F32.TF32 R224, R236.reuse, R136, R224 ;  /* 0x00000088ece0723c */ /* 0x050ff000000810e0 */
[C---:B------:R-:W-:Y:S08]  /*85300*/  HMMA.1688.F32.TF32 R228, R236.reuse, R132, R228 ;  /* 0x00000084ece4723c */ /* 0x040ff000000810e4 */
[C---:B------:R-:W-:Y:S08]  /*85310*/  HMMA.1688.F32.TF32 R4, R236.reuse, R116, R4 ;  /* 0x00000074ec04723c */ /* 0x040ff00000081004 */
[C---:B------:R-:W-:Y:S08]  /*85320*/  HMMA.1688.F32.TF32 R8, R236.reuse, R120, R8 ;  /* 0x00000078ec08723c */ /* 0x040ff00000081008 */
[----:B------:R-:W-:Y:S08]  /*85330*/  HMMA.1688.F32.TF32 R232, R236, R128, R232 ;  /* 0x00000080ece8723c */ /* 0x000ff000000810e8 */
[----:B------:R-:W-:Y:S01]  /*85340*/  IMAD.MOV.U32 R44, RZ, RZ, R4 ;  /* 0x000000ffff2c7224 */ /* 0x000fe200078e0004 */
[----:B------:R-:W-:Y:S01]  /*85350*/  MOV R40, R7 ;  /* 0x0000000700287202 */ /* 0x000fe20000000f00 */
[----:B------:R-:W-:-:S02]  /*85360*/  IMAD.MOV.U32 R45, RZ, RZ, R5 ;  /* 0x000000ffff2d7224 */ /* 0x000fc400078e0005 */
[----:B------:R-:W-:Y:S02]  /*85370*/  IMAD.MOV.U32 R46, RZ, RZ, R6 ;  /* 0x000000ffff2e7224 */ /* 0x000fe400078e0006 */
[C---:B------:R-:W-:Y:S08]  /*85380*/  HMMA.1688.F32.TF32 R4, R236.reuse, R112, R248 ;  /* 0x00000070ec04723c */ /* 0x040ff000000810f8 */
[----:B------:R-:W-:Y:S01]  /*85390*/  HMMA.1688.F32.TF32 R12, R236, R124, R12 ;  /* 0x0000007cec0c723c */ /* 0x000fe2000008100c */
[----:B------:R-:W-:Y:S01]  /*853a0*/  STL.64 [R1+0x6a80], R226 ;  /* 0x006a80e201007387 */ /* 0x000fe20000100a00 */
[----:B------:R-:W-:Y:S01]  /*853b0*/  IMAD.MOV.U32 R42, RZ, RZ, R9 ;  /* 0x000000ffff2a7224 */ /* 0x000fe200078e0009 */
[----:B------:R-:W-:-:S02]  /*853c0*/  MOV R43, R10 ;  /* 0x0000000a002b7202 */ /* 0x000fc40000000f00 */
[----:B------:R-:W-:Y:S01]  /*853d0*/  STL.64 [R1+0x6a78], R224 ;  /* 0x006a78e001007387 */ /* 0x000fe20000100a00 */
[----:B------:R-:W-:-:S03]  /*853e0*/  IMAD.MOV.U32 R41, RZ, RZ, R8 ;  /* 0x000000ffff297224 */ /* 0x000fc600078e0008 */
[----:B------:R-:W-:Y:S04]  /*853f0*/  STL.64 [R1+0x6a90], R230 ;  /* 0x006a90e601007387 */ /* 0x000fe80000100a00 */
[----:B------:R-:W-:Y:S03]  /*85400*/  STL.64 [R1+0x6a88], R228 ;  /* 0x006a88e401007387 */ /* 0x000fe60000100a00 */
[----:B------:R-:W-:Y:S02]  /*85410*/  IMAD.MOV.U32 R37, RZ, RZ, R4 ;  /* 0x000000ffff257224 */ /* 0x000fe400078e0004 */
[----:B------:R-:W-:Y:S02]  /*85420*/  IMAD.MOV.U32 R38, RZ, RZ, R5 ;  /* 0x000000ffff267224 */ /* 0x000fe400078e0005 */
[----:B------:R-:W-:-:S02]  /*85430*/  IMAD.MOV.U32 R39, RZ, RZ, R6 ;  /* 0x000000ffff277224 */ /* 0x000fc400078e0006 */
[----:B------:R-:W-:Y:S01]  /*85440*/  IMAD.MOV.U32 R47, RZ, RZ, R7 ;  /* 0x000000ffff2f7224 */ /* 0x000fe200078e0007 */
[----:B------:R-:W-:Y:S01]  /*85450*/  STL.64 [R1+0x6aa0], R234 ;  /* 0x006aa0ea01007387 */ /* 0x000fe20000100a00 */
[----:B------:R-:W-:-:S03]  /*85460*/  IMAD.MOV.U32 R36, RZ, RZ, R11 ;  /* 0x000000ffff247224 */ /* 0x000fc600078e000b */
[----:B------:R-:W-:Y:S04]  /*85470*/  STL.64 [R1+0x6a98], R232 ;  /* 0x006a98e801007387 */ /* 0x000fe80000100a00 */
[----:B------:R3:W-:Y:S04]  /*85480*/  STL.64 [R1+0x15a0], R12 ;  /* 0x0015a00c01007387 */ /* 0x0007e80000100a00 */
[----:B------:R4:W-:Y:S04]  /*85490*/  STL.64 [R1+0x15a8], R14 ;  /* 0x0015a80e01007387 */ /* 0x0009e80000100a00 */
[----:B------:R-:W-:Y:S04]  /*854a0*/  STL.64 [R1+0x6ab0], R42 ;  /* 0x006ab02a01007387 */ /* 0x000fe80000100a00 */
[----:B------:R-:W-:Y:S04]  /*854b0*/  STL.64 [R1+0x6aa8], R40 ;  /* 0x006aa82801007387 */ /* 0x000fe80000100a00 */
[----:B------:R-:W-:Y:S04]  /*854c0*/  STL.64 [R1+0x6ad0], R46 ;  /* 0x006ad02e01007387 */ /* 0x000fe80000100a00 */
[----:B------:R-:W-:Y:S04]  /*854d0*/  STL.64 [R1+0x6ac8], R44 ;  /* 0x006ac82c01007387 */ /* 0x000fe80000100a00 */
[----:B------:R-:W-:Y:S04]  /*854e0*/  STL.64 [R1+0x6ac0], R38 ;  /* 0x006ac02601007387 */ /* 0x000fe80000100a00 */
[----:B------:R-:W-:Y:S01]  /*854f0*/  STL.64 [R1+0x6ab8], R36 ;  /* 0x006ab82401007387 */ /* 0x000fe20000100a00 */
[----:B--2---:R-:W-:Y:S03]  /*85500*/  HMMA.1688.F32.TF32 R4, R236, R108, R244 ;  /* 0x0000006cec04723c */ /* 0x004fe600000810f4 */
        /* <DEDUP_REMOVED lines=8> */
[----:B------:R-:W-:-:S03]  /*85590*/  MOV R53, R4 ;  /* 0x0000000400357202 */ /* 0x000fc60000000f00 */
[----:B------:R-:W2:Y:S01]  /*855a0*/  LDL.LU R28, [R1+0x2340] ;  /* 0x00234000011c7983 */ /* 0x000ea20000300800 */
[----:B------:R-:W-:-:S03]  /*855b0*/  IMAD.MOV.U32 R48, RZ, RZ, R5 ;  /* 0x000000ffff307224 */ /* 0x000fc600078e0005 */
        /* <DEDUP_REMOVED lines=29> */
[----:B------:R-:W1:Y:S04]  /*85790*/  LDL.LU R248, [R1+0x22e0] ;  /* 0x0022e00001f87983 */ /* 0x000e680000300800 */
[----:B------:R-:W1:Y:S04]  /*857a0*/  LDL.LU R249, [R1+0x22e4] ;  /* 0x0022e40001f97983 */ /* 0x000e680000300800 */
[----:B------:R-:W1:Y:S04]  /*857b0*/  LDL.LU R250, [R1+0x22e8] ;  /* 0x0022e80001fa7983 */ /* 0x000e680000300800 */
[----:B------:R-:W1:Y:S01]  /*857c0*/  LDL.LU R251, [R1+0x22ec] ;  /* 0x0022ec0001fb7983 */ /* 0x000e620000300800 */
[C---:B--2---:R-:W-:Y:S08]  /*857d0*/  HMMA.1688.F32.TF32 R32, R236.reuse, R104, R32 ;  /* 0x00000068ec20723c */ /* 0x044ff00000081020 */
[C---:B------:R-:W-:Y:S11]  /*857e0*/  HMMA.1688.F32.TF32 R28, R236.reuse, R100, R28 ;  /* 0x00000064ec1c723c */ /* 0x040ff6000008101c */
[----:B------:R-:W-:Y:S05]  /*857f0*/  @!UPT UIADD3 URZ, URZ, URZ, URZ ;  /* 0x0000003f3f3ff290 */ /* 0x000fea000fffe03f */
[----:B------:R-:W-:Y:S01]  /*85800*/  IMAD.MOV.U32 R58, RZ, RZ, R34 ;  /* 0x000000ffff3a7224 */ /* 0x000fe200078e0022 */
[C---:B------:R-:W-:Y:S07]  /*85810*/  HMMA.1688.F32.TF32 R24, R236.reuse, R96, R24 ;  /* 0x00000060ec18723c */ /* 0x040fee0000081018 */
[----:B------:R-:W-:Y:S01]  /*85820*/  MOV R62, R30 ;  /* 0x0000001e003e7202 */ /* 0x000fe20000000f00 */
[----:B------:R-:W-:Y:S02]  /*85830*/  IMAD.MOV.U32 R63, RZ, RZ, R31 ;  /* 0x000000ffff3f7224 */ /* 0x000fe400078e001f */
[----:B------:R-:W-:Y:S01]  /*85840*/  IMAD.MOV.U32 R60, RZ, RZ, R28 ;  /* 0x000000ffff3c7224 */ /* 0x000fe200078e001c */
[----:B------:R-:W-:Y:S01]  /*85850*/  HMMA.1688.F32.TF32 R4, R236, R76, R4 ;  /* 0x0000004cec04723c */ /* 0x000fe20000081004 */
[----:B------:R-:W-:-:S07]  /*85860*/  IMAD.MOV.U32 R61, RZ, RZ, R29 ;  /* 0x000000ffff3d7224 */ /* 0x000fce00078e001d */
[----:B---3--:R-:W-:Y:S01]  /*85870*/  HMMA.1688.F32.TF32 R12, R236, R84, R12 ;  /* 0x00000054ec0c723c */ /* 0x008fe2000008100c */
[----:B------:R-:W-:Y:S01]  /*85880*/  IMAD.MOV.U32 R56, RZ, RZ, R32 ;  /* 0x000000ffff387224 */ /* 0x000fe200078e0020 */
[----:B------:R-:W-:Y:S01]  /*85890*/  MOV R57, R33 ;  /* 0x0000002100397202 */ /* 0x000fe20000000f00 */
[----:B------:R-:W-:-:S05]  /*858a0*/  IMAD.MOV.U32 R52, RZ, RZ, R35 ;  /* 0x000000ffff347224 */ /* 0x000fca00078e0023 */
[----:B----4-:R-:W-:Y:S01]  /*858b0*/  HMMA.1688.F32.TF32 R16, R236, R88, R16 ;  /* 0x00000058ec10723c */ /* 0x010fe20000081010 */
[----:B------:R-:W-:Y:S01]  /*858c0*/  MOV R59, R27 ;  /* 0x0000001b003b7202 */ /* 0x000fe20000000f00 */
[----:B------:R-:W-:-:S06]  /*858d0*/  IMAD.MOV.U32 R54, RZ, RZ, R25 ;  /* 0x000000ffff367224 */ /* 0x000fcc00078e0019 */
[----:B------:R-:W-:Y:S01]  /*858e0*/  HMMA.1688.F32.TF32 R20, R236, R92, R20 ;  /* 0x0000005cec14723c */ /* 0x000fe20000081014 */
[----:B------:R-:W-:Y:S01]  /*858f0*/  IMAD.MOV.U32 R55, RZ, RZ, R26 ;  /* 0x000000ffff377224 */ /* 0x000fe200078e001a */
[----:B------:R-:W-:Y:S01]  /*85900*/  STL.64 [R1+0x6ae0], R62 ;  /* 0x006ae03e01007387 */ /* 0x000fe20000100a00 */
[----:B------:R-:W-:-:S03]  /*85910*/  IMAD.MOV.U32 R51, RZ, RZ, R24 ;  /* 0x000000ffff337224 */ /* 0x000fc600078e0018 */
[----:B------:R-:W-:Y:S02]  /*85920*/  STL.64 [R1+0x6ad8], R60 ;  /* 0x006ad83c01007387 */ /* 0x000fe40000100a00 */
[----:B------:R-:W-:Y:S02]  /*85930*/  HMMA.1688.F32.TF32 R8, R236, R80, R8 ;  /* 0x00000050ec08723c */ /* 0x000fe40000081008 */
        /* <DEDUP_REMOVED lines=16> */
[----:B-1----:R-:W-:Y:S03]  /*85a40*/  HMMA.1688.F32.TF32 R8, R240, R192, R248 ;  /* 0x000000c0f008723c */ /* 0x002fe600000810f8 */
[----:B------:R-:W3:Y:S01]  /*85a50*/  LDL.LU R248, [R1+0x1c50] ;  /* 0x001c500001f87983 */ /* 0x000ee20000300800 */
[----:B------:R-:W-:-:S03]  /*85a60*/  LOP3.LUT R47, R2, 0x20, RZ, 0x3c, !PT ;  /* 0x00000020022f7812 */ /* 0x000fc600078e3cff */
[----:B------:R-:W-:Y:S01]  /*85a70*/  LDS R236, [R2+0x8680] ;  /* 0x0086800002ec7984 */ /* 0x000fe20000000800 */
[C---:B--2---:R-:W-:Y:S03]  /*85a80*/  HMMA.1688.F32.TF32 R4, R240.reuse, R188, R244 ;  /* 0x000000bcf004723c */ /* 0x044fe600000810f4 */
[----:B------:R-:W-:Y:S04]  /*85a90*/  LDS R238, [R2+0xa680] ;  /* 0x00a6800002ee7984 */ /* 0x000fe80000000800 */
[----:B------:R-:W-:Y:S04]  /*85aa0*/  LDS R237, [R47+0x8680] ;  /* 0x008680002fed7984 */ /* 0x000fe80000000800 */
[----:B------:R-:W1:Y:S04]  /*85ab0*/  LDS R239, [R47+0xa680] ;  /* 0x00a680002fef7984 */ /* 0x000e680000000800 */
[----:B------:R-:W-:Y:S04]  /*85ac0*/  STL.64 [R1+0x1a70], R8 ;  /* 0x001a700801007387 */ /* 0x000fe80000100a00 */
[----:B------:R-:W-:Y:S04]  /*85ad0*/  STL.64 [R1+0x1a78], R10 ;  /* 0x001a780a01007387 */ /* 0x000fe80000100a00 */
[----:B------:R2:W-:Y:S04]  /*85ae0*/  STL.64 [R1+0x2360], R4 ;  /* 0x0023600401007387 */ /* 0x0005e80000100a00 */
[----:B------:R4:W-:Y:S04]  /*85af0*/  STL.64 [R1+0x2368], R6 ;  /* 0x0023680601007387 */ /* 0x0009e80000100a00 */
[----:B------:R-:W3:Y:S04]  /*85b00*/  LDL.LU R249, [R1+0x1c54] ;  /* 0x001c540001f97983 */ /* 0x000ee80000300800 */
[----:B------:R-:W3:Y:S04]  /*85b10*/  LDL.LU R250, [R1+0x1c58] ;  /* 0x001c580001fa7983 */ /* 0x000ee80000300800 */
[----:B------:R-:W3:Y:S04]  /*85b20*/  LDL.LU R251, [R1+0x1c5c] ;  /* 0x001c5c0001fb7983 */ /* 0x000ee80000300800 */
[----:B--2---:R-:W2:Y:S04]  /*85b30*/  LDL.LU R4, [R1+0x1c60] ;  /* 0x001c600001047983 */ /* 0x004ea80000300800 */
[----:B------:R-:W2:Y:S04]  /*85b40*/  LDL.LU R5, [R1+0x1c64] ;  /* 0x001c640001057983 */ /* 0x000ea80000300800 */
[----:B----4-:R-:W2:Y:S04]  /*85b50*/  LDL.LU R6, [R1+0x1c68] ;  /* 0x001c680001067983 */ /* 0x010ea80000300800 */
        /* <DEDUP_REMOVED lines=116> */
[----:B------:R-:W1:Y:S01]  /*862a0*/  LDL.LU R247, [R1+0x1c4c] ;  /* 0x001c4c0001f77983 */ /* 0x000e620000300800 */
[C---:B--2---:R-:W-:Y:S11]  /*862b0*/  HMMA.1688.F32.TF32 R180, R240.reuse, R184, R180 ;  /* 0x000000b8f0b4723c */ /* 0x044ff600000810b4 */
[----:B------:R-:W-:Y:S11]  /*862c0*/  @!UPT UIADD3 URZ, URZ, URZ, URZ ;  /* 0x0000003f3f3ff290 */ /* 0x000ff6000fffe03f */
[----:B------:R-:W-:Y:S01]  /*862d0*/  @!UPT UIADD3 URZ, URZ, URZ, URZ ;  /* 0x0000003f3f3ff290 */ /* 0x000fe2000fffe03f */
[----:B------:R-:W-:Y:S04]  /*862e0*/  STL.64 [R1+0x2350], R180 ;  /* 0x002350b401007387 */ /* 0x000fe80000100a00 */
[----:B------:R2:W-:Y:S04]  /*862f0*/  STL.64 [R1+0x2358], R182 ;  /* 0x002358b601007387 */ /* 0x0005e80000100a00 */
[----:B--2---:R-:W2:Y:S04]  /*86300*/  LDL.LU.64 R182, [R1+0x6d90] ;  /* 0x006d900001b67983 */ /* 0x004ea80000300a00 */
[----:B------:R-:W2:Y:S02]  /*86310*/  LDL.LU.64 R180, [R1+0x6d88] ;  /* 0x006d880001b47983 */ /* 0x000ea40000300a00 */
[C---:B--2---:R-:W-:Y:S11]  /*86320*/  HMMA.1688.F32.TF32 R176, R240.reuse, R180, R176 ;  /* 0x000000b4f0b0723c */ /* 0x044ff600000810b0 */
[----:B------:R-:W-:Y:S11]  /*86330*/  @!UPT UIADD3 URZ, URZ, URZ, URZ ;  /* 0x0000003f3f3ff290 */ /* 0x000ff6000fffe03f */
[----:B------:R-:W-:Y:S01]  /*86340*/  @!UPT UIADD3 URZ, URZ, URZ, URZ ;  /* 0x0000003f3f3ff290 */ /* 0x000fe2000fffe03f */
[----:B------:R-:W-:Y:S04]  /*86350*/  STL.64 [R1+0x2340], R176 ;  /* 0x002340b001007387 */ /* 0x000fe80000100a00 */
[----:B------:R2:W-:Y:S04]  /*86360*/  STL.64 [R1+0x2348], R178 ;  /* 0x002348b201007387 */ /* 0x0005e80000100a00 */
[----:B--2---:R-:W2:Y:S04]  /*86370*/  LDL.LU.64 R178, [R1+0x6d80] ;  /* 0x006d800001b27983 */ /* 0x004ea80000300a00 */
[----:B------:R-:W3:Y:S02]  /*86380*/  LDL.LU.64 R176, [R1+0x6d78] ;  /* 0x006d780001b07983 */ /* 0x000ee40000300a00 */
[C---:B---3--:R-:W-:Y:S11]  /*86390*/  HMMA.1688.F32.TF32 R172, R240.reuse, R176, R172 ;  /* 0x000000b0f0ac723c */ /* 0x048ff600000810ac */
[----:B------:R-:W-:Y:S11]  /*863a0*/  @!UPT UIADD3 URZ, URZ, URZ, URZ ;  /* 0x0000003f3f3ff290 */ /* 0x000ff6000fffe03f */
[----:B------:R-:W-:Y:S01]  /*863b0*/  @!UPT UIADD3 URZ, URZ, URZ, URZ ;  /* 0x0000003f3f3ff290 */ /* 0x000fe2000fffe03f */
[----:B------:R-:W-:Y:S04]  /*863c0*/  STL.64 [R1+0x2330], R172 ;  /* 0x002330ac01007387 */ /* 0x000fe80000100a00 */
[----:B------:R3:W-:Y:S04]  /*863d0*/  STL.64 [R1+0x2338], R174 ;  /* 0x002338ae01007387 */ /* 0x0007e80000100a00 */
[----:B---3--:R-:W3:Y:S04]  /*863e0*/  LDL.LU.64 R174, [R1+0x6d70] ;  /* 0x006d700001ae7983 */ /* 0x008ee80000300a00 */
[----:B------:R-:W2:Y:S02]  /*863f0*/  LDL.LU.64 R172, [R1+0x6d68] ;  /* 0x006d680001ac7983 */ /* 0x000ea40000300a00 */
[C---:B--2---:R-:W-:Y:S11]  /*86400*/  HMMA.1688.F32.TF32 R168, R240.reuse, R172, R168 ;  /* 0x000000acf0a8723c */ /* 0x044ff600000810a8 */
[----:B------:R-:W-:Y:S11]  /*86410*/  @!UPT UIADD3 URZ, URZ, URZ, URZ ;  /* 0x0000003f3f3ff290 */ /* 0x000ff6000fffe03f */
[----:B------:R-:W-:Y:S01]  /*86420*/  @!UPT UIADD3 URZ, URZ, URZ, URZ ;  /* 0x0000003f3f3ff290 */ /* 0x000fe2000fffe03f */
[----:B------:R-:W-:Y:S04]  /*86430*/  STL.64 [R1+0x2320], R168 ;  /* 0x002320a801007387 */ /* 0x000fe80000100a00 */
[----:B------:R2:W-:Y:S04]  /*86440*/  STL.64 [R1+0x2328], R170 ;  /* 0x002328aa01007387 */ /* 0x0005e80000100a00 */
[----:B--2---:R-:W2:Y:S04]  /*86450*/  LDL.LU.64 R170, [R1+0x6d60] ;  /* 0x006d600001aa7983 */ /* 0x004ea80000300a00 */
        /* <DEDUP_REMOVED lines=8> */
[C---:B--2---:R-:W-:Y:S08]  /*864e0*/  HMMA.1688.F32.TF32 R48, R240.reuse, R164, R52 ;  /* 0x000000a4f030723c */ /* 0x044ff00000081034 */
        /* <DEDUP_REMOVED lines=45> */
[C---:B-1----:R-:W-:Y:S08]  /*867c0*/  HMMA.1688.F32.TF32 R36, R240.reuse, R104, R28 ;  /* 0x00000068f024723c */ /* 0x042ff0000008101c */
[C---:B------:R-:W-:Y:S08]  /*867d0*/  HMMA.1688.F32.TF32 R32, R240.reuse, R100, R24 ;  /* 0x00000064f020723c */ /* 0x040ff00000081018 */
[C---:B------:R-:W-:Y:S08]  /*867e0*/  HMMA.1688.F32.TF32 R28, R240.reuse, R96, R20 ;  /* 0x00000060f01c723c */ /* 0x040ff00000081014 */
[C---:B------:R-:W-:Y:S08]  /*867f0*/  HMMA.1688.F32.TF32 R24, R240.reuse, R92, R16 ;  /* 0x0000005cf018723c */ /* 0x040ff00000081010 */
[C---:B------:R-:W-:Y:S08]  /*86800*/  HMMA.1688.F32.TF32 R20, R240.reuse, R88, R12 ;  /* 0x00000058f014723c */ /* 0x040ff0000008100c */
[C---:B----4-:R-:W-:Y:S01]  /*86810*/  HMMA.1688.F32.TF32 R16, R240.reuse, R84, R8 ;  /* 0x00000054f010723c */ /* 0x050fe20000081008 */
[----:B------:R-:W-:Y:S07]  /*86820*/  STL.64 [R1+0x2210], R48 ;  /* 0x0022103001007387 */ /* 0x000fee0000100a00 */
[C---:B------:R-:W-:Y:S01]  /*86830*/  HMMA.1688.F32.TF32 R12, R240.reuse, R80, R4 ;  /* 0x00000050f00c723c */ /* 0x040fe20000081004 */
[----:B------:R-:W-:Y:S07]  /*86840*/  STL.64 [R1+0x2218], R50 ;  /* 0x0022183201007387 */ /* 0x000fee0000100a00 */
[----:B------:R-:W-:Y:S01]  /*86850*/  HMMA.1688.F32.TF32 R8, R240, R76, R248 ;  /* 0x0000004cf008723c */ /* 0x000fe200000810f8 */
        /* <DEDUP_REMOVED lines=25> */
[----:B-1----:R-:W2:Y:S04]  /*869f0*/  LDL.LU R4, [R1+0x1ab0] ;  /* 0x001ab00001047983 */ /* 0x002ea80000300800 */
        /* <DEDUP_REMOVED lines=106> */
[C---:B------:R-:W-:Y:S07]  /*870a0*/  HMMA.1688.F32.TF32 R52, R236.reuse, R176, R60 ;  /* 0x000000b0ec34723c */ /* 0x040fee000008103c */
[----:B------:R-:W-:Y:S04]  /*870b0*/  STL.64 [R1+0x1e10], R48 ;  /* 0x001e103001007387 */ /* 0x000fe80000100a00 */
[----:B------:R4:W-:Y:S02]  /*870c0*/  STL.64 [R1+0x1e18], R50 ;  /* 0x001e183201007387 */ /* 0x0009e40000100a00 */
[C---:B----4-:R-:W-:Y:S02]  /*870d0*/  HMMA.1688.F32.TF32 R48, R236.reuse, R180, R56 ;  /* 0x000000b4ec30723c */ /* 0x050fe40000081038 */
[----:B------:R-:W-:Y:S04]  /*870e0*/  STL.64 [R1+0x1e00], R240 ;  /* 0x001e00f001007387 */ /* 0x000fe80000100a00 */
[----:B------:R-:W-:Y:S04]  /*870f0*/  STL.64 [R1+0x1e08], R242 ;  /* 0x001e08f201007387 */ /* 0x000fe80000100a00 */
[----:B------:R-:W-:Y:S04]  /*87100*/  LDS R240, [R2+0x8700] ;  /* 0x0087000002f07984 */ /* 0x000fe80000000800 */
[----:B------:R-:W-:Y:S04]  /*87110*/  LDS R242, [R2+0xa700] ;  /* 0x00a7000002f27984 */ /* 0x000fe80000000800 */
[----:B------:R-:W-:Y:S04]  /*87120*/  LDS R241, [R47+0x8700] ;  /* 0x008700002ff17984 */ /* 0x000fe80000000800 */
[----:B------:R-:W1:Y:S04]  /*87130*/  LDS R243, [R47+0xa700] ;  /* 0x00a700002ff37984 */ /* 0x000e680000000800 */
        /* <DEDUP_REMOVED lines=9> */
[----:B------:R-:W-:Y:S04]  /*871d0*/  STL.64 [R1+0x1dc0], R48 ;  /* 0x001dc03001007387 */ /* 0x000fe80000100a00 */
[----:B------:R-:W-:Y:S04]  /*871e0*/  STL.64 [R1+0x1dc8], R50 ;  /* 0x001dc83201007387 */ /* 0x000fe80000100a00 */
        /* <DEDUP_REMOVED lines=28> */
[C---:B------:R-:W-:Y:S08]  /*873b0*/  HMMA.1688.F32.TF32 R32, R236.reuse, R124, R28 ;  /* 0x0000007cec20723c */ /* 0x040ff0000008101c */
        /* <DEDUP_REMOVED lines=26> */
[----:B------:R2:W-:Y:S04]  /*87560*/  STL.64 [R1+0x2080], R8 ;  /* 0x0020800801007387 */ /* 0x0005e80000100a00 */
[----:B------:R3:W-:Y:S04]  /*87570*/  STL.64 [R1+0x2088], R10 ;  /* 0x0020880a01007387 */ /* 0x0007e80000100a00 */
[----:B--2---:R-:W2:Y:S06]  /*87580*/  LDL.LU R8, [R1+0x18e0] ;  /* 0x0018e00001087983 */ /* 0x004eac0000300800 */
[----:B------:R4:W-:Y:S04]  /*87590*/  STL.64 [R1+0x2070], R12 ;  /* 0x0020700c01007387 */ /* 0x0009e80000100a00 */
[----:B------:R1:W-:Y:S04]  /*875a0*/  STL.64 [R1+0x2078], R14 ;  /* 0x0020780e01007387 */ /* 0x0003e80000100a00 */
[----:B------:R1:W-:Y:S04]  /*875b0*/  STL.64 [R1+0x2060], R4 ;  /* 0x0020600401007387 */ /* 0x0003e80000100a00 */
[----:B------:R1:W-:Y:S04]  /*875c0*/  STL.64 [R1+0x2068], R6 ;  /* 0x0020680601007387 */ /* 0x0003e80000100a00 */
[----:B------:R-:W2:Y:S04]  /*875d0*/  LDL.LU R9, [R1+0x18e4] ;  /* 0x0018e40001097983 */ /* 0x000ea80000300800 */
[----:B---3--:R-:W2:Y:S04]  /*875e0*/  LDL.LU R10, [R1+0x18e8] ;  /* 0x0018e800010a7983 */ /* 0x008ea80000300800 */
[----:B------:R-:W2:Y:S04]  /*875f0*/  LDL.LU R11, [R1+0x18ec] ;  /* 0x0018ec00010b7983 */ /* 0x000ea80000300800 */
[----:B----4-:R-:W3:Y:S04]  /*87600*/  LDL.LU R12, [R1+0x18f0] ;  /* 0x0018f000010c7983 */ /* 0x010ee80000300800 */
[----:B------:R-:W3:Y:S04]  /*87610*/  LDL.LU R13, [R1+0x18f4] ;  /* 0x0018f400010d7983 */ /* 0x000ee80000300800 */
[----:B-1----:R-:W3:Y:S04]  /*87620*/  LDL.LU R14, [R1+0x18f8] ;  /* 0x0018f800010e7983 */ /* 0x002ee80000300800 */
        /* <DEDUP_REMOVED lines=105> */
[----:B------:R-:W-:Y:S04]  /*87cc0*/  STL.64 [R1+0x2050], R248 ;  /* 0x002050f801007387 */ /* 0x000fe80000100a00 */
[----:B------:R1:W-:Y:S04]  /*87cd0*/  STL.64 [R1+0x2058], R250 ;  /* 0x002058fa01007387 */ /* 0x0003e80000100a00 */
[----:B-1----:R-:W2:Y:S04]  /*87ce0*/  LDL.LU.64 R250, [R1+0x6d50] ;  /* 0x006d500001fa7983 */ /* 0x002ea80000300a00 */
[----:B------:R-:W3:Y:S04]  /*87cf0*/  LDL.LU.64 R248, [R1+0x6d48] ;  /* 0x006d480001f87983 */ /* 0x000ee80000300a00 */
[----:B------:R-:W-:Y:S04]  /*87d00*/  STL.64 [R1+0x2040], R244 ;  /* 0x002040f401007387 */ /* 0x000fe80000100a00 */
[----:B------:R1:W-:Y:S04]  /*87d10*/  STL.64 [R1+0x2048], R246 ;  /* 0x002048f601007387 */ /* 0x0003e80000100a00 */
[----:B-1----:R-:W4:Y:S04]  /*87d20*/  LDL.LU.64 R246, [R1+0x6d40] ;  /* 0x006d400001f67983 */ /* 0x002f280000300a00 */
[----:B------:R-:W2:Y:S04]  /*87d30*/  LDL.LU.64 R244, [R1+0x6d38] ;  /* 0x006d380001f47983 */ /* 0x000ea80000300a00 */
[----:B------:R-:W-:Y:S04]  /*87d40*/  STL.64 [R1+0x2030], R48 ;  /* 0x0020303001007387 */ /* 0x000fe80000100a00 */
[----:B------:R1:W-:Y:S02]  /*87d50*/  STL.64 [R1+0x2038], R50 ;  /* 0x0020383201007387 */ /* 0x0003e40000100a00 */
[----:B-1----:R-:W-:Y:S02]  /*87d60*/  HMMA.1688.F32.TF32 R48, R236, R76, R52 ;  /* 0x0000004cec30723c */ /* 0x002fe40000081034 */
[----:B------:R-:W-:Y:S04]  /*87d70*/  LDS R236, [R2+0x8780] ;  /* 0x0087800002ec7984 */ /* 0x000fe80000000800 */
[----:B------:R-:W-:Y:S02]  /*87d80*/  LDS R238, [R2+0xa780] ;  /* 0x00a7800002ee7984 */ /* 0x000fe40000000800 */
[C---:B------:R-:W-:Y:S02]  /*87d90*/  HMMA.1688.F32.TF32 R52, R240.reuse, R188, R60 ;  /* 0x000000bcf034723c */ /* 0x040fe4000008103c */
[----:B------:R-:W-:Y:S04]  /*87da0*/  LDS R237, [R47+0x8780] ;  /* 0x008780002fed7984 */ /* 0x000fe80000000800 */
[----:B------:R-:W1:Y:S02]  /*87db0*/  LDS R239, [R47+0xa780] ;  /* 0x00a780002fef7984 */ /* 0x000e640000000800 */
[C---:B------:R-:W-:Y:S07]  /*87dc0*/  HMMA.1688.F32.TF32 R36, R240.reuse, R184, R36 ;  /* 0x000000b8f024723c */ /* 0x040fee0000081024 */
[----:B------:R-:W-:Y:S04]  /*87dd0*/  STL.64 [R1+0x1d90], R48 ;  /* 0x001d903001007387 */ /* 0x000fe80000100a00 */
[----:B------:R1:W-:Y:S02]  /*87de0*/  STL.64 [R1+0x1d98], R50 ;  /* 0x001d983201007387 */ /* 0x0003e40000100a00 */
        /* <DEDUP_REMOVED lines=38> */
[C---:B-1----:R-:W-:Y:S08]  /*88050*/  HMMA.1688.F32.TF32 R36, R240.reuse, R144, R64 ;  /* 0x00000090f024723c */ /* 0x042ff00000081040 */
        /* <DEDUP_REMOVED lines=21> */
[----:B------:R1:W-:Y:S04]  /*881b0*/  STL.64 [R1+0x1f08], R22 ;  /* 0x001f081601007387 */ /* 0x0003e80000100a00 */
[----:B------:R-:W-:Y:S04]  /*881c0*/  STL.64 [R1+0x1ef0], R16 ;  /* 0x001ef01001007387 */ /* 0x000fe80000100a00 */
[----:B------:R-:W-:Y:S04]  /*881d0*/  STL.64 [R1+0x1ef8], R18 ;  /* 0x001ef81201007387 */ /* 0x000fe80000100a00 */
[----:B------:R-:W-:Y:S04]  /*881e0*/  STL.64 [R1+0x1ee0], R12 ;  /* 0x001ee00c01007387 */ /* 0x000fe80000100a00 */
[----:B------:R-:W-:Y:S04]  /*881f0*/  STL.64 [R1+0x1ee8], R14 ;  /* 0x001ee80e01007387 */ /* 0x000fe80000100a00 */
[----:B-1----:R-:W2:Y:S04]  /*88200*/  LDL.LU R20, [R1+0x17d0] ;  /* 0x0017d00001147983 */ /* 0x002ea80000300800 */
        /* <DEDUP_REMOVED lines=104> */
[----:B------:R1:W-:Y:S04]  /*88890*/  STL.64 [R1+0x1e58], R50 ;  /* 0x001e583201007387 */ /* 0x0003e80000100a00 */
[----:B------:R-:W2:Y:S04]  /*888a0*/  LDL.LU R4, [R1+0x1790] ;  /* 0x0017900001047983 */ /* 0x000ea80000300800 */
[----:B------:R-:W-:Y:S04]  /*888b0*/  STL.64 [R1+0x1e40], R40 ;  /* 0x001e402801007387 */ /* 0x000fe80000100a00 */
[----:B------:R3:W-:Y:S04]  /*888c0*/  STL.64 [R1+0x1e48], R42 ;  /* 0x001e482a01007387 */ /* 0x0007e80000100a00 */
[----:B------:R-:W-:Y:S04]  /*888d0*/  STL.64 [R1+0x1d80], R36 ;  /* 0x001d802401007387 */ /* 0x000fe80000100a00 */
[----:B------:R4:W-:Y:S04]  /*888e0*/  STL.64 [R1+0x1d88], R38 ;  /* 0x001d882601007387 */ /* 0x0009e80000100a00 */
[----:B------:R-:W2:Y:S04]  /*888f0*/  LDL.LU R5, [R1+0x1794] ;  /* 0x0017940001057983 */ /* 0x000ea80000300800 */
[----:B------:R-:W2:Y:S01]  /*88900*/  LDL.LU R6, [R1+0x1798] ;  /* 0x0017980001067983 */ /* 0x000ea20000300800 */
[C---:B-1----:R-:W-:Y:S03]  /*88910*/  HMMA.1688.F32.TF32 R48, R236.reuse, R192, R200 ;  /* 0x000000c0ec30723c */ /* 0x042fe600000810c8 */
[----:B------:R-:W-:Y:S04]  /*88920*/  LDS R241, [R47+0xc000] ;  /* 0x00c000002ff17984 */ /* 0x000fe80000000800 */
[----:B------:R-:W1:Y:S01]  /*88930*/  LDS R243, [R47+0xe000] ;  /* 0x00e000002ff37984 */ /* 0x000e620000000800 */
[C---:B---3--:R-:W-:Y:S08]  /*88940*/  HMMA.1688.F32.TF32 R40, R236.reuse, R188, R196 ;  /* 0x000000bcec28723c */ /* 0x048ff000000810c4 */
[C---:B----4-:R-:W-:Y:S08]  /*88950*/  HMMA.1688.F32.TF32 R36, R236.reuse, R184, R64 ;  /* 0x000000b8ec24723c */ /* 0x050ff00000081040 */
[C---:B------:R-:W-:Y:S08]  /*88960*/  HMMA.1688.F32.TF32 R32, R236.reuse, R180, R32 ;  /* 0x000000b4ec20723c */ /* 0x040ff00000081020 */
        /* <DEDUP_REMOVED lines=12> */
[----:B------:R-:W-:-:S03]  /*88a30*/  IMAD.MOV.U32 R7, RZ, RZ, R252 ;  /* 0x000000ffff077224 */ /* 0x000fc600078e00fc */
[----:B------:R-:W-:Y:S01]  /*88a40*/  STL.64 [R1+0x1d38], R30 ;  /* 0x001d381e01007387 */ /* 0x000fe20000100a00 */
[----:B------:R-:W-:-:S03]  /*88a50*/  IMAD.MOV.U32 R252, RZ, RZ, R23 ;  /* 0x000000fffffc7224 */ /* 0x000fc600078e0017 */
[----:B------:R-:W-:Y:S04]  /*88a60*/  STL.64 [R1+0x1d10], R20 ;  /* 0x001d101401007387 */ /* 0x000fe80000100a00 */
[----:B------:R-:W-:Y:S01]  /*88a70*/  STL.64 [R1+0x1d20], R24 ;  /* 0x001d201801007387 */ /* 0x000fe20000100a00 */
[C---:B------:R-:W-:Y:S03]  /*88a80*/  HMMA.1688.F32.TF32 R16, R236.reuse, R160, R16 ;  /* 0x000000a0ec10723c */ /* 0x040fe60000081010 */
[----:B------:R-:W-:Y:S04]  /*88a90*/  STL.64 [R1+0x1d28], R26 ;  /* 0x001d281a01007387 */ /* 0x000fe80000100a00 */
[----:B------:R3:W-:Y:S01]  /*88aa0*/  STL [R1+0x1d18], R22 ;  /* 0x001d181601007387 */ /* 0x0007e20000100800 */
[C---:B------:R-:W-:Y:S08]  /*88ab0*/  HMMA.1688.F32.TF32 R12, R236.reuse, R156, R12 ;  /* 0x0000009cec0c723c */ /* 0x040ff0000008100c */
[----:B---3--:R-:W-:Y:S01]  /*88ac0*/  HMMA.1688.F32.TF32 R20, R236, R164, R8 ;  /* 0x000000a4ec14723c */ /* 0x008fe20000081008 */
[----:B------:R3:W-:Y:S04]  /*88ad0*/  STL [R1+0x67f4], R252 ;  /* 0x0067f4fc01007387 */ /* 0x0007e80000100800 */
[----:B------:R-:W4:Y:S03]  /*88ae0*/  LDL.LU R8, [R1+0x1780] ;  /* 0x0017800001087983 */ /* 0x000f260000300800 */
[----:B---3--:R-:W-:-:S08]  /*88af0*/  IMAD.MOV.U32 R252, RZ, RZ, R19 ;  /* 0x000000fffffc7224 */ /* 0x008fd000078e0013 */
[----:B------:R-:W-:-:S07]  /*88b00*/  IMAD.MOV.U32 R189, RZ, RZ, R12 ;  /* 0x000000ffffbd7224 */ /* 0x000fce00078e000c */
[----:B------:R-:W-:Y:S04]  /*88b10*/  STL.64 [R1+0x1d00], R20 ;  /* 0x001d001401007387 */ /* 0x000fe80000100a00 */
[----:B------:R-:W-:Y:S04]  /*88b20*/  STL.64 [R1+0x1d08], R22 ;  /* 0x001d081601007387 */ /* 0x000fe80000100a00 */
[----:B------:R-:W4:Y:S04]  /*88b30*/  LDL.LU R9, [R1+0x1784] ;  /* 0x0017840001097983 */ /* 0x000f280000300800 */
[----:B------:R-:W4:Y:S01]  /*88b40*/  LDL.LU R10, [R1+0x1788] ;  /* 0x00178800010a7983 */ /* 0x000f220000300800 */
[----:B------:R-:W-:-:S03]  /*88b50*/  IMAD.MOV.U32 R184, RZ, RZ, R15 ;  /* 0x000000ffffb87224 */ /* 0x000fc600078e000f */
[----:B------:R-:W4:Y:S01]  /*88b60*/  LDL.LU R11, [R1+0x178c] ;  /* 0x00178c00010b7983 */ /* 0x000f220000300800 */
[----:B------:R-:W-:-:S03]  /*88b70*/  MOV R188, R13 ;  /* 0x0000000d00bc7202 */ /* 0x000fc60000000f00 */
[----:B------:R-:W-:Y:S01]  /*88b80*/  STL.64 [R1+0x1cf0], R16 ;  /* 0x001cf01001007387 */ /* 0x000fe20000100a00 */
[----:B------:R-:W-:-:S03]  /*88b90*/  IMAD.MOV.U32 R185, RZ, RZ, R14 ;  /* 0x000000ffffb97224 */ /* 0x000fc600078e000e */
[----:B------:R-:W-:Y:S04]  /*88ba0*/  STL [R1+0x1cf8], R18 ;  /* 0x001cf81201007387 */ /* 0x000fe80000100800 */
[----:B------:R3:W-:Y:S04]  /*88bb0*/  STL [R1+0x67f8], R252 ;  /* 0x0067f8fc01007387 */ /* 0x0007e80000100800 */
[----:B------:R-:W4:Y:S04]  /*88bc0*/  LDL.LU R12, [R1+0x1770] ;  /* 0x00177000010c7983 */ /* 0x000f280000300800 */
[----:B------:R-:W4:Y:S04]  /*88bd0*/  LDL.LU R13, [R1+0x1774] ;  /* 0x00177400010d7983 */ /* 0x000f280000300800 */
[----:B------:R-:W4:Y:S04]  /*88be0*/  LDL.LU R14, [R1+0x1778] ;  /* 0x00177800010e7983 */ /* 0x000f280000300800 */
[----:B------:R-:W4:Y:S04]  /*88bf0*/  LDL.LU R15, [R1+0x177c] ;  /* 0x00177c00010f7983 */ /* 0x000f280000300800 */
[----:B------:R-:W-:Y:S04]  /*88c00*/  STL [R1+0x6808], R184 ;  /* 0x006808b801007387 */ /* 0x000fe80000100800 */
[----:B------:R-:W-:Y:S04]  /*88c10*/  STL [R1+0x6804], R185 ;  /* 0x006804b901007387 */ /* 0x000fe80000100800 */
[----:B------:R-:W-:Y:S04]  /*88c20*/  STL [R1+0x6800], R188 ;  /* 0x006800bc01007387 */ /* 0x000fe80000100800 */
[----:B------:R-:W-:Y:S01]  /*88c30*/  STL [R1+0x67fc], R189 ;  /* 0x0067fcbd01007387 */ /* 0x000fe20000100800 */
[----:B--2---:R-:W-:Y:S11]  /*88c40*/  HMMA.1688.F32.TF32 R4, R236, R152, R4 ;  /* 0x00000098ec04723c */ /* 0x004ff60000081004 */
[----:B------:R-:W-:Y:S11]  /*88c50*/  @!UPT UIADD3 URZ, URZ, URZ, URZ ;  /* 0x0000003f3f3ff290 */ /* 0x000ff6000fffe03f */
[----:B------:R-:W-:Y:S01]  /*88c60*/  @!UPT UIADD3 URZ, URZ, URZ, URZ ;  /* 0x0000003f3f3ff290 */ /* 0x000fe2000fffe03f */
[----:B------:R2:W-:Y:S01]  /*88c70*/  STL [R1+0x1cd0], R4 ;  /* 0x001cd00401007387 */ /* 0x0005e20000100800 */
[----:B---3--:R-:W-:-:S03]  /*88c80*/  IMAD.MOV.U32 R252, RZ, RZ, R5 ;  /* 0x000000fffffc7224 */ /* 0x008fc600078e0005 */
[----:B------:R3:W-:Y:S04]  /*88c90*/  STL.64 [R1+0x1cd8], R6 ;  /* 0x001cd80601007387 */ /* 0x0007e80000100a00 */
        /* <DEDUP_REMOVED lines=8> */
[----:B------:R-:W-:Y:S01]  /*88d20*/  STL [R1+0x680c], R252 ;  /* 0x00680cfc01007387 */ /* 0x000fe20000100800 */
[C---:B----4-:R-:W-:Y:S08]  /*88d30*/  HMMA.1688.F32.TF32 R8, R236.reuse, R68, R8 ;  /* 0x00000044ec08723c */ /* 0x050ff00000081008 */
[----:B------:R-:W-:Y:S11]  /*88d40*/  HMMA.1688.F32.TF32 R12, R236, R72, R12 ;  /* 0x00000048ec0c723c */ /* 0x000ff6000008100c */
[----:B------:R-:W-:Y:S05]  /*88d50*/  @!UPT UIADD3 URZ, URZ, URZ, URZ ;  /* 0x0000003f3f3ff290 */ /* 0x000fea000fffe03f */
[----:B------:R-:W-:Y:S01]  /*88d60*/  IMAD.MOV.U32 R184, RZ, RZ, R8 ;  /* 0x000000ffffb87224 */ /* 0x000fe200078e0008 */
[----:B------:R-:W-:Y:S01]  /*88d70*/  MOV R185, R9 ;  /* 0x0000000900b97202 */ /* 0x000fe20000000f00 */
[----:B------:R-:W4:Y:S01]  /*88d80*/  LDL.LU R8, [R1+0x1740] ;  /* 0x0017400001087983 */ /* 0x000f220000300800 */
[----:B------:R-:W-:Y:S02]  /*88d90*/  IMAD.MOV.U32 R188, RZ, RZ, R10 ;  /* 0x000000ffffbc7224 */ /* 0x000fe400078e000a */
[----:B------:R-:W-:Y:S01]  /*88da0*/  IMAD.MOV.U32 R189, RZ, RZ, R11 ;  /* 0x000000ffffbd7224 */ /* 0x000fe200078e000b */
[----:B------:R-:W4:Y:S04]  /*88db0*/  LDL.LU R9, [R1+0x1744] ;  /* 0x0017440001097983 */ /* 0x000f280000300800 */
[----:B------:R-:W4:Y:S04]  /*88dc0*/  LDL.LU R10, [R1+0x1748] ;  /* 0x00174800010a7983 */ /* 0x000f280000300800 */
[----:B------:R-:W4:Y:S04]  /*88dd0*/  LDL.LU R11, [R1+0x174c] ;  /* 0x00174c00010b7983 */ /* 0x000f280000300800 */
[----:B------:R-:W-:Y:S04]  /*88de0*/  STL [R1+0x681c], R184 ;  /* 0x00681cb801007387 */ /* 0x000fe80000100800 */
[----:B------:R-:W-:Y:S01]  /*88df0*/  STL [R1+0x6818], R185 ;  /* 0x006818b901007387 */ /* 0x000fe20000100800 */
[----:B------:R-:W-:Y:S01]  /*88e00*/  IMAD.MOV.U32 R169, RZ, RZ, R12 ;  /* 0x000000ffffa97224 */ /* 0x000fe200078e000c */
[----:B------:R-:W-:Y:S01]  /*88e10*/  MOV R165, R14 ;  /* 0x0000000e00a57202 */ /* 0x000fe20000000f00 */
[----:B------:R-:W-:Y:S01]  /*88e20*/  IMAD.MOV.U32 R164, RZ, RZ, R15 ;  /* 0x000000ffffa47224 */ /* 0x000fe200078e000f */
[----:B------:R-:W-:Y:S01]  /*88e30*/  STL [R1+0x6814], R188 ;  /* 0x006814bc01007387 */ /* 0x000fe20000100800 */
[----:B------:R-:W-:-:S03]  /*88e40*/  IMAD.MOV.U32 R168, RZ, RZ, R13 ;  /* 0x000000ffffa87224 */ /* 0x000fc600078e000d */
[----:B------:R-:W-:Y:S04]  /*88e50*/  STL [R1+0x6810], R189 ;  /* 0x006810bd01007387 */ /* 0x000fe80000100800 */
[----:B------:R-:W4:Y:S04]  /*88e60*/  LDL.LU R12, [R1+0x1730] ;  /* 0x00173000010c7983 */ /* 0x000f280000300800 */
[----:B------:R-:W4:Y:S04]  /*88e70*/  LDL.LU R13, [R1+0x1734] ;  /* 0x00173400010d7983 */ /* 0x000f280000300800 */
[----:B------:R-:W4:Y:S04]  /*88e80*/  LDL.LU R14, [R1+0x1738] ;  /* 0x00173800010e7983 */ /* 0x000f280000300800 */
[----:B------:R-:W4:Y:S04]  /*88e90*/  LDL.LU R15, [R1+0x173c] ;  /* 0x00173c00010f7983 */ /* 0x000f280000300800 */
[----:B------:R-:W-:Y:S04]  /*88ea0*/  STL [R1+0x682c], R164 ;  /* 0x00682ca401007387 */ /* 0x000fe80000100800 */
[----:B------:R-:W-:Y:S04]  /*88eb0*/  STL [R1+0x6828], R165 ;  /* 0x006828a501007387 */ /* 0x000fe80000100800 */
[----:B------:R1:W-:Y:S04]  /*88ec0*/  STL [R1+0x6824], R168 ;  /* 0x006824a801007387 */ /* 0x0003e80000100800 */
[----:B------:R1:W-:Y:S01]  /*88ed0*/  STL [R1+0x6820], R169 ;  /* 0x006820a901007387 */ /* 0x0003e20000100800 */
[C---:B--2---:R-:W-:Y:S08]  /*88ee0*/  HMMA.1688.F32.TF32 R4, R236.reuse, R144, R4 ;  /* 0x00000090ec04723c */ /* 0x044ff00000081004 */
[----:B---3--:R-:W-:Y:S11]  /*88ef0*/  HMMA.1688.F32.TF32 R16, R236, R148, R16 ;  /* 0x00000094ec10723c */ /* 0x008ff60000081010 */
[----:B------:R-:W-:Y:S05]  /*88f00*/  @!UPT UIADD3 URZ, URZ, URZ, URZ ;  /* 0x0000003f3f3ff290 */ /* 0x000fea000fffe03f */
[----:B-1----:R-:W-:Y:S01]  /*88f10*/  MOV R168, R4 ;  /* 0x0000000400a87202 */ /* 0x002fe20000000f00 */
[----:B------:R-:W-:Y:S02]  /*88f20*/  IMAD.MOV.U32 R169, RZ, RZ, R5 ;  /* 0x000000ffffa97224 */ /* 0x000fe400078e0005 */
[----:B------:R-:W-:Y:S02]  /*88f30*/  IMAD.MOV.U32 R184, RZ, RZ, R6 ;  /* 0x000000ffffb87224 */ /* 0x000fe400078e0006 */
[----:B------:R-:W-:-:S03]  /*88f40*/  IMAD.MOV.U32 R185, RZ, RZ, R7 ;  /* 0x000000ffffb97224 */ /* 0x000fc600078e0007 */
[----:B------:R-:W-:Y:S02]  /*88f50*/  IMAD.MOV.U32 R252, RZ, RZ, R19 ;  /* 0x000000fffffc7224 */ /* 0x000fe400078e0013 */
[----:B------:R-:W-:Y:S02]  /*88f60*/  IMAD.MOV.U32 R189, RZ, RZ, R17 ;  /* 0x000000ffffbd7224 */ /* 0x000fe400078e0011 */
[----:B------:R-:W-:Y:S01]  /*88f70*/  IMAD.MOV.U32 R188, RZ, RZ, R16 ;  /* 0x000000ffffbc7224 */ /* 0x000fe200078e0010 */
[----:B------:R-:W-:Y:S04]  /*88f80*/  STL [R1+0x1ca8], R18 ;  /* 0x001ca81201007387 */ /* 0x000fe80000100800 */
[----:B------:R-:W-:Y:S04]  /*88f90*/  STL [R1+0x6838], R252 ;  /* 0x006838fc01007387 */ /* 0x000fe80000100800 */
[----:B------:R1:W-:Y:S04]  /*88fa0*/  STL [R1+0x6834], R189 ;  /* 0x006834bd01007387 */ /* 0x0003e80000100800 */
[----:B------:R2:W-:Y:S04]  /*88fb0*/  STL [R1+0x6830], R188 ;  /* 0x006830bc01007387 */ /* 0x0005e80000100800 */
[----:B------:R-:W3:Y:S04]  /*88fc0*/  LDL.LU R4, [R1+0x1720] ;  /* 0x0017200001047983 */ /* 0x000ee80000300800 */
[----:B------:R-:W3:Y:S04]  /*88fd0*/  LDL.LU R5, [R1+0x1724] ;  /* 0x0017240001057983 */ /* 0x000ee80000300800 */
[----:B------:R-:W3:Y:S04]  /*88fe0*/  LDL.LU R6, [R1+0x1728] ;  /* 0x0017280001067983 */ /* 0x000ee80000300800 */
[----:B------:R-:W3:Y:S04]  /*88ff0*/  LDL.LU R7, [R1+0x172c] ;  /* 0x00172c0001077983 */ /* 0x000ee80000300800 */
[----:B------:R-:W-:Y:S04]  /*89000*/  STL [R1+0x6848], R185 ;  /* 0x006848b901007387 */ /* 0x000fe80000100800 */
[----:B------:R1:W-:Y:S04]  /*89010*/  STL [R1+0x6844], R184 ;  /* 0x006844b801007387 */ /* 0x0003e80000100800 */
[----:B------:R1:W-:Y:S04]  /*89020*/  STL [R1+0x6840], R169 ;  /* 0x006840a901007387 */ /* 0x0003e80000100800 */
[----:B------:R1:W-:Y:S01]  /*89030*/  STL [R1+0x683c], R168 ;  /* 0x00683ca801007387 */ /* 0x0003e20000100800 */
[C---:B----4-:R-:W-:Y:S08]  /*89040*/  HMMA.1688.F32.TF32 R8, R236.reuse, R140, R8 ;  /* 0x0000008cec08723c */ /* 0x050ff00000081008 */
[----:B------:R-:W-:Y:S11]  /*89050*/  HMMA.1688.F32.TF32 R12, R236, R136, R12 ;  /* 0x00000088ec0c723c */ /* 0x000ff6000008100c */
[----:B------:R-:W-:Y:S05]  /*89060*/  @!UPT UIADD3 URZ, URZ, URZ, URZ ;  /* 0x0000003f3f3ff290 */ /* 0x000fea000fffe03f */
[----:B-1----:R-:W-:Y:S01]  /*89070*/  IMAD.MOV.U32 R189, RZ, RZ, R8 ;  /* 0x000000ffffbd7224 */ /* 0x002fe200078e0008 */
[----:B--2---:R-:W-:Y:S01]  /*89080*/  MOV R188, R9 ;  /* 0x0000000900bc7202 */ /* 0x004fe20000000f00 */
[----:B------:R-:W-:Y:S01]  /*89090*/  IMAD.MOV.U32 R165, RZ, RZ, R11 ;  /* 0x000000ffffa57224 */ /* 0x000fe200078e000b */
[----:B------:R-:W2:Y:S01]  /*890a0*/  LDL.LU R8, [R1+0x1710] ;  /* 0x0017100001087983 */ /* 0x000ea20000300800 */
[----:B------:R-:W-:-:S03]  /*890b0*/  IMAD.MOV.U32 R164, RZ, RZ, R10 ;  /* 0x000000ffffa47224 */ /* 0x000fc600078e000a */
[----:B------:R-:W2:Y:S04]  /*890c0*/  LDL.LU R9, [R1+0x1714] ;  /* 0x0017140001097983 */ /* 0x000ea80000300800 */
[----:B------:R-:W2:Y:S04]  /*890d0*/  LDL.LU R10, [R1+0x1718] ;  /* 0x00171800010a7983 */ /* 0x000ea80000300800 */
[----:B------:R-:W2:Y:S04]  /*890e0*/  LDL.LU R11, [R1+0x171c] ;  /* 0x00171c00010b7983 */ /* 0x000ea80000300800 */
[----:B------:R-:W-:Y:S04]  /*890f0*/  STL [R1+0x6858], R165 ;  /* 0x006858a501007387 */ /* 0x000fe80000100800 */
[----:B------:R1:W-:Y:S01]  /*89100*/  STL [R1+0x6854], R164 ;  /* 0x006854a401007387 */ /* 0x0003e20000100800 */
[----:B------:R-:W-:Y:S01]  /*89110*/  IMAD.MOV.U32 R156, RZ, RZ, R15 ;  /* 0x000000ffff9c7224 */ /* 0x000fe200078e000f */
[----:B------:R-:W-:-:S02]  /*89120*/  MOV R157, R14 ;  /* 0x0000000e009d7202 */ /* 0x000fc40000000f00 */
[----:B------:R4:W-:Y:S01]  /*89130*/  STL [R1+0x6850], R188 ;  /* 0x006850bc01007387 */ /* 0x0009e20000100800 */
[----:B------:R-:W-:-:S03]  /*89140*/  IMAD.MOV.U32 R160, RZ, RZ, R13 ;  /* 0x000000ffffa07224 */ /* 0x000fc600078e000d */
[----:B------:R1:W-:Y:S01]  /*89150*/  STL [R1+0x684c], R189 ;  /* 0x00684cbd01007387 */ /* 0x0003e20000100800 */
[----:B------:R-:W-:-:S03]  /*89160*/  IMAD.MOV.U32 R161, RZ, RZ, R12 ;  /* 0x000000ffffa17224 */ /* 0x000fc600078e000c */
[----:B------:R-:W4:Y:S04]  /*89170*/  LDL.LU R16, [R1+0x16e0] ;  /* 0x0016e00001107983 */ /* 0x000f280000300800 */
[----:B------:R-:W4:Y:S04]  /*89180*/  LDL.LU R17, [R1+0x16e4] ;  /* 0x0016e40001117983 */ /* 0x000f280000300800 */
[----:B------:R-:W4:Y:S04]  /*89190*/  LDL.LU R18, [R1+0x16e8] ;  /* 0x0016e80001127983 */ /* 0x000f280000300800 */
[----:B------:R-:W4:Y:S04]  /*891a0*/  LDL.LU R19, [R1+0x16ec] ;  /* 0x0016ec0001137983 */ /* 0x000f280000300800 */
[----:B------:R-:W-:Y:S04]  /*891b0*/  STL [R1+0x6868], R156 ;  /* 0x0068689c01007387 */ /* 0x000fe80000100800 */
[----:B------:R-:W-:Y:S04]  /*891c0*/  STL [R1+0x6864], R157 ;  /* 0x0068649d01007387 */ /* 0x000fe80000100800 */
[----:B------:R-:W-:Y:S04]  /*891d0*/  STL [R1+0x6860], R160 ;  /* 0x006860a001007387 */ /* 0x000fe80000100800 */
[----:B------:R1:W-:Y:S01]  /*891e0*/  STL [R1+0x685c], R161 ;  /* 0x00685ca101007387 */ /* 0x0003e20000100800 */
[C---:B---3--:R-:W-:Y:S11]  /*891f0*/  HMMA.1688.F32.TF32 R4, R236.reuse, R132, R4 ;  /* 0x00000084ec04723c */ /* 0x048ff60000081004 */
[----:B------:R-:W-:Y:S11]  /*89200*/  @!UPT UIADD3 URZ, URZ, URZ, URZ ;  /* 0x0000003f3f3ff290 */ /* 0x000ff6000fffe03f */
[----:B------:R-:W-:Y:S02]  /*89210*/  @!UPT UIADD3 URZ, URZ, URZ, URZ ;  /* 0x0000003f3f3ff290 */ /* 0x000fe4000fffe03f */
[----:B------:R-:W-:Y:S02]  /*89220*/  IMAD.MOV.U32 R184, RZ, RZ, R4 ;  /* 0x000000ffffb87224 */ /* 0x000fe400078e0004 */
[----:B------:R-:W-:Y:S01]  /*89230*/  IMAD.MOV.U32 R169, RZ, RZ, R5 ;  /* 0x000000ffffa97224 */ /* 0x000fe200078e0005 */
[----:B------:R-:W3:Y:S01]  /*89240*/  LDL.LU R4, [R1+0x16c0] ;  /* 0x0016c00001047983 */ /* 0x000ee20000300800 */
[----:B------:R-:W-:Y:S01]  /*89250*/  IMAD.MOV.U32 R168, RZ, RZ, R6 ;  /* 0x000000ffffa87224 */ /* 0x000fe200078e0006 */
[----:B------:R-:W-:Y:S02]  /*89260*/  MOV R252, R7 ;  /* 0x0000000700fc7202 */ /* 0x000fe40000000f00 */
[----:B------:R-:W3:Y:S04]  /*89270*/  LDL.LU R5, [R1+0x16c4] ;  /* 0x0016c40001057983 */ /* 0x000ee80000300800 */
[----:B------:R-:W3:Y:S04]  /*89280*/  LDL.LU R6, [R1+0x16c8] ;  /* 0x0016c80001067983 */ /* 0x000ee80000300800 */
[----:B------:R-:W3:Y:S04]  /*89290*/  LDL.LU R7, [R1+0x16cc] ;  /* 0x0016cc0001077983 */ /* 0x000ee80000300800 */
[----:B------:R-:W-:Y:S04]  /*892a0*/  STL [R1+0x6878], R252 ;  /* 0x006878fc01007387 */ /* 0x000fe80000100800 */
[----:B------:R-:W-:Y:S04]  /*892b0*/  STL [R1+0x6874], R168 ;  /* 0x006874a801007387 */ /* 0x000fe80000100800 */
[----:B------:R-:W-:Y:S04]  /*892c0*/  STL [R1+0x6870], R169 ;  /* 0x006870a901007387 */ /* 0x000fe80000100800 */
[----:B------:R1:W-:Y:S04]  /*892d0*/  STL [R1+0x686c], R184 ;  /* 0x00686cb801007387 */ /* 0x0003e80000100800 */
[----:B------:R-:W3:Y:S04]  /*892e0*/  LDL.LU R12, [R1+0x16a0] ;  /* 0x0016a000010c7983 */ /* 0x000ee80000300800 */
[----:B------:R-:W3:Y:S04]  /*892f0*/  LDL.LU R13, [R1+0x16a4] ;  /* 0x0016a400010d7983 */ /* 0x000ee80000300800 */
[----:B------:R-:W3:Y:S04]  /*89300*/  LDL.LU R14, [R1+0x16a8] ;  /* 0x0016a800010e7983 */ /* 0x000ee80000300800 */
[----:B------:R-:W3:Y:S01]  /*89310*/  LDL.LU R15, [R1+0x16ac] ;  /* 0x0016ac00010f7983 */ /* 0x000ee20000300800 */
[C---:B--2---:R-:W-:Y:S08]  /*89320*/  HMMA.1688.F32.TF32 R8, R236.reuse, R128, R8 ;  /* 0x00000080ec08723c */ /* 0x044ff00000081008 */
[----:B----4-:R-:W-:Y:S11]  /*89330*/  HMMA.1688.F32.TF32 R16, R236, R124, R16 ;  /* 0x0000007cec10723c */ /* 0x010ff60000081010 */
[----:B------:R-:W-:Y:S05]  /*89340*/  @!UPT UIADD3 URZ, URZ, URZ, URZ ;  /* 0x0000003f3f3ff290 */ /* 0x000fea000fffe03f */
[----:B-1----:R-:W-:Y:S02]  /*89350*/  IMAD.MOV.U32 R164, RZ, RZ, R8 ;  /* 0x000000ffffa47224 */ /* 0x002fe400078e0008 */
[----:B------:R-:W-:Y:S01]  /*89360*/  IMAD.MOV.U32 R188, RZ, RZ, R9 ;  /* 0x000000ffffbc7224 */ /* 0x000fe200078e0009 */
[----:B------:R-:W2:Y:S01]  /*89370*/  LDL.LU R8, [R1+0x1680] ;  /* 0x0016800001087983 */ /* 0x000ea20000300800 */
[----:B------:R-:W-:Y:S02]  /*89380*/  IMAD.MOV.U32 R189, RZ, RZ, R10 ;  /* 0x000000ffffbd7224 */ /* 0x000fe400078e000a */
[----:B------:R-:W-:Y:S01]  /*89390*/  IMAD.MOV.U32 R185, RZ, RZ, R11 ;  /* 0x000000ffffb97224 */ /* 0x000fe200078e000b */
[----:B------:R-:W2:Y:S04]  /*893a0*/  LDL.LU R9, [R1+0x1684] ;  /* 0x0016840001097983 */ /* 0x000ea80000300800 */
[----:B------:R-:W2:Y:S04]  /*893b0*/  LDL.LU R10, [R1+0x1688] ;  /* 0x00168800010a7983 */ /* 0x000ea80000300800 */
[----:B------:R-:W2:Y:S04]  /*893c0*/  LDL.LU R11, [R1+0x168c] ;  /* 0x00168c00010b7983 */ /* 0x000ea80000300800 */
[----:B------:R-:W-:Y:S01]  /*893d0*/  STL [R1+0x6888], R185 ;  /* 0x006888b901007387 */ /* 0x000fe20000100800 */
[----:B------:R-:W-:-:S03]  /*893e0*/  IMAD.MOV.U32 R165, RZ, RZ, R19 ;  /* 0x000000ffffa57224 */ /* 0x000fc600078e0013 */
[----:B------:R-:W-:Y:S01]  /*893f0*/  STL [R1+0x6884], R189 ;  /* 0x006884bd01007387 */ /* 0x000fe20000100800 */
[----:B------:R-:W-:Y:S01]  /*89400*/  IMAD.MOV.U32 R161, RZ, RZ, R18 ;  /* 0x000000ffffa17224 */ /* 0x000fe200078e0012 */
[----:B------:R-:W-:Y:S01]  /*89410*/  MOV R157, R16 ;  /* 0x00000010009d7202 */ /* 0x000fe20000000f00 */
[----:B------:R-:W-:Y:S01]  /*89420*/  IMAD.MOV.U32 R160, RZ, RZ, R17 ;  /* 0x000000ffffa07224 */ /* 0x000fe200078e0011 */
[----:B------:R-:W-:Y:S04]  /*89430*/  STL [R1+0x6880], R188 ;  /* 0x006880bc01007387 */ /* 0x000fe80000100800 */
[----:B------:R1:W-:Y:S04]  /*89440*/  STL [R1+0x687c], R164 ;  /* 0x00687ca401007387 */ /* 0x0003e80000100800 */
[----:B------:R-:W-:Y:S04]  /*89450*/  STL [R1+0x6898], R165 ;  /* 0x006898a501007387 */ /* 0x000fe80000100800 */
[----:B------:R4:W-:Y:S04]  /*89460*/  STL [R1+0x6894], R161 ;  /* 0x006894a101007387 */ /* 0x0009e80000100800 */
[----:B------:R1:W-:Y:S04]  /*89470*/  STL [R1+0x6890], R160 ;  /* 0x006890a001007387 */ /* 0x0003e80000100800 */
[----:B------:R1:W-:Y:S01]  /*89480*/  STL [R1+0x688c], R157 ;  /* 0x00688c9d01007387 */ /* 0x0003e20000100800 */
[C---:B---3--:R-:W-:Y:S11]  /*89490*/  HMMA.1688.F32.TF32 R4, R236.reuse, R120, R4 ;  /* 0x00000078ec04723c */ /* 0x048ff60000081004 */
[----:B------:R-:W-:Y:S11]  /*894a0*/  @!UPT UIADD3 URZ, URZ, URZ, URZ ;  /* 0x0000003f3f3ff290 */ /* 0x000ff6000fffe03f */
[----:B------:R-:W-:Y:S02]  /*894b0*/  @!UPT UIADD3 URZ, URZ, URZ, URZ ;  /* 0x0000003f3f3ff290 */ /* 0x000fe4000fffe03f */
[----:B------:R-:W-:Y:S01]  /*894c0*/  IMAD.MOV.U32 R149, RZ, RZ, R4 ;  /* 0x000000ffff957224 */ /* 0x000fe200078e0004 */
[----:B------:R-:W-:Y:S01]  /*894d0*/  MOV R148, R5 ;  /* 0x0000000500947202 */ /* 0x000fe20000000f00 */
[----:B------:R-:W3:Y:S01]  /*894e0*/  LDL.LU R4, [R1+0x1660] ;  /* 0x0016600001047983 */ /* 0x000ee20000300800 */
[----:B------:R-:W-:Y:S02]  /*894f0*/  IMAD.MOV.U32 R145, RZ, RZ, R6 ;  /* 0x000000ffff917224 */ /* 0x000fe400078e0006 */
[----:B------:R-:W-:Y:S01]  /*89500*/  IMAD.MOV.U32 R144, RZ, RZ, R7 ;  /* 0x000000ffff907224 */ /* 0x000fe200078e0007 */
[----:B------:R-:W3:Y:S04]  /*89510*/  LDL.LU R5, [R1+0x1664] ;  /* 0x0016640001057983 */ /* 0x000ee80000300800 */
[----:B------:R-:W3:Y:S04]  /*89520*/  LDL.LU R6, [R1+0x1668] ;  /* 0x0016680001067983 */ /* 0x000ee80000300800 */
[----:B------:R-:W3:Y:S01]  /*89530*/  LDL.LU R7, [R1+0x166c] ;  /* 0x00166c0001077983 */ /* 0x000ee20000300800 */
[----:B------:R-:W-:Y:S03]  /*89540*/  HMMA.1688.F32.TF32 R12, R236, R116, R12 ;  /* 0x00000074ec0c723c */ /* 0x000fe6000008100c */
        /* <DEDUP_REMOVED lines=9> */
[----:B------:R1:W-:Y:S04]  /*895e0*/  STL [R1+0x68b4], R184 ;  /* 0x0068b4b801007387 */ /* 0x0003e80000100800 */
[----:B------:R-:W-:Y:S04]  /*895f0*/  STL [R1+0x68b0], R169 ;  /* 0x0068b0a901007387 */ /* 0x000fe80000100800 */
        /* <DEDUP_REMOVED lines=15> */
[----:B------:R-:W-:Y:S02]  /*896f0*/  @!UPT UIADD3 URZ, URZ, URZ, URZ ;  /* 0x0000003f3f3ff290 */ /* 0x000fe4000fffe03f */
[----:B------:R-:W-:Y:S01]  /*89700*/  MOV R252, R11 ;  /* 0x0000000b00fc7202 */ /* 0x000fe20000000f00 */
[----:B-1----:R-:W-:Y:S02]  /*89710*/  IMAD.MOV.U32 R164, RZ, RZ, R10 ;  /* 0x000000ffffa47224 */ /* 0x002fe400078e000a */
[----:B------:R-:W-:Y:S02]  /*89720*/  IMAD.MOV.U32 R188, RZ, RZ, R9 ;  /* 0x000000ffffbc7224 */ /* 0x000fe400078e0009 */
[----:B------:R-:W-:Y:S01]  /*89730*/  IMAD.MOV.U32 R189, RZ, RZ, R8 ;  /* 0x000000ffffbd7224 */ /* 0x000fe200078e0008 */
[----:B------:R-:W-:Y:S04]  /*89740*/  STL [R1+0x68c8], R252 ;  /* 0x0068c8fc01007387 */ /* 0x000fe80000100800 */
[----:B------:R1:W-:Y:S04]  /*89750*/  STL [R1+0x68c4], R164 ;  /* 0x0068c4a401007387 */ /* 0x0003e80000100800 */
[----:B------:R2:W-:Y:S04]  /*89760*/  STL [R1+0x68c0], R188 ;  /* 0x0068c0bc01007387 */ /* 0x0005e80000100800 */
[----:B------:R1:W-:Y:S04]  /*89770*/  STL [R1+0x68bc], R189 ;  /* 0x0068bcbd01007387 */ /* 0x0003e80000100800 */
        /* <DEDUP_REMOVED lines=8> */
[C---:B---3--:R-:W-:Y:S11]  /*89800*/  HMMA.1688.F32.TF32 R4, R236.reuse, R108, R4 ;  /* 0x0000006cec04723c */ /* 0x048ff60000081004 */
[----:B------:R-:W-:Y:S11]  /*89810*/  @!UPT UIADD3 URZ, URZ, URZ, URZ ;  /* 0x0000003f3f3ff290 */ /* 0x000ff6000fffe03f */
[----:B------:R-:W-:Y:S02]  /*89820*/  @!UPT UIADD3 URZ, URZ, URZ, URZ ;  /* 0x0000003f3f3ff290 */ /* 0x000fe4000fffe03f */
[----:B----4-:R-:W-:Y:S02]  /*89830*/  IMAD.MOV.U32 R161, RZ, RZ, R4 ;  /* 0x000000ffffa17224 */ /* 0x010fe400078e0004 */
[----:B------:R-:W-:Y:S01]  /*89840*/  IMAD.MOV.U32 R160, RZ, RZ, R5 ;  /* 0x000000ffffa07224 */ /* 0x000fe200078e0005 */
[----:B------:R-:W3:Y:S01]  /*89850*/  LDL.LU R4, [R1+0x1590] ;  /* 0x0015900001047983 */ /* 0x000ee20000300800 */
[----:B------:R-:W-:Y:S02]  /*89860*/  IMAD.MOV.U32 R157, RZ, RZ, R6 ;  /* 0x000000ffff9d7224 */ /* 0x000fe400078e0006 */
[----:B------:R-:W-:Y:S01]  /*89870*/  IMAD.MOV.U32 R185, RZ, RZ, R7 ;  /* 0x000000ffffb97224 */ /* 0x000fe200078e0007 */
[----:B------:R-:W3:Y:S04]  /*89880*/  LDL.LU R5, [R1+0x1594] ;  /* 0x0015940001057983 */ /* 0x000ee80000300800 */
[----:B------:R-:W3:Y:S04]  /*89890*/  LDL.LU R6, [R1+0x1598] ;  /* 0x0015980001067983 */ /* 0x000ee80000300800 */
[----:B------:R-:W3:Y:S01]  /*898a0*/  LDL.LU R7, [R1+0x159c] ;  /* 0x00159c0001077983 */ /* 0x000ee20000300800 */
[C---:B------:R-:W-:Y:S03]  /*898b0*/  HMMA.1688.F32.TF32 R24, R236.reuse, R104, R24 ;  /* 0x00000068ec18723c */ /* 0x040fe60000081018 */
[----:B------:R-:W-:Y:S04]  /*898c0*/  STL [R1+0x68d8], R185 ;  /* 0x0068d8b901007387 */ /* 0x000fe80000100800 */
[----:B------:R4:W-:Y:S01]  /*898d0*/  STL [R1+0x68d4], R157 ;  /* 0x0068d49d01007387 */ /* 0x0009e20000100800 */
[----:B------:R-:W-:Y:S03]  /*898e0*/  HMMA.1688.F32.TF32 R16, R236, R96, R16 ;  /* 0x00000060ec10723c */ /* 0x000fe60000081010 */
[----:B------:R1:W-:Y:S11]  /*898f0*/  STL [R1+0x68d0], R160 ;  /* 0x0068d0a001007387 */ /* 0x0003f60000100800 */
[----:B------:R-:W-:Y:S02]  /*89900*/  @!UPT UIADD3 URZ, URZ, URZ, URZ ;  /* 0x0000003f3f3ff290 */ /* 0x000fe4000fffe03f */
[----:B------:R-:W-:Y:S01]  /*89910*/  IMAD.MOV.U32 R137, RZ, RZ, R26 ;  /* 0x000000ffff897224 */ /* 0x000fe200078e001a */
[----:B------:R-:W-:Y:S01]  /*89920*/  MOV R141, R24 ;  /* 0x00000018008d7202 */ /* 0x000fe20000000f00 */
[----:B------:R-:W-:Y:S01]  /*89930*/  IMAD.MOV.U32 R140, RZ, RZ, R25 ;  /* 0x000000ffff8c7224 */ /* 0x000fe200078e0019 */
[----:B------:R1:W-:Y:S04]  /*89940*/  STL [R1+0x68cc], R161 ;  /* 0x0068cca101007387 */ /* 0x0003e80000100800 */
[----:B------:R1:W-:Y:S04]  /*89950*/  STL [R1+0x68e4], R137 ;  /* 0x0068e48901007387 */ /* 0x0003e80000100800 */
[----:B------:R1:W-:Y:S04]  /*89960*/  STL [R1+0x68e0], R140 ;  /* 0x0068e08c01007387 */ /* 0x0003e80000100800 */
[----:B------:R1:W-:Y:S01]  /*89970*/  STL [R1+0x68dc], R141 ;  /* 0x0068dc8d01007387 */ /* 0x0003e20000100800 */
        /* <DEDUP_REMOVED lines=11> */
[----:B------:R-:W-:Y:S01]  /*89a30*/  IMAD.MOV.U32 R26, RZ, RZ, R155 ;  /* 0x000000ffff1a7224 */ /* 0x000fe200078e009b */
[C---:B--2---:R-:W-:Y:S08]  /*89a40*/  HMMA.1688.F32.TF32 R12, R236.reuse, R92, R12 ;  /* 0x0000005cec0c723c */ /* 0x044ff0000008100c */
[----:B------:R-:W-:Y:S11]  /*89a50*/  HMMA.1688.F32.TF32 R8, R236, R88, R8 ;  /* 0x00000058ec08723c */ /* 0x000ff60000081008 */
[----:B------:R-:W-:Y:S05]  /*89a60*/  @!UPT UIADD3 URZ, URZ, URZ, URZ ;  /* 0x0000003f3f3ff290 */ /* 0x000fea000fffe03f */
[----:B-1----:R-:W-:Y:S02]  /*89a70*/  IMAD.MOV.U32 R164, RZ, RZ, R12 ;  /* 0x000000ffffa47224 */ /* 0x002fe400078e000c */
        /* <DEDUP_REMOVED lines=26> */
[----:B---3--:R-:W-:Y:S11]  /*89c20*/  HMMA.1688.F32.TF32 R4, R236, R84, R4 ;  /* 0x00000054ec04723c */ /* 0x008ff60000081004 */
[----:B------:R-:W-:Y:S11]  /*89c30*/  @!UPT UIADD3 URZ, URZ, URZ, URZ ;  /* 0x0000003f3f3ff290 */ /* 0x000ff6000fffe03f */
[----:B------:R-:W-:Y:S02]  /*89c40*/  @!UPT UIADD3 URZ, URZ, URZ, URZ ;  /* 0x0000003f3f3ff290 */ /* 0x000fe4000fffe03f */
[----:B----4-:R-:W-:Y:S01]  /*89c50*/  MOV R157, R4 ;  /* 0x00000004009d7202 */ /* 0x010fe20000000f00 */
[----:B------:R-:W-:Y:S01]  /*89c60*/  IMAD.MOV.U32 R160, RZ, RZ, R5 ;  /* 0x000000ffffa07224 */ /* 0x000fe200078e0005 */
[----:B------:R-:W-:Y:S01]  /*89c70*/  MOV R5, R134 ;  /* 0x0000008600057202 */ /* 0x000fe20000000f00 */
[----:B------:R-:W-:Y:S02]  /*89c80*/  IMAD.MOV.U32 R4, RZ, RZ, R135 ;  /* 0x000000ffff047224 */ /* 0x000fe400078e0087 */
[----:B------:R-:W-:Y:S01]  /*89c90*/  IMAD.MOV.U32 R161, RZ, RZ, R6 ;  /* 0x000000ffffa17224 */ /* 0x000fe200078e0006 */
[----:B------:R-:W2:Y:S01]  /*89ca0*/  LDL.LU R135, [R1+0x6d34] ;  /* 0x006d340001877983 */ /* 0x000ea20000300800 */
[----:B------:R-:W-:Y:S02]  /*89cb0*/  IMAD.MOV.U32 R252, RZ, RZ, R7 ;  /* 0x000000fffffc7224 */ /* 0x000fe400078e0007 */
[----:B------:R-:W-:Y:S01]  /*89cc0*/  IMAD.MOV.U32 R6, RZ, RZ, R147 ;  /* 0x000000ffff067224 */ /* 0x000fe200078e0093 */
[----:B------:R-:W3:Y:S01]  /*89cd0*/  LDL.LU R134, [R1+0x6d30] ;  /* 0x006d300001867983 */ /* 0x000ee20000300800 */
        /* <DEDUP_REMOVED lines=30> */
[----:B------:R-:W-:-:S02]  /*89ec0*/  MOV R199, R131 ;  /* 0x0000008300c77202 */ /* 0x000fc40000000f00 */
[----:B------:R-:W4:Y:S01]  /*89ed0*/  LDL.LU R130, [R1+0x6cbc] ;  /* 0x006cbc0001827983 */ /* 0x000f220000300800 */
[----:B------:R-:W-:-:S03]  /*89ee0*/  IMAD.MOV.U32 R202, RZ, RZ, R138 ;  /* 0x000000ffffca7224 */ /* 0x000fc600078e008a */
[----:B------:R-:W4:Y:S01]  /*89ef0*/  LDL.LU R131, [R1+0x6cb8] ;  /* 0x006cb80001837983 */ /* 0x000f220000300800 */
[----:B------:R-:W-:Y:S01]  /*89f00*/  IMAD.MOV.U32 R203, RZ, RZ, R139 ;  /* 0x000000ffffcb7224 */ /* 0x000fe200078e008b */
[----:B------:R-:W-:Y:S01]  /*89f10*/  HMMA.1688.F32.TF32 R20, R236, R100, R20 ;  /* 0x00000064ec14723c */ /* 0x000fe20000081014 */
[----:B------:R-:W-:Y:S01]  /*89f20*/  IMAD.MOV.U32 R64, RZ, RZ, R190 ;  /* 0x000000ffff407224 */ /* 0x000fe200078e00be */
[----:B------:R-:W-:Y:S01]  /*89f30*/  MOV R66, R245 ;  /* 0x000000f500427202 */ /* 0x000fe20000000f00 */
[----:B------:R-:W-:Y:S02]  /*89f40*/  IMAD.MOV.U32 R65, RZ, RZ, R244 ;  /* 0x000000ffff417224 */ /* 0x000fe400078e00f4 */
[----:B------:R-:W-:Y:S11]  /*89f50*/  IMAD.MOV.U32 R67, RZ, RZ, R246 ;  /* 0x000000ffff437224 */ /* 0x000ff600078e00f6 */
[----:B------:R-:W-:Y:S08]  /*89f60*/  @!UPT UIADD3 URZ, URZ, URZ, URZ ;  /* 0x0000003f3f3ff290 */ /* 0x000ff0000fffe03f */
        /* <DEDUP_REMOVED lines=8> */
[----:B--2---:R-:W-:Y:S02]  /*89ff0*/  IMAD.MOV.U32 R201, RZ, RZ, R135 ;  /* 0x000000ffffc97224 */ /* 0x004fe400078e0087 */
[----:B---3--:R-:W-:Y:S02]  /*8a000*/  IMAD.MOV.U32 R200, RZ, RZ, R134 ;  /* 0x000000ffffc87224 */ /* 0x008fe400078e0086 */
[----:B------:R-:W2:Y:S04]  /*8a010*/  LDL.LU R134, [R1+0x6cb4] ;  /* 0x006cb40001867983 */ /* 0x000ea80000300800 */
[----:B------:R-:W2:Y:S04]  /*8a020*/  LDL.LU R135, [R1+0x6cb0] ;  /* 0x006cb00001877983 */ /* 0x000ea80000300800 */
[----:B------:R-:W3:Y:S01]  /*8a030*/  LDL.LU R138, [R1+0x6cac] ;  /* 0x006cac00018a7983 */ /* 0x000ee20000300800 */
[----:B----4-:R-:W-:-:S02]  /*8a040*/  IMAD.MOV.U32 R206, RZ, RZ, R146 ;  /* 0x000000ffffce7224 */ /* 0x010fc400078e0092 */
[----:B------:R-:W-:Y:S01]  /*8a050*/  IMAD.MOV.U32 R205, RZ, RZ, R143 ;  /* 0x000000ffffcd7224 */ /* 0x000fe200078e008f */
[----:B------:R-:W3:Y:S01]  /*8a060*/  LDL.LU R139, [R1+0x6ca8] ;  /* 0x006ca800018b7983 */ /* 0x000ee20000300800 */
[----:B------:R-:W-:-:S03]  /*8a070*/  MOV R204, R142 ;  /* 0x0000008e00cc7202 */ /* 0x000fc60000000f00 */
[----:B------:R-:W4:Y:S01]  /*8a080*/  LDL.LU R142, [R1+0x6ca4] ;  /* 0x006ca400018e7983 */ /* 0x000f220000300800 */
[----:B------:R-:W-:-:S03]  /*8a090*/  IMAD.MOV.U32 R207, RZ, RZ, R147 ;  /* 0x000000ffffcf7224 */ /* 0x000fc600078e0093 */
[----:B------:R-:W4:Y:S04]  /*8a0a0*/  LDL.LU R143, [R1+0x6ca0] ;  /* 0x006ca000018f7983 */ /* 0x000f280000300800 */
[----:B------:R-:W2:Y:S04]  /*8a0b0*/  LDL.LU R146, [R1+0x6c9c] ;  /* 0x006c9c0001927983 */ /* 0x000ea80000300800 */
[----:B------:R-:W2:Y:S01]  /*8a0c0*/  LDL.LU R147, [R1+0x6c98] ;  /* 0x006c980001937983 */ /* 0x000ea20000300800 */
[----:B------:R-:W-:Y:S02]  /*8a0d0*/  IMAD.MOV.U32 R215, RZ, RZ, R75 ;  /* 0x000000ffffd77224 */ /* 0x000fe400078e004b */
[----:B------:R-:W-:Y:S01]  /*8a0e0*/  IMAD.MOV.U32 R214, RZ, RZ, R74 ;  /* 0x000000ffffd67224 */ /* 0x000fe200078e004a */
[----:B------:R-:W-:Y:S01]  /*8a0f0*/  MOV R213, R151 ;  /* 0x0000009700d57202 */ /* 0x000fe20000000f00 */
[----:B------:R-:W-:-:S02]  /*8a100*/  IMAD.MOV.U32 R212, RZ, RZ, R150 ;  /* 0x000000ffffd47224 */ /* 0x000fc400078e0096 */
[----:B------:R-:W2:Y:S04]  /*8a110*/  LDL.LU R150, [R1+0x6c94] ;  /* 0x006c940001967983 */ /* 0x000ea80000300800 */
[----:B------:R-:W2:Y:S04]  /*8a120*/  LDL.LU R151, [R1+0x6c90] ;  /* 0x006c900001977983 */ /* 0x000ea80000300800 */
[----:B------:R-:W2:Y:S04]  /*8a130*/  LDL.LU R74, [R1+0x6c8c] ;  /* 0x006c8c00014a7983 */ /* 0x000ea80000300800 */
[----:B------:R-:W2:Y:S04]  /*8a140*/  LDL.LU R75, [R1+0x6c88] ;  /* 0x006c8800014b7983 */ /* 0x000ea80000300800 */
[----:B------:R-:W2:Y:S04]  /*8a150*/  LDL.LU R40, [R1+0x1580] ;  /* 0x0015800001287983 */ /* 0x000ea80000300800 */
[----:B------:R-:W2:Y:S04]  /*8a160*/  LDL.LU R41, [R1+0x1584] ;  /* 0x0015840001297983 */ /* 0x000ea80000300800 */
[----:B------:R-:W2:Y:S01]  /*8a170*/  LDL.LU R42, [R1+0x1588] ;  /* 0x00158800012a7983 */ /* 0x000ea20000300800 */
[----:B------:R-:W-:Y:S01]  /*8a180*/  MOV R222, R154 ;  /* 0x0000009a00de7202 */ /* 0x000fe20000000f00 */
[----:B------:R-:W-:-:S02]  /*8a190*/  IMAD.MOV.U32 R221, RZ, RZ, R71 ;  /* 0x000000ffffdd7224 */ /* 0x000fc400078e0047 */
[----:B------:R-:W2:Y:S01]  /*8a1a0*/  LDL.LU R43, [R1+0x158c] ;  /* 0x00158c00012b7983 */ /* 0x000ea20000300800 */
[----:B------:R-:W-:-:S03]  /*8a1b0*/  IMAD.MOV.U32 R220, RZ, RZ, R70 ;  /* 0x000000ffffdc7224 */ /* 0x000fc600078e0046 */
[----:B------:R-:W3:Y:S01]  /*8a1c0*/  LDL.LU R70, [R1+0x6c84] ;  /* 0x006c840001467983 */ /* 0x000ee20000300800 */
[----:B------:R-:W-:-:S03]  /*8a1d0*/  IMAD.MOV.U32 R223, RZ, RZ, R155 ;  /* 0x000000ffffdf7224 */ /* 0x000fc600078e009b */
[----:B------:R-:W3:Y:S04]  /*8a1e0*/  LDL.LU R71, [R1+0x6c80] ;  /* 0x006c800001477983 */ /* 0x000ee80000300800 */
[----:B------:R-:W3:Y:S01]  /*8a1f0*/  LDL.LU R154, [R1+0x6c7c] ;  /* 0x006c7c00019a7983 */ /* 0x000ee20000300800 */
[----:B------:R-:W-:Y:S02]  /*8a200*/  IMAD.MOV.U32 R226, RZ, RZ, R162 ;  /* 0x000000ffffe27224 */ /* 0x000fe400078e00a2 */
[----:B------:R-:W-:Y:S01]  /*8a210*/  IMAD.MOV.U32 R225, RZ, RZ, R159 ;  /* 0x000000ffffe17224 */ /* 0x000fe200078e009f */
[----:B------:R-:W3:Y:S01]  /*8a220*/  LDL.LU R155, [R1+0x6c78] ;  /* 0x006c7800019b7983 */ /* 0x000ee20000300800 */
[----:B------:R-:W-:-:S03]  /*8a230*/  IMAD.MOV.U32 R224, RZ, RZ, R158 ;  /* 0x000000ffffe07224 */ /* 0x000fc600078e009e */
[----:B------:R-:W3:Y:S01]  /*8a240*/  LDL.LU R158, [R1+0x6c74] ;  /* 0x006c7400019e7983 */ /* 0x000ee20000300800 */
[----:B------:R-:W-:-:S03]  /*8a250*/  MOV R227, R163 ;  /* 0x000000a300e37202 */ /* 0x000fc60000000f00 */
[----:B------:R-:W3:Y:S04]  /*8a260*/  LDL.LU R159, [R1+0x6c70] ;  /* 0x006c7000019f7983 */ /* 0x000ee80000300800 */
[----:B------:R-:W3:Y:S01]  /*8a270*/  LDL.LU R162, [R1+0x6c6c] ;  /* 0x006c6c0001a27983 */ /* 0x000ee20000300800 */
[----:B------:R-:W-:Y:S02]  /*8a280*/  IMAD.MOV.U32 R230, RZ, RZ, R170 ;  /* 0x000000ffffe67224 */ /* 0x000fe400078e00aa */
[----:B------:R-:W-:Y:S01]  /*8a290*/  IMAD.MOV.U32 R229, RZ, RZ, R167 ;  /* 0x000000ffffe57224 */ /* 0x000fe200078e00a7 */
[----:B------:R-:W3:Y:S01]  /*8a2a0*/  LDL.LU R163, [R1+0x6c68] ;  /* 0x006c680001a37983 */ /* 0x000ee20000300800 */
[----:B------:R-:W-:-:S03]  /*8a2b0*/  IMAD.MOV.U32 R228, RZ, RZ, R166 ;  /* 0x000000ffffe47224 */ /* 0x000fc600078e00a6 */
[----:B------:R-:W3:Y:S01]  /*8a2c0*/  LDL.LU R166, [R1+0x6c64] ;  /* 0x006c640001a67983 */ /* 0x000ee20000300800 */
[----:B------:R-:W-:-:S03]  /*8a2d0*/  IMAD.MOV.U32 R231, RZ, RZ, R171 ;  /* 0x000000ffffe77224 */ /* 0x000fc600078e00ab */
[----:B------:R-:W3:Y:S04]  /*8a2e0*/  LDL.LU R167, [R1+0x6c60] ;  /* 0x006c600001a77983 */ /* 0x000ee80000300800 */
[----:B------:R-:W3:Y:S04]  /*8a2f0*/  LDL.LU R170, [R1+0x6c5c] ;  /* 0x006c5c0001aa7983 */ /* 0x000ee80000300800 */
[----:B------:R-:W3:Y:S01]  /*8a300*/  LDL.LU R171, [R1+0x6c58] ;  /* 0x006c580001ab7983 */ /* 0x000ee20000300800 */
[----:B------:R-:W-:-:S03]  /*8a310*/  MOV R216, R174 ;  /* 0x000000ae00d87202 */ /* 0x000fc60000000f00 */
[----:B------:R-:W3:Y:S01]  /*8a320*/  LDL.LU R232, [R1+0x1570] ;  /* 0x0015700001e87983 */ /* 0x000ee20000300800 */
[----:B------:R-:W-:-:S03]  /*8a330*/  IMAD.MOV.U32 R217, RZ, RZ, R175 ;  /* 0x000000ffffd97224 */ /* 0x000fc600078e00af */
[----:B------:R-:W3:Y:S01]  /*8a340*/  LDL.LU R233, [R1+0x1574] ;  /* 0x0015740001e97983 */ /* 0x000ee20000300800 */
[----:B------:R-:W-:-:S03]  /*8a350*/  IMAD.MOV.U32 R218, RZ, RZ, R178 ;  /* 0x000000ffffda7224 */ /* 0x000fc600078e00b2 */
[----:B------:R-:W3:Y:S01]  /*8a360*/  LDL.LU R234, [R1+0x1578] ;  /* 0x0015780001ea7983 */ /* 0x000ee20000300800 */
[----:B------:R-:W-:-:S03]  /*8a370*/  IMAD.MOV.U32 R219, RZ, RZ, R179 ;  /* 0x000000ffffdb7224 */ /* 0x000fc600078e00b3 */
[----:B------:R-:W3:Y:S01]  /*8a380*/  LDL.LU R235, [R1+0x157c] ;  /* 0x00157c0001eb7983 */ /* 0x000ee20000300800 */
[----:B------:R-:W-:-:S03]  /*8a390*/  IMAD.MOV.U32 R208, RZ, RZ, R182 ;  /* 0x000000ffffd07224 */ /* 0x000fc600078e00b6 */
[----:B------:R-:W3:Y:S01]  /*8a3a0*/  LDL.LU R174, [R1+0x6c54] ;  /* 0x006c540001ae7983 */ /* 0x000ee20000300800 */
[----:B------:R-:W-:-:S03]  /*8a3b0*/  MOV R209, R183 ;  /* 0x000000b700d17202 */ /* 0x000fc60000000f00 */
[----:B------:R-:W3:Y:S01]  /*8a3c0*/  LDL.LU R175, [R1+0x6c50] ;  /* 0x006c500001af7983 */ /* 0x000ee20000300800 */
[----:B------:R-:W-:-:S03]  /*8a3d0*/  IMAD.MOV.U32 R210, RZ, RZ, R186 ;  /* 0x000000ffffd27224 */ /* 0x000fc600078e00ba */
[----:B------:R-:W3:Y:S01]  /*8a3e0*/  LDL.LU R178, [R1+0x6c4c] ;  /* 0x006c4c0001b27983 */ /* 0x000ee20000300800 */
[----:B------:R-:W-:-:S03]  /*8a3f0*/  IMAD.MOV.U32 R211, RZ, RZ, R187 ;  /* 0x000000ffffd37224 */ /* 0x000fc600078e00bb */
        /* <DEDUP_REMOVED lines=12> */
[----:B------:R-:W4:Y:S01]  /*8a4c0*/  LDL.LU R195, [R1+0x6c18] ;  /* 0x006c180001c37983 */ /* 0x000f220000300800 */
[C---:B--2---:R-:W-:Y:S11]  /*8a4d0*/  HMMA.1688.F32.TF32 R36, R236.reuse, R80, R40 ;  /* 0x00000050ec24723c */ /* 0x044ff60000081028 */
[----:B------:R-:W-:Y:S11]  /*8a4e0*/  @!UPT UIADD3 URZ, URZ, URZ, URZ ;  /* 0x0000003f3f3ff290 */ /* 0x000ff6000fffe03f */
[----:B------:R-:W-:Y:S02]  /*8a4f0*/  @!UPT UIADD3 URZ, URZ, URZ, URZ ;  /* 0x0000003f3f3ff290 */ /* 0x000fe4000fffe03f */
[----:B------:R-:W-:Y:S02]  /*8a500*/  IMAD.MOV.U32 R137, RZ, RZ, R36 ;  /* 0x000000ffff897224 */ /* 0x000fe400078e0024 */
[----:B------:R-:W-:Y:S02]  /*8a510*/  IMAD.MOV.U32 R140, RZ, RZ, R37 ;  /* 0x000000ffff8c7224 */ /* 0x000fe400078e0025 */
[----:B------:R-:W-:Y:S02]  /*8a520*/  IMAD.MOV.U32 R141, RZ, RZ, R38 ;  /* 0x000000ffff8d7224 */ /* 0x000fe400078e0026 */
[----:B------:R-:W-:Y:S02]  /*8a530*/  IMAD.MOV.U32 R185, RZ, RZ, R39 ;  /* 0x000000ffffb97224 */ /* 0x000fe400078e0027 */
[----:B---3--:R-:W-:Y:S01]  /*8a540*/  HMMA.1688.F32.TF32 R36, R236, R76, R244 ;  /* 0x0000004cec24723c */ /* 0x008fe200000810f4 */
[----:B------:R-:W-:Y:S04]  /*8a550*/  LDS R236, [R2+0xc080] ;  /* 0x00c0800002ec7984 */ /* 0x000fe80000000800 */
[----:B------:R-:W-:Y:S03]  /*8a560*/  LDS R238, [R2+0xe080] ;  /* 0x00e0800002ee7984 */ /* 0x000fe60000000800 */
[----:B----4-:R-:W-:Y:S01]  /*8a570*/  HMMA.1688.F32.TF32 R48, R240, R190, R228 ;  /* 0x000000bef030723c */ /* 0x010fe200000810e4 */
[----:B------:R-:W-:Y:S04]  /*8a580*/  LDS R237, [R47+0xc080] ;  /* 0x00c080002fed7984 */ /* 0x000fe80000000800 */
[----:B------:R-:W1:Y:S11]  /*8a590*/  LDS R239, [R47+0xe080] ;  /* 0x00e080002fef7984 */ /* 0x000e760000000800 */
[----:B------:R-:W-:Y:S01]  /*8a5a0*/  MOV R85, R36 ;  /* 0x0000002400557202 */ /* 0x000fe20000000f00 */
[----:B------:R-:W-:-:S02]  /*8a5b0*/  IMAD.MOV.U32 R84, RZ, RZ, R37 ;  /* 0x000000ffff547224 */ /* 0x000fc400078e0025 */
[----:B------:R-:W-:Y:S02]  /*8a5c0*/  IMAD.MOV.U32 R69, RZ, RZ, R38 ;  /* 0x000000ffff457224 */ /* 0x000fe400078e0026 */
[----:B------:R-:W-:Y:S02]  /*8a5d0*/  IMAD.MOV.U32 R68, RZ, RZ, R39 ;  /* 0x000000ffff447224 */ /* 0x000fe400078e0027 */
[C---:B------:R-:W-:Y:S08]  /*8a5e0*/  HMMA.1688.F32.TF32 R36, R240.reuse, R194, R232 ;  /* 0x000000c2f024723c */ /* 0x040ff000000810e8 */
[C---:B------:R-:W-:Y:S11]  /*8a5f0*/  HMMA.1688.F32.TF32 R40, R240.reuse, R186, R224 ;  /* 0x000000baf028723c */ /* 0x040ff600000810e0 */
[----:B------:R-:W-:Y:S04]  /*8a600*/  @!UPT UIADD3 URZ, URZ, URZ, URZ ;  /* 0x0000003f3f3ff290 */ /* 0x000fe8000fffe03f */
[----:B------:R-:W-:Y:S04]  /*8a610*/  STL.64 [R1+0x33c0], R36 ;  /* 0x0033c02401007387 */ /* 0x000fe80000100a00 */
[----:B------:R2:W-:Y:S02]  /*8a620*/  STL.64 [R1+0x33c8], R38 ;  /* 0x0033c82601007387 */ /* 0x0005e40000100a00 */
[C---:B--2---:R-:W-:Y:S02]  /*8a630*/  HMMA.1688.F32.TF32 R36, R240.reuse, R182, R220 ;  /* 0x000000b6f024723c */ /* 0x044fe400000810dc */
[----:B------:R-:W-:Y:S04]  /*8a640*/  STL.64 [R1+0x33b0], R48 ;  /* 0x0033b03001007387 */ /* 0x000fe80000100a00 */
[----:B------:R-:W-:Y:S04]  /*8a650*/  STL.64 [R1+0x33b8], R50 ;  /* 0x0033b83201007387 */ /* 0x000fe80000100a00 */
[----:B------:R-:W-:Y:S04]  /*8a660*/  STL.64 [R1+0x33a0], R40 ;  /* 0x0033a02801007387 */ /* 0x000fe80000100a00 */
[----:B------:R2:W-:Y:S09]  /*8a670*/  STL.64 [R1+0x33a8], R42 ;  /* 0x0033a82a01007387 */ /* 0x0005f20000100a00 */
[----:B------:R3:W-:Y:S01]  /*8a680*/  STL.64 [R1+0x3390], R36 ;  /* 0x0033902401007387 */ /* 0x0007e20000100a00 */
[----:B------:R-:W-:Y:S01]  /*8a690*/  IMAD.MOV.U32 R129, RZ, RZ, R38 ;  /* 0x000000ffff817224 */ /* 0x000fe200078e0026 */
[----:B--2---:R-:W-:Y:S01]  /*8a6a0*/  HMMA.1688.F32.TF32 R40, R240, R178, R216 ;  /* 0x000000b2f028723c */ /* 0x004fe200000810d8 */
[----:B------:R-:W-:-:S07]  /*8a6b0*/  MOV R128, R39 ;  /* 0x0000002700807202 */ /* 0x000fce0000000f00 */
[C---:B---3--:R-:W-:Y:S08]  /*8a6c0*/  HMMA.1688.F32.TF32 R36, R240.reuse, R174, R212 ;  /* 0x000000aef024723c */ /* 0x048ff000000810d4 */
[C---:B------:R-:W-:Y:S07]  /*8a6d0*/  HMMA.1688.F32.TF32 R48, R240.reuse, R170, R208 ;  /* 0x000000aaf030723c */ /* 0x040fee00000810d0 */
        /* <DEDUP_REMOVED lines=37> */
[----:B------:R-:W-:Y:S04]  /*8a930*/  STL.64 [R1+0x32c0], R16 ;  /* 0x0032c01001007387 */ /* 0x000fe80000100a00 */
[----:B------:R-:W-:Y:S04]  /*8a940*/  STL.64 [R1+0x32c8], R18 ;  /* 0x0032c81201007387 */ /* 0x000fe80000100a00 */
[----:B------:R-:W-:Y:S01]  /*8a950*/  STL.64 [R1+0x32b0], R12 ;  /* 0x0032b00c01007387 */ /* 0x000fe20000100a00 */
[----:B------:R-:W-:-:S03]  /*8a960*/  IMAD.MOV.U32 R5, RZ, RZ, R98 ;  /* 0x000000ffff057224 */ /* 0x000fc600078e0062 */
[----:B------:R-:W-:Y:S01]  /*8a970*/  STL.64 [R1+0x32b8], R14 ;  /* 0x0032b80e01007387 */ /* 0x000fe20000100a00 */
[----:B------:R-:W-:-:S03]  /*8a980*/  IMAD.MOV.U32 R6, RZ, RZ, R95 ;  /* 0x000000ffff067224 */ /* 0x000fc600078e005f */
[----:B------:R-:W2:Y:S01]  /*8a990*/  LDL.LU R99, [R1+0x6c14] ;  /* 0x006c140001637983 */ /* 0x000ea20000300800 */
[----:B------:R-:W-:-:S03]  /*8a9a0*/  IMAD.MOV.U32 R7, RZ, RZ, R94 ;  /* 0x000000ffff077224 */ /* 0x000fc600078e005e */
[----:B------:R3:W-:Y:S04]  /*8a9b0*/  STL.64 [R1+0x32a0], R8 ;  /* 0x0032a00801007387 */ /* 0x0007e80000100a00 */
[----:B------:R4:W-:Y:S04]  /*8a9c0*/  STL.64 [R1+0x32a8], R10 ;  /* 0x0032a80a01007387 */ /* 0x0009e80000100a00 */
[----:B------:R-:W2:Y:S04]  /*8a9d0*/  LDL.LU R98, [R1+0x6c10] ;  /* 0x006c100001627983 */ /* 0x000ea80000300800 */
[----:B------:R-:W2:Y:S01]  /*8a9e0*/  LDL.LU R95, [R1+0x6c0c] ;  /* 0x006c0c00015f7983 */ /* 0x000ea20000300800 */
[----:B---3--:R-:W-:Y:S01]  /*8a9f0*/  MOV R8, R91 ;  /* 0x0000005b00087202 */ /* 0x008fe20000000f00 */
[----:B------:R-:W-:-:S02]  /*8aa00*/  IMAD.MOV.U32 R9, RZ, RZ, R90 ;  /* 0x000000ffff097224 */ /* 0x000fc400078e005a */
[----:B------:R-:W3:Y:S01]  /*8aa10*/  LDL.LU R94, [R1+0x6c08] ;  /* 0x006c0800015e7983 */ /* 0x000ee20000300800 */
[----:B----4-:R-:W-:-:S03]  /*8aa20*/  IMAD.MOV.U32 R10, RZ, RZ, R87 ;  /* 0x000000ffff0a7224 */ /* 0x010fc600078e0057 */
[----:B------:R-:W4:Y:S01]  /*8aa30*/  LDL.LU R91, [R1+0x6c04] ;  /* 0x006c0400015b7983 */ /* 0x000f220000300800 */
[----:B------:R-:W-:-:S03]  /*8aa40*/  IMAD.MOV.U32 R11, RZ, RZ, R86 ;  /* 0x000000ffff0b7224 */ /* 0x000fc600078e0056 */
[----:B------:R-:W4:Y:S01]  /*8aa50*/  LDL.LU R90, [R1+0x6c00] ;  /* 0x006c0000015a7983 */ /* 0x000f220000300800 */
[----:B------:R-:W-:Y:S01]  /*8aa60*/  IMAD.MOV.U32 R16, RZ, RZ, R83 ;  /* 0x000000ffff107224 */ /* 0x000fe200078e0053 */
[----:B------:R-:W-:Y:S02]  /*8aa70*/  MOV R17, R82 ;  /* 0x0000005200117202 */ /* 0x000fe40000000f00 */
        /* <DEDUP_REMOVED lines=30> */
[----:B------:R-:W-:Y:S01]  /*8ac60*/  MOV R30, R102 ;  /* 0x00000066001e7202 */ /* 0x000fe20000000f00 */
[----:B------:R-:W-:-:S02]  /*8ac70*/  IMAD.MOV.U32 R31, RZ, RZ, R103 ;  /* 0x000000ffff1f7224 */ /* 0x000fc400078e0067 */
[----:B------:R-:W-:Y:S02]  /*8ac80*/  IMAD.MOV.U32 R24, RZ, RZ, R106 ;  /* 0x000000ffff187224 */ /* 0x000fe400078e006a */
        /* <DEDUP_REMOVED lines=11> */
[----:B--2---:R-:W-:Y:S02]  /*8ad40*/  IMAD.MOV.U32 R29, RZ, RZ, R99 ;  /* 0x000000ffff1d7224 */ /* 0x004fe400078e0063 */
[----:B------:R-:W-:Y:S02]  /*8ad50*/  IMAD.MOV.U32 R28, RZ, RZ, R98 ;  /* 0x000000ffff1c7224 */ /* 0x000fe400078e0062 */
[----:B------:R-:W-:-:S02]  /*8ad60*/  IMAD.MOV.U32 R35, RZ, RZ, R95 ;  /* 0x000000ffff237224 */ /* 0x000fc400078e005f */
[----:B---3--:R-:W-:Y:S01]  /*8ad70*/  IMAD.MOV.U32 R34, RZ, RZ, R94 ;  /* 0x000000ffff227224 */ /* 0x008fe200078e005e */
[----:B----4-:R-:W-:Y:S01]  /*8ad80*/  MOV R33, R91 ;  /* 0x0000005b00217202 */ /* 0x010fe20000000f00 */
[----:B------:R-:W-:Y:S02]  /*8ad90*/  IMAD.MOV.U32 R32, RZ, RZ, R90 ;  /* 0x000000ffff207224 */ /* 0x000fe400078e005a */
[----:B------:R-:W-:Y:S02]  /*8ada0*/  IMAD.MOV.U32 R67, RZ, RZ, R87 ;  /* 0x000000ffff437224 */ /* 0x000fe400078e0057 */
[----:B------:R-:W-:Y:S02]  /*8adb0*/  IMAD.MOV.U32 R66, RZ, RZ, R86 ;  /* 0x000000ffff427224 */ /* 0x000fe400078e0056 */
[----:B------:R-:W-:Y:S01]  /*8adc0*/  IMAD.MOV.U32 R65, RZ, RZ, R83 ;  /* 0x000000ffff417224 */ /* 0x000fe200078e0053 */
[----:B------:R-:W-:Y:S01]  /*8add0*/  MOV R64, R82 ;  /* 0x0000005200407202 */ /* 0x000fe20000000f00 */
[----:B------:R-:W-:-:S02]  /*8ade0*/  IMAD.MOV.U32 R203, RZ, RZ, R79 ;  /* 0x000000ffffcb7224 */ /* 0x000fc400078e004f */
[----:B------:R-:W-:Y:S02]  /*8adf0*/  IMAD.MOV.U32 R202, RZ, RZ, R78 ;  /* 0x000000ffffca7224 */ /* 0x000fe400078e004e */
[----:B------:R-:W2:Y:S04]  /*8ae00*/  LDL.LU R78, [R1+0x6be4] ;  /* 0x006be400014e7983 */ /* 0x000ea80000300800 */
[----:B------:R-:W2:Y:S04]  /*8ae10*/  LDL.LU R79, [R1+0x6be0] ;  /* 0x006be000014f7983 */ /* 0x000ea80000300800 */
        /* <DEDUP_REMOVED lines=24> */
[C---:B-1----:R-:W-:Y:S08]  /*8afa0*/  HMMA.1688.F32.TF32 R8, R236.reuse, R194, R8 ;  /* 0x000000c2ec08723c */ /* 0x042ff00000081008 */
[----:B------:R-:W-:Y:S11]  /*8afb0*/  HMMA.1688.F32.TF32 R4, R236, R190, R4 ;  /* 0x000000beec04723c */ /* 0x000ff60000081004 */
[----:B------:R-:W-:Y:S11]  /*8afc0*/  @!UPT UIADD3 URZ, URZ, URZ, URZ ;  /* 0x0000003f3f3ff290 */ /* 0x000ff6000fffe03f */
[----:B------:R-:W-:Y:S02]  /*8afd0*/  @!UPT UIADD3 URZ, URZ, URZ, URZ ;  /* 0x0000003f3f3ff290 */ /* 0x000fe4000fffe03f */
[----:B------:R-:W-:Y:S02]  /*8afe0*/  IMAD.MOV.U32 R109, RZ, RZ, R6 ;  /* 0x000000ffff6d7224 */ /* 0x000fe400078e0006 */
[----:B------:R-:W-:Y:S02]  /*8aff0*/  IMAD.MOV.U32 R108, RZ, RZ, R7 ;  /* 0x000000ffff6c7224 */ /* 0x000fe400078e0007 */
[----:B------:R-:W-:Y:S02]  /*8b000*/  IMAD.MOV.U32 R6, RZ, RZ, R250 ;  /* 0x000000ffff067224 */ /* 0x000fe400078e00fa */
[----:B------:R-:W-:Y:S01]  /*8b010*/  IMAD.MOV.U32 R7, RZ, RZ, R251 ;  /* 0x000000ffff077224 */ /* 0x000fe200078e00fb */
[C---:B--2---:R-:W-:Y:S08]  /*8b020*/  HMMA.1688.F32.TF32 R12, R240.reuse, R78, R12 ;  /* 0x0000004ef00c723c */ /* 0x044ff0000008100c */
[C---:B---3--:R-:W-:Y:S08]  /*8b030*/  HMMA.1688.F32.TF32 R16, R240.reuse, R82, R16 ;  /* 0x00000052f010723c */ /* 0x048ff00000081010 */
[C---:B----4-:R-:W-:Y:S08]  /*8b040*/  HMMA.1688.F32.TF32 R20, R240.reuse, R86, R20 ;  /* 0x00000056f014723c */ /* 0x050ff00000081014 */
[C---:B------:R-:W-:Y:S08]  /*8b050*/  HMMA.1688.F32.TF32 R36, R240.reuse, R126, R216 ;  /* 0x0000007ef024723c */ /* 0x040ff000000810d8 */
[C---:B------:R-:W-:Y:S08]  /*8b060*/  HMMA.1688.F32.TF32 R48, R240.reuse, R118, R208 ;  /* 0x00000076f030723c */ /* 0x040ff000000810d0 */
[----:B------:R-:W-:Y:S07]  /*8b070*/  HMMA.1688.F32.TF32 R40, R240, R114, R204 ;  /* 0x00000072f028723c */ /* 0x000fee00000810cc */
[----:B------:R1:W-:Y:S01]  /*8b080*/  STL.64 [R1+0x3298], R38 ;  /* 0x0032982601007387 */ /* 0x0003e20000100a00 */
[----:B------:R-:W-:Y:S01]  /*8b090*/  IMAD.MOV.U32 R96, RZ, RZ, R36 ;  /* 0x000000ffff607224 */ /* 0x000fe200078e0024 */
[----:B------:R-:W-:-:S02]  /*8b0a0*/  MOV R97, R37 ;  /* 0x0000002500617202 */ /* 0x000fc40000000f00 */
[C---:B-1----:R-:W-:Y:S08]  /*8b0b0*/  HMMA.1688.F32.TF32 R36, R240.reuse, R122, R212 ;  /* 0x0000007af024723c */ /* 0x042ff000000810d4 */
[C---:B------:R-:W-:Y:S11]  /*8b0c0*/  HMMA.1688.F32.TF32 R28, R240.reuse, R94, R28 ;  /* 0x0000005ef01c723c */ /* 0x040ff6000008101c */
[----:B------:R-:W-:Y:S04]  /*8b0d0*/  @!UPT UIADD3 URZ, URZ, URZ, URZ ;  /* 0x0000003f3f3ff290 */ /* 0x000fe8000fffe03f */
[----:B------:R-:W-:Y:S04]  /*8b0e0*/  STL.64 [R1+0x3280], R36 ;  /* 0x0032802401007387 */ /* 0x000fe80000100a00 */
[----:B------:R1:W-:Y:S04]  /*8b0f0*/  STL.64 [R1+0x3288], R38 ;  /* 0x0032882601007387 */ /* 0x0003e80000100a00 */
[----:B------:R-:W-:Y:S04]  /*8b100*/  STL.64 [R1+0x3270], R48 ;  /* 0x0032703001007387 */ /* 0x000fe80000100a00 */
[----:B------:R-:W-:Y:S04]  /*8b110*/  STL.64 [R1+0x3278], R50 ;  /* 0x0032783201007387 */ /* 0x000fe80000100a00 */
[----:B------:R-:W-:Y:S01]  /*8b120*/  STL.64 [R1+0x3260], R40 ;  /* 0x0032602801007387 */ /* 0x000fe20000100a00 */
[C---:B-1----:R-:W-:Y:S03]  /*8b130*/  HMMA.1688.F32.TF32 R36, R240.reuse, R110, R200 ;  /* 0x0000006ef024723c */ /* 0x042fe600000810c8 */
[----:B------:R1:W-:Y:S05]  /*8b140*/  STL.64 [R1+0x3268], R42 ;  /* 0x0032682a01007387 */ /* 0x0003ea0000100a00 */
[C---:B------:R-:W-:Y:S08]  /*8b150*/  HMMA.1688.F32.TF32 R24, R240.reuse, R90, R24 ;  /* 0x0000005af018723c */ /* 0x040ff00000081018 */
[C---:B-1----:R-:W-:Y:S07]  /*8b160*/  HMMA.1688.F32.TF32 R40, R240.reuse, R106, R196 ;  /* 0x0000006af028723c */ /* 0x042fee00000810c4 */
[----:B------:R-:W-:Y:S01]  /*8b170*/  STL.64 [R1+0x3250], R36 ;  /* 0x0032502401007387 */ /* 0x000fe20000100a00 */
[----:B------:R-:W-:Y:S11]  /*8b180*/  HMMA.1688.F32.TF32 R32, R240, R98, R32 ;  /* 0x00000062f020723c */ /* 0x000ff60000081020 */
[----:B------:R-:W-:Y:S04]  /*8b190*/  @!UPT UIADD3 URZ, URZ, URZ, URZ ;  /* 0x0000003f3f3ff290 */ /* 0x000fe8000fffe03f */
        /* <DEDUP_REMOVED lines=11> */
[----:B------:R3:W-:Y:S04]  /*8b250*/  STL.64 [R1+0x2650], R4 ;  /* 0x0026500401007387 */ /* 0x0007e80000100a00 */
[----:B-1----:R-:W4:Y:S04]  /*8b260*/  LDL.LU R8, [R1+0x1430] ;  /* 0x0014300001087983 */ /* 0x002f280000300800 */
[----:B------:R-:W4:Y:S04]  /*8b270*/  LDL.LU R9, [R1+0x1434] ;  /* 0x0014340001097983 */ /* 0x000f280000300800 */
[----:B--2---:R-:W4:Y:S04]  /*8b280*/  LDL.LU R10, [R1+0x1438] ;  /* 0x00143800010a7983 */ /* 0x004f280000300800 */
[----:B------:R-:W4:Y:S04]  /*8b290*/  LDL.LU R11, [R1+0x143c] ;  /* 0x00143c00010b7983 */ /* 0x000f280000300800 */
[----:B------:R-:W2:Y:S04]  /*8b2a0*/  LDL.LU R12, [R1+0x1440] ;  /* 0x00144000010c7983 */ /* 0x000ea80000300800 */
[----:B------:R-:W2:Y:S01]  /*8b2b0*/  LDL.LU R13, [R1+0x1444] ;  /* 0x00144400010d7983 */ /* 0x000ea20000300800 */
[----:B------:R-:W-:-:S03]  /*8b2c0*/  MOV R105, R18 ;  /* 0x0000001200697202 */ /* 0x000fc60000000f00 */
[----:B------:R-:W2:Y:S01]  /*8b2d0*/  LDL.LU R14, [R1+0x1448] ;  /* 0x00144800010e7983 */ /* 0x000ea20000300800 */
[----:B------:R-:W-:-:S03]  /*8b2e0*/  IMAD.MOV.U32 R104, RZ, RZ, R19 ;  /* 0x000000ffff687224 */ /* 0x000fc600078e0013 */
[----:B------:R-:W2:Y:S04]  /*8b2f0*/  LDL.LU R15, [R1+0x144c] ;  /* 0x00144c00010f7983 */ /* 0x000ea80000300800 */
[----:B------:R-:W2:Y:S04]  /*8b300*/  LDL.LU R16, [R1+0x1450] ;  /* 0x0014500001107983 */ /* 0x000ea80000300800 */
[----:B------:R-:W2:Y:S01]  /*8b310*/  LDL.LU R17, [R1+0x1454] ;  /* 0x0014540001117983 */ /* 0x000ea20000300800 */
[----:B------:R-:W-:-:S03]  /*8b320*/  IMAD.MOV.U32 R101, RZ, RZ, R26 ;  /* 0x000000ffff657224 */ /* 0x000fc600078e001a */
        /* <DEDUP_REMOVED lines=15> */
[----:B------:R-:W-:-:S03]  /*8b420*/  MOV R88, R35 ;  /* 0x0000002300587202 */ /* 0x000fc60000000f00 */
        /* <DEDUP_REMOVED lines=21> */
[----:B------:R-:W2:Y:S04]  /*8b580*/  LDL.LU R224, [R1] ;  /* 0x0000000001e07983 */ /* 0x000ea80000300800 */
        /* <DEDUP_REMOVED lines=9> */
[----:B------:R-:W-:Y:S03]  /*8b620*/  HMMA.1688.F32.TF32 R36, R240, R102, R64 ;  /* 0x00000066f024723c */ /* 0x000fe60000081040 */
        /* <DEDUP_REMOVED lines=8> */
[----:B------:R-:W-:Y:S01]  /*8b6b0*/  IMAD.MOV.U32 R81, RZ, RZ, R36 ;  /* 0x000000ffff517224 */ /* 0x000fe200078e0024 */
[----:B------:R-:W-:Y:S01]  /*8b6c0*/  MOV R77, R38 ;  /* 0x00000026004d7202 */ /* 0x000fe20000000f00 */
[----:B------:R-:W-:Y:S01]  /*8b6d0*/  IMAD.MOV.U32 R80, RZ, RZ, R37 ;  /* 0x000000ffff507224 */ /* 0x000fe200078e0025 */
        /* <DEDUP_REMOVED lines=25> */
[----:B---3--:R-:W-:-:S03]  /*8b870*/  IMAD.MOV.U32 R4, RZ, RZ, R248 ;  /* 0x000000ffff047224 */ /* 0x008fc600078e00f8 */
[----:B------:R-:W3:Y:S01]  /*8b880*/  LDL.LU R20, [R1+0x1460] ;  /* 0x0014600001147983 */ /* 0x000ee20000300800 */
[----:B------:R-:W-:-:S03]  /*8b890*/  MOV R5, R249 ;  /* 0x000000f900057202 */ /* 0x000fc60000000f00 */
        /* <DEDUP_REMOVED lines=11> */
[----:B------:R-:W1:Y:S01]  /*8b950*/  LDS R243, [R47+0xe100] ;  /* 0x00e100002ff37984 */ /* 0x000e620000000800 */
[C---:B--2---:R-:W-:Y:S11]  /*8b960*/  HMMA.1688.F32.TF32 R48, R236.reuse, R186, R60 ;  /* 0x000000baec30723c */ /* 0x044ff6000008103c */
[----:B------:R-:W-:Y:S11]  /*8b970*/  @!UPT UIADD3 URZ, URZ, URZ, URZ ;  /* 0x0000003f3f3ff290 */ /* 0x000ff6000fffe03f */
[----:B------:R-:W-:Y:S02]  /*8b980*/  @!UPT UIADD3 URZ, URZ, URZ, URZ ;  /* 0x0000003f3f3ff290 */ /* 0x000fe4000fffe03f */
[----:B------:R-:W-:Y:S01]  /*8b990*/  IMAD.MOV.U32 R121, RZ, RZ, R48 ;  /* 0x000000ffff797224 */ /* 0x000fe200078e0030 */
[----:B------:R-:W-:Y:S01]  /*8b9a0*/  MOV R117, R50 ;  /* 0x0000003200757202 */ /* 0x000fe20000000f00 */
[----:B------:R-:W-:Y:S02]  /*8b9b0*/  IMAD.MOV.U32 R120, RZ, RZ, R49 ;  /* 0x000000ffff787224 */ /* 0x000fe400078e0031 */
[----:B------:R-:W-:Y:S02]  /*8b9c0*/  IMAD.MOV.U32 R116, RZ, RZ, R51 ;  /* 0x000000ffff747224 */ /* 0x000fe400078e0033 */
[C---:B----4-:R-:W-:Y:S08]  /*8b9d0*/  HMMA.1688.F32.TF32 R48, R236.reuse, R182, R36 ;  /* 0x000000b6ec30723c */ /* 0x050ff00000081024 */
[C---:B------:R-:W-:Y:S08]  /*8b9e0*/  HMMA.1688.F32.TF32 R40, R236.reuse, R178, R40 ;  /* 0x000000b2ec28723c */ /* 0x040ff00000081028 */
[C---:B------:R-:W-:Y:S07]  /*8b9f0*/  HMMA.1688.F32.TF32 R36, R236.reuse, R174, R232 ;  /* 0x000000aeec24723c */ /* 0x040fee00000810e8 */
[----:B------:R-:W-:Y:S04]  /*8ba00*/  STL.64 [R1+0x2630], R48 ;  /* 0x0026303001007387 */ /* 0x000fe80000100a00 */
[----:B------:R2:W-:Y:S04]  /*8ba10*/  STL.64 [R1+0x2638], R50 ;  /* 0x0026383201007387 */ /* 0x0005e80000100a00 */
[----:B------:R-:W-:Y:S04]  /*8ba20*/  STL.64 [R1+0x2620], R40 ;  /* 0x0026202801007387 */ /* 0x000fe80000100a00 */
[----:B------:R4:W-:Y:S01]  /*8ba30*/  STL.64 [R1+0x2628], R42 ;  /* 0x0026282a01007387 */ /* 0x0009e20000100a00 */
[C---:B--2---:R-:W-:Y:S03]  /*8ba40*/  HMMA.1688.F32.TF32 R48, R236.reuse, R170, R228 ;  /* 0x000000aaec30723c */ /* 0x044fe600000810e4 */
[----:B------:R-:W-:Y:S04]  /*8ba50*/  STL.64 [R1+0x2610], R36 ;  /* 0x0026102401007387 */ /* 0x000fe80000100a00 */
[----:B------:R3:W-:Y:S01]  /*8ba60*/  STL.64 [R1+0x2618], R38 ;  /* 0x0026182601007387 */ /* 0x0007e20000100a00 */
[C---:B----4-:R-:W-:Y:S11]  /*8ba70*/  HMMA.1688.F32.TF32 R40, R236.reuse, R166, R224 ;  /* 0x000000a6ec28723c */ /* 0x050ff600000810e0 */
[----:B------:R-:W-:Y:S04]  /*8ba80*/  @!UPT UIADD3 URZ, URZ, URZ, URZ ;  /* 0x0000003f3f3ff290 */ /* 0x000fe8000fffe03f */
[----:B------:R-:W-:Y:S04]  /*8ba90*/  STL.64 [R1+0x2600], R48 ;  /* 0x0026003001007387 */ /* 0x000fe80000100a00 */
[----:B------:R-:W-:Y:S04]  /*8baa0*/  STL.64 [R1+0x2608], R50 ;  /* 0x0026083201007387 */ /* 0x000fe80000100a00 */
[----:B------:R-:W-:Y:S04]  /*8bab0*/  STL.64 [R1+0x25f0], R40 ;  /* 0x0025f02801007387 */ /* 0x000fe80000100a00 */
[----:B------:R-:W-:Y:S01]  /*8bac0*/  STL.64 [R1+0x25f8], R42 ;  /* 0x0025f82a01007387 */ /* 0x000fe20000100a00 */
[C---:B---3--:R-:W-:Y:S11]  /*8bad0*/  HMMA.1688.F32.TF32 R36, R236.reuse, R162, R248 ;  /* 0x000000a2ec24723c */ /* 0x048ff600000810f8 */
        /* <DEDUP_REMOVED lines=11> */
[----:B------:R2:W-:Y:S02]  /*8bb90*/  STL.64 [R1+0x31c8], R42 ;  /* 0x0031c82a01007387 */ /* 0x0005e40000100a00 */
[C---:B------:R-:W-:Y:S08]  /*8bba0*/  HMMA.1688.F32.TF32 R48, R236.reuse, R74, R208 ;  /* 0x0000004aec30723c */ /* 0x040ff000000810d0 */
[C---:B--2---:R-:W-:Y:S07]  /*8bbb0*/  HMMA.1688.F32.TF32 R40, R236.reuse, R150, R204 ;  /* 0x00000096ec28723c */ /* 0x044fee00000810cc */
        /* <DEDUP_REMOVED lines=11> */
[C---:B--2---:R-:W-:Y:S08]  /*8bc70*/  HMMA.1688.F32.TF32 R36, R236.reuse, R134, R32 ;  /* 0x00000086ec24723c */ /* 0x044ff00000081020 */
[C---:B------:R-:W-:Y:S08]  /*8bc80*/  HMMA.1688.F32.TF32 R32, R236.reuse, R130, R28 ;  /* 0x00000082ec20723c */ /* 0x040ff0000008101c */
[C---:B------:R-:W-:Y:S08]  /*8bc90*/  HMMA.1688.F32.TF32 R28, R236.reuse, R126, R24 ;  /* 0x0000007eec1c723c */ /* 0x040ff00000081018 */
[C---:B------:R-:W-:Y:S08]  /*8bca0*/  HMMA.1688.F32.TF32 R24, R236.reuse, R122, R20 ;  /* 0x0000007aec18723c */ /* 0x040ff00000081014 */
[C---:B------:R-:W-:Y:S08]  /*8bcb0*/  HMMA.1688.F32.TF32 R20, R236.reuse, R118, R16 ;  /* 0x00000076ec14723c */ /* 0x040ff00000081010 */
        /* <DEDUP_REMOVED lines=129> */
[----:B------:R-:W4:Y:S01]  /*8c4d0*/  LDL.LU R7, [R1+0x128c] ;  /* 0x00128c0001077983 */ /* 0x000f220000300800 */
[C---:B--2---:R-:W-:Y:S08]  /*8c4e0*/  HMMA.1688.F32.TF32 R32, R240.reuse, R74, R32 ;  /* 0x0000004af020723c */ /* 0x044ff00000081020 */
[----:B------:R-:W-:Y:S08]  /*8c4f0*/  HMMA.1688.F32.TF32 R28, R240, R150, R28 ;  /* 0x00000096f01c723c */ /* 0x000ff0000008101c */
        /* <DEDUP_REMOVED lines=11> */
[----:B------:R1:W-:Y:S01]  /*8c5b0*/  STL.64 [R1+0x30b8], R50 ;  /* 0x0030b83201007387 */ /* 0x0003e20000100a00 */
[C---:B------:R-:W-:Y:S08]  /*8c5c0*/  HMMA.1688.F32.TF32 R36, R236.reuse, R78, R36 ;  /* 0x0000004eec24723c */ /* 0x040ff00000081024 */
[----:B-1----:R-:W-:Y:S01]  /*8c5d0*/  HMMA.1688.F32.TF32 R48, R236, R82, R60 ;  /* 0x00000052ec30723c */ /* 0x002fe2000008103c */
[----:B------:R-:W-:Y:S04]  /*8c5e0*/  STL.64 [R1+0x30a0], R244 ;  /* 0x0030a0f401007387 */ /* 0x000fe80000100a00 */
[----:B------:R-:W-:Y:S04]  /*8c5f0*/  STL.64 [R1+0x30a8], R246 ;  /* 0x0030a8f601007387 */ /* 0x000fe80000100a00 */
[----:B------:R-:W-:Y:S04]  /*8c600*/  STL.64 [R1+0x3090], R52 ;  /* 0x0030903401007387 */ /* 0x000fe80000100a00 */
[----:B------:R-:W-:Y:S01]  /*8c610*/  STL.64 [R1+0x3098], R54 ;  /* 0x0030983601007387 */ /* 0x000fe20000100a00 */
[C---:B------:R-:W-:Y:S03]  /*8c620*/  HMMA.1688.F32.TF32 R24, R240.reuse, R146, R24 ;  /* 0x00000092f018723c */ /* 0x040fe60000081018 */
[----:B------:R-:W-:Y:S04]  /*8c630*/  LDS R236, [R2+0xc180] ;  /* 0x00c1800002ec7984 */ /* 0x000fe80000000800 */
[----:B------:R-:W-:Y:S04]  /*8c640*/  LDS R238, [R2+0xe180] ;  /* 0x00e1800002ee7984 */ /* 0x000fe80000000800 */
        /* <DEDUP_REMOVED lines=59> */
[----:B--2---:R-:W2:Y:S04]  /*8ca00*/  LDL.LU R16, [R1+0x3b0] ;  /* 0x0003b00001107983 */ /* 0x004ea80000300800 */
[----:B------:R-:W-:Y:S04]  /*8ca10*/  STL.64 [R1+0x2f50], R8 ;  /* 0x002f500801007387 */ /* 0x000fe80000100a00 */
[----:B------:R-:W-:Y:S04]  /*8ca20*/  STL.64 [R1+0x2f58], R10 ;  /* 0x002f580a01007387 */ /* 0x000fe80000100a00 */
        /* <DEDUP_REMOVED lines=47> */
[----:B-1----:R-:W4:Y:S04]  /*8cd20*/  LDL.LU R6, [R1+0x1268] ;  /* 0x0012680001067983 */ /* 0x002f280000300800 */
        /* <DEDUP_REMOVED lines=38> */
[C---:B--2---:R-:W-:Y:S01]  /*8cf90*/  HMMA.1688.F32.TF32 R48, R240.reuse, R122, R8 ;  /* 0x0000007af030723c */ /* 0x044fe20000081008 */
[----:B------:R-:W2:Y:S11]  /*8cfa0*/  LDL.LU R8, [R1+0x11c0] ;  /* 0x0011c00001087983 */ /* 0x000eb60000300800 */
[----:B------:R-:W-:Y:S11]  /*8cfb0*/  @!UPT UIADD3 URZ, URZ, URZ, URZ ;  /* 0x0000003f3f3ff290 */ /* 0x000ff6000fffe03f */
        /* <DEDUP_REMOVED lines=9> */
[----:B----4-:R-:W4:Y:S04]  /*8d050*/  LDL.LU R6, [R1+0x11b8] ;  /* 0x0011b80001067983 */ /* 0x010f280000300800 */
[----:B------:R-:W4:Y:S01]  /*8d060*/  LDL.LU R7, [R1+0x11bc] ;  /* 0x0011bc0001077983 */ /* 0x000f220000300800 */
[C---:B---3--:R-:W-:Y:S08]  /*8d070*/  HMMA.1688.F32.TF32 R36, R240.reuse, R114, R36 ;  /* 0x00000072f024723c */ /* 0x048ff00000081024 */
[C---:B------:R-:W-:Y:S08]  /*8d080*/  HMMA.1688.F32.TF32 R48, R240.reuse, R110, R40 ;  /* 0x0000006ef030723c */ /* 0x040ff00000081028 */
[C---:B------:R-:W-:Y:S07]  /*8d090*/  HMMA.1688.F32.TF32 R40, R240.reuse, R106, R232 ;  /* 0x0000006af028723c */ /* 0x040fee00000810e8 */
        /* <DEDUP_REMOVED lines=20> */
[----:B-1----:R-:W-:Y:S07]  /*8d1e0*/  HMMA.1688.F32.TF32 R36, R240, R78, R204 ;  /* 0x0000004ef024723c */ /* 0x002fee00000810cc */
[----:B------:R-:W-:Y:S04]  /*8d1f0*/  STL.64 [R1+0x2ea0], R48 ;  /* 0x002ea03001007387 */ /* 0x000fe80000100a00 */
[----:B------:R1:W-:Y:S04]  /*8d200*/  STL.64 [R1+0x2ea8], R50 ;  /* 0x002ea83201007387 */ /* 0x0003e80000100a00 */
[----:B------:R-:W-:Y:S04]  /*8d210*/  STL.64 [R1+0x2e90], R40 ;  /* 0x002e902801007387 */ /* 0x000fe80000100a00 */
[----:B------:R3:W-:Y:S01]  /*8d220*/  STL.64 [R1+0x2e98], R42 ;  /* 0x002e982a01007387 */ /* 0x0007e20000100a00 */
[C---:B-1----:R-:W-:Y:S03]  /*8d230*/  HMMA.1688.F32.TF32 R48, R236.reuse, R194, R200 ;  /* 0x000000c2ec30723c */ /* 0x042fe600000810c8 */
[----:B------:R-:W-:Y:S04]  /*8d240*/  LDS R240, [R2+0xc200] ;  /* 0x00c2000002f07984 */ /* 0x000fe80000000800 */
[----:B------:R-:W-:Y:S01]  /*8d250*/  LDS R242, [R2+0xe200] ;  /* 0x00e2000002f27984 */ /* 0x000fe20000000800 */
[C---:B---3--:R-:W-:Y:S03]  /*8d260*/  HMMA.1688.F32.TF32 R40, R236.reuse, R190, R196 ;  /* 0x000000beec28723c */ /* 0x048fe600000810c4 */
[----:B------:R-:W-:Y:S04]  /*8d270*/  STL.64 [R1+0x4d0], R36 ;  /* 0x0004d02401007387 */ /* 0x000fe80000100a00 */
[----:B------:R1:W-:Y:S01]  /*8d280*/  STL.64 [R1+0x4d8], R38 ;  /* 0x0004d82601007387 */ /* 0x0003e20000100a00 */
[C---:B------:R-:W-:Y:S03]  /*8d290*/  HMMA.1688.F32.TF32 R32, R236.reuse, R182, R32 ;  /* 0x000000b6ec20723c */ /* 0x040fe60000081020 */
[----:B------:R-:W-:Y:S04]  /*8d2a0*/  LDS R241, [R47+0xc200] ;  /* 0x00c200002ff17984 */ /* 0x000fe80000000800 */
[----:B------:R-:W3:Y:S01]  /*8d2b0*/  LDS R243, [R47+0xe200] ;  /* 0x00e200002ff37984 */ /* 0x000ee20000000800 */
[C---:B-1----:R-:W-:Y:S08]  /*8d2c0*/  HMMA.1688.F32.TF32 R36, R236.reuse, R186, R64 ;  /* 0x000000baec24723c */ /* 0x042ff00000081040 */
[C---:B------:R-:W-:Y:S08]  /*8d2d0*/  HMMA.1688.F32.TF32 R28, R236.reuse, R178, R28 ;  /* 0x000000b2ec1c723c */ /* 0x040ff0000008101c */
[C---:B------:R-:W-:Y:S08]  /*8d2e0*/  HMMA.1688.F32.TF32 R24, R236.reuse, R174, R24 ;  /* 0x000000aeec18723c */ /* 0x040ff00000081018 */
        /* <DEDUP_REMOVED lines=22> */
[C---:B--2---:R-:W-:Y:S03]  /*8d450*/  HMMA.1688.F32.TF32 R8, R236.reuse, R158, R8 ;  /* 0x0000009eec08723c */ /* 0x044fe60000081008 */
[----:B------:R-:W-:Y:S04]  /*8d460*/  STL.64 [R1+0x6b50], R160 ;  /* 0x006b50a001007387 */ /* 0x000fe80000100a00 */
[----:B------:R-:W-:Y:S04]  /*8d470*/  STL.64 [R1+0x440], R12 ;  /* 0x0004400c01007387 */ /* 0x000fe80000100a00 */
[----:B------:R-:W-:Y:S04]  /*8d480*/  STL.64 [R1+0x448], R14 ;  /* 0x0004480e01007387 */ /* 0x000fe80000100a00 */
[----:B------:R-:W-:Y:S04]  /*8d490*/  STL.64 [R1+0x6b48], R158 ;  /* 0x006b489e01007387 */ /* 0x000fe80000100a00 */
[----:B------:R-:W-:Y:S04]  /*8d4a0*/  STL.64 [R1+0x6b40], R156 ;  /* 0x006b409c01007387 */ /* 0x000fe80000100a00 */
[----:B------:R-:W-:Y:S04]  /*8d4b0*/  STL.64 [R1+0x2e80], R8 ;  /* 0x002e800801007387 */ /* 0x000fe80000100a00 */
[----:B------:R4:W-:Y:S02]  /*8d4c0*/  STL.64 [R1+0x2e88], R10 ;  /* 0x002e880a01007387 */ /* 0x0009e40000100a00 */
[C---:B----4-:R-:W-:Y:S02]  /*8d4d0*/  HMMA.1688.F32.TF32 R8, R236.reuse, R154, R4 ;  /* 0x0000009aec08723c */ /* 0x050fe40000081004 */
[----:B------:R-:W3:Y:S11]  /*8d4e0*/  LDL.LU R4, [R1+0x1010] ;  /* 0x0010100001047983 */ /* 0x000ef60000300800 */
[----:B------:R-:W-:Y:S10]  /*8d4f0*/  @!UPT UIADD3 URZ, URZ, URZ, URZ ;  /* 0x0000003f3f3ff290 */ /* 0x000ff4000fffe03f */
[----:B------:R1:W-:Y:S04]  /*8d500*/  STL.64 [R1+0x2e70], R8 ;  /* 0x002e700801007387 */ /* 0x0003e80000100a00 */
[----:B------:R2:W-:Y:S04]  /*8d510*/  STL.64 [R1+0x2e78], R10 ;  /* 0x002e780a01007387 */ /* 0x0005e80000100a00 */
        /* <DEDUP_REMOVED lines=105> */
[----:B--2---:R-:W2:Y:S04]  /*8dbb0*/  LDL.LU R10, [R1+0x1028] ;  /* 0x00102800010a7983 */ /* 0x004ea80000300800 */
[----:B------:R-:W2:Y:S04]  /*8dbc0*/  LDL.LU R11, [R1+0x102c] ;  /* 0x00102c00010b7983 */ /* 0x000ea80000300800 */
[----:B------:R4:W-:Y:S01]  /*8dbd0*/  STL.64 [R1+0x6b38], R154 ;  /* 0x006b389a01007387 */ /* 0x0009e20000100a00 */
[C---:B------:R-:W-:Y:S08]  /*8dbe0*/  HMMA.1688.F32.TF32 R32, R236.reuse, R82, R32 ;  /* 0x00000052ec20723c */ /* 0x040ff00000081020 */
[C---:B---3--:R-:W-:Y:S08]  /*8dbf0*/  HMMA.1688.F32.TF32 R36, R236.reuse, R134, R36 ;  /* 0x00000086ec24723c */ /* 0x048ff00000081024 */
[C---:B----4-:R-:W-:Y:S08]  /*8dc00*/  HMMA.1688.F32.TF32 R152, R236.reuse, R70, R248 ;  /* 0x00000046ec98723c */ /* 0x050ff000000810f8 */
[C---:B------:R-:W-:Y:S08]  /*8dc10*/  HMMA.1688.F32.TF32 R156, R236.reuse, R150, R48 ;  /* 0x00000096ec9c723c */ /* 0x040ff00000081030 */
[C---:B------:R-:W-:Y:S07]  /*8dc20*/  HMMA.1688.F32.TF32 R160, R236.reuse, R74, R244 ;  /* 0x0000004aeca0723c */ /* 0x040fee00000810f4 */
[----:B------:R-:W-:Y:S01]  /*8dc30*/  STL.64 [R1+0x2e60], R152 ;  /* 0x002e609801007387 */ /* 0x000fe20000100a00 */
[C---:B------:R-:W-:Y:S03]  /*8dc40*/  HMMA.1688.F32.TF32 R48, R236.reuse, R142, R56 ;  /* 0x0000008eec30723c */ /* 0x040fe60000081038 */
[----:B------:R1:W-:Y:S05]  /*8dc50*/  STL.64 [R1+0x2e68], R154 ;  /* 0x002e689a01007387 */ /* 0x0003ea0000100a00 */
[C---:B-1----:R-:W-:Y:S08]  /*8dc60*/  HMMA.1688.F32.TF32 R152, R236.reuse, R146, R52 ;  /* 0x00000092ec98723c */ /* 0x042ff00000081034 */
        /* <DEDUP_REMOVED lines=23> */
[C---:B---3--:R-:W-:Y:S08]  /*8dde0*/  HMMA.1688.F32.TF32 R40, R236.reuse, R114, R220 ;  /* 0x00000072ec28723c */ /* 0x048ff000000810dc */
        /* <DEDUP_REMOVED lines=18> */
[C---:B-1----:R-:W-:Y:S08]  /*8df10*/  HMMA.1688.F32.TF32 R36, R236.reuse, R86, R64 ;  /* 0x00000056ec24723c */ /* 0x042ff00000081040 */
        /* <DEDUP_REMOVED lines=15> */
[----:B------:R-:W-:Y:S04]  /*8e010*/  LDS R237, [R47+0xc280] ;  /* 0x00c280002fed7984 */ /* 0x000fe80000000800 */
[----:B------:R-:W1:Y:S01]  /*8e020*/  LDS R239, [R47+0xe280] ;  /* 0x00e280002fef7984 */ /* 0x000e620000000800 */
[C---:B------:R-:W-:Y:S08]  /*8e030*/  HMMA.1688.F32.TF32 R24, R240.reuse, R190, R20 ;  /* 0x000000bef018723c */ /* 0x040ff00000081014 */
[C---:B------:R-:W-:Y:S08]  /*8e040*/  HMMA.1688.F32.TF32 R20, R240.reuse, R186, R16 ;  /* 0x000000baf014723c */ /* 0x040ff00000081010 */
[C---:B------:R-:W-:Y:S08]  /*8e050*/  HMMA.1688.F32.TF32 R16, R240.reuse, R182, R12 ;  /* 0x000000b6f010723c */ /* 0x040ff0000008100c */
[C---:B--2---:R-:W-:Y:S01]  /*8e060*/  HMMA.1688.F32.TF32 R12, R240.reuse, R178, R8 ;  /* 0x000000b2f00c723c */ /* 0x044fe20000081008 */
        /* <DEDUP_REMOVED lines=142> */
[----:B------:R-:W3:Y:S01]  /*8e950*/  LDL.LU.64 R164, [R1+0x6b60] ;  /* 0x006b600001a47983 */ /* 0x000ee20000300a00 */
[C---:B--2---:R-:W-:Y:S11]  /*8e960*/  HMMA.1688.F32.TF32 R160, R240.reuse, R166, R160 ;  /* 0x000000a6f0a0723c */ /* 0x044ff600000810a0 */
[----:B------:R-:W-:Y:S11]  /*8e970*/  @!UPT UIADD3 URZ, URZ, URZ, URZ ;  /* 0x0000003f3f3ff290 */ /* 0x000ff6000fffe03f */
[----:B------:R-:W-:Y:S01]  /*8e980*/  @!UPT UIADD3 URZ, URZ, URZ, URZ ;  /* 0x0000003f3f3ff290 */ /* 0x000fe2000fffe03f */
[----:B------:R-:W-:Y:S04]  /*8e990*/  STL.64 [R1+0x2cb0], R160 ;  /* 0x002cb0a001007387 */ /* 0x000fe80000100a00 */
[----:B------:R1:W-:Y:S04]  /*8e9a0*/  STL.64 [R1+0x2cb8], R162 ;  /* 0x002cb8a201007387 */ /* 0x0003e80000100a00 */
[----:B-1----:R-:W3:Y:S04]  /*8e9b0*/  LDL.LU.64 R162, [R1+0x6b58] ;  /* 0x006b580001a27983 */ /* 0x002ee80000300a00 */
[----:B------:R-:W2:Y:S01]  /*8e9c0*/  LDL.LU.64 R160, [R1+0x6b50] ;  /* 0x006b500001a07983 */ /* 0x000ea20000300a00 */
[C---:B---3--:R-:W-:Y:S11]  /*8e9d0*/  HMMA.1688.F32.TF32 R156, R240.reuse, R162, R156 ;  /* 0x000000a2f09c723c */ /* 0x048ff6000008109c */
        /* <DEDUP_REMOVED lines=11> */
[----:B-1----:R-:W3:Y:S01]  /*8ea90*/  LDL.LU.64 R154, [R1+0x6b38] ;  /* 0x006b3800019a7983 */ /* 0x002ee20000300a00 */
[C---:B------:R-:W-:Y:S08]  /*8eaa0*/  HMMA.1688.F32.TF32 R244, R240.reuse, R70, R244 ;  /* 0x00000046f0f4723c */ /* 0x040ff000000810f4 */
[C---:B------:R-:W-:Y:S08]  /*8eab0*/  HMMA.1688.F32.TF32 R48, R240.reuse, R74, R48 ;  /* 0x0000004af030723c */ /* 0x040ff00000081030 */
[C---:B------:R-:W-:Y:S08]  /*8eac0*/  HMMA.1688.F32.TF32 R52, R240.reuse, R150, R52 ;  /* 0x00000096f034723c */ /* 0x040ff00000081034 */
[----:B------:R-:W-:Y:S08]  /*8ead0*/  HMMA.1688.F32.TF32 R56, R240, R146, R56 ;  /* 0x00000092f038723c */ /* 0x000ff00000081038 */
[----:B------:R-:W-:Y:S08]  /*8eae0*/  HMMA.1688.F32.TF32 R4, R236, R178, R4 ;  /* 0x000000b2ec04723c */ /* 0x000ff00000081004 */
[C---:B---3--:R-:W-:Y:S11]  /*8eaf0*/  HMMA.1688.F32.TF32 R248, R240.reuse, R154, R248 ;  /* 0x0000009af0f8723c */ /* 0x048ff600000810f8 */
[----:B------:R-:W-:Y:S11]  /*8eb00*/  @!UPT UIADD3 URZ, URZ, URZ, URZ ;  /* 0x0000003f3f3ff290 */ /* 0x000ff6000fffe03f */
[----:B------:R-:W-:Y:S01]  /*8eb10*/  @!UPT UIADD3 URZ, URZ, URZ, URZ ;  /* 0x0000003f3f3ff290 */ /* 0x000fe2000fffe03f */
        /* <DEDUP_REMOVED lines=9> */
[C---:B---3--:R-:W-:Y:S08]  /*8ebb0*/  HMMA.1688.F32.TF32 R52, R240.reuse, R138, R36 ;  /* 0x0000008af034723c */ /* 0x048ff00000081024 */
[C---:B------:R-:W-:Y:S01]  /*8ebc0*/  HMMA.1688.F32.TF32 R36, R240.reuse, R134, R40 ;  /* 0x00000086f024723c */ /* 0x040fe20000081028 */
[----:B------:R-:W-:Y:S04]  /*8ebd0*/  STL.64 [R1+0x2c40], R56 ;  /* 0x002c403801007387 */ /* 0x000fe80000100a00 */
[----:B------:R-:W-:Y:S04]  /*8ebe0*/  STL.64 [R1+0x2c48], R58 ;  /* 0x002c483a01007387 */ /* 0x000fe80000100a00 */
[----:B------:R-:W-:Y:S01]  /*8ebf0*/  STL.64 [R1+0x2c30], R48 ;  /* 0x002c303001007387 */ /* 0x000fe20000100a00 */
[C---:B------:R-:W-:Y:S03]  /*8ec00*/  HMMA.1688.F32.TF32 R40, R240.reuse, R126, R228 ;  /* 0x0000007ef028723c */ /* 0x040fe600000810e4 */
[----:B------:R1:W-:Y:S04]  /*8ec10*/  STL.64 [R1+0x2c38], R50 ;  /* 0x002c383201007387 */ /* 0x0003e80000100a00 */
[----:B------:R-:W-:Y:S04]  /*8ec20*/  STL.64 [R1+0x2c20], R52 ;  /* 0x002c203401007387 */ /* 0x000fe80000100a00 */
[----:B------:R-:W-:Y:S01]  /*8ec30*/  STL.64 [R1+0x2c28], R54 ;  /* 0x002c283601007387 */ /* 0x000fe20000100a00 */
[C---:B-1----:R-:W-:Y:S03]  /*8ec40*/  HMMA.1688.F32.TF32 R48, R240.reuse, R130, R232 ;  /* 0x00000082f030723c */ /* 0x042fe600000810e8 */
[----:B------:R-:W-:Y:S04]  /*8ec50*/  STL.64 [R1+0x2c10], R36 ;  /* 0x002c102401007387 */ /* 0x000fe80000100a00 */
[----:B------:R1:W-:Y:S02]  /*8ec60*/  STL.64 [R1+0x2c18], R38 ;  /* 0x002c182601007387 */ /* 0x0003e40000100a00 */
[C---:B-1----:R-:W-:Y:S11]  /*8ec70*/  HMMA.1688.F32.TF32 R36, R240.reuse, R122, R224 ;  /* 0x0000007af024723c */ /* 0x042ff600000810e0 */
[----:B------:R-:W-:Y:S03]  /*8ec80*/  @!UPT UIADD3 URZ, URZ, URZ, URZ ;  /* 0x0000003f3f3ff290 */ /* 0x000fe6000fffe03f */
        /* <DEDUP_REMOVED lines=27> */
[C---:B------:R-:W-:Y:S08]  /*8ee40*/  HMMA.1688.F32.TF32 R32, R240.reuse, R82, R28 ;  /* 0x00000052f020723c */ /* 0x040ff0000008101c */
[----:B------:R-:W-:Y:S08]  /*8ee50*/  HMMA.1688.F32.TF32 R28, R240, R78, R24 ;  /* 0x0000004ef01c723c */ /* 0x000ff00000081018 */
[C---:B------:R-:W-:Y:S08]  /*8ee60*/  HMMA.1688.F32.TF32 R24, R236.reuse, R194, R20 ;  /* 0x000000c2ec18723c */ /* 0x040ff00000081014 */
[C---:B----4-:R-:W-:Y:S08]  /*8ee70*/  HMMA.1688.F32.TF32 R20, R236.reuse, R190, R16 ;  /* 0x000000beec14723c */ /* 0x050ff00000081010 */
        /* <DEDUP_REMOVED lines=147> */
[----:B------:R-:W-:Y:S01]  /*8f7b0*/  LDS R242, [R2+0xe300] ;  /* 0x00e3000002f27984 */ /* 0x000fe20000000800 */
[C---:B--2---:R-:W-:Y:S03]  /*8f7c0*/  HMMA.1688.F32.TF32 R52, R236.reuse, R70, R36 ;  /* 0x00000046ec34723c */ /* 0x044fe60000081024 */
[----:B------:R-:W-:Y:S04]  /*8f7d0*/  LDS R241, [R47+0xc300] ;  /* 0x00c300002ff17984 */ /* 0x000fe80000000800 */
[----:B------:R-:W1:Y:S01]  /*8f7e0*/  LDS R243, [R47+0xe300] ;  /* 0x00e300002ff37984 */ /* 0x000e620000000800 */
[C---:B------:R-:W-:Y:S07]  /*8f7f0*/  HMMA.1688.F32.TF32 R36, R236.reuse, R74, R40 ;  /* 0x0000004aec24723c */ /* 0x040fee0000081028 */
[----:B------:R-:W-:Y:S01]  /*8f800*/  STL.64 [R1+0x2b20], R48 ;  /* 0x002b203001007387 */ /* 0x000fe20000100a00 */
[C---:B------:R-:W-:Y:S03]  /*8f810*/  HMMA.1688.F32.TF32 R40, R236.reuse, R146, R228 ;  /* 0x00000092ec28723c */ /* 0x040fe600000810e4 */
[----:B------:R2:W-:Y:S04]  /*8f820*/  STL.64 [R1+0x2b28], R50 ;  /* 0x002b283201007387 */ /* 0x0005e80000100a00 */
[----:B------:R-:W-:Y:S04]  /*8f830*/  STL.64 [R1+0x2b10], R52 ;  /* 0x002b103401007387 */ /* 0x000fe80000100a00 */
[----:B------:R-:W-:Y:S01]  /*8f840*/  STL.64 [R1+0x2b18], R54 ;  /* 0x002b183601007387 */ /* 0x000fe20000100a00 */
[C---:B--2---:R-:W-:Y:S03]  /*8f850*/  HMMA.1688.F32.TF32 R48, R236.reuse, R150, R232 ;  /* 0x00000096ec30723c */ /* 0x044fe600000810e8 */
[----:B------:R-:W-:Y:S04]  /*8f860*/  STL.64 [R1+0x2b00], R36 ;  /* 0x002b002401007387 */ /* 0x000fe80000100a00 */
[----:B------:R2:W-:Y:S02]  /*8f870*/  STL.64 [R1+0x2b08], R38 ;  /* 0x002b082601007387 */ /* 0x0005e40000100a00 */
[C---:B--2---:R-:W-:Y:S11]  /*8f880*/  HMMA.1688.F32.TF32 R36, R236.reuse, R142, R224 ;  /* 0x0000008eec24723c */ /* 0x044ff600000810e0 */
[----:B------:R-:W-:Y:S03]  /*8f890*/  @!UPT UIADD3 URZ, URZ, URZ, URZ ;  /* 0x0000003f3f3ff290 */ /* 0x000fe6000fffe03f */
        /* <DEDUP_REMOVED lines=158> */
[C---:B--2---:R-:W-:Y:S03]  /*90280*/  HMMA.1688.F32.TF32 R28, R240.reuse, R126, R28 ;  /* 0x0000007ef01c723c */ /* 0x044fe6000008101c */
[----:B------:R-:W-:Y:S04]  /*90290*/  LDS R236, [R2+0xc380] ;  /* 0x00c3800002ec7984 */ /* 0x000fe80000000800 */
[----:B------:R-:W-:Y:S01]  /*902a0*/  LDS R238, [R2+0xe380] ;  /* 0x00e3800002ee7984 */ /* 0x000fe20000000800 */
[C---:B------:R-:W-:Y:S03]  /*902b0*/  HMMA.1688.F32.TF32 R20, R240.reuse, R118, R20 ;  /* 0x00000076f014723c */ /* 0x040fe60000081014 */
[----:B------:R-:W-:Y:S04]  /*902c0*/  LDS R237, [R47+0xc380] ;  /* 0x00c380002fed7984 */ /* 0x000fe80000000800 */
[----:B------:R-:W1:Y:S01]  /*902d0*/  LDS R239, [R47+0xe380] ;  /* 0x00e380002fef7984 */ /* 0x000e620000000800 */
[C---:B---3--:R-:W-:Y:S08]  /*902e0*/  HMMA.1688.F32.TF32 R36, R240.reuse, R174, R36 ;  /* 0x000000aef024723c */ /* 0x048ff00000081024 */
[C---:B----4-:R-:W-:Y:S08]  /*902f0*/  HMMA.1688.F32.TF32 R244, R240.reuse, R194, R244 ;  /* 0x000000c2f0f4723c */ /* 0x050ff000000810f4 */
[C---:B------:R-:W-:Y:S08]  /*90300*/  HMMA.1688.F32.TF32 R248, R240.reuse, R190, R48 ;  /* 0x000000bef0f8723c */ /* 0x040ff00000081030 */
[C---:B------:R-:W-:Y:S07]  /*90310*/  HMMA.1688.F32.TF32 R48, R240.reuse, R182, R56 ;  /* 0x000000b6f030723c */ /* 0x040fee0000081038 */
[----:B------:R-:W-:Y:S04]  /*90320*/  STL.64 [R1+0x29d0], R244 ;  /* 0x0029d0f401007387 */ /* 0x000fe80000100a00 */
[----:B------:R2:W-:Y:S02]  /*90330*/  STL.64 [R1+0x29d8], R246 ;  /* 0x0029d8f601007387 */ /* 0x0005e40000100a00 */
[C---:B--2---:R-:W-:Y:S08]  /*90340*/  HMMA.1688.F32.TF32 R244, R240.reuse, R186, R52 ;  /* 0x000000baf0f4723c */ /* 0x044ff00000081034 */
[C---:B------:R-:W-:Y:S01]  /*90350*/  HMMA.1688.F32.TF32 R52, R240.reuse, R178, R60 ;  /* 0x000000b2f034723c */ /* 0x040fe2000008103c */
[----:B------:R-:W-:Y:S04]  /*90360*/  STL.64 [R1+0x29c0], R248 ;  /* 0x0029c0f801007387 */ /* 0x000fe80000100a00 */
[----:B------:R-:W-:Y:S10]  /*90370*/  STL.64 [R1+0x29c8], R250 ;  /* 0x0029c8fa01007387 */ /* 0x000ff40000100a00 */
[----:B------:R-:W-:Y:S04]  /*90380*/  STL.64 [R1+0x29b0], R244 ;  /* 0x0029b0f401007387 */ /* 0x000fe80000100a00 */
[----:B------:R-:W-:Y:S04]  /*90390*/  STL.64 [R1+0x29b8], R246 ;  /* 0x0029b8f601007387 */ /* 0x000fe80000100a00 */
        /* <DEDUP_REMOVED lines=58> */
[----:B------:R1:W-:Y:S04]  /*90740*/  STL.64 [R1+0x2868], R14 ;  /* 0x0028680e01007387 */ /* 0x0003e80000100a00 */
[----:B------:R1:W-:Y:S04]  /*90750*/  STL.64 [R1+0x2858], R10 ;  /* 0x0028580a01007387 */ /* 0x0003e80000100a00 */
[----:B--2---:R-:W2:Y:S04]  /*90760*/  LDL.LU R16, [R1+0x250] ;  /* 0x0002500001107983 */ /* 0x004ea80000300800 */
        /* <DEDUP_REMOVED lines=59> */
[----:B------:R-:W-:-:S03]  /*90b20*/  IMAD.MOV.U32 R180, RZ, RZ, R8 ;  /* 0x000000ffffb47224 */ /* 0x000fc600078e0008 */
[----:B----4-:R-:W4:Y:S01]  /*90b30*/  LDL.LU R12, [R1+0x240] ;  /* 0x00024000010c7983 */ /* 0x010f220000300800 */
[----:B------:R-:W-:-:S03]  /*90b40*/  MOV R181, R9 ;  /* 0x0000000900b57202 */ /* 0x000fc60000000f00 */
        /* <DEDUP_REMOVED lines=13> */
[C---:B------:R-:W-:Y:S08]  /*90c20*/  HMMA.1688.F32.TF32 R36, R240.reuse, R98, R224 ;  /* 0x00000062f024723c */ /* 0x040ff000000810e0 */
[C---:B------:R-:W-:Y:S11]  /*90c30*/  HMMA.1688.F32.TF32 R40, R240.reuse, R94, R220 ;  /* 0x0000005ef028723c */ /* 0x040ff600000810dc */
[----:B------:R-:W-:Y:S04]  /*90c40*/  @!UPT UIADD3 URZ, URZ, URZ, URZ ;  /* 0x0000003f3f3ff290 */ /* 0x000fe8000fffe03f */
[----:B------:R1:W-:Y:S01]  /*90c50*/  STL.64 [R1+0x2830], R36 ;  /* 0x0028302401007387 */ /* 0x0003e20000100a00 */
[----:B------:R-:W-:Y:S02]  /*90c60*/  IMAD.MOV.U32 R173, RZ, RZ, R38 ;  /* 0x000000ffffad7224 */ /* 0x000fe400078e0026 */
[----:B------:R-:W-:Y:S02]  /*90c70*/  IMAD.MOV.U32 R172, RZ, RZ, R39 ;  /* 0x000000ffffac7224 */ /* 0x000fe400078e0027 */
[C---:B-1----:R-:W-:Y:S03]  /*90c80*/  HMMA.1688.F32.TF32 R36, R240.reuse, R90, R216 ;  /* 0x0000005af024723c */ /* 0x042fe600000810d8 */
[----:B------:R-:W-:Y:S04]  /*90c90*/  STL.64 [R1+0x2820], R40 ;  /* 0x0028202801007387 */ /* 0x000fe80000100a00 */
[----:B------:R-:W-:Y:S11]  /*90ca0*/  STL.64 [R1+0x2828], R42 ;  /* 0x0028282a01007387 */ /* 0x000ff60000100a00 */
[----:B------:R-:W-:Y:S05]  /*90cb0*/  @!UPT UIADD3 URZ, URZ, URZ, URZ ;  /* 0x0000003f3f3ff290 */ /* 0x000fea000fffe03f */
[----:B------:R1:W-:Y:S01]  /*90cc0*/  STL.64 [R1+0x2810], R36 ;  /* 0x0028102401007387 */ /* 0x0003e20000100a00 */
[----:B------:R-:W-:Y:S02]  /*90cd0*/  IMAD.MOV.U32 R177, RZ, RZ, R38 ;  /* 0x000000ffffb17224 */ /* 0x000fe400078e0026 */
[----:B------:R-:W-:Y:S02]  /*90ce0*/  IMAD.MOV.U32 R176, RZ, RZ, R39 ;  /* 0x000000ffffb07224 */ /* 0x000fe400078e0027 */
[C---:B-1----:R-:W-:Y:S08]  /*90cf0*/  HMMA.1688.F32.TF32 R36, R240.reuse, R86, R212 ;  /* 0x00000056f024723c */ /* 0x042ff000000810d4 */
[C---:B------:R-:W-:Y:S11]  /*90d00*/  HMMA.1688.F32.TF32 R40, R240.reuse, R82, R208 ;  /* 0x00000052f028723c */ /* 0x040ff600000810d0 */
[----:B------:R-:W-:Y:S04]  /*90d10*/  @!UPT UIADD3 URZ, URZ, URZ, URZ ;  /* 0x0000003f3f3ff290 */ /* 0x000fe8000fffe03f */
[----:B------:R1:W-:Y:S01]  /*90d20*/  STL.64 [R1+0x2800], R36 ;  /* 0x0028002401007387 */ /* 0x0003e20000100a00 */
[----:B------:R-:W-:Y:S01]  /*90d30*/  MOV R193, R38 ;  /* 0x0000002600c17202 */ /* 0x000fe20000000f00 */
[----:B------:R-:W-:Y:S02]  /*90d40*/  IMAD.MOV.U32 R192, RZ, RZ, R39 ;  /* 0x000000ffffc07224 */ /* 0x000fe400078e0027 */
[----:B-1----:R-:W-:Y:S04]  /*90d50*/  HMMA.1688.F32.TF32 R36, R240, R78, R204 ;  /* 0x0000004ef024723c */ /* 0x002fe800000810cc */
[----:B------:R-:W-:Y:S04]  /*90d60*/  STL.64 [R1+0x27f0], R40 ;  /* 0x0027f02801007387 */ /* 0x000fe80000100a00 */
[----:B------:R1:W-:Y:S01]  /*90d70*/  STL.64 [R1+0x27f8], R42 ;  /* 0x0027f82a01007387 */ /* 0x0003e20000100a00 */
[C---:B------:R-:W-:Y:S03]  /*90d80*/  HMMA.1688.F32.TF32 R48, R236.reuse, R194, R200 ;  /* 0x000000c2ec30723c */ /* 0x040fe600000810c8 */
[----:B------:R-:W-:Y:S04]  /*90d90*/  LDS R240, [R2+0xc400] ;  /* 0x00c4000002f07984 */ /* 0x000fe80000000800 */
[----:B------:R-:W-:Y:S01]  /*90da0*/  LDS R242, [R2+0xe400] ;  /* 0x00e4000002f27984 */ /* 0x000fe20000000800 */
[C---:B-1----:R-:W-:Y:S03]  /*90db0*/  HMMA.1688.F32.TF32 R40, R236.reuse, R190, R196 ;  /* 0x000000beec28723c */ /* 0x042fe600000810c4 */
[----:B------:R-:W-:Y:S04]  /*90dc0*/  LDS R241, [R47+0xc400] ;  /* 0x00c400002ff17984 */ /* 0x000fe80000000800 */
[----:B------:R-:W1:Y:S04]  /*90dd0*/  LDS R243, [R47+0xe400] ;  /* 0x00e400002ff37984 */ /* 0x000e680000000800 */
[----:B------:R-:W-:Y:S01]  /*90de0*/  STL.64 [R1+0x25d0], R36 ;  /* 0x0025d02401007387 */ /* 0x000fe20000100a00 */
[C---:B------:R-:W-:Y:S03]  /*90df0*/  HMMA.1688.F32.TF32 R32, R236.reuse, R182, R32 ;  /* 0x000000b6ec20723c */ /* 0x040fe60000081020 */
[----:B------:R2:W-:Y:S05]  /*90e00*/  STL.64 [R1+0x25d8], R38 ;  /* 0x0025d82601007387 */ /* 0x0005ea0000100a00 */
[C---:B------:R-:W-:Y:S08]  /*90e10*/  HMMA.1688.F32.TF32 R28, R236.reuse, R178, R28 ;  /* 0x000000b2ec1c723c */ /* 0x040ff0000008101c */
[C---:B--2---:R-:W-:Y:S08]  /*90e20*/  HMMA.1688.F32.TF32 R36, R236.reuse, R186, R64 ;  /* 0x000000baec24723c */ /* 0x044ff00000081040 */
[C---:B------:R-:W-:Y:S01]  /*90e30*/  HMMA.1688.F32.TF32 R20, R236.reuse, R170, R20 ;  /* 0x000000aaec14723c */ /* 0x040fe20000081014 */
[----:B------:R-:W-:Y:S07]  /*90e40*/  STL.64 [R1+0x25c0], R48 ;  /* 0x0025c03001007387 */ /* 0x000fee0000100a00 */
[C---:B----4-:R-:W-:Y:S01]  /*90e50*/  HMMA.1688.F32.TF32 R12, R236.reuse, R162, R12 ;  /* 0x000000a2ec0c723c */ /* 0x050fe2000008100c */
        /* <DEDUP_REMOVED lines=134> */
[----:B------:R-:W4:Y:S01]  /*916c0*/  LDL.LU R7, [R1+0x97c] ;  /* 0x00097c0001077983 */ /* 0x000f220000300800 */
[C---:B--2---:R-:W-:Y:S08]  /*916d0*/  HMMA.1688.F32.TF32 R32, R236.reuse, R82, R32 ;  /* 0x00000052ec20723c */ /* 0x044ff00000081020 */
[C---:B------:R-:W-:Y:S08]  /*916e0*/  HMMA.1688.F32.TF32 R28, R236.reuse, R78, R28 ;  /* 0x0000004eec1c723c */ /* 0x040ff0000008101c */
[C---:B---3--:R-:W-:Y:S08]  /*916f0*/  HMMA.1688.F32.TF32 R160, R236.reuse, R70, R248 ;  /* 0x00000046eca0723c */ /* 0x048ff000000810f8 */
[C---:B------:R-:W-:Y:S08]  /*91700*/  HMMA.1688.F32.TF32 R244, R236.reuse, R74, R244 ;  /* 0x0000004aecf4723c */ /* 0x040ff000000810f4 */
[C---:B------:R-:W-:Y:S07]  /*91710*/  HMMA.1688.F32.TF32 R164, R236.reuse, R150, R48 ;  /* 0x00000096eca4723c */ /* 0x040fee0000081030 */
[----:B------:R-:W-:Y:S01]  /*91720*/  STL.64 [R1+0x27c0], R160 ;  /* 0x0027c0a001007387 */ /* 0x000fe20000100a00 */
[C---:B------:R-:W-:Y:S03]  /*91730*/  HMMA.1688.F32.TF32 R48, R236.reuse, R142, R56 ;  /* 0x0000008eec30723c */ /* 0x040fe60000081038 */
[----:B------:R1:W-:Y:S05]  /*91740*/  STL.64 [R1+0x27c8], R162 ;  /* 0x0027c8a201007387 */ /* 0x0003ea0000100a00 */
[C---:B------:R-:W-:Y:S08]  /*91750*/  HMMA.1688.F32.TF32 R36, R236.reuse, R134, R36 ;  /* 0x00000086ec24723c */ /* 0x040ff00000081024 */
        /* <DEDUP_REMOVED lines=56> */
[C---:B----4-:R-:W-:Y:S03]  /*91ae0*/  HMMA.1688.F32.TF32 R4, R240.reuse, R174, R4 ;  /* 0x000000aef004723c */ /* 0x050fe60000081004 */
[----:B------:R-:W-:Y:S04]  /*91af0*/  LDS R237, [R47+0xc480] ;  /* 0x00c480002fed7984 */ /* 0x000fe80000000800 */
[----:B------:R-:W2:Y:S01]  /*91b00*/  LDS R239, [R47+0xe480] ;  /* 0x00e480002fef7984 */ /* 0x000ea20000000800 */
[C---:B-1----:R-:W-:Y:S08]  /*91b10*/  HMMA.1688.F32.TF32 R28, R240.reuse, R194, R24 ;  /* 0x000000c2f01c723c */ /* 0x042ff00000081018 */
        /* <DEDUP_REMOVED lines=16> */
[----:B------:R-:W-:Y:S04]  /*91c20*/  STL.64 [R1+0x2518], R6 ;  /* 0x0025180601007387 */ /* 0x000fe80000100a00 */
[----:B------:R-:W3:Y:S04]  /*91c30*/  LDL.LU R9, [R1+0x204] ;  /* 0x0002040001097983 */ /* 0x000ee80000300800 */
[----:B------:R-:W3:Y:S04]  /*91c40*/  LDL.LU R10, [R1+0x208] ;  /* 0x00020800010a7983 */ /* 0x000ee80000300800 */
[----:B------:R-:W3:Y:S04]  /*91c50*/  LDL.LU R11, [R1+0x20c] ;  /* 0x00020c00010b7983 */ /* 0x000ee80000300800 */
        /* <DEDUP_REMOVED lines=115> */
[----:B-1----:R-:W2:Y:S01]  /*92390*/  LDL.LU.64 R166, [R1+0x6b30] ;  /* 0x006b300001a67983 */ /* 0x002ea20000300a00 */
[----:B------:R-:W-:Y:S02]  /*923a0*/  IMAD.MOV.U32 R6, RZ, RZ, R3 ;  /* 0x000000ffff067224 */ /* 0x000fe400078e0003 */
[----:B------:R-:W-:Y:S01]  /*923b0*/  IMAD.MOV.U32 R7, RZ, RZ, R0 ;  /* 0x000000ffff077224 */ /* 0x000fe200078e0000 */
[----:B------:R-:W3:Y:S01]  /*923c0*/  LDL.LU.64 R164, [R1+0x6b28] ;  /* 0x006b280001a47983 */ /* 0x000ee20000300a00 */
[C---:B--2---:R-:W-:Y:S11]  /*923d0*/  HMMA.1688.F32.TF32 R160, R240.reuse, R166, R160 ;  /* 0x000000a6f0a0723c */ /* 0x044ff600000810a0 */
[----:B------:R-:W-:Y:S11]  /*923e0*/  @!UPT UIADD3 URZ, URZ, URZ, URZ ;  /* 0x0000003f3f3ff290 */ /* 0x000ff6000fffe03f */
[----:B------:R-:W-:Y:S01]  /*923f0*/  @!UPT UIADD3 URZ, URZ, URZ, URZ ;  /* 0x0000003f3f3ff290 */ /* 0x000fe2000fffe03f */
[----:B------:R1:W-:Y:S01]  /*92400*/  STL.64 [R1+0x24f0], R160 ;  /* 0x0024f0a001007387 */ /* 0x0003e20000100a00 */
[----:B------:R-:W-:Y:S01]  /*92410*/  IMAD.MOV.U32 R3, RZ, RZ, R162 ;  /* 0x000000ffff037224 */ /* 0x000fe200078e00a2 */
[----:B------:R-:W-:Y:S02]  /*92420*/  MOV R0, R163 ;  /* 0x000000a300007202 */ /* 0x000fe40000000f00 */
[----:B------:R-:W2:Y:S01]  /*92430*/  LDL.LU.64 R162, [R1+0x6b20] ;  /* 0x006b200001a27983 */ /* 0x000ea20000300a00 */
[C---:B------:R-:W-:Y:S03]  /*92440*/  HMMA.1688.F32.TF32 R248, R240.reuse, R158, R248 ;  /* 0x0000009ef0f8723c */ /* 0x040fe600000810f8 */
[----:B-1----:R-:W4:Y:S05]  /*92450*/  LDL.LU.64 R160, [R1+0x6b18] ;  /* 0x006b180001a07983 */ /* 0x002f2a0000300a00 */
[----:B---3--:R-:W-:Y:S08]  /*92460*/  HMMA.1688.F32.TF32 R244, R240, R154, R244 ;  /* 0x0000009af0f4723c */ /* 0x008ff000000810f4 */
[----:B------:R-:W-:Y:S08]  /*92470*/  HMMA.1688.F32.TF32 R4, R236, R186, R4 ;  /* 0x000000baec04723c */ /* 0x000ff00000081004 */
[C---:B--2---:R-:W-:Y:S11]  /*92480*/  HMMA.1688.F32.TF32 R56, R240.reuse, R162, R56 ;  /* 0x000000a2f038723c */ /* 0x044ff60000081038 */
[----:B------:R-:W-:Y:S11]  /*92490*/  @!UPT UIADD3 URZ, URZ, URZ, URZ ;  /* 0x0000003f3f3ff290 */ /* 0x000ff6000fffe03f */
[----:B------:R-:W-:Y:S01]  /*924a0*/  @!UPT UIADD3 URZ, URZ, URZ, URZ ;  /* 0x0000003f3f3ff290 */ /* 0x000fe2000fffe03f */
[----:B------:R-:W-:Y:S04]  /*924b0*/  STL.64 [R1+0x24e0], R56 ;  /* 0x0024e03801007387 */ /* 0x000fe80000100a00 */
[----:B------:R1:W-:Y:S04]  /*924c0*/  STL.64 [R1+0x24e8], R58 ;  /* 0x0024e83a01007387 */ /* 0x0003e80000100a00 */
[----:B-1----:R-:W2:Y:S04]  /*924d0*/  LDL.LU.64 R58, [R1+0x6b10] ;  /* 0x006b1000013a7983 */ /* 0x002ea80000300a00 */
[----:B------:R-:W3:Y:S04]  /*924e0*/  LDL.LU.64 R56, [R1+0x6b08] ;  /* 0x006b080001387983 */ /* 0x000ee80000300a00 */
[----:B------:R-:W-:Y:S04]  /*924f0*/  STL.64 [R1+0x24d0], R248 ;  /* 0x0024d0f801007387 */ /* 0x000fe80000100a00 */
[----:B------:R1:W-:Y:S04]  /*92500*/  STL.64 [R1+0x24d8], R250 ;  /* 0x0024d8fa01007387 */ /* 0x0003e80000100a00 */
[----:B------:R-:W-:Y:S04]  /*92510*/  STL.64 [R1+0x24c0], R244 ;  /* 0x0024c0f401007387 */ /* 0x000fe80000100a00 */
[----:B------:R4:W-:Y:S01]  /*92520*/  STL.64 [R1+0x24c8], R246 ;  /* 0x0024c8f601007387 */ /* 0x0009e20000100a00 */
[C---:B-1----:R-:W-:Y:S08]  /*92530*/  HMMA.1688.F32.TF32 R248, R240.reuse, R70, R48 ;  /* 0x00000046f0f8723c */ /* 0x042ff00000081030 */
[C---:B----4-:R-:W-:Y:S08]  /*92540*/  HMMA.1688.F32.TF32 R244, R240.reuse, R74, R52 ;  /* 0x0000004af0f4723c */ /* 0x050ff00000081034 */
[C---:B------:R-:W-:Y:S08]  /*92550*/  HMMA.1688.F32.TF32 R48, R240.reuse, R150, R60 ;  /* 0x00000096f030723c */ /* 0x040ff0000008103c */
[C---:B------:R-:W-:Y:S08]  /*92560*/  HMMA.1688.F32.TF32 R52, R240.reuse, R146, R36 ;  /* 0x00000092f034723c */ /* 0x040ff00000081024 */
[C---:B------:R-:W-:Y:S01]  /*92570*/  HMMA.1688.F32.TF32 R36, R240.reuse, R142, R40 ;  /* 0x0000008ef024723c */ /* 0x040fe20000081028 */
[----:B------:R-:W-:Y:S04]  /*92580*/  STL.64 [R1+0x24b0], R248 ;  /* 0x0024b0f801007387 */ /* 0x000fe80000100a00 */
[----:B------:R-:W-:Y:S04]  /*92590*/  STL.64 [R1+0x24b8], R250 ;  /* 0x0024b8fa01007387 */ /* 0x000fe80000100a00 */
        /* <DEDUP_REMOVED lines=38> */
[C---:B-1----:R-:W-:Y:S08]  /*92800*/  HMMA.1688.F32.TF32 R36, R240.reuse, R94, R32 ;  /* 0x0000005ef024723c */ /* 0x042ff00000081020 */
[C---:B------:R-:W-:Y:S08]  /*92810*/  HMMA.1688.F32.TF32 R32, R240.reuse, R90, R28 ;  /* 0x0000005af020723c */ /* 0x040ff0000008101c */
[C---:B------:R-:W-:Y:S08]  /*92820*/  HMMA.1688.F32.TF32 R28, R240.reuse, R86, R24 ;  /* 0x00000056f01c723c */ /* 0x040ff00000081018 */
[C---:B------:R-:W-:Y:S08]  /*92830*/  HMMA.1688.F32.TF32 R24, R240.reuse, R82, R20 ;  /* 0x00000052f018723c */ /* 0x040ff00000081014 */
[----:B------:R-:W-:Y:S08]  /*92840*/  HMMA.1688.F32.TF32 R20, R240, R78, R16 ;  /* 0x0000004ef014723c */ /* 0x000ff00000081010 */
        /* <DEDUP_REMOVED lines=133> */
[C---:B----4-:R-:W-:Y:S08]  /*930a0*/  HMMA.1688.F32.TF32 R240, R236.reuse, R182, R240 ;  /* 0x000000b6ecf0723c */ /* 0x050ff000000810f0 */
[C---:B------:R-:W-:Y:S08]  /*930b0*/  HMMA.1688.F32.TF32 R248, R236.reuse, R178, R248 ;  /* 0x000000b2ecf8723c */ /* 0x040ff000000810f8 */
[C---:B------:R-:W-:Y:S07]  /*930c0*/  HMMA.1688.F32.TF32 R244, R236.reuse, R174, R244 ;  /* 0x000000aeecf4723c */ /* 0x040fee00000810f4 */
[----:B------:R-:W-:Y:S04]  /*930d0*/  STL.64 [R1+0x1b60], R240 ;  /* 0x001b60f001007387 */ /* 0x000fe80000100a00 */
[----:B------:R1:W-:Y:S01]  /*930e0*/  STL.64 [R1+0x1b68], R242 ;  /* 0x001b68f201007387 */ /* 0x0003e20000100a00 */
        /* <DEDUP_REMOVED lines=11> */
[----:B------:R-:W-:Y:S04]  /*931a0*/  LDS R241, [R47+0xc500] ;  /* 0x00c500002ff17984 */ /* 0x000fe80000000800 */
[----:B------:R1:W-:Y:S04]  /*931b0*/  LDS R243, [R47+0xe500] ;  /* 0x00e500002ff37984 */ /* 0x0003e80000000800 */
[----:B------:R-:W-:Y:S01]  /*931c0*/  STL.64 [R1+0x1b10], R48 ;  /* 0x001b103001007387 */ /* 0x000fe20000100a00 */
[C---:B-1----:R-:W-:Y:S03]  /*931d0*/  HMMA.1688.F32.TF32 R44, R236.reuse, R154, R40 ;  /* 0x0000009aec2c723c */ /* 0x042fe60000081028 */
[----:B------:R-:W-:Y:S04]  /*931e0*/  STL.64 [R1+0x1b18], R50 ;  /* 0x001b183201007387 */ /* 0x000fe80000100a00 */
[----:B------:R-:W-:Y:S01]  /*931f0*/  STL.64 [R1+0x1b00], R36 ;  /* 0x001b002401007387 */ /* 0x000fe20000100a00 */
[C---:B------:R-:W-:Y:S03]  /*93200*/  HMMA.1688.F32.TF32 R40, R236.reuse, R70, R232 ;  /* 0x00000046ec28723c */ /* 0x040fe600000810e8 */
[----:B------:R1:W-:Y:S04]  /*93210*/  STL.64 [R1+0x1b08], R38 ;  /* 0x001b082601007387 */ /* 0x0003e80000100a00 */
[----:B------:R-:W-:Y:S01]  /*93220*/  LDS R240, [R2+0xc500] ;  /* 0x00c5000002f07984 */ /* 0x000fe20000000800 */
[C---:B------:R-:W-:Y:S03]  /*93230*/  HMMA.1688.F32.TF32 R24, R236.reuse, R106, R24 ;  /* 0x0000006aec18723c */ /* 0x040fe60000081018 */
[----:B------:R-:W2:Y:S05]  /*93240*/  LDS R242, [R2+0xe500] ;  /* 0x00e5000002f27984 */ /* 0x000eaa0000000800 */
[C---:B-1----:R-:W-:Y:S01]  /*93250*/  HMMA.1688.F32.TF32 R36, R236.reuse, R74, R228 ;  /* 0x0000004aec24723c */ /* 0x042fe200000810e4 */
[----:B------:R-:W-:Y:S04]  /*93260*/  STL.64 [R1+0x1af0], R44 ;  /* 0x001af02c01007387 */ /* 0x000fe80000100a00 */
[----:B------:R1:W-:Y:S04]  /*93270*/  STL.64 [R1+0x1af8], R46 ;  /* 0x001af82e01007387 */ /* 0x0003e80000100a00 */
[----:B------:R-:W-:Y:S04]  /*93280*/  STL.64 [R1+0x1ae0], R40 ;  /* 0x001ae02801007387 */ /* 0x000fe80000100a00 */
[----:B------:R3:W-:Y:S01]  /*93290*/  STL.64 [R1+0x1ae8], R42 ;  /* 0x001ae82a01007387 */ /* 0x0007e20000100a00 */
[C---:B-1----:R-:W-:Y:S09]  /*932a0*/  HMMA.1688.F32.TF32 R44, R236.reuse, R150, R224 ;  /* 0x00000096ec2c723c */ /* 0x042ff200000810e0 */
[----:B------:R-:W-:Y:S01]  /*932b0*/  STL.64 [R1+0x1ad0], R36 ;  /* 0x001ad02401007387 */ /* 0x000fe20000100a00 */
[C---:B---3--:R-:W-:Y:S03]  /*932c0*/  HMMA.1688.F32.TF32 R40, R236.reuse, R146, R220 ;  /* 0x00000092ec28723c */ /* 0x048fe600000810dc */
[----:B------:R1:W-:Y:S05]  /*932d0*/  STL.64 [R1+0x1ad8], R38 ;  /* 0x001ad82601007387 */ /* 0x0003ea0000100a00 */
[C---:B-1----:R-:W-:Y:S05]  /*932e0*/  HMMA.1688.F32.TF32 R36, R236.reuse, R142, R216 ;  /* 0x0000008eec24723c */ /* 0x042fea00000810d8 */
[----:B------:R-:W-:Y:S04]  /*932f0*/  STL.64 [R1+0x1ac0], R44 ;  /* 0x001ac02c01007387 */ /* 0x000fe80000100a00 */
[----:B------:R1:W-:Y:S06]  /*93300*/  STL.64 [R1+0x1ac8], R46 ;  /* 0x001ac82e01007387 */ /* 0x0003ec0000100a00 */
        /* <DEDUP_REMOVED lines=15> */
[C---:B-1----:R-:W-:Y:S08]  /*93400*/  HMMA.1688.F32.TF32 R36, R236.reuse, R118, R64 ;  /* 0x00000076ec24723c */ /* 0x042ff00000081040 */
[C---:B------:R-:W-:Y:S08]  /*93410*/  HMMA.1688.F32.TF32 R20, R236.reuse, R102, R20 ;  /* 0x00000066ec14723c */ /* 0x040ff00000081014 */
        /* <DEDUP_REMOVED lines=23> */
[----:B------:R-:W-:Y:S04]  /*93590*/  STL.64 [R1+0x19c0], R8 ;  /* 0x0019c00801007387 */ /* 0x000fe80000100a00 */
[----:B------:R-:W-:Y:S04]  /*935a0*/  STL.64 [R1+0x19c8], R10 ;  /* 0x0019c80a01007387 */ /* 0x000fe80000100a00 */
[----:B------:R1:W-:Y:S04]  /*935b0*/  STL.64 [R1+0x19b0], R4 ;  /* 0x0019b00401007387 */ /* 0x0003e80000100a00 */
[----:B------:R4:W-:Y:S04]  /*935c0*/  STL.64 [R1+0x19b8], R6 ;  /* 0x0019b80601007387 */ /* 0x0009e80000100a00 */
        /* <DEDUP_REMOVED lines=114> */
[C---:B------:R-:W-:Y:S08]  /*93cf0*/  HMMA.1688.F32.TF32 R228, R240.reuse, R174, R228 ;  /* 0x000000aef0e4723c */ /* 0x040ff000000810e4 */
[C---:B------:R-:W-:Y:S08]  /*93d00*/  HMMA.1688.F32.TF32 R40, R240.reuse, R182, R40 ;  /* 0x000000b6f028723c */ /* 0x040ff00000081028 */
[----:B------:R-:W-:Y:S08]  /*93d10*/  HMMA.1688.F32.TF32 R36, R240, R186, R36 ;  /* 0x000000baf024723c */ /* 0x000ff00000081024 */
[C---:B------:R-:W-:Y:S08]  /*93d20*/  HMMA.1688.F32.TF32 R52, R236.reuse, R82, R52 ;  /* 0x00000052ec34723c */ /* 0x040ff00000081034 */
[----:B------:R-:W-:Y:S08]  /*93d30*/  HMMA.1688.F32.TF32 R236, R236, R78, R48 ;  /* 0x0000004eecec723c */ /* 0x000ff00000081030 */
[C---:B------:R-:W-:Y:S08]  /*93d40*/  HMMA.1688.F32.TF32 R44, R240.reuse, R190, R44 ;  /* 0x000000bef02c723c */ /* 0x040ff0000008102c */
[C---:B------:R-:W-:Y:S01]  /*93d50*/  HMMA.1688.F32.TF32 R60, R240.reuse, R194, R60 ;  /* 0x000000c2f03c723c */ /* 0x040fe2000008103c */
[----:B------:R-:W-:Y:S04]  /*93d60*/  STL.64 [R1+0x19a0], R52 ;  /* 0x0019a03401007387 */ /* 0x000fe80000100a00 */
[----:B------:R1:W-:Y:S03]  /*93d70*/  STL.64 [R1+0x19a8], R54 ;  /* 0x0019a83601007387 */ /* 0x0003e60000100a00 */
[C---:B------:R-:W-:Y:S01]  /*93d80*/  HMMA.1688.F32.TF32 R232, R240.reuse, R178, R232 ;  /* 0x000000b2f0e8723c */ /* 0x040fe200000810e8 */
[----:B-1----:R-:W2:Y:S04]  /*93d90*/  LDL.LU.64 R54, [R1+0x6b00] ;  /* 0x006b000001367983 */ /* 0x002ea80000300a00 */
[----:B------:R-:W3:Y:S04]  /*93da0*/  LDL.LU.64 R52, [R1+0x6af8] ;  /* 0x006af80001347983 */ /* 0x000ee80000300a00 */
[----:B------:R-:W4:Y:S04]  /*93db0*/  LDL.LU.64 R50, [R1+0x6af0] ;  /* 0x006af00001327983 */ /* 0x000f280000300a00 */
[----:B------:R-:W2:Y:S04]  /*93dc0*/  LDL.LU.64 R48, [R1+0x6ae8] ;  /* 0x006ae80001307983 */ /* 0x000ea80000300a00 */
        /* <DEDUP_REMOVED lines=68> */
[----:B-1----:R-:W3:Y:S04]  /*94210*/  LDL.LU.64 R198, [R1+0x6a10] ;  /* 0x006a100001c67983 */ /* 0x002ee80000300a00 */
[----:B------:R-:W3:Y:S04]  /*94220*/  LDL.LU.64 R196, [R1+0x6a08] ;  /* 0x006a080001c47983 */ /* 0x000ee80000300a00 */
[----:B------:R-:W-:Y:S04]  /*94230*/  STL.64 [R1+0x18a0], R64 ;  /* 0x0018a04001007387 */ /* 0x000fe80000100a00 */
[----:B------:R1:W-:Y:S04]  /*94240*/  STL.64 [R1+0x18a8], R66 ;  /* 0x0018a84201007387 */ /* 0x0003e80000100a00 */
        /* <DEDUP_REMOVED lines=28> */
[----:B-1----:R-:W4:Y:S04]  /*94410*/  LDL.LU.64 R10, [R1+0x6990] ;  /* 0x00699000010a7983 */ /* 0x002f280000300a00 */
[----:B------:R-:W4:Y:S04]  /*94420*/  LDL.LU.64 R8, [R1+0x6988] ;  /* 0x0069880001087983 */ /* 0x000f280000300a00 */
[----:B------:R-:W-:Y:S04]  /*94430*/  STL.64 [R1+0x1820], R4 ;  /* 0x0018200401007387 */ /* 0x000fe80000100a00 */
[----:B------:R1:W-:Y:S04]  /*94440*/  STL.64 [R1+0x1828], R6 ;  /* 0x0018280601007387 */ /* 0x0003e80000100a00 */
[----:B-1----:R-:W4:Y:S04]  /*94450*/  LDL.LU.64 R6, [R1+0x6980] ;  /* 0x0069800001067983 */ /* 0x002f280000300a00 */
[----:B------:R-:W4:Y:S01]  /*94460*/  LDL.LU.64 R4, [R1+0x6978] ;  /* 0x0069780001047983 */ /* 0x000f220000300a00 */
[----:B------:R-:W-:Y:S01]  /*94470*/  HMMA.1688.F32.TF32 R248, R240, R110, R248 ;  /* 0x0000006ef0f8723c */ /* 0x000fe200000810f8 */
[----:B------:R-:W-:-:S05]  /*94480*/  LOP3.LUT R239, R2, 0x20, RZ, 0x3c, !PT ;  /* 0x0000002002ef7812 */ /* 0x000fca00078e3cff */
[----:B------:R-:W-:Y:S04]  /*94490*/  LDS R237, [R239+0xc580] ;  /* 0x00c58000efed7984 */ /* 0x000fe80000000800 */
[----:B------:R-:W1:Y:S11]  /*944a0*/  LDS R239, [R239+0xe580] ;  /* 0x00e58000efef7984 */ /* 0x000e760000000800 */
[----:B------:R-:W-:Y:S02]  /*944b0*/  @!UPT UIADD3 URZ, URZ, URZ, URZ ;  /* 0x0000003f3f3ff290 */ /* 0x000fe4000fffe03f */
[----:B------:R-:W-:Y:S04]  /*944c0*/  STL.64 [R1+0x1810], R248 ;  /* 0x001810f801007387 */ /* 0x000fe80000100a00 */
[----:B------:R1:W-:Y:S02]  /*944d0*/  STL.64 [R1+0x1818], R250 ;  /* 0x001818fa01007387 */ /* 0x0003e40000100a00 */
[C---:B-1----:R-:W-:Y:S11]  /*944e0*/  HMMA.1688.F32.TF32 R248, R240.reuse, R106, R244 ;  /* 0x0000006af0f8723c */ /* 0x042ff600000810f4 */
[----:B------:R-:W-:Y:S11]  /*944f0*/  @!UPT UIADD3 URZ, URZ, URZ, URZ ;  /* 0x0000003f3f3ff290 */ /* 0x000ff6000fffe03f */
[----:B------:R-:W-:Y:S01]  /*94500*/  @!UPT UIADD3 URZ, URZ, URZ, URZ ;  /* 0x0000003f3f3ff290 */ /* 0x000fe2000fffe03f */
[----:B------:R2:W-:Y:S04]  /*94510*/  STL.64 [R1+0x1800], R248 ;  /* 0x001800f801007387 */ /* 0x0005e80000100a00 */
[----:B------:R1:W-:Y:S01]  /*94520*/  STL.64 [R1+0x1808], R250 ;  /* 0x001808fa01007387 */ /* 0x0003e20000100a00 */
[----:B--2---:R-:W-:Y:S02]  /*94530*/  IMAD.MOV.U32 R248, RZ, RZ, R60 ;  /* 0x000000fffff87224 */ /* 0x004fe400078e003c */
[----:B------:R-:W-:Y:S02]  /*94540*/  IMAD.MOV.U32 R249, RZ, RZ, R61 ;  /* 0x000000fffff97224 */ /* 0x000fe400078e003d */
[----:B-1----:R-:W-:Y:S02]  /*94550*/  IMAD.MOV.U32 R250, RZ, RZ, R62 ;  /* 0x000000fffffa7224 */ /* 0x002fe400078e003e */
[----:B------:R-:W-:Y:S01]  /*94560*/  IMAD.MOV.U32 R251, RZ, RZ, R63 ;  /* 0x000000fffffb7224 */ /* 0x000fe200078e003f */
[C---:B---3--:R-:W-:Y:S08]  /*94570*/  HMMA.1688.F32.TF32 R12, R240.reuse, R94, R12 ;  /* 0x0000005ef00c723c */ /* 0x048ff0000008100c */
[C---:B----4-:R-:W-:Y:S08]  /*94580*/  HMMA.1688.F32.TF32 R244, R240.reuse, R102, R4 ;  /* 0x00000066f0f4723c */ /* 0x050ff00000081004 */
        /* <DEDUP_REMOVED lines=13> */
[----:B--2---:R-:W-:Y:S03]  /*94660*/  HMMA.1688.F32.TF32 R8, R240, R78, R28 ;  /* 0x0000004ef008723c */ /* 0x004fe6000008101c */
[----:B------:R1:W-:Y:S05]  /*94670*/  STL.64 [R1+0x17b8], R6 ;  /* 0x0017b80601007387 */ /* 0x0003ea0000100a00 */
[----:B-1----:R-:W-:Y:S06]  /*94680*/  HMMA.1688.F32.TF32 R4, R236, R194, R32 ;  /* 0x000000c2ec04723c */ /* 0x002fec0000081020 */
[----:B------:R-:W-:Y:S04]  /*94690*/  STL.64 [R1+0x17a0], R12 ;  /* 0x0017a00c01007387 */ /* 0x000fe80000100a00 */
[----:B------:R-:W-:Y:S05]  /*946a0*/  STL.64 [R1+0x17a8], R14 ;  /* 0x0017a80e01007387 */ /* 0x000fea0000100a00 */
[----:B------:R1:W-:Y:S04]  /*946b0*/  STL.64 [R1+0x1790], R8 ;  /* 0x0017900801007387 */ /* 0x0003e80000100a00 */
[----:B------:R2:W-:Y:S04]  /*946c0*/  STL.64 [R1+0x1798], R10 ;  /* 0x0017980a01007387 */ /* 0x0005e80000100a00 */
[----:B------:R-:W3:Y:S04]  /*946d0*/  LDL.LU R60, [R1+0x6974] ;  /* 0x00697400013c7983 */ /* 0x000ee80000300800 */
[----:B------:R-:W-:Y:S01]  /*946e0*/  STL.64 [R1+0x1780], R4 ;  /* 0x0017800401007387 */ /* 0x000fe20000100a00 */
[----:B-1----:R-:W-:-:S03]  /*946f0*/  MOV R8, R56 ;  /* 0x0000003800087202 */ /* 0x002fc60000000f00 */
[----:B------:R1:W-:Y:S01]  /*94700*/  STL.64 [R1+0x1788], R6 ;  /* 0x0017880601007387 */ /* 0x0003e20000100a00 */
[----:B------:R-:W-:-:S03]  /*94710*/  IMAD.MOV.U32 R9, RZ, RZ, R57 ;  /* 0x000000ffff097224 */ /* 0x000fc600078e0039 */
[----:B------:R-:W3:Y:S01]  /*94720*/  LDL.LU R61, [R1+0x6970] ;  /* 0x00697000013d7983 */ /* 0x000ee20000300800 */
[----:B--2---:R-:W-:-:S03]  /*94730*/  IMAD.MOV.U32 R10, RZ, RZ, R58 ;  /* 0x000000ffff0a7224 */ /* 0x004fc600078e003a */
[----:B------:R-:W3:Y:S01]  /*94740*/  LDL.LU R62, [R1+0x696c] ;  /* 0x00696c00013e7983 */ /* 0x000ee20000300800 */
[----:B------:R-:W-:-:S03]  /*94750*/  IMAD.MOV.U32 R11, RZ, RZ, R52 ;  /* 0x000000ffff0b7224 */ /* 0x000fc600078e0034 */
[----:B------:R-:W3:Y:S01]  /*94760*/  LDL.LU R63, [R1+0x6968] ;  /* 0x00696800013f7983 */ /* 0x000ee20000300800 */
[----:B------:R-:W-:-:S03]  /*94770*/  IMAD.MOV.U32 R12, RZ, RZ, R53 ;  /* 0x000000ffff0c7224 */ /* 0x000fc600078e0035 */
[----:B------:R-:W2:Y:S01]  /*94780*/  LDL.LU R56, [R1+0x6964] ;  /* 0x0069640001387983 */ /* 0x000ea20000300800 */
[----:B------:R-:W-:-:S03]  /*94790*/  MOV R13, R48 ;  /* 0x00000030000d7202 */ /* 0x000fc60000000f00 */
[----:B------:R-:W2:Y:S01]  /*947a0*/  LDL.LU R57, [R1+0x6960] ;  /* 0x0069600001397983 */ /* 0x000ea20000300800 */
[----:B------:R-:W-:-:S03]  /*947b0*/  IMAD.MOV.U32 R14, RZ, RZ, R49 ;  /* 0x000000ffff0e7224 */ /* 0x000fc600078e0031 */
[----:B------:R-:W2:Y:S01]  /*947c0*/  LDL.LU R58, [R1+0x695c] ;  /* 0x00695c00013a7983 */ /* 0x000ea20000300800 */
[----:B------:R-:W-:-:S03]  /*947d0*/  IMAD.MOV.U32 R15, RZ, RZ, R50 ;  /* 0x000000ffff0f7224 */ /* 0x000fc600078e0032 */
[----:B------:R-:W4:Y:S01]  /*947e0*/  LDL.LU R52, [R1+0x6958] ;  /* 0x0069580001347983 */ /* 0x000f220000300800 */
[----:B------:R-:W-:-:S03]  /*947f0*/  IMAD.MOV.U32 R20, RZ, RZ, R44 ;  /* 0x000000ffff147224 */ /* 0x000fc600078e002c */
[----:B------:R-:W4:Y:S01]  /*94800*/  LDL.LU R53, [R1+0x6954] ;  /* 0x0069540001357983 */ /* 0x000f220000300800 */
[----:B------:R-:W-:-:S03]  /*94810*/  IMAD.MOV.U32 R21, RZ, RZ, R45 ;  /* 0x000000ffff157224 */ /* 0x000fc600078e002d */
        /* <DEDUP_REMOVED lines=16> */
[----:B------:R-:W1:Y:S01]  /*94920*/  LDL.LU R36, [R1+0x6928] ;  /* 0x0069280001247983 */ /* 0x000e620000300800 */
[----:B------:R-:W-:-:S03]  /*94930*/  IMAD.MOV.U32 R16, RZ, RZ, R37 ;  /* 0x000000ffff107224 */ /* 0x000fc600078e0025 */
[----:B------:R-:W2:Y:S01]  /*94940*/  LDL.LU R28, [R1+0x15a0] ;  /* 0x0015a000011c7983 */ /* 0x000ea20000300800 */
[----:B------:R-:W-:-:S03]  /*94950*/  IMAD.MOV.U32 R17, RZ, RZ, R38 ;  /* 0x000000ffff117224 */ /* 0x000fc600078e0026 */
[----:B------:R-:W2:Y:S01]  /*94960*/  LDL.LU R29, [R1+0x15a4] ;  /* 0x0015a400011d7983 */ /* 0x000ea20000300800 */
[----:B------:R-:W-:-:S03]  /*94970*/  IMAD.MOV.U32 R18, RZ, RZ, R39 ;  /* 0x000000ffff127224 */ /* 0x000fc600078e0027 */
[----:B------:R-:W2:Y:S04]  /*94980*/  LDL.LU R30, [R1+0x15a8] ;  /* 0x0015a800011e7983 */ /* 0x000ea80000300800 */
[----:B------:R-:W2:Y:S04]  /*94990*/  LDL.LU R31, [R1+0x15ac] ;  /* 0x0015ac00011f7983 */ /* 0x000ea80000300800 */
[----:B------:R-:W1:Y:S04]  /*949a0*/  LDL.LU R37, [R1+0x6924] ;  /* 0x0069240001257983 */ /* 0x000e680000300800 */
[----:B------:R-:W1:Y:S01]  /*949b0*/  LDL.LU R38, [R1+0x6920] ;  /* 0x0069200001267983 */ /* 0x000e620000300800 */
[----:B------:R-:W-:-:S03]  /*949c0*/  IMAD.MOV.U32 R19, RZ, RZ, R47 ;  /* 0x000000ffff137224 */ /* 0x000fc600078e002f */
[----:B------:R-:W1:Y:S04]  /*949d0*/  LDL.LU R39, [R1+0x691c] ;  /* 0x00691c0001277983 */ /* 0x000e680000300800 */
[----:B------:R-:W2:Y:S01]  /*949e0*/  LDL.LU R47, [R1+0x6918] ;  /* 0x00691800012f7983 */ /* 0x000ea20000300800 */
[----:B------:R-:W-:Y:S01]  /*949f0*/  MOV R244, R51 ;  /* 0x0000003300f47202 */ /* 0x000fe20000000f00 */
[----:B------:R-:W-:Y:S02]  /*94a00*/  IMAD.MOV.U32 R245, RZ, RZ, R54 ;  /* 0x000000fffff57224 */ /* 0x000fe400078e0036 */
[----:B------:R-:W2:Y:S01]  /*94a10*/  LDL.LU R51, [R1+0x6914] ;  /* 0x0069140001337983 */ /* 0x000ea20000300800 */
[----:B------:R-:W-:-:S03]  /*94a20*/  IMAD.MOV.U32 R246, RZ, RZ, R55 ;  /* 0x000000fffff67224 */ /* 0x000fc600078e0037 */
[----:B------:R-:W4:Y:S01]  /*94a30*/  LDL.LU R54, [R1+0x6910] ;  /* 0x0069100001367983 */ /* 0x000f220000300800 */
[----:B------:R-:W-:-:S03]  /*94a40*/  IMAD.MOV.U32 R247, RZ, RZ, R59 ;  /* 0x000000fffff77224 */ /* 0x000fc600078e003b */
[----:B------:R-:W4:Y:S04]  /*94a50*/  LDL.LU R55, [R1+0x690c] ;  /* 0x00690c0001377983 */ /* 0x000f280000300800 */
[----:B------:R-:W3:Y:S01]  /*94a60*/  LDL.LU R59, [R1+0x6908] ;  /* 0x00690800013b7983 */ /* 0x000ee20000300800 */
[C---:B-1----:R-:W-:Y:S08]  /*94a70*/  HMMA.1688.F32.TF32 R4, R236.reuse, R190, R36 ;  /* 0x000000beec04723c */ /* 0x042ff00000081024 */
[C---:B--2---:R-:W-:Y:S08]  /*94a80*/  HMMA.1688.F32.TF32 R36, R236.reuse, R186, R40 ;  /* 0x000000baec24723c */ /* 0x044ff00000081028 */
[C---:B------:R-:W-:Y:S07]  /*94a90*/  HMMA.1688.F32.TF32 R32, R236.reuse, R182, R44 ;  /* 0x000000b6ec20723c */ /* 0x040fee000008102c */
        /* <DEDUP_REMOVED lines=8> */
[C---:B---3--:R-:W-:Y:S07]  /*94b20*/  HMMA.1688.F32.TF32 R32, R236.reuse, R170, R56 ;  /* 0x000000aaec20723c */ /* 0x048fee0000081038 */
[----:B------:R-:W-:Y:S04]  /*94b30*/  STL.64 [R1+0x1740], R4 ;  /* 0x0017400401007387 */ /* 0x000fe80000100a00 */
        /* <DEDUP_REMOVED lines=9> */
[----:B------:R-:W-:Y:S01]  /*94bd0*/  STL.64 [R1+0x1718], R6 ;  /* 0x0017180601007387 */ /* 0x000fe20000100a00 */
[C---:B------:R-:W-:Y:S01]  /*94be0*/  HMMA.1688.F32.TF32 R36, R236.reuse, R154, R200 ;  /* 0x0000009aec24723c */ /* 0x040fe200000810c8 */
[----:B------:R-:W-:Y:S02]  /*94bf0*/  LOP3.LUT R243, R2, 0x20, RZ, 0x3c, !PT ;  /* 0x0000002002f37812 */ /* 0x000fe400078e3cff */
[----:B------:R-:W-:Y:S04]  /*94c00*/  LDS R4, [R2+0xc600] ;  /* 0x00c6000002047984 */ /* 0x000fe80000000800 */
[----:B------:R-:W-:Y:S01]  /*94c10*/  LDS R6, [R2+0xe600] ;  /* 0x00e6000002067984 */ /* 0x000fe20000000800 */
[C---:B------:R-:W-:Y:S03]  /*94c20*/  HMMA.1688.F32.TF32 R40, R236.reuse, R74, R208 ;  /* 0x0000004aec28723c */ /* 0x040fe600000810d0 */
[----:B------:R-:W-:Y:S04]  /*94c30*/  LDS R5, [R243+0xc600] ;  /* 0x00c60000f3057984 */ /* 0x000fe80000000800 */
[----:B------:R-:W-:Y:S04]  /*94c40*/  STL.64 [R1+0x16e0], R32 ;  /* 0x0016e02001007387 */ /* 0x000fe80000100a00 */
[----:B------:R1:W-:Y:S04]  /*94c50*/  STL.64 [R1+0x16e8], R34 ;  /* 0x0016e82201007387 */ /* 0x0003e80000100a00 */
[----:B------:R-:W2:Y:S01]  /*94c60*/  LDS R7, [R243+0xe600] ;  /* 0x00e60000f3077984 */ /* 0x000ea20000000800 */
[C---:B-1----:R-:W-:Y:S11]  /*94c70*/  HMMA.1688.F32.TF32 R32, R236.reuse, R158, R196 ;  /* 0x0000009eec20723c */ /* 0x042ff600000810c4 */
[----:B------:R-:W-:Y:S11]  /*94c80*/  @!UPT UIADD3 URZ, URZ, URZ, URZ ;  /* 0x0000003f3f3ff290 */ /* 0x000ff6000fffe03f */
[----:B------:R-:W-:Y:S01]  /*94c90*/  @!UPT UIADD3 URZ, URZ, URZ, URZ ;  /* 0x0000003f3f3ff290 */ /* 0x000fe2000fffe03f */
[----:B------:R-:W-:Y:S04]  /*94ca0*/  STL.64 [R1+0x16c0], R32 ;  /* 0x0016c02001007387 */ /* 0x000fe80000100a00 */
[----:B------:R1:W-:Y:S02]  /*94cb0*/  STL.64 [R1+0x16c8], R34 ;  /* 0x0016c82201007387 */ /* 0x0003e40000100a00 */
[C---:B-1----:R-:W-:Y:S02]  /*94cc0*/  HMMA.1688.F32.TF32 R32, R236.reuse, R70, R204 ;  /* 0x00000046ec20723c */ /* 0x042fe400000810cc */
[----:B------:R-:W-:Y:S04]  /*94cd0*/  STL.64 [R1+0x16a0], R36 ;  /* 0x0016a02401007387 */ /* 0x000fe80000100a00 */
[----:B------:R1:W-:Y:S02]  /*94ce0*/  STL.64 [R1+0x16a8], R38 ;  /* 0x0016a82601007387 */ /* 0x0003e40000100a00 */
[C---:B-1----:R-:W-:Y:S11]  /*94cf0*/  HMMA.1688.F32.TF32 R36, R236.reuse, R150, R212 ;  /* 0x00000096ec24723c */ /* 0x042ff600000810d4 */
[----:B------:R-:W-:Y:S04]  /*94d00*/  @!UPT UIADD3 URZ, URZ, URZ, URZ ;  /* 0x0000003f3f3ff290 */ /* 0x000fe8000fffe03f */
        /* <DEDUP_REMOVED lines=157> */
[----:B------:R1:W-:Y:S02]  /*956e0*/  STL.64 [R1+0x12f8], R234 ;  /* 0x0012f8ea01007387 */ /* 0x0003e40000100a00 */
[C---:B-1----:R-:W-:Y:S08]  /*956f0*/  HMMA.1688.F32.TF32 R232, R236.reuse, R90, R228 ;  /* 0x0000005aece8723c */ /* 0x042ff000000810e4 */
[C---:B---3--:R-:W-:Y:S08]  /*95700*/  HMMA.1688.F32.TF32 R228, R236.reuse, R86, R224 ;  /* 0x00000056ece4723c */ /* 0x048ff000000810e0 */
[C---:B------:R-:W-:Y:S08]  /*95710*/  HMMA.1688.F32.TF32 R224, R236.reuse, R82, R220 ;  /* 0x00000052ece0723c */ /* 0x040ff000000810dc */
[----:B------:R-:W-:Y:S01]  /*95720*/  HMMA.1688.F32.TF32 R220, R236, R78, R8 ;  /* 0x0000004eecdc723c */ /* 0x000fe20000081008 */
        /* <DEDUP_REMOVED lines=11> */
[C---:B----4-:R-:W-:Y:S03]  /*957e0*/  HMMA.1688.F32.TF32 R220, R4.reuse, R190, R212 ;  /* 0x000000be04dc723c */ /* 0x050fe600000810d4 */
[----:B------:R-:W-:Y:S04]  /*957f0*/  LDS R9, [R243+0xc680] ;  /* 0x00c68000f3097984 */ /* 0x000fe80000000800 */
[----:B------:R-:W1:Y:S01]  /*95800*/  LDS R11, [R243+0xe680] ;  /* 0x00e68000f30b7984 */ /* 0x000e620000000800 */
        /* <DEDUP_REMOVED lines=200> */
[----:B------:R1:W-:Y:S01]  /*96490*/  STL.64 [R1+0x238], R6 ;  /* 0x0002380601007387 */ /* 0x0003e20000100a00 */
[C---:B----4-:R-:W-:Y:S08]  /*964a0*/  HMMA.1688.F32.TF32 R20, R8.reuse, R162, R20 ;  /* 0x000000a20814723c */ /* 0x050ff00000081014 */
[C---:B-1----:R-:W-:Y:S08]  /*964b0*/  HMMA.1688.F32.TF32 R4, R8.reuse, R170, R28 ;  /* 0x000000aa0804723c */ /* 0x042ff0000008101c */
        /* <DEDUP_REMOVED lines=11> */
[----:B------:R1:W-:Y:S04]  /*96570*/  STL.64 [R1+0x1e8], R22 ;  /* 0x0001e81601007387 */ /* 0x0003e80000100a00 */
[----:B------:R-:W-:Y:S04]  /*96580*/  STL.64 [R1+0x6900], R158 ;  /* 0x0069009e01007387 */ /* 0x000fe80000100a00 */
[----:B------:R-:W-:Y:S04]  /*96590*/  STL.64 [R1+0x68f8], R156 ;  /* 0x0068f89c01007387 */ /* 0x000fe80000100a00 */
[----:B------:R-:W-:Y:S01]  /*965a0*/  STL.64 [R1+0x11a0], R16 ;  /* 0x0011a01001007387 */ /* 0x000fe20000100a00 */
[C---:B-1----:R-:W-:Y:S03]  /*965b0*/  HMMA.1688.F32.TF32 R20, R8.reuse, R70, R248 ;  /* 0x000000460814723c */ /* 0x042fe600000810f8 */
[----:B------:R1:W-:Y:S04]  /*965c0*/  STL.64 [R1+0x11a8], R18 ;  /* 0x0011a81201007387 */ /* 0x0003e80000100a00 */
[----:B------:R-:W-:Y:S04]  /*965d0*/  LDS R4, [R2+0xc700] ;  /* 0x00c7000002047984 */ /* 0x000fe80000000800 */
[----:B------:R-:W-:Y:S01]  /*965e0*/  LDS R6, [R2+0xe700] ;  /* 0x00e7000002067984 */ /* 0x000fe20000000800 */
[C---:B-1----:R-:W-:Y:S03]  /*965f0*/  HMMA.1688.F32.TF32 R16, R8.reuse, R74, R244 ;  /* 0x0000004a0810723c */ /* 0x042fe600000810f4 */
[----:B------:R-:W-:Y:S04]  /*96600*/  STL.64 [R1+0x68f0], R154 ;  /* 0x0068f09a01007387 */ /* 0x000fe80000100a00 */
[----:B------:R-:W-:Y:S04]  /*96610*/  STL.64 [R1+0x68e8], R152 ;  /* 0x0068e89801007387 */ /* 0x000fe80000100a00 */
[----:B------:R1:W-:Y:S04]  /*96620*/  STL.64 [R1+0x1190], R12 ;  /* 0x0011900c01007387 */ /* 0x0003e80000100a00 */
[----:B------:R2:W-:Y:S04]  /*96630*/  STL.64 [R1+0x1198], R14 ;  /* 0x0011980e01007387 */ /* 0x0005e80000100a00 */
[----:B------:R-:W-:Y:S04]  /*96640*/  LDS R5, [R243+0xc700] ;  /* 0x00c70000f3057984 */ /* 0x000fe80000000800 */
[----:B-1----:R-:W3:Y:S04]  /*96650*/  LDL.LU R12, [R1+0x1fc0] ;  /* 0x001fc000010c7983 */ /* 0x002ee80000300800 */
[----:B------:R-:W-:Y:S04]  /*96660*/  STL.64 [R1+0x1180], R20 ;  /* 0x0011801401007387 */ /* 0x000fe80000100a00 */
[----:B------:R-:W-:Y:S04]  /*96670*/  STL.64 [R1+0x1188], R22 ;  /* 0x0011881601007387 */ /* 0x000fe80000100a00 */
[----:B------:R1:W-:Y:S04]  /*96680*/  STL.64 [R1+0x1170], R16 ;  /* 0x0011701001007387 */ /* 0x0003e80000100a00 */
[----:B------:R4:W-:Y:S04]  /*96690*/  STL.64 [R1+0x1178], R18 ;  /* 0x0011781201007387 */ /* 0x0009e80000100a00 */
[----:B------:R-:W3:Y:S04]  /*966a0*/  LDL.LU R13, [R1+0x1fc4] ;  /* 0x001fc400010d7983 */ /* 0x000ee80000300800 */
[----:B--2---:R-:W3:Y:S04]  /*966b0*/  LDL.LU R14, [R1+0x1fc8] ;  /* 0x001fc800010e7983 */ /* 0x004ee80000300800 */
        /* <DEDUP_REMOVED lines=105> */
[----:B------:R-:W1:Y:S01]  /*96d50*/  LDS R7, [R243+0xe700] ;  /* 0x00e70000f3077984 */ /* 0x000e620000000800 */
        /* <DEDUP_REMOVED lines=18> */
[----:B------:R-:W-:Y:S10]  /*96e80*/  STL.64 [R1+0x1148], R230 ;  /* 0x001148e601007387 */ /* 0x000ff40000100a00 */
        /* <DEDUP_REMOVED lines=13> */
[C---:B---3--:R-:W-:Y:S08]  /*96f60*/  HMMA.1688.F32.TF32 R152, R8.reuse, R110, R196 ;  /* 0x0000006e0898723c */ /* 0x048ff000000810c4 */
        /* <DEDUP_REMOVED lines=20> */
[C---:B-1----:R-:W-:Y:S03]  /*970b0*/  HMMA.1688.F32.TF32 R36, R4.reuse, R194, R36 ;  /* 0x000000c20424723c */ /* 0x042fe60000081024 */
        /* <DEDUP_REMOVED lines=10> */
[----:B------:R-:W-:Y:S01]  /*97160*/  STL.64 [R1+0x1058], R38 ;  /* 0x0010582601007387 */ /* 0x000fe20000100a00 */
[C---:B------:R-:W-:Y:S03]  /*97170*/  HMMA.1688.F32.TF32 R24, R4.reuse, R182, R24 ;  /* 0x000000b60418723c */ /* 0x040fe60000081018 */
[----:B------:R-:W-:Y:S04]  /*97180*/  LDS R245, [R243+0xc780] ;  /* 0x00c78000f3f57984 */ /* 0x000fe80000000800 */
[----:B------:R-:W1:Y:S08]  /*97190*/  LDS R247, [R243+0xe780] ;  /* 0x00e78000f3f77984 */ /* 0x000e700000000800 */
        /* <DEDUP_REMOVED lines=146> */
[----:B-1----:R-:W2:Y:S01]  /*97ac0*/  LDL.LU.64 R154, [R1+0x68f0] ;  /* 0x0068f000019a7983 */ /* 0x002ea20000300a00 */
[C---:B------:R-:W-:Y:S03]  /*97ad0*/  HMMA.1688.F32.TF32 R236, R4.reuse, R70, R236 ;  /* 0x0000004604ec723c */ /* 0x040fe600000810ec */
[----:B------:R-:W4:Y:S05]  /*97ae0*/  LDL.LU.64 R152, [R1+0x68e8] ;  /* 0x0068e80001987983 */ /* 0x000f2a0000300a00 */
        /* <DEDUP_REMOVED lines=60> */
[----:B-1----:R-:W-:Y:S08]  /*97eb0*/  HMMA.1688.F32.TF32 R8, R4, R78, R28 ;  /* 0x0000004e0408723c */ /* 0x002ff0000008101c */
[C---:B----4-:R-:W-:Y:S01]  /*97ec0*/  HMMA.1688.F32.TF32 R4, R244.reuse, R194, R24 ;  /* 0x000000c2f404723c */ /* 0x050fe20000081018 */
        /* <DEDUP_REMOVED lines=14> */
[----:B------:R-:W-:Y:S11]  /*97fb0*/  STL.64 [R1+0x6798], R180 ;  /* 0x006798b401007387 */ /* 0x000ff60000100a00 */
[----:B------:R-:W-:Y:S02]  /*97fc0*/  @!UPT UIADD3 URZ, URZ, URZ, URZ ;  /* 0x0000003f3f3ff290 */ /* 0x000fe4000fffe03f */
[----:B------:R-:W-:Y:S04]  /*97fd0*/  STL.64 [R1+0x1b0], R4 ;  /* 0x0001b00401007387 */ /* 0x000fe80000100a00 */
[----:B------:R1:W-:Y:S02]  /*97fe0*/  STL.64 [R1+0x1b8], R6 ;  /* 0x0001b80601007387 */ /* 0x0003e40000100a00 */
[----:B-1----:R-:W-:Y:S02]  /*97ff0*/  HMMA.1688.F32.TF32 R4, R244, R178, R248 ;  /* 0x000000b2f404723c */ /* 0x002fe400000810f8 */
[----:B------:R1:W-:Y:S04]  /*98000*/  STL.64 [R1+0x1a0], R8 ;  /* 0x0001a00801007387 */ /* 0x0003e80000100a00 */
[----:B------:R2:W-:Y:S01]  /*98010*/  STL.64 [R1+0x1a8], R10 ;  /* 0x0001a80a01007387 */ /* 0x0005e20000100a00 */
[----:B------:R-:W-:-:S03]  /*98020*/  IMAD.MOV.U32 R248, RZ, RZ, R137 ;  /* 0x000000fffff87224 */ /* 0x000fc600078e0089 */
[----:B------:R-:W3:Y:S01]  /*98030*/  LDL.LU R137, [R1+0x68e4] ;  /* 0x0068e40001897983 */ /* 0x000ee20000300800 */
[----:B------:R-:W-:Y:S01]  /*98040*/  MOV R249, R140 ;  /* 0x0000008c00f97202 */ /* 0x000fe20000000f00 */
[----:B------:R-:W-:Y:S02]  /*98050*/  IMAD.MOV.U32 R250, RZ, RZ, R141 ;  /* 0x000000fffffa7224 */ /* 0x000fe400078e008d */
[----:B------:R-:W-:Y:S02]  /*98060*/  IMAD.MOV.U32 R251, RZ, RZ, R185 ;  /* 0x000000fffffb7224 */ /* 0x000fe400078e00b9 */
[----:B------:R-:W-:Y:S01]  /*98070*/  IMAD.MOV.U32 R16, RZ, RZ, R157 ;  /* 0x000000ffff107224 */ /* 0x000fe200078e009d */
[----:B------:R-:W-:Y:S01]  /*98080*/  MOV R18, R161 ;  /* 0x000000a100127202 */ /* 0x000fe20000000f00 */
[----:B------:R-:W-:-:S05]  /*98090*/  IMAD.MOV.U32 R17, RZ, RZ, R160 ;  /* 0x000000ffff117224 */ /* 0x000fca00078e00a0 */
[----:B------:R-:W-:Y:S04]  /*980a0*/  STL.64 [R1+0x190], R4 ;  /* 0x0001900401007387 */ /* 0x000fe80000100a00 */
[----:B------:R4:W-:Y:S04]  /*980b0*/  STL.64 [R1+0x198], R6 ;  /* 0x0001980601007387 */ /* 0x0009e80000100a00 */
[----:B------:R-:W2:Y:S04]  /*980c0*/  LDL.LU R140, [R1+0x68e0] ;  /* 0x0068e000018c7983 */ /* 0x000ea80000300800 */
[----:B------:R-:W2:Y:S01]  /*980d0*/  LDL.LU R141, [R1+0x68dc] ;  /* 0x0068dc00018d7983 */ /* 0x000ea20000300800 */
[----:B------:R-:W-:-:S03]  /*980e0*/  IMAD.MOV.U32 R19, RZ, RZ, R252 ;  /* 0x000000ffff137224 */ /* 0x000fc600078e00fc */
[----:B------:R-:W2:Y:S01]  /*980f0*/  LDL.LU R185, [R1+0x68d8] ;  /* 0x0068d80001b97983 */ /* 0x000ea20000300800 */
[----:B------:R-:W-:-:S03]  /*98100*/  IMAD.MOV.U32 R24, RZ, RZ, R164 ;  /* 0x000000ffff187224 */ /* 0x000fc600078e00a4 */
[----:B------:R-:W3:Y:S01]  /*98110*/  LDL.LU R157, [R1+0x68d4] ;  /* 0x0068d400019d7983 */ /* 0x000ee20000300800 */
        /* <DEDUP_REMOVED lines=8> */
[----:B------:R-:W-:Y:S01]  /*981a0*/  MOV R27, R156 ;  /* 0x0000009c001b7202 */ /* 0x000fe20000000f00 */
[----:B------:R-:W-:-:S02]  /*981b0*/  IMAD.MOV.U32 R28, RZ, RZ, R184 ;  /* 0x000000ffff1c7224 */ /* 0x000fc400078e00b8 */
[----:B------:R-:W4:Y:S01]  /*981c0*/  LDL.LU R156, [R1+0x68b8] ;  /* 0x0068b800019c7983 */ /* 0x000f220000300800 */
[----:B------:R-:W-:Y:S02]  /*981d0*/  IMAD.MOV.U32 R29, RZ, RZ, R169 ;  /* 0x000000ffff1d7224 */ /* 0x000fe400078e00a9 */
[----:B------:R-:W-:Y:S01]  /*981e0*/  IMAD.MOV.U32 R30, RZ, RZ, R168 ;  /* 0x000000ffff1e7224 */ /* 0x000fe200078e00a8 */
[----:B------:R-:W4:Y:S01]  /*981f0*/  LDL.LU R184, [R1+0x68b4] ;  /* 0x0068b40001b87983 */ /* 0x000f220000300800 */
[----:B------:R-:W-:Y:S01]  /*98200*/  IMAD.MOV.U32 R31, RZ, RZ, R144 ;  /* 0x000000ffff1f7224 */ /* 0x000fe200078e0090 */
[----:B------:R-:W-:Y:S02]  /*98210*/  MOV R32, R145 ;  /* 0x0000009100207202 */ /* 0x000fe40000000f00 */
[----:B------:R-:W4:Y:S01]  /*98220*/  LDL.LU R169, [R1+0x68b0] ;  /* 0x0068b00001a97983 */ /* 0x000f220000300800 */
[----:B------:R-:W-:-:S03]  /*98230*/  IMAD.MOV.U32 R33, RZ, RZ, R148 ;  /* 0x000000ffff217224 */ /* 0x000fc600078e0094 */
[----:B------:R-:W4:Y:S01]  /*98240*/  LDL.LU R168, [R1+0x68ac] ;  /* 0x0068ac0001a87983 */ /* 0x000f220000300800 */
[----:B------:R-:W-:-:S03]  /*98250*/  IMAD.MOV.U32 R34, RZ, RZ, R149 ;  /* 0x000000ffff227224 */ /* 0x000fc600078e0095 */
[----:B------:R-:W4:Y:S01]  /*98260*/  LDL.LU R144, [R1+0x68a8] ;  /* 0x0068a80001907983 */ /* 0x000f220000300800 */
[----:B------:R-:W-:-:S03]  /*98270*/  IMAD.MOV.U32 R35, RZ, RZ, R165 ;  /* 0x000000ffff237224 */ /* 0x000fc600078e00a5 */
[----:B------:R-:W4:Y:S04]  /*98280*/  LDL.LU R145, [R1+0x68a4] ;  /* 0x0068a40001917983 */ /* 0x000f280000300800 */
[----:B------:R-:W4:Y:S04]  /*98290*/  LDL.LU R148, [R1+0x68a0] ;  /* 0x0068a00001947983 */ /* 0x000f280000300800 */
[----:B------:R-:W4:Y:S04]  /*982a0*/  LDL.LU R149, [R1+0x689c] ;  /* 0x00689c0001957983 */ /* 0x000f280000300800 */
[----:B------:R-:W4:Y:S01]  /*982b0*/  LDL.LU R165, [R1+0x6898] ;  /* 0x0068980001a57983 */ /* 0x000f220000300800 */
[----:B--2---:R-:W-:-:S02]  /*982c0*/  IMAD.MOV.U32 R43, RZ, RZ, R185 ;  /* 0x000000ffff2b7224 */ /* 0x004fc400078e00b9 */
[----:B---3--:R-:W-:Y:S01]  /*982d0*/  IMAD.MOV.U32 R42, RZ, RZ, R157 ;  /* 0x000000ffff2a7224 */ /* 0x008fe200078e009d */
[----:B----4-:R-:W-:Y:S01]  /*982e0*/  MOV R41, R160 ;  /* 0x000000a000297202 */ /* 0x010fe20000000f00 */
[----:B------:R-:W-:Y:S02]  /*982f0*/  IMAD.MOV.U32 R40, RZ, RZ, R161 ;  /* 0x000000ffff287224 */ /* 0x000fe400078e00a1 */
[----:B------:R-:W2:Y:S04]  /*98300*/  LDL.LU R161, [R1+0x6894] ;  /* 0x0068940001a17983 */ /* 0x000ea80000300800 */
[----:B------:R-:W3:Y:S04]  /*98310*/  LDL.LU R160, [R1+0x6890] ;  /* 0x0068900001a07983 */ /* 0x000ee80000300800 */
[----:B------:R-:W4:Y:S01]  /*98320*/  LDL.LU R157, [R1+0x688c] ;  /* 0x00688c00019d7983 */ /* 0x000f220000300800 */
[----:B------:R-:W-:Y:S01]  /*98330*/  MOV R46, R164 ;  /* 0x000000a4002e7202 */ /* 0x000fe20000000f00 */
[----:B------:R-:W-:-:S02]  /*98340*/  IMAD.MOV.U32 R45, RZ, RZ, R188 ;  /* 0x000000ffff2d7224 */ /* 0x000fc400078e00bc */
[----:B------:R-:W4:Y:S01]  /*98350*/  LDL.LU R185, [R1+0x6888] ;  /* 0x0068880001b97983 */ /* 0x000f220000300800 */
[----:B------:R-:W-:-:S03]  /*98360*/  IMAD.MOV.U32 R44, RZ, RZ, R189 ;  /* 0x000000ffff2c7224 */ /* 0x000fc600078e00bd */
[----:B------:R-:W4:Y:S04]  /*98370*/  LDL.LU R189, [R1+0x6884] ;  /* 0x0068840001bd7983 */ /* 0x000f280000300800 */
[----:B------:R-:W4:Y:S04]  /*98380*/  LDL.LU R188, [R1+0x6880] ;  /* 0x0068800001bc7983 */ /* 0x000f280000300800 */
[----:B------:R-:W4:Y:S01]  /*98390*/  LDL.LU R164, [R1+0x687c] ;  /* 0x00687c0001a47983 */ /* 0x000f220000300800 */
[----:B------:R-:W-:Y:S02]  /*983a0*/  IMAD.MOV.U32 R47, RZ, RZ, R252 ;  /* 0x000000ffff2f7224 */ /* 0x000fe400078e00fc */
[----:B------:R-:W-:Y:S01]  /*983b0*/  IMAD.MOV.U32 R49, RZ, RZ, R169 ;  /* 0x000000ffff317224 */ /* 0x000fe200078e00a9 */
[----:B------:R-:W4:Y:S01]  /*983c0*/  LDL.LU R252, [R1+0x6878] ;  /* 0x0068780001fc7983 */ /* 0x000f220000300800 */
[----:B------:R-:W-:-:S03]  /*983d0*/  IMAD.MOV.U32 R48, RZ, RZ, R168 ;  /* 0x000000ffff307224 */ /* 0x000fc600078e00a8 */
[----:B------:R-:W4:Y:S01]  /*983e0*/  LDL.LU R168, [R1+0x6874] ;  /* 0x0068740001a87983 */ /* 0x000f220000300800 */
[----:B------:R-:W-:Y:S01]  /*983f0*/  IMAD.MOV.U32 R50, RZ, RZ, R184 ;  /* 0x000000ffff327224 */ /* 0x000fe200078e00b8 */
[----:B------:R-:W-:Y:S02]  /*98400*/  MOV R51, R156 ;  /* 0x0000009c00337202 */ /* 0x000fe40000000f00 */
[----:B------:R-:W4:Y:S04]  /*98410*/  LDL.LU R169, [R1+0x6870] ;  /* 0x0068700001a97983 */ /* 0x000f280000300800 */
[----:B------:R-:W4:Y:S04]  /*98420*/  LDL.LU R184, [R1+0x686c] ;  /* 0x00686c0001b87983 */ /* 0x000f280000300800 */
[----:B------:R-:W4:Y:S01]  /*98430*/  LDL.LU R156, [R1+0x6868] ;  /* 0x00686800019c7983 */ /* 0x000f220000300800 */
[----:B------:R-:W-:-:S02]  /*98440*/  IMAD.MOV.U32 R59, RZ, RZ, R165 ;  /* 0x000000ffff3b7224 */ /* 0x000fc400078e00a5 */
[----:B--2---:R-:W-:Y:S02]  /*98450*/  IMAD.MOV.U32 R58, RZ, RZ, R161 ;  /* 0x000000ffff3a7224 */ /* 0x004fe400078e00a1 */
[----:B---3--:R-:W-:Y:S02]  /*98460*/  IMAD.MOV.U32 R57, RZ, RZ, R160 ;  /* 0x000000ffff397224 */ /* 0x008fe400078e00a0 */
[----:B----4-:R-:W-:Y:S02]  /*98470*/  IMAD.MOV.U32 R56, RZ, RZ, R157 ;  /* 0x000000ffff387224 */ /* 0x010fe400078e009d */
[----:B------:R-:W2:Y:S04]  /*98480*/  LDL.LU R157, [R1+0x6864] ;  /* 0x00686400019d7983 */ /* 0x000ea80000300800 */
[----:B------:R-:W3:Y:S04]  /*98490*/  LDL.LU R160, [R1+0x6860] ;  /* 0x0068600001a07983 */ /* 0x000ee80000300800 */
[----:B------:R-:W4:Y:S01]  /*984a0*/  LDL.LU R161, [R1+0x685c] ;  /* 0x00685c0001a17983 */ /* 0x000f220000300800 */
[----:B------:R-:W-:-:S02]  /*984b0*/  IMAD.MOV.U32 R62, RZ, RZ, R189 ;  /* 0x000000ffff3e7224 */ /* 0x000fc400078e00bd */
[----:B------:R-:W-:Y:S01]  /*984c0*/  IMAD.MOV.U32 R61, RZ, RZ, R188 ;  /* 0x000000ffff3d7224 */ /* 0x000fe200078e00bc */
[----:B------:R-:W2:Y:S01]  /*984d0*/  LDL.LU R165, [R1+0x6858] ;  /* 0x0068580001a57983 */ /* 0x000ea20000300800 */
[----:B------:R-:W-:-:S03]  /*984e0*/  MOV R60, R164 ;  /* 0x000000a4003c7202 */ /* 0x000fc60000000f00 */
[----:B------:R-:W2:Y:S04]  /*984f0*/  LDL.LU R164, [R1+0x6854] ;  /* 0x0068540001a47983 */ /* 0x000ea80000300800 */
[----:B------:R-:W2:Y:S04]  /*98500*/  LDL.LU R188, [R1+0x6850] ;  /* 0x0068500001bc7983 */ /* 0x000ea80000300800 */
[----:B------:R-:W3:Y:S01]  /*98510*/  LDL.LU R189, [R1+0x684c] ;  /* 0x00684c0001bd7983 */ /* 0x000ee20000300800 */
[----:B------:R-:W-:Y:S01]  /*98520*/  IMAD.MOV.U32 R63, RZ, RZ, R185 ;  /* 0x000000ffff3f7224 */ /* 0x000fe200078e00b9 */
[----:B------:R-:W-:-:S02]  /*98530*/  MOV R65, R169 ;  /* 0x000000a900417202 */ /* 0x000fc40000000f00 */
[----:B------:R-:W4:Y:S01]  /*98540*/  LDL.LU R185, [R1+0x6848] ;  /* 0x0068480001b97983 */ /* 0x000f220000300800 */
[----:B------:R-:W-:-:S03]  /*98550*/  IMAD.MOV.U32 R64, RZ, RZ, R184 ;  /* 0x000000ffff407224 */ /* 0x000fc600078e00b8 */
[----:B------:R-:W4:Y:S01]  /*98560*/  LDL.LU R184, [R1+0x6844] ;  /* 0x0068440001b87983 */ /* 0x000f220000300800 */
[----:B------:R-:W-:-:S03]  /*98570*/  IMAD.MOV.U32 R66, RZ, RZ, R168 ;  /* 0x000000ffff427224 */ /* 0x000fc600078e00a8 */
[----:B------:R-:W4:Y:S01]  /*98580*/  LDL.LU R169, [R1+0x6840] ;  /* 0x0068400001a97983 */ /* 0x000f220000300800 */
[----:B------:R-:W-:-:S03]  /*98590*/  IMAD.MOV.U32 R67, RZ, RZ, R252 ;  /* 0x000000ffff437224 */ /* 0x000fc600078e00fc */
[----:B------:R-:W4:Y:S04]  /*985a0*/  LDL.LU R168, [R1+0x683c] ;  /* 0x00683c0001a87983 */ /* 0x000f280000300800 */
[----:B------:R-:W4:Y:S01]  /*985b0*/  LDL.LU R252, [R1+0x6838] ;  /* 0x0068380001fc7983 */ /* 0x000f220000300800 */
[----:B--2---:R-:W-:Y:S02]  /*985c0*/  IMAD.MOV.U32 R201, RZ, RZ, R188 ;  /* 0x000000ffffc97224 */ /* 0x004fe400078e00bc */
[----:B---3--:R-:W-:Y:S02]  /*985d0*/  IMAD.MOV.U32 R200, RZ, RZ, R189 ;  /* 0x000000ffffc87224 */ /* 0x008fe400078e00bd */
[----:B------:R-:W2:Y:S04]  /*985e0*/  LDL.LU R189, [R1+0x6834] ;  /* 0x0068340001bd7983 */ /* 0x000ea80000300800 */
[----:B------:R-:W3:Y:S01]  /*985f0*/  LDL.LU R188, [R1+0x6830] ;  /* 0x0068300001bc7983 */ /* 0x000ee20000300800 */
[----:B------:R-:W-:Y:S01]  /*98600*/  MOV R202, R164 ;  /* 0x000000a400ca7202 */ /* 0x000fe20000000f00 */
[----:B------:R-:W-:-:S02]  /*98610*/  IMAD.MOV.U32 R203, RZ, RZ, R165 ;  /* 0x000000ffffcb7224 */ /* 0x000fc400078e00a5 */
[----:B------:R-:W3:Y:S01]  /*98620*/  LDL.LU R164, [R1+0x682c] ;  /* 0x00682c0001a47983 */ /* 0x000ee20000300800 */
[----:B----4-:R-:W-:Y:S02]  /*98630*/  IMAD.MOV.U32 R206, RZ, RZ, R184 ;  /* 0x000000ffffce7224 */ /* 0x010fe400078e00b8 */
[----:B------:R-:W-:Y:S01]  /*98640*/  IMAD.MOV.U32 R205, RZ, RZ, R169 ;  /* 0x000000ffffcd7224 */ /* 0x000fe200078e00a9 */
        /* <DEDUP_REMOVED lines=8> */
[----:B--2---:R-:W-:Y:S02]  /*986d0*/  IMAD.MOV.U32 R209, RZ, RZ, R189 ;  /* 0x000000ffffd17224 */ /* 0x004fe400078e00bd */
[----:B---3--:R-:W-:Y:S02]  /*986e0*/  IMAD.MOV.U32 R208, RZ, RZ, R188 ;  /* 0x000000ffffd07224 */ /* 0x008fe400078e00bc */
[----:B------:R-:W2:Y:S04]  /*986f0*/  LDL.LU R188, [R1+0x6814] ;  /* 0x0068140001bc7983 */ /* 0x000ea80000300800 */
[----:B------:R-:W3:Y:S04]  /*98700*/  LDL.LU R189, [R1+0x6810] ;  /* 0x0068100001bd7983 */ /* 0x000ee80000300800 */
[----:B------:R-:W3:Y:S04]  /*98710*/  LDL.LU R210, [R1+0x1ca8] ;  /* 0x001ca80001d27983 */ /* 0x000ee80000300800 */
[----:B------:R-:W3:Y:S01]  /*98720*/  LDL.LU R252, [R1+0x680c] ;  /* 0x00680c0001fc7983 */ /* 0x000ee20000300800 */
[----:B----4-:R-:W-:-:S03]  /*98730*/  IMAD.MOV.U32 R216, RZ, RZ, R184 ;  /* 0x000000ffffd87224 */ /* 0x010fc600078e00b8 */
[----:B------:R-:W4:Y:S01]  /*98740*/  LDL.LU R184, [R1+0x6808] ;  /* 0x0068080001b87983 */ /* 0x000f220000300800 */
[----:B------:R-:W-:-:S03]  /*98750*/  MOV R217, R185 ;  /* 0x000000b900d97202 */ /* 0x000fc60000000f00 */
[----:B------:R-:W4:Y:S01]  /*98760*/  LDL.LU R185, [R1+0x6804] ;  /* 0x0068040001b97983 */ /* 0x000f220000300800 */
[----:B--2---:R-:W-:-:S03]  /*98770*/  IMAD.MOV.U32 R218, RZ, RZ, R188 ;  /* 0x000000ffffda7224 */ /* 0x004fc600078e00bc */
[----:B------:R-:W2:Y:S01]  /*98780*/  LDL.LU R188, [R1+0x6800] ;  /* 0x0068000001bc7983 */ /* 0x000ea20000300800 */
[----:B---3--:R-:W-:-:S03]  /*98790*/  IMAD.MOV.U32 R219, RZ, RZ, R189 ;  /* 0x000000ffffdb7224 */ /* 0x008fc600078e00bd */
[----:B------:R-:W3:Y:S04]  /*987a0*/  LDL.LU R189, [R1+0x67fc] ;  /* 0x0067fc0001bd7983 */ /* 0x000ee80000300800 */
[----:B------:R-:W2:Y:S01]  /*987b0*/  LDL.LU R220, [R1+0x1cd0] ;  /* 0x001cd00001dc7983 */ /* 0x000ea20000300800 */
[----:B------:R-:W-:-:S03]  /*987c0*/  IMAD.MOV.U32 R221, RZ, RZ, R252 ;  /* 0x000000ffffdd7224 */ /* 0x000fc600078e00fc */
[----:B------:R-:W2:Y:S04]  /*987d0*/  LDL.LU R252, [R1+0x67f8] ;  /* 0x0067f80001fc7983 */ /* 0x000ea80000300800 */
[----:B------:R-:W3:Y:S04]  /*987e0*/  LDL.LU R222, [R1+0x1cd8] ;  /* 0x001cd80001de7983 */ /* 0x000ee80000300800 */
[----:B------:R-:W3:Y:S04]  /*987f0*/  LDL.LU R223, [R1+0x1cdc] ;  /* 0x001cdc0001df7983 */ /* 0x000ee80000300800 */
[----:B------:R-:W3:Y:S04]  /*98800*/  LDL.LU R228, [R1+0x1cf0] ;  /* 0x001cf00001e47983 */ /* 0x000ee80000300800 */
[----:B------:R-:W3:Y:S04]  /*98810*/  LDL.LU R229, [R1+0x1cf4] ;  /* 0x001cf40001e57983 */ /* 0x000ee80000300800 */
[----:B------:R-:W3:Y:S01]  /*98820*/  LDL.LU R230, [R1+0x1cf8] ;  /* 0x001cf80001e67983 */ /* 0x000ee20000300800 */
[----:B--2---:R-:W-:-:S03]  /*98830*/  IMAD.MOV.U32 R231, RZ, RZ, R252 ;  /* 0x000000ffffe77224 */ /* 0x004fc600078e00fc */
        /* <DEDUP_REMOVED lines=11> */
[----:B------:R-:W2:Y:S01]  /*988f0*/  LDL.LU R238, [R1+0x1d18] ;  /* 0x001d180001ee7983 */ /* 0x000ea20000300800 */
[----:B---3--:R-:W-:-:S02]  /*98900*/  IMAD.MOV.U32 R224, RZ, RZ, R189 ;  /* 0x000000ffffe07224 */ /* 0x008fc400078e00bd */
[----:B------:R-:W-:Y:S02]  /*98910*/  IMAD.MOV.U32 R225, RZ, RZ, R188 ;  /* 0x000000ffffe17224 */ /* 0x000fe400078e00bc */
[----:B----4-:R-:W-:Y:S02]  /*98920*/  IMAD.MOV.U32 R226, RZ, RZ, R185 ;  /* 0x000000ffffe27224 */ /* 0x010fe400078e00b9 */
[----:B------:R-:W-:Y:S01]  /*98930*/  IMAD.MOV.U32 R227, RZ, RZ, R184 ;  /* 0x000000ffffe37224 */ /* 0x000fe200078e00b8 */
[----:B------:R-:W-:Y:S01]  /*98940*/  MOV R197, R160 ;  /* 0x000000a000c57202 */ /* 0x000fe20000000f00 */
[----:B------:R-:W-:Y:S02]  /*98950*/  IMAD.MOV.U32 R196, RZ, RZ, R161 ;  /* 0x000000ffffc47224 */ /* 0x000fe400078e00a1 */
[----:B------:R-:W-:Y:S01]  /*98960*/  HMMA.1688.F32.TF32 R160, R244, R162, R228 ;  /* 0x000000a2f4a0723c */ /* 0x000fe200000810e4 */
        /* <DEDUP_REMOVED lines=8> */
[----:B------:R-:W-:Y:S01]  /*989f0*/  HMMA.1688.F32.TF32 R60, R244, R130, R60 ;  /* 0x00000082f43c723c */ /* 0x000fe2000008103c */
[----:B------:R-:W-:Y:S01]  /*98a00*/  IMAD.MOV.U32 R52, RZ, RZ, R149 ;  /* 0x000000ffff347224 */ /* 0x000fe200078e0095 */
[----:B------:R-:W-:Y:S01]  /*98a10*/  MOV R54, R145 ;  /* 0x0000009100367202 */ /* 0x000fe20000000f00 */
[----:B------:R-:W-:-:S02]  /*98a20*/  IMAD.MOV.U32 R53, RZ, RZ, R148 ;  /* 0x000000ffff357224 */ /* 0x000fc400078e0094 */
[----:B------:R-:W-:Y:S01]  /*98a30*/  IMAD.MOV.U32 R55, RZ, RZ, R144 ;  /* 0x000000ffff377224 */ /* 0x000fe200078e0090 */
[----:B--2---:R-:W-:Y:S02]  /*98a40*/  MOV R239, R252 ;  /* 0x000000fc00ef7202 */ /* 0x004fe40000000f00 */
[----:B------:R-:W2:Y:S04]  /*98a50*/  LDL.LU R252, [R1+0x67f0] ;  /* 0x0067f00001fc7983 */ /* 0x000ea80000300800 */
[----:B------:R-:W-:Y:S04]  /*98a60*/  STL.64 [R1+0x67a0], R176 ;  /* 0x0067a0b001007387 */ /* 0x000fe80000100a00 */
[----:B------:R-:W-:Y:S01]  /*98a70*/  STL.64 [R1+0x67a8], R172 ;  /* 0x0067a8ac01007387 */ /* 0x000fe20000100a00 */
[C---:B------:R-:W-:Y:S08]  /*98a80*/  HMMA.1688.F32.TF32 R8, R244.reuse, R174, R8 ;  /* 0x000000aef408723c */ /* 0x040ff00000081008 */
[C---:B------:R-:W-:Y:S11]  /*98a90*/  HMMA.1688.F32.TF32 R4, R244.reuse, R170, R236 ;  /* 0x000000aaf404723c */ /* 0x040ff600000810ec */
[----:B------:R-:W-:Y:S04]  /*98aa0*/  @!UPT UIADD3 URZ, URZ, URZ, URZ ;  /* 0x0000003f3f3ff290 */ /* 0x000fe8000fffe03f */
        /* <DEDUP_REMOVED lines=11> */
[----:B------:R-:W-:Y:S04]  /*98b60*/  STL.64 [R1+0x158], R162 ;  /* 0x000158a201007387 */ /* 0x000fe80000100a00 */
[----:B------:R-:W-:Y:S04]  /*98b70*/  STL.64 [R1+0x67b0], R152 ;  /* 0x0067b09801007387 */ /* 0x000fe80000100a00 */
[----:B------:R-:W-:Y:S04]  /*98b80*/  STL.64 [R1+0x140], R4 ;  /* 0x0001400401007387 */ /* 0x000fe80000100a00 */
[----:B------:R1:W-:Y:S02]  /*98b90*/  STL.64 [R1+0x148], R6 ;  /* 0x0001480601007387 */ /* 0x0003e40000100a00 */
[C---:B-1----:R-:W-:Y:S03]  /*98ba0*/  HMMA.1688.F32.TF32 R4, R244.reuse, R70, R216 ;  /* 0x00000046f404723c */ /* 0x042fe600000810d8 */
[----:B------:R-:W-:Y:S04]  /*98bb0*/  STL.64 [R1+0x130], R8 ;  /* 0x0001300801007387 */ /* 0x000fe80000100a00 */
[----:B------:R1:W-:Y:S01]  /*98bc0*/  STL.64 [R1+0x138], R10 ;  /* 0x0001380a01007387 */ /* 0x0003e20000100a00 */
[C---:B------:R-:W-:Y:S08]  /*98bd0*/  HMMA.1688.F32.TF32 R68, R244.reuse, R74, R212 ;  /* 0x0000004af444723c */ /* 0x040ff000000810d4 */
[C---:B-1----:R-:W-:Y:S07]  /*98be0*/  HMMA.1688.F32.TF32 R8, R244.reuse, R150, R208 ;  /* 0x00000096f408723c */ /* 0x042fee00000810d0 */
[----:B------:R-:W-:Y:S04]  /*98bf0*/  STL.64 [R1+0x120], R4 ;  /* 0x0001200401007387 */ /* 0x000fe80000100a00 */
[----:B------:R1:W-:Y:S04]  /*98c00*/  STL.64 [R1+0x128], R6 ;  /* 0x0001280601007387 */ /* 0x0003e80000100a00 */
        /* <DEDUP_REMOVED lines=8> */
[----:B------:R1:W-:Y:S02]  /*98c90*/  STL.64 [R1+0xf8], R6 ;  /* 0x0000f80601007387 */ /* 0x0003e40000100a00 */
[C---:B-1----:R-:W-:Y:S06]  /*98ca0*/  HMMA.1688.F32.TF32 R4, R244.reuse, R134, R64 ;  /* 0x00000086f404723c */ /* 0x042fec0000081040 */
[----:B------:R-:W-:Y:S04]  /*98cb0*/  STL.64 [R1+0xe0], R68 ;  /* 0x0000e04401007387 */ /* 0x000fe80000100a00 */
[----:B------:R-:W-:Y:S04]  /*98cc0*/  STL.64 [R1+0xe8], R70 ;  /* 0x0000e84601007387 */ /* 0x000fe80000100a00 */
[----:B------:R-:W-:Y:S04]  /*98cd0*/  STL.64 [R1+0xd0], R8 ;  /* 0x0000d00801007387 */ /* 0x000fe80000100a00 */
[----:B------:R1:W-:Y:S01]  /*98ce0*/  STL.64 [R1+0xd8], R10 ;  /* 0x0000d80a01007387 */ /* 0x0003e20000100a00 */
[----:B------:R-:W-:Y:S01]  /*98cf0*/  HMMA.1688.F32.TF32 R48, R244, R118, R48 ;  /* 0x00000076f430723c */ /* 0x000fe20000081030 */
[----:B------:R-:W-:Y:S01]  /*98d00*/  IMAD.MOV.U32 R36, RZ, RZ, R141 ;  /* 0x000000ffff247224 */ /* 0x000fe200078e008d */
[----:B------:R-:W-:Y:S01]  /*98d10*/  MOV R39, R136 ;  /* 0x0000008800277202 */ /* 0x000fe20000000f00 */
[----:B------:R-:W-:-:S02]  /*98d20*/  IMAD.MOV.U32 R37, RZ, RZ, R140 ;  /* 0x000000ffff257224 */ /* 0x000fc400078e008c */
[----:B------:R-:W-:Y:S02]  /*98d30*/  IMAD.MOV.U32 R20, RZ, RZ, R133 ;  /* 0x000000ffff147224 */ /* 0x000fe400078e0085 */
[----:B------:R-:W-:Y:S02]  /*98d40*/  IMAD.MOV.U32 R21, RZ, RZ, R132 ;  /* 0x000000ffff157224 */ /* 0x000fe400078e0084 */
[----:B------:R-:W-:Y:S02]  /*98d50*/  IMAD.MOV.U32 R38, RZ, RZ, R137 ;  /* 0x000000ffff267224 */ /* 0x000fe400078e0089 */
[----:B------:R-:W-:Y:S01]  /*98d60*/  IMAD.MOV.U32 R22, RZ, RZ, R125 ;  /* 0x000000ffff167224 */ /* 0x000fe200078e007d */
[C---:B-1----:R-:W-:Y:S01]  /*98d70*/  HMMA.1688.F32.TF32 R8, R244.reuse, R126, R56 ;  /* 0x0000007ef408723c */ /* 0x042fe20000081038 */
[----:B------:R-:W-:Y:S04]  /*98d80*/  STL.64 [R1+0xc0], R4 ;  /* 0x0000c00401007387 */ /* 0x000fe80000100a00 */
[----:B------:R1:W-:Y:S04]  /*98d90*/  STL.64 [R1+0xc8], R6 ;  /* 0x0000c80601007387 */ /* 0x0003e80000100a00 */
[----:B------:R-:W-:Y:S01]  /*98da0*/  STL.64 [R1+0xb0], R60 ;  /* 0x0000b03c01007387 */ /* 0x000fe20000100a00 */
[C---:B------:R-:W-:Y:S01]  /*98db0*/  HMMA.1688.F32.TF32 R36, R244.reuse, R106, R36 ;  /* 0x0000006af424723c */ /* 0x040fe20000081024 */
[----:B------:R-:W-:Y:S01]  /*98dc0*/  IMAD.MOV.U32 R23, RZ, RZ, R124 ;  /* 0x000000ffff177224 */ /* 0x000fe200078e007c */
[----:B------:R-:W-:Y:S01]  /*98dd0*/  MOV R12, R85 ;  /* 0x00000055000c7202 */ /* 0x000fe20000000f00 */
[----:B------:R-:W-:Y:S01]  /*98de0*/  IMAD.MOV.U32 R13, RZ, RZ, R84 ;  /* 0x000000ffff0d7224 */ /* 0x000fe200078e0054 */
[----:B------:R-:W-:Y:S04]  /*98df0*/  LDS R126, [R2+0x12000] ;  /* 0x01200000027e7984 */ /* 0x000fe80000000800 */
[C---:B-1----:R-:W-:Y:S01]  /*98e00*/  HMMA.1688.F32.TF32 R4, R244.reuse, R122, R52 ;  /* 0x0000007af404723c */ /* 0x042fe20000081034 */
        /* <DEDUP_REMOVED lines=8> */
[----:B------:R-:W-:Y:S04]  /*98e90*/  STL.64 [R1+0x90], R4 ;  /* 0x0000900401007387 */ /* 0x000fe80000100a00 */
[----:B------:R1:W-:Y:S04]  /*98ea0*/  STL.64 [R1+0x98], R6 ;  /* 0x0000980601007387 */ /* 0x0003e80000100a00 */
[----:B------:R-:W-:Y:S01]  /*98eb0*/  STL.64 [R1+0x80], R48 ;  /* 0x0000803001007387 */ /* 0x000fe20000100a00 */
[----:B------:R-:W-:Y:S01]  /*98ec0*/  HMMA.1688.F32.TF32 R248, R244, R82, R248 ;  /* 0x00000052f4f8723c */ /* 0x000fe200000810f8 */
[----:B------:R-:W-:-:S02]  /*98ed0*/  IMAD.MOV.U32 R230, RZ, RZ, R73 ;  /* 0x000000ffffe67224 */ /* 0x000fc400078e0049 */
[----:B------:R-:W-:Y:S01]  /*98ee0*/  IMAD.MOV.U32 R231, RZ, RZ, R72 ;  /* 0x000000ffffe77224 */ /* 0x000fe200078e0048 */
[----:B------:R-:W-:Y:S04]  /*98ef0*/  LDS R132, [R2+0x10080] ;  /* 0x0100800002847984 */ /* 0x000fe80000000800 */
[C---:B-1----:R-:W-:Y:S01]  /*98f00*/  HMMA.1688.F32.TF32 R4, R244.reuse, R110, R40 ;  /* 0x0000006ef404723c */ /* 0x042fe20000081028 */
[----:B------:R-:W-:Y:S04]  /*98f10*/  STL.64 [R1+0x88], R50 ;  /* 0x0000883201007387 */ /* 0x000fe80000100a00 */
[----:B------:R-:W-:Y:S04]  /*98f20*/  STL.64 [R1+0x70], R8 ;  /* 0x0000700801007387 */ /* 0x000fe80000100a00 */
[----:B------:R1:W-:Y:S04]  /*98f30*/  STL.64 [R1+0x78], R10 ;  /* 0x0000780a01007387 */ /* 0x0003e80000100a00 */
[----:B--2---:R-:W2:Y:S04]  /*98f40*/  LDSM.16.M88.4 R176, [R252+0x44080] ;  /* 0x04408000fcb0783b */ /* 0x004ea80000000200 */
[----:B------:R-:W3:Y:S01]  /*98f50*/  LDSM.16.M88.4 R180, [R252+0x46080] ;  /* 0x04608000fcb4783b */ /* 0x000ee20000000200 */
[C---:B-1----:R-:W-:Y:S03]  /*98f60*/  HMMA.1688.F32.TF32 R8, R244.reuse, R102, R32 ;  /* 0x00000066f408723c */ /* 0x042fe60000081020 */
[----:B------:R-:W-:Y:S04]  /*98f70*/  LDSM.16.M88.4 R152, [R252+0x40080] ;  /* 0x04008000fc98783b */ /* 0x000fe80000000200 */
[----:B------:R-:W-:Y:S04]  /*98f80*/  STL.64 [R1+0x60], R4 ;  /* 0x0000600401007387 */ /* 0x000fe80000100a00 */
[----:B------:R1:W-:Y:S04]  /*98f90*/  STL.64 [R1+0x68], R6 ;  /* 0x0000680601007387 */ /* 0x0003e80000100a00 */
[----:B------:R-:W-:Y:S04]  /*98fa0*/  STL.64 [R1+0x50], R36 ;  /* 0x0000502401007387 */ /* 0x000fe80000100a00 */
[----:B------:R-:W4:Y:S01]  /*98fb0*/  LDSM.16.M88.4 R192, [R252+0x48080] ;  /* 0x04808000fcc0783b */ /* 0x000f220000000200 */
[C---:B-1----:R-:W-:Y:S03]  /*98fc0*/  HMMA.1688.F32.TF32 R4, R244.reuse, R98, R28 ;  /* 0x00000062f404723c */ /* 0x042fe6000008101c */
[----:B------:R-:W-:Y:S04]  /*98fd0*/  STL.64 [R1+0x58], R38 ;  /* 0x0000582601007387 */ /* 0x000fe80000100a00 */
[----:B------:R-:W-:Y:S04]  /*98fe0*/  STL.64 [R1+0x40], R8 ;  /* 0x0000400801007387 */ /* 0x000fe80000100a00 */
[----:B------:R1:W-:Y:S04]  /*98ff0*/  STL.64 [R1+0x48], R10 ;  /* 0x0000480a01007387 */ /* 0x0003e80000100a00 */
[----:B------:R-:W-:Y:S04]  /*99000*/  LDSM.16.M88.4 R136, [R252+0x4a080] ;  /* 0x04a08000fc88783b */ /* 0x000fe80000000200 */
[----:B------:R-:W-:Y:S01]  /*99010*/  LDSM.16.M88.4 R60, [R252+0x4c080] ;  /* 0x04c08000fc3c783b */ /* 0x000fe20000000200 */
[C---:B-1----:R-:W-:Y:S03]  /*99020*/  HMMA.1688.F32.TF32 R8, R244.reuse, R90, R20 ;  /* 0x0000005af408723c */ /* 0x042fe60000081014 */
[----:B------:R-:W-:Y:S04]  /*99030*/  LDSM.16.M88.4 R56, [R252+0x4e080] ;  /* 0x04e08000fc38783b */ /* 0x000fe80000000200 */
[----:B------:R-:W-:Y:S04]  /*99040*/  STL.64 [R1+0x30], R4 ;  /* 0x0000300401007387 */ /* 0x000fe80000100a00 */
[----:B------:R1:W-:Y:S04]  /*99050*/  STL.64 [R1+0x38], R6 ;  /* 0x0000380601007387 */ /* 0x0003e80000100a00 */
[----:B------:R-:W-:Y:S04]  /*99060*/  STL.64 [R1+0x20], R24 ;  /* 0x0000201801007387 */ /* 0x000fe80000100a00 */
[----:B------:R-:W-:Y:S01]  /*99070*/  LDSM.16.M88.4 R52, [R252+0x50080] ;  /* 0x05008000fc34783b */ /* 0x000fe20000000200 */
[C---:B-1----:R-:W-:Y:S03]  /*99080*/  HMMA.1688.F32.TF32 R4, R244.reuse, R86, R16 ;  /* 0x00000056f404723c */ /* 0x042fe60000081010 */
[----:B------:R-:W-:Y:S04]  /*99090*/  STL.64 [R1+0x28], R26 ;  /* 0x0000281a01007387 */ /* 0x000fe80000100a00 */
[----:B------:R-:W-:Y:S04]  /*990a0*/  STL.64 [R1+0x10], R8 ;  /* 0x0000100801007387 */ /* 0x000fe80000100a00 */
[----:B------:R-:W-:Y:S04]  /*990b0*/  STL.64 [R1+0x18], R10 ;  /* 0x0000180a01007387 */ /* 0x000fe80000100a00 */
[----:B------:R-:W1:Y:S01]  /*990c0*/  LDSM.16.M88.4 R8, [R252+0x42080] ;  /* 0x04208000fc08783b */ /* 0x000e620000000200 */
[----:B------:R-:W-:Y:S03]  /*990d0*/  HMMA.1688.F32.TF32 R244, R244, R78, R12 ;  /* 0x0000004ef4f4723c */ /* 0x000fe6000008100c */
[----:B------:R-:W-:Y:S01]  /*990e0*/  STL.64 [R1+0x6520], R250 ;  /* 0x006520fa01007387 */ /* 0x000fe20000100a00 */
[----:B--2---:R-:W-:Y:S01]  /*990f0*/  IMAD.MOV.U32 R233, RZ, RZ, R178 ;  /* 0x000000ffffe97224 */ /* 0x004fe200078e00b2 */
[----:B------:R-:W-:-:S02]  /*99100*/  MOV R232, R179 ;  /* 0x000000b300e87202 */ /* 0x000fc40000000f00 */
[----:B------:R-:W-:Y:S04]  /*99110*/  LDSM.16.M88.4 R44, [R252+0x52080] ;  /* 0x05208000fc2c783b */ /* 0x000fe80000000200 */
[----:B------:R-:W-:Y:S04]  /*99120*/  STL.64 [R1], R4 ;  /* 0x0000000401007387 */ /* 0x000fe80000100a00 */
[----:B------:R-:W-:Y:S04]  /*99130*/  STL.64 [R1+0x8], R6 ;  /* 0x0000080601007387 */ /* 0x000fe80000100a00 */
[----:B------:R-:W2:Y:S04]  /*99140*/  LDSM.16.M88.4 R4, [R252+0x56080] ;  /* 0x05608000fc04783b */ /* 0x000ea80000000200 */
[----:B------:R-:W-:Y:S01]  /*99150*/  STL.64 [R1+0x6518], R248 ;  /* 0x006518f801007387 */ /* 0x000fe20000100a00 */
[----:B---3--:R-:W-:-:S03]  /*99160*/  IMAD.MOV.U32 R213, RZ, RZ, R182 ;  /* 0x000000ffffd57224 */ /* 0x008fc600078e00b6 */
[----:B------:R-:W-:Y:S01]  /*99170*/  STL.64 [R1+0x6530], R246 ;  /* 0x006530f601007387 */ /* 0x000fe20000100a00 */
[----:B------:R-:W-:-:S03]  /*99180*/  IMAD.MOV.U32 R212, RZ, RZ, R183 ;  /* 0x000000ffffd47224 */ /* 0x000fc600078e00b7 */
[----:B------:R-:W-:Y:S01]  /*99190*/  STL.64 [R1+0x6528], R244 ;  /* 0x006528f401007387 */ /* 0x000fe20000100a00 */
[----:B----4-:R-:W-:-:S03]  /*991a0*/  IMAD.MOV.U32 R189, RZ, RZ, R194 ;  /* 0x000000ffffbd7224 */ /* 0x010fc600078e00c2 */
[----:B------:R-:W3:Y:S01]  /*991b0*/  LDSM.16.M88.4 R48, [R252+0x54080] ;  /* 0x05408000fc30783b */ /* 0x000ee20000000200 */
[----:B------:R-:W-:-:S03]  /*991c0*/  IMAD.MOV.U32 R188, RZ, RZ, R195 ;  /* 0x000000ffffbc7224 */ /* 0x000fc600078e00c3 */
[----:B-1----:R-:W-:Y:S04]  /*991d0*/  STL.64 [R1+0x13e0], R8 ;  /* 0x0013e00801007387 */ /* 0x002fe80000100a00 */
[----:B------:R-:W-:Y:S04]  /*991e0*/  STL.64 [R1+0x13e8], R10 ;  /* 0x0013e80a01007387 */ /* 0x000fe80000100a00 */
[----:B------:R-:W-:Y:S04]  /*991f0*/  STL.64 [R1+0x13d0], R152 ;  /* 0x0013d09801007387 */ /* 0x000fe80000100a00 */
[----:B------:R-:W-:Y:S04]  /*99200*/  STL.64 [R1+0x13d8], R154 ;  /* 0x0013d89a01007387 */ /* 0x000fe80000100a00 */
[----:B------:R-:W1:Y:S04]  /*99210*/  LDSM.16.M88.4 R244, [R252+0x58080] ;  /* 0x05808000fcf4783b */ /* 0x000e680000000200 */
[----:B------:R-:W-:Y:S04]  /*99220*/  STL.64 [R1+0x67b8], R232 ;  /* 0x0067b8e801007387 */ /* 0x000fe80000100a00 */
[----:B------:R-:W-:Y:S04]  /*99230*/  STL.64 [R1+0x13f8], R178 ;  /* 0x0013f8b201007387 */ /* 0x000fe80000100a00 */
[----:B------:R-:W4:Y:S04]  /*99240*/  LDSM.16.M88.4 R68, [R252+0x5c080] ;  /* 0x05c08000fc44783b */ /* 0x000f280000000200 */
[----:B------:R-:W-:Y:S04]  /*99250*/  STL.64 [R1+0x67c0], R212 ;  /* 0x0067c0d401007387 */ /* 0x000fe80000100a00 */
[----:B------:R-:W1:Y:S04]  /*99260*/  LDSM.16.M88.4 R196, [R252+0x5a080] ;  /* 0x05a08000fcc4783b */ /* 0x000e680000000200 */
[----:B------:R-:W-:Y:S04]  /*99270*/  STL.64 [R1+0x1408], R182 ;  /* 0x001408b601007387 */ /* 0x000fe80000100a00 */
[----:B------:R-:W-:Y:S04]  /*99280*/  STL.64 [R1+0x67c8], R188 ;  /* 0x0067c8bc01007387 */ /* 0x000fe80000100a00 */
[----:B------:R-:W1:Y:S04]  /*99290*/  LDSM.16.M88.4 R140, [R252+0x5e080] ;  /* 0x05e08000fc8c783b */ /* 0x000e680000000200 */
[----:B------:R-:W-:Y:S04]  /*992a0*/  STL.64 [R1+0x1418], R194 ;  /* 0x001418c201007387 */ /* 0x000fe80000100a00 */
[----:B------:R-:W-:Y:S04]  /*992b0*/  STL.64 [R1+0x1428], R138 ;  /* 0x0014288a01007387 */ /* 0x000fe80000100a00 */
[----:B------:R-:W1:Y:S04]  /*992c0*/  LDSM.16.M88.4 R84, [R252+0x64080] ;  /* 0x06408000fc54783b */ /* 0x000e680000000200 */
[----:B------:R-:W-:Y:S04]  /*992d0*/  STL.64 [R1+0x1430], R60 ;  /* 0x0014303c01007387 */ /* 0x000fe80000100a00 */
[----:B------:R-:W1:Y:S04]  /*992e0*/  LDSM.16.M88.4 R144, [R252+0x60080] ;  /* 0x06008000fc90783b */ /* 0x000e680000000200 */
[----:B------:R-:W-:Y:S01]  /*992f0*/  STL.64 [R1+0x1438], R62 ;  /* 0x0014383e01007387 */ /* 0x000fe20000100a00 */
[----:B--2---:R-:W-:-:S03]  /*99300*/  MOV R37, R4 ;  /* 0x0000000400257202 */ /* 0x004fc60000000f00 */
[----:B------:R-:W-:Y:S01]  /*99310*/  STL.64 [R1+0x1448], R58 ;  /* 0x0014483a01007387 */ /* 0x000fe20000100a00 */
[----:B------:R-:W-:-:S03]  /*99320*/  IMAD.MOV.U32 R36, RZ, RZ, R5 ;  /* 0x000000ffff247224 */ /* 0x000fc600078e0005 */
[----:B------:R-:W2:Y:S04]  /*99330*/  LDSM.16.M88.4 R148, [R252+0x62080] ;  /* 0x06208000fc94783b */ /* 0x000ea80000000200 */
[----:B------:R-:W-:Y:S04]  /*99340*/  STL.64 [R1+0x1458], R54 ;  /* 0x0014583601007387 */ /* 0x000fe80000100a00 */
[----:B------:R-:W-:Y:S04]  /*99350*/  STL.64 [R1+0x1480], R4 ;  /* 0x0014800401007387 */ /* 0x000fe80000100a00 */
[----:B------:R-:W-:Y:S04]  /*99360*/  LDSM.16.M88.4 R156, [R252+0x66080] ;  /* 0x06608000fc9c783b */ /* 0x000fe80000000200 */
[----:B------:R-:W-:Y:S04]  /*99370*/  STL.64 [R1+0x1488], R6 ;  /* 0x0014880601007387 */ /* 0x000fe80000100a00 */
[----:B------:R-:W2:Y:S04]  /*99380*/  LDSM.16.M88.4 R4, [R252+0x6e080] ;  /* 0x06e08000fc04783b */ /* 0x000ea80000000200 */
[----:B------:R-:W-:Y:S04]  /*99390*/  STL.64 [R1+0x1460], R44 ;  /* 0x0014602c01007387 */ /* 0x000fe80000100a00 */
[----:B------:R-:W-:Y:S04]  /*993a0*/  STL.64 [R1+0x1468], R46 ;  /* 0x0014682e01007387 */ /* 0x000fe80000100a00 */
[----:B---3--:R-:W-:Y:S04]  /*993b0*/  STL.64 [R1+0x1470], R48 ;  /* 0x0014703001007387 */ /* 0x008fe80000100a00 */
[----:B------:R-:W-:Y:S04]  /*993c0*/  STL.64 [R1+0x1478], R50 ;  /* 0x0014783201007387 */ /* 0x000fe80000100a00 */
[----:B-1----:R-:W-:Y:S04]  /*993d0*/  STL.64 [R1+0x1490], R244 ;  /* 0x001490f401007387 */ /* 0x002fe80000100a00 */
[----:B------:R-:W-:Y:S04]  /*993e0*/  STL.64 [R1+0x1498], R246 ;  /* 0x001498f601007387 */ /* 0x000fe80000100a00 */
[----:B----4-:R-:W-:Y:S04]  /*993f0*/  STL.64 [R1+0x14b8], R70 ;  /* 0x0014b84601007387 */ /* 0x010fe80000100a00 */
[----:B------:R-:W-:Y:S04]  /*99400*/  STL.64 [R1+0x14a0], R196 ;  /* 0x0014a0c401007387 */ /* 0x000fe80000100a00 */
[----:B------:R-:W-:Y:S04]  /*99410*/  STL.64 [R1+0x14a8], R198 ;  /* 0x0014a8c601007387 */ /* 0x000fe80000100a00 */
[----:B------:R-:W-:Y:S04]  /*99420*/  STL.64 [R1+0x14c0], R140 ;  /* 0x0014c08c01007387 */ /* 0x000fe80000100a00 */
[----:B------:R-:W-:Y:S04]  /*99430*/  STL.64 [R1+0x14c8], R142 ;  /* 0x0014c88e01007387 */ /* 0x000fe80000100a00 */
[----:B------:R-:W-:Y:S04]  /*99440*/  STL.64 [R1+0x14f8], R86 ;  /* 0x0014f85601007387 */ /* 0x000fe80000100a00 */
[----:B------:R-:W-:Y:S04]  /*99450*/  STL.64 [R1+0x14d0], R144 ;  /* 0x0014d09001007387 */ /* 0x000fe80000100a00 */
[----:B------:R-:W-:Y:S04]  /*99460*/  STL.64 [R1+0x14d8], R146 ;  /* 0x0014d89201007387 */ /* 0x000fe80000100a00 */
[----:B--2---:R-:W-:Y:S01]  /*99470*/  STL.64 [R1+0x14e0], R148 ;  /* 0x0014e09401007387 */ /* 0x004fe20000100a00 */
[----:B------:R-:W-:-:S03]  /*99480*/  IMAD.MOV.U32 R79, RZ, RZ, R4 ;  /* 0x000000ffff4f7224 */ /* 0x000fc600078e0004 */
[----:B------:R-:W-:Y:S01]  /*99490*/  STL.64 [R1+0x14e8], R150 ;  /* 0x0014e89601007387 */ /* 0x000fe20000100a00 */
[----:B------:R-:W-:-:S03]  /*994a0*/  IMAD.MOV.U32 R78, RZ, RZ, R5 ;  /* 0x000000ffff4e7224 */ /* 0x000fc600078e0005 */
[----:B------:R-:W-:Y:S04]  /*994b0*/  STL.64 [R1+0x1500], R156 ;  /* 0x0015009c01007387 */ /* 0x000fe80000100a00 */
[----:B------:R-:W1:Y:S04]  /*994c0*/  LDSM.16.M88.4 R160, [R252+0x68080] ;  /* 0x06808000fca0783b */ /* 0x000e680000000200 */
[----:B------:R-:W-:Y:S04]  /*994d0*/  STL.64 [R1+0x1508], R158 ;  /* 0x0015089e01007387 */ /* 0x000fe80000100a00 */
[----:B------:R-:W-:Y:S04]  /*994e0*/  STL.64 [R1+0x1548], R6 ;  /* 0x0015480601007387 */ /* 0x000fe80000100a00 */
[----:B------:R-:W2:Y:S04]  /*994f0*/  LDSM.16.M88.4 R4, [R252+0x70080] ;  /* 0x07008000fc04783b */ /* 0x000ea80000000200 */
[----:B------:R-:W3:Y:S04]  /*99500*/  LDSM.16.M88.4 R164, [R252+0x6a080] ;  /* 0x06a08000fca4783b */ /* 0x000ee80000000200 */
[----:B------:R-:W-:Y:S04]  /*99510*/  LDSM.16.M88.4 R168, [R252+0x6c080] ;  /* 0x06c08000fca8783b */ /* 0x000fe80000000200 */
[----:B------:R-:W-:Y:S04]  /*99520*/  LDSM.16.M88.4 R184, [R252+0x74080] ;  /* 0x07408000fcb8783b */ /* 0x000fe80000000200 */
[----:B------:R-:W-:Y:S04]  /*99530*/  LDSM.16.M88.4 R216, [R252+0x78080] ;  /* 0x07808000fcd8783b */ /* 0x000fe80000000200 */
[----:B------:R-:W-:Y:S04]  /*99540*/  LDSM.16.M88.4 R208, [R252+0x7a080] ;  /* 0x07a08000fcd0783b */ /* 0x000fe80000000200 */
[----:B------:R-:W-:Y:S04]  /*99550*/  LDSM.16.M88.4 R200, [R252+0x7c080] ;  /* 0x07c08000fcc8783b */ /* 0x000fe80000000200 */
[----:B-1----:R-:W-:Y:S04]  /*99560*/  STL.64 [R1+0x1510], R160 ;  /* 0x001510a001007387 */ /* 0x002fe80000100a00 */
[----:B------:R-:W-:Y:S04]  /*99570*/  STL.64 [R1+0x1518], R162 ;  /* 0x001518a201007387 */ /* 0x000fe80000100a00 */
[----:B------:R-:W-:Y:S01]  /*99580*/  LDSM.16.M88.4 R248, [R252+0x7e080] ;  /* 0x07e08000fcf8783b */ /* 0x000fe20000000200 */
[----:B--2---:R-:W-:-:S03]  /*99590*/  IMAD.MOV.U32 R71, RZ, RZ, R4 ;  /* 0x000000ffff477224 */ /* 0x004fc600078e0004 */
[----:B------:R-:W-:Y:S01]  /*995a0*/  STL.64 [R1+0x1558], R6 ;  /* 0x0015580601007387 */ /* 0x000fe20000100a00 */
[----:B------:R-:W-:-:S03]  /*995b0*/  MOV R70, R5 ;  /* 0x0000000500467202 */ /* 0x000fc60000000f00 */
[----:B------:R-:W1:Y:S04]  /*995c0*/  LDSM.16.M88.4 R4, [R252+0x72080] ;  /* 0x07208000fc04783b */ /* 0x000e680000000200 */
[----:B---3--:R-:W-:Y:S04]  /*995d0*/  STL.64 [R1+0x1520], R164 ;  /* 0x001520a401007387 */ /* 0x008fe80000100a00 */
[----:B------:R-:W-:Y:S04]  /*995e0*/  STL.64 [R1+0x1528], R166 ;  /* 0x001528a601007387 */ /* 0x000fe80000100a00 */
[----:B------:R-:W-:Y:S04]  /*995f0*/  LDS R134, [R2+0x12080] ;  /* 0x0120800002867984 */ /* 0x000fe80000000800 */
[----:B------:R-:W-:Y:S04]  /*99600*/  LDS R133, [R243+0x10080] ;  /* 0x01008000f3857984 */ /* 0x000fe80000000800 */
[----:B------:R-:W-:Y:S01]  /*99610*/  LDS R135, [R243+0x12080] ;  /* 0x01208000f3877984 */ /* 0x000fe20000000800 */
[----:B-1----:R-:W-:-:S03]  /*99620*/  IMAD.MOV.U32 R83, RZ, RZ, R4 ;  /* 0x000000ffff537224 */ /* 0x002fc600078e0004 */
[----:B------:R-:W-:Y:S01]  /*99630*/  STL.64 [R1+0x1568], R6 ;  /* 0x0015680601007387 */ /* 0x000fe20000100a00 */
[----:B------:R-:W-:-:S03]  /*99640*/  IMAD.MOV.U32 R82, RZ, RZ, R5 ;  /* 0x000000ffff527224 */ /* 0x000fc600078e0005 */
[----:B------:R-:W1:Y:S04]  /*99650*/  LDSM.16.M88.4 R4, [R252+0x76080] ;  /* 0x07608000fc04783b */ /* 0x000e680000000200 */
[----:B------:R-:W-:Y:S04]  /*99660*/  STL.64 [R1+0x1530], R168 ;  /* 0x001530a801007387 */ /* 0x000fe80000100a00 */
[----:B------:R-:W-:Y:S04]  /*99670*/  STL.64 [R1+0x1538], R170 ;  /* 0x001538aa01007387 */ /* 0x000fe80000100a00 */
[----:B-1----:R-:W-:Y:S04]  /*99680*/  STL.64 [R1+0x1580], R4 ;  /* 0x0015800401007387 */ /* 0x002fe80000100a00 */
[----:B------:R1:W-:Y:S04]  /*99690*/  STL.64 [R1+0x1588], R6 ;  /* 0x0015880601007387 */ /* 0x0003e80000100a00 */
        /* <DEDUP_REMOVED lines=12> */
[----:B------:R-:W4:Y:S04]  /*99760*/  LDL.LU R24, [R1+0x33a0] ;  /* 0x0033a00001187983 */ /* 0x000f280000300800 */
[----:B------:R-:W4:Y:S04]  /*99770*/  LDL.LU R25, [R1+0x33a4] ;  /* 0x0033a40001197983 */ /* 0x000f280000300800 */
[----:B------:R-:W4:Y:S04]  /*99780*/  LDL.LU R26, [R1+0x33a8] ;  /* 0x0033a800011a7983 */ /* 0x000f280000300800 */
[----:B------:R-:W4:Y:S04]  /*99790*/  LDL.LU R27, [R1+0x33ac] ;  /* 0x0033ac00011b7983 */ /* 0x000f280000300800 */
[----:B------:R-:W3:Y:S04]  /*997a0*/  LDL.LU R12, [R1+0x3390] ;  /* 0x00339000010c7983 */ /* 0x000ee80000300800 */
[----:B------:R-:W3:Y:S01]  /*997b0*/  LDL.LU R13, [R1+0x3394] ;  /* 0x00339400010d7983 */ /* 0x000ee20000300800 */
[----:B------:R-:W-:Y:S01]  /*997c0*/  MOV R14, R129 ;  /* 0x00000081000e7202 */ /* 0x000fe20000000f00 */
[----:B------:R-:W-:-:S02]  /*997d0*/  IMAD.MOV.U32 R15, RZ, RZ, R128 ;  /* 0x000000ffff0f7224 */ /* 0x000fc400078e0080 */
[----:B------:R-:W-:Y:S02]  /*997e0*/  IMAD.MOV.U32 R75, RZ, RZ, R4 ;  /* 0x000000ffff4b7224 */ /* 0x000fe400078e0004 */
[----:B------:R-:W-:Y:S01]  /*997f0*/  IMAD.MOV.U32 R74, RZ, RZ, R5 ;  /* 0x000000ffff4a7224 */ /* 0x000fe200078e0005 */
[----:B------:R-:W-:Y:S01]  /*99800*/  MOV R138, R9 ;  /* 0x00000009008a7202 */ /* 0x000fe20000000f00 */
[----:B------:R-:W-:Y:S01]  /*99810*/  IMAD.MOV.U32 R139, RZ, RZ, R8 ;  /* 0x000000ffff8b7224 */ /* 0x000fe200078e0008 */
[----:B------:R-:W-:Y:S04]  /*99820*/  STL.64 [R1+0x1570], R184 ;  /* 0x001570b801007387 */ /* 0x000fe80000100a00 */
[----:B------:R-:W-:Y:S04]  /*99830*/  STL.64 [R1+0x1578], R186 ;  /* 0x001578ba01007387 */ /* 0x000fe80000100a00 */
[----:B------:R-:W-:Y:S04]  /*99840*/  STL.64 [R1+0x1598], R218 ;  /* 0x001598da01007387 */ /* 0x000fe80000100a00 */
[----:B------:R-:W-:Y:S04]  /*99850*/  STL [R1+0x60cc], R252 ;  /* 0x0060ccfc01007387 */ /* 0x000fe80000100800 */
[----:B------:R-:W-:Y:S04]  /*99860*/  STL.64 [R1+0x15a8], R210 ;  /* 0x0015a8d201007387 */ /* 0x000fe80000100a00 */
[----:B------:R-:W-:Y:S04]  /*99870*/  STL.64 [R1+0x15b0], R200 ;  /* 0x0015b0c801007387 */ /* 0x000fe80000100a00 */
[----:B------:R-:W-:Y:S01]  /*99880*/  STL.64 [R1+0x15b8], R202 ;  /* 0x0015b8ca01007387 */ /* 0x000fe20000100a00 */
[C---:B--2---:R-:W-:Y:S03]  /*99890*/  HMMA.1688.F32.TF32 R128, R124.reuse, R152, R20 ;  /* 0x000000987c80723c */ /* 0x044fe60000081014 */
[----:B------:R-:W2:Y:S04]  /*998a0*/  LDL.LU R20, [R1+0x3370] ;  /* 0x0033700001147983 */ /* 0x000ea80000300800 */
[----:B------:R-:W2:Y:S04]  /*998b0*/  LDL.LU R21, [R1+0x3374] ;  /* 0x0033740001157983 */ /* 0x000ea80000300800 */
[----:B------:R-:W2:Y:S04]  /*998c0*/  LDL.LU R22, [R1+0x3378] ;  /* 0x0033780001167983 */ /* 0x000ea80000300800 */
[----:B------:R-:W2:Y:S01]  /*998d0*/  LDL.LU R23, [R1+0x337c] ;  /* 0x00337c0001177983 */ /* 0x000ea20000300800 */
[C---:B-1----:R-:W-:Y:S03]  /*998e0*/  HMMA.1688.F32.TF32 R4, R124.reuse, R8, R28 ;  /* 0x000000087c04723c */ /* 0x042fe6000008101c */
[----:B------:R-:W-:Y:S05]  /*998f0*/  STL.64 [R1+0x15c0], R248 ;  /* 0x0015c0f801007387 */ /* 0x000fea0000100a00 */
[C---:B----4-:R-:W-:Y:S08]  /*99900*/  HMMA.1688.F32.TF32 R8, R124.reuse, R176, R24 ;  /* 0x000000b07c08723c */ /* 0x050ff00000081018 */
[C---:B---3--:R-:W-:Y:S01]  /*99910*/  HMMA.1688.F32.TF32 R12, R124.reuse, R180, R12 ;  /* 0x000000b47c0c723c */ /* 0x048fe2000008100c */
[----:B------:R-:W-:Y:S04]  /*99920*/  STL.64 [R1+0x15c8], R250 ;  /* 0x0015c8fa01007387 */ /* 0x000fe80000100a00 */
[----:B------:R-:W-:Y:S03]  /*99930*/  STL.64 [R1+0x6540], R130 ;  /* 0x0065408201007387 */ /* 0x000fe60000100a00 */
[----:B------:R-:W-:Y:S01]  /*99940*/  HMMA.1688.F32.TF32 R16, R124, R192, R16 ;  /* 0x000000c07c10723c */ /* 0x000fe20000081010 */
[----:B------:R-:W-:Y:S04]  /*99950*/  STL.64 [R1+0x6538], R128 ;  /* 0x0065388001007387 */ /* 0x000fe80000100a00 */
[----:B------:R-:W-:Y:S04]  /*99960*/  STL.64 [R1+0x6550], R6 ;  /* 0x0065500601007387 */ /* 0x000fe80000100a00 */
[----:B------:R-:W-:Y:S04]  /*99970*/  STL.64 [R1+0x6548], R4 ;  /* 0x0065480401007387 */ /* 0x000fe80000100a00 */
[----:B------:R-:W3:Y:S04]  /*99980*/  LDL.LU R24, [R1+0x3360] ;  /* 0x0033600001187983 */ /* 0x000ee80000300800 */
[----:B------:R-:W3:Y:S04]  /*99990*/  LDL.LU R25, [R1+0x3364] ;  /* 0x0033640001197983 */ /* 0x000ee80000300800 */
[----:B------:R-:W3:Y:S04]  /*999a0*/  LDL.LU R26, [R1+0x3368] ;  /* 0x00336800011a7983 */ /* 0x000ee80000300800 */
[----:B------:R-:W3:Y:S04]  /*999b0*/  LDL.LU R27, [R1+0x336c] ;  /* 0x00336c00011b7983 */ /* 0x000ee80000300800 */
[----:B------:R-:W-:Y:S04]  /*999c0*/  STL.64 [R1+0x6560], R10 ;  /* 0x0065600a01007387 */ /* 0x000fe80000100a00 */
[----:B------:R-:W-:Y:S04]  /*999d0*/  STL.64 [R1+0x6558], R8 ;  /* 0x0065580801007387 */ /* 0x000fe80000100a00 */
        /* <DEDUP_REMOVED lines=9> */
[----:B------:R-:W4:Y:S04]  /*99a70*/  LDL.LU R35, [R1+0x334c] ;  /* 0x00334c0001237983 */ /* 0x000f280000300800 */
[----:B------:R-:W-:Y:S04]  /*99a80*/  STL.64 [R1+0x6580], R18 ;  /* 0x0065801201007387 */ /* 0x000fe80000100a00 */
[----:B------:R1:W-:Y:S02]  /*99a90*/  STL.64 [R1+0x6578], R16 ;  /* 0x0065781001007387 */ /* 0x0003e40000100a00 */
[----:B-1----:R-:W-:-:S02]  /*99aa0*/  IMAD.MOV.U32 R17, RZ, RZ, R36 ;  /* 0x000000ffff117224 */ /* 0x002fc400078e0024 */
[----:B------:R-:W-:Y:S01]  /*99ab0*/  IMAD.MOV.U32 R16, RZ, RZ, R37 ;  /* 0x000000ffff107224 */ /* 0x000fe200078e0025 */
        /* <DEDUP_REMOVED lines=14> */
[C---:B--2---:R-:W-:Y:S11]  /*99ba0*/  HMMA.1688.F32.TF32 R20, R124.reuse, R136, R20 ;  /* 0x000000887c14723c */ /* 0x044ff60000081014 */
[----:B------:R-:W-:Y:S11]  /*99bb0*/  @!UPT UIADD3 URZ, URZ, URZ, URZ ;  /* 0x0000003f3f3ff290 */ /* 0x000ff6000fffe03f */
[----:B------:R-:W-:Y:S01]  /*99bc0*/  @!UPT UIADD3 URZ, URZ, URZ, URZ ;  /* 0x0000003f3f3ff290 */ /* 0x000fe2000fffe03f */
[----:B------:R-:W-:Y:S04]  /*99bd0*/  STL [R1+0x64e0], R20 ;  /* 0x0064e01401007387 */ /* 0x000fe80000100800 */
[----:B------:R-:W-:Y:S04]  /*99be0*/  STL [R1+0x64dc], R21 ;  /* 0x0064dc1501007387 */ /* 0x000fe80000100800 */
[----:B------:R-:W-:Y:S04]  /*99bf0*/  STL [R1+0x64d8], R22 ;  /* 0x0064d81601007387 */ /* 0x000fe80000100800 */
[----:B------:R1:W-:Y:S01]  /*99c00*/  STL [R1+0x64d4], R23 ;  /* 0x0064d41701007387 */ /* 0x0003e20000100800 */
[C---:B---3--:R-:W-:Y:S08]  /*99c10*/  HMMA.1688.F32.TF32 R24, R124.reuse, R60, R24 ;  /* 0x0000003c7c18723c */ /* 0x048ff00000081018 */
[C---:B----4-:R-:W-:Y:S11]  /*99c20*/  HMMA.1688.F32.TF32 R28, R124.reuse, R56, R28 ;  /* 0x000000387c1c723c */ /* 0x050ff6000008101c */
[----:B------:R-:W-:Y:S04]  /*99c30*/  @!UPT UIADD3 URZ, URZ, URZ, URZ ;  /* 0x0000003f3f3ff290 */ /* 0x000fe8000fffe03f */
[----:B------:R-:W-:Y:S04]  /*99c40*/  STL [R1+0x64e8], R24 ;  /* 0x0064e81801007387 */ /* 0x000fe80000100800 */
        /* <DEDUP_REMOVED lines=8> */
[C---:B------:R-:W-:Y:S03]  /*99cd0*/  HMMA.1688.F32.TF32 R36, R124.reuse, R44, R36 ;  /* 0x0000002c7c24723c */ /* 0x040fe60000081024 */
        /* <DEDUP_REMOVED lines=8> */
[----:B------:R-:W-:Y:S03]  /*99d60*/  HMMA.1688.F32.TF32 R40, R124, R48, R40 ;  /* 0x000000307c28723c */ /* 0x000fe60000081028 */
[----:B------:R-:W-:Y:S04]  /*99d70*/  STL [R1+0x6504], R36 ;  /* 0x0065042401007387 */ /* 0x000fe80000100800 */
[----:B------:R-:W-:Y:S04]  /*99d80*/  STL [R1+0x64c0], R37 ;  /* 0x0064c02501007387 */ /* 0x000fe80000100800 */
[----:B------:R-:W-:Y:S04]  /*99d90*/  STL [R1+0x64bc], R38 ;  /* 0x0064bc2601007387 */ /* 0x000fe80000100800 */
[----:B------:R-:W-:Y:S01]  /*99da0*/  STL [R1+0x64b8], R39 ;  /* 0x0064b82701007387 */ /* 0x000fe20000100800 */
[----:B-1----:R-:W-:-:S03]  /*99db0*/  IMAD.MOV.U32 R23, RZ, RZ, R52 ;  /* 0x000000ffff177224 */ /* 0x002fc600078e0034 */
[----:B------:R-:W3:Y:S01]  /*99dc0*/  LDL.LU R48, [R1+0x3300] ;  /* 0x0033000001307983 */ /* 0x000ee20000300800 */
[----:B------:R-:W-:-:S03]  /*99dd0*/  IMAD.MOV.U32 R22, RZ, RZ, R53 ;  /* 0x000000ffff167224 */ /* 0x000fc600078e0035 */
[----:B------:R-:W3:Y:S04]  /*99de0*/  LDL.LU R49, [R1+0x3304] ;  /* 0x0033040001317983 */ /* 0x000ee80000300800 */
[----:B------:R-:W3:Y:S04]  /*99df0*/  LDL.LU R50, [R1+0x3308] ;  /* 0x0033080001327983 */ /* 0x000ee80000300800 */
[----:B------:R-:W3:Y:S01]  /*99e00*/  LDL.LU R51, [R1+0x330c] ;  /* 0x00330c0001337983 */ /* 0x000ee20000300800 */
[----:B------:R-:W-:-:S03]  /*99e10*/  MOV R21, R56 ;  /* 0x0000003800157202 */ /* 0x000fc60000000f00 */
[----:B------:R-:W4:Y:S01]  /*99e20*/  LDL.LU R52, [R1+0x32f0] ;  /* 0x0032f00001347983 */ /* 0x000f220000300800 */
[----:B------:R-:W-:-:S03]  /*99e30*/  IMAD.MOV.U32 R20, RZ, RZ, R57 ;  /* 0x000000ffff147224 */ /* 0x000fc600078e0039 */
[----:B------:R-:W4:Y:S04]  /*99e40*/  LDL.LU R53, [R1+0x32f4] ;  /* 0x0032f40001357983 */ /* 0x000f280000300800 */
[----:B------:R-:W4:Y:S04]  /*99e50*/  LDL.LU R54, [R1+0x32f8] ;  /* 0x0032f80001367983 */ /* 0x000f280000300800 */
[----:B------:R-:W4:Y:S04]  /*99e60*/  LDL.LU R55, [R1+0x32fc] ;  /* 0x0032fc0001377983 */ /* 0x000f280000300800 */
[----:B------:R-:W4:Y:S01]  /*99e70*/  LDL.LU R56, [R1+0x32e0] ;  /* 0x0032e00001387983 */ /* 0x000f220000300800 */
[----:B------:R-:W4:Y:S03]  /*99e80*/  LDL.LU R57, [R1+0x32e4] ;  /* 0x0032e40001397983 */ /* 0x000f260000300800 */
[----:B------:R-:W4:Y:S01]  /*99e90*/  LDL.LU R58, [R1+0x32e8] ;  /* 0x0032e800013a7983 */ /* 0x000f220000300800 */
[----:B------:R-:W4:Y:S02]  /*99ea0*/  LDL.LU R59, [R1+0x32ec] ;  /* 0x0032ec00013b7983 */ /* 0x000f240000300800 */
[----:B------:R-:W4:Y:S02]  /*99eb0*/  LDL.LU R60, [R1+0x32d0] ;  /* 0x0032d000013c7983 */ /* 0x000f240000300800 */
[----:B------:R-:W4:Y:S01]  /*99ec0*/  LDL.LU R61, [R1+0x32d4] ;  /* 0x0032d400013d7983 */ /* 0x000f220000300800 */
        /* <DEDUP_REMOVED lines=10> */
[----:B------:R-:W-:Y:S02]  /*99f70*/  STL [R1+0x6510], R40 ;  /* 0x0065102801007387 */ /* 0x000fe40000100800 */
[----:B------:R-:W-:Y:S01]  /*99f80*/  STL [R1+0x650c], R41 ;  /* 0x00650c2901007387 */ /* 0x000fe20000100800 */
[----:B------:R-:W-:Y:S01]  /*99f90*/  STL [R1+0x6508], R42 ;  /* 0x0065082a01007387 */ /* 0x000fe20000100800 */
[----:B------:R-:W-:Y:S01]  /*99fa0*/  STL [R1+0x64b4], R43 ;  /* 0x0064b42b01007387 */ /* 0x000fe20000100800 */
[----:B------:R-:W-:Y:S01]  /*99fb0*/  MOV R12, R71 ;  /* 0x00000047000c7202 */ /* 0x000fe20000000f00 */
[----:B------:R-:W-:-:S02]  /*99fc0*/  IMAD.MOV.U32 R13, RZ, RZ, R70 ;  /* 0x000000ffff0d7224 */ /* 0x000fc400078e0046 */
[----:B------:R-:W-:Y:S02]  /*99fd0*/  IMAD.MOV.U32 R11, RZ, RZ, R68 ;  /* 0x000000ffff0b7224 */ /* 0x000fe400078e0044 */
[----:B------:R-:W-:Y:S01]  /*99fe0*/  IMAD.MOV.U32 R10, RZ, RZ, R69 ;  /* 0x000000ffff0a7224 */ /* 0x000fe200078e0045 */
[C---:B--2---:R-:W-:Y:S08]  /*99ff0*/  HMMA.1688.F32.TF32 R44, R124.reuse, R16, R44 ;  /* 0x000000107c2c723c */ /* 0x044ff0000008102c */
[C---:B---3--:R-:W-:Y:S08]  /*9a000*/  HMMA.1688.F32.TF32 R48, R124.reuse, R244, R48 ;  /* 0x000000f47c30723c */ /* 0x048ff00000081030 */
[C---:B----4-:R-:W-:Y:S08]  /*9a010*/  HMMA.1688.F32.TF32 R52, R124.reuse, R196, R52 ;  /* 0x000000c47c34723c */ /* 0x050ff00000081034 */
[C---:B------:R-:W-:Y:S08]  /*9a020*/  HMMA.1688.F32.TF32 R56, R124.reuse, R68, R56 ;  /* 0x000000447c38723c */ /* 0x040ff00000081038 */
[C---:B------:R-:W-:Y:S08]  /*9a030*/  HMMA.1688.F32.TF32 R60, R124.reuse, R140, R60 ;  /* 0x0000008c7c3c723c */ /* 0x040ff0000008103c */
[C---:B------:R-:W-:Y:S01]  /*9a040*/  HMMA.1688.F32.TF32 R64, R124.reuse, R144, R64 ;  /* 0x000000907c40723c */ /* 0x040fe20000081040 */
[----:B------:R-:W-:Y:S01]  /*9a050*/  STL [R1+0x6514], R44 ;  /* 0x0065142c01007387 */ /* 0x000fe20000100800 */
[----:B------:R-:W-:Y:S02]  /*9a060*/  STL [R1+0x64b0], R45 ;  /* 0x0064b02d01007387 */ /* 0x000fe40000100800 */
[----:B------:R-:W-:Y:S02]  /*9a070*/  STL [R1+0x64ac], R46 ;  /* 0x0064ac2e01007387 */ /* 0x000fe40000100800 */
[----:B------:R-:W-:Y:S01]  /*9a080*/  STL [R1+0x64a8], R47 ;  /* 0x0064a82f01007387 */ /* 0x000fe20000100800 */
[----:B------:R-:W-:Y:S04]  /*9a090*/  STL [R1+0x64a4], R51 ;  /* 0x0064a43301007387 */ /* 0x000fe80000100800 */
[----:B------:R-:W-:Y:S01]  /*9a0a0*/  STL [R1+0x64a0], R53 ;  /* 0x0064a03501007387 */ /* 0x000fe20000100800 */
[----:B------:R-:W-:Y:S02]  /*9a0b0*/  STL [R1+0x649c], R54 ;  /* 0x00649c3601007387 */ /* 0x000fe40000100800 */
[----:B------:R-:W-:Y:S01]  /*9a0c0*/  STL [R1+0x6498], R55 ;  /* 0x0064983701007387 */ /* 0x000fe20000100800 */
[----:B------:R-:W-:Y:S01]  /*9a0d0*/  STL [R1+0x6494], R59 ;  /* 0x0064943b01007387 */ /* 0x000fe20000100800 */
[----:B------:R-:W-:Y:S02]  /*9a0e0*/  STL [R1+0x6490], R61 ;  /* 0x0064903d01007387 */ /* 0x000fe40000100800 */
[----:B------:R-:W-:Y:S02]  /*9a0f0*/  STL [R1+0x648c], R62 ;  /* 0x00648c3e01007387 */ /* 0x000fe40000100800 */
[----:B------:R-:W-:Y:S03]  /*9a100*/  STL [R1+0x6488], R63 ;  /* 0x0064883f01007387 */ /* 0x000fe60000100800 */
[----:B------:R-:W-:Y:S01]  /*9a110*/  STL [R1+0x6484], R64 ;  /* 0x0064844001007387 */ /* 0x000fe20000100800 */
[----:B------:R-:W-:Y:S02]  /*9a120*/  STL [R1+0x6480], R65 ;  /* 0x0064804101007387 */ /* 0x000fe40000100800 */
[----:B------:R-:W-:Y:S02]  /*9a130*/  STL [R1+0x647c], R66 ;  /* 0x00647c4201007387 */ /* 0x000fe40000100800 */
[----:B------:R-:W-:Y:S01]  /*9a140*/  STL [R1+0x6478], R67 ;  /* 0x0064784301007387 */ /* 0x000fe20000100800 */
[----:B------:R-:W2:Y:S01]  /*9a150*/  LDL.LU R220, [R1+0x32a0] ;  /* 0x0032a00001dc7983 */ /* 0x000ea20000300800 */
[----:B------:R-:W2:Y:S02]  /*9a160*/  LDL.LU R221, [R1+0x32a4] ;  /* 0x0032a40001dd7983 */ /* 0x000ea40000300800 */
[----:B------:R-:W2:Y:S02]  /*9a170*/  LDL.LU R222, [R1+0x32a8] ;  /* 0x0032a80001de7983 */ /* 0x000ea40000300800 */
[----:B------:R-:W2:Y:S01]  /*9a180*/  LDL.LU R223, [R1+0x32ac] ;  /* 0x0032ac0001df7983 */ /* 0x000ea20000300800 */
[----:B------:R-:W-:Y:S01]  /*9a190*/  HMMA.1688.F32.TF32 R68, R124, R148, R204 ;  /* 0x000000947c44723c */ /* 0x000fe200000810cc */
[----:B------:R-:W3:Y:S01]  /*9a1a0*/  LDL.LU R204, [R1+0x3270] ;  /* 0x0032700001cc7983 */ /* 0x000ee20000300800 */
[----:B------:R-:W3:Y:S02]  /*9a1b0*/  LDL.LU R205, [R1+0x3274] ;  /* 0x0032740001cd7983 */ /* 0x000ee40000300800 */
[----:B------:R-:W3:Y:S02]  /*9a1c0*/  LDL.LU R206, [R1+0x3278] ;  /* 0x0032780001ce7983 */ /* 0x000ee40000300800 */
[----:B------:R-:W3:Y:S01]  /*9a1d0*/  LDL.LU R207, [R1+0x327c] ;  /* 0x00327c0001cf7983 */ /* 0x000ee20000300800 */
        /* <DEDUP_REMOVED lines=15> */
[----:B------:R-:W4:Y:S02]  /*9a2d0*/  LDL.LU R229, [R1+0x3254] ;  /* 0x0032540001e57983 */ /* 0x000f240000300800 */
[----:B------:R-:W-:Y:S01]  /*9a2e0*/  IMAD.MOV.U32 R128, RZ, RZ, R75 ;  /* 0x000000ffff807224 */ /* 0x000fe200078e004b */
[----:B------:R-:W-:Y:S01]  /*9a2f0*/  MOV R129, R74 ;  /* 0x0000004a00817202 */ /* 0x000fe20000000f00 */
[----:B------:R-:W-:Y:S01]  /*9a300*/  STL [R1+0x6474], R68 ;  /* 0x0064744401007387 */ /* 0x000fe20000100800 */
[----:B------:R-:W-:Y:S02]  /*9a310*/  STL [R1+0x6470], R69 ;  /* 0x0064704501007387 */ /* 0x000fe40000100800 */
[----:B------:R-:W-:Y:S02]  /*9a320*/  STL [R1+0x646c], R70 ;  /* 0x00646c4601007387 */ /* 0x000fe40000100800 */
[----:B------:R-:W-:Y:S02]  /*9a330*/  STL [R1+0x6468], R71 ;  /* 0x0064684701007387 */ /* 0x000fe40000100800 */
[----:B------:R-:W-:-:S02]  /*9a340*/  IMAD.MOV.U32 R4, RZ, RZ, R83 ;  /* 0x000000ffff047224 */ /* 0x000fc400078e0053 */
[----:B------:R-:W-:Y:S02]  /*9a350*/  IMAD.MOV.U32 R5, RZ, RZ, R82 ;  /* 0x000000ffff057224 */ /* 0x000fe400078e0052 */
[----:B------:R-:W-:Y:S02]  /*9a360*/  IMAD.MOV.U32 R9, RZ, RZ, R84 ;  /* 0x000000ffff097224 */ /* 0x000fe400078e0054 */
[----:B------:R-:W-:Y:S01]  /*9a370*/  IMAD.MOV.U32 R8, RZ, RZ, R85 ;  /* 0x000000ffff087224 */ /* 0x000fe200078e0055 */
[C---:B--2---:R-:W-:Y:S08]  /*9a380*/  HMMA.1688.F32.TF32 R72, R124.reuse, R84, R220 ;  /* 0x000000547c48723c */ /* 0x044ff000000810dc */
[----:B---3--:R-:W-:Y:S01]  /*9a390*/  HMMA.1688.F32.TF32 R84, R124, R164, R204 ;  /* 0x000000a47c54723c */ /* 0x008fe200000810cc */
[----:B------:R-:W-:Y:S01]  /*9a3a0*/  IMAD.MOV.U32 R222, RZ, RZ, R77 ;  /* 0x000000ffffde7224 */ /* 0x000fe200078e004d */
[----:B------:R-:W-:Y:S01]  /*9a3b0*/  MOV R223, R76 ;  /* 0x0000004c00df7202 */ /* 0x000fe20000000f00 */
[----:B------:R-:W-:-:S02]  /*9a3c0*/  IMAD.MOV.U32 R220, RZ, RZ, R81 ;  /* 0x000000ffffdc7224 */ /* 0x000fc400078e0051 */
[----:B------:R-:W-:-:S03]  /*9a3d0*/  IMAD.MOV.U32 R221, RZ, RZ, R80 ;  /* 0x000000ffffdd7224 */ /* 0x000fc600078e0050 */
[----:B----4-:R-:W-:Y:S01]  /*9a3e0*/  HMMA.1688.F32.TF32 R80, R124, R160, R172 ;  /* 0x000000a07c50723c */ /* 0x010fe200000810ac */
[----:B------:R-:W-:Y:S02]  /*9a3f0*/  IMAD.MOV.U32 R206, RZ, RZ, R89 ;  /* 0x000000ffffce7224 */ /* 0x000fe400078e0059 */
[----:B------:R-:W-:-:S04]  /*9a400*/  IMAD.MOV.U32 R207, RZ, RZ, R88 ;  /* 0x000000ffffcf7224 */ /* 0x000fc800078e0058 */
[----:B------:R-:W-:Y:S01]  /*9a410*/  STL.64 [R1+0x6590], R74 ;  /* 0x0065904a01007387 */ /* 0x000fe20000100a00 */
[----:B------:R1:W-:Y:S01]  /*9a420*/  STL.64 [R1+0x6588], R72 ;  /* 0x0065884801007387 */ /* 0x0003e20000100a00 */
[----:B------:R-:W-:Y:S01]  /*9a430*/  HMMA.1688.F32.TF32 R88, R124, R168, R236 ;  /* 0x000000a87c58723c */ /* 0x000fe200000810ec */
[----:B------:R-:W-:Y:S02]  /*9a440*/  IMAD.MOV.U32 R204, RZ, RZ, R93 ;  /* 0x000000ffffcc7224 */ /* 0x000fe400078e005d */
[----:B------:R-:W-:Y:S01]  /*9a450*/  IMAD.MOV.U32 R205, RZ, RZ, R92 ;  /* 0x000000ffffcd7224 */ /* 0x000fe200078e005c */
[----:B-1----:R-:W-:Y:S01]  /*9a460*/  MOV R72, R79 ;  /* 0x0000004f00487202 */ /* 0x002fe20000000f00 */
[----:B------:R-:W-:-:S03]  /*9a470*/  IMAD.MOV.U32 R73, RZ, RZ, R78 ;  /* 0x000000ffff497224 */ /* 0x000fc600078e004e */
[C---:B------:R-:W-:Y:S08]  /*9a480*/  HMMA.1688.F32.TF32 R76, R124.reuse, R156, R96 ;  /* 0x0000009c7c4c723c */ /* 0x040ff00000081060 */
[C---:B------:R-:W-:Y:S08]  /*9a490*/  HMMA.1688.F32.TF32 R92, R124.reuse, R72, R228 ;  /* 0x000000487c5c723c */ /* 0x040ff000000810e4 */
[----:B------:R-:W-:Y:S07]  /*9a4a0*/  HMMA.1688.F32.TF32 R96, R124, R12, R224 ;  /* 0x0000000c7c60723c */ /* 0x000fee00000810e0 */
[----:B------:R-:W-:Y:S01]  /*9a4b0*/  MOV R226, R101 ;  /* 0x0000006500e27202 */ /* 0x000fe20000000f00 */
[----:B------:R-:W-:-:S02]  /*9a4c0*/  IMAD.MOV.U32 R227, RZ, RZ, R100 ;  /* 0x000000ffffe37224 */ /* 0x000fc400078e0064 */
[----:B------:R-:W-:Y:S01]  /*9a4d0*/  HMMA.1688.F32.TF32 R100, R124, R4, R220 ;  /* 0x000000047c64723c */ /* 0x000fe200000810dc */
[----:B------:R-:W-:Y:S01]  /*9a4e0*/  STL.64 [R1+0x65a0], R78 ;  /* 0x0065a04e01007387 */ /* 0x000fe20000100a00 */
[----:B------:R-:W-:Y:S02]  /*9a4f0*/  STL.64 [R1+0x6598], R76 ;  /* 0x0065984c01007387 */ /* 0x000fe40000100a00 */
[----:B------:R-:W-:Y:S02]  /*9a500*/  STL.64 [R1+0x65b0], R82 ;  /* 0x0065b05201007387 */ /* 0x000fe40000100a00 */
[----:B------:R-:W-:Y:S01]  /*9a510*/  STL.64 [R1+0x65a8], R80 ;  /* 0x0065a85001007387 */ /* 0x000fe20000100a00 */
[----:B------:R-:W-:Y:S01]  /*9a520*/  STL.64 [R1+0x65c0], R86 ;  /* 0x0065c05601007387 */ /* 0x000fe20000100a00 */
[----:B------:R-:W-:Y:S02]  /*9a530*/  STL.64 [R1+0x65b8], R84 ;  /* 0x0065b85401007387 */ /* 0x000fe40000100a00 */
[----:B------:R-:W-:Y:S02]  /*9a540*/  STL.64 [R1+0x65d0], R90 ;  /* 0x0065d05a01007387 */ /* 0x000fe40000100a00 */
[----:B------:R-:W-:Y:S01]  /*9a550*/  STL.64 [R1+0x65c8], R88 ;  /* 0x0065c85801007387 */ /* 0x000fe20000100a00 */
[----:B------:R-:W-:Y:S01]  /*9a560*/  STL.64 [R1+0x65e0], R94 ;  /* 0x0065e05e01007387 */ /* 0x000fe20000100a00 */
[----:B------:R-:W-:Y:S02]  /*9a570*/  STL.64 [R1+0x65d8], R92 ;  /* 0x0065d85c01007387 */ /* 0x000fe40000100a00 */
[----:B------:R-:W2:Y:S02]  /*9a580*/  LDL.LU R114, [R1+0x3218] ;  /* 0x0032180001727983 */ /* 0x000ea40000300800 */
[----:B------:R-:W2:Y:S01]  /*9a590*/  LDL.LU R115, [R1+0x321c] ;  /* 0x00321c0001737983 */ /* 0x000ea20000300800 */
[----:B------:R-:W3:Y:S01]  /*9a5a0*/  LDL.LU R224, [R1+0x3200] ;  /* 0x0032000001e07983 */ /* 0x000ee20000300800 */
[----:B------:R-:W3:Y:S02]  /*9a5b0*/  LDL.LU R225, [R1+0x3204] ;  /* 0x0032040001e17983 */ /* 0x000ee40000300800 */
[----:B------:R-:W-:Y:S02]  /*9a5c0*/  STL.64 [R1+0x65f0], R98 ;  /* 0x0065f06201007387 */ /* 0x000fe40000100a00 */
[----:B------:R-:W-:Y:S01]  /*9a5d0*/  STL.64 [R1+0x65e8], R96 ;  /* 0x0065e86001007387 */ /* 0x000fe20000100a00 */
[----:B------:R-:W4:Y:S01]  /*9a5e0*/  LDL.LU R172, [R1+0x31f0] ;  /* 0x0031f00001ac7983 */ /* 0x000f220000300800 */
[----:B------:R-:W4:Y:S02]  /*9a5f0*/  LDL.LU R173, [R1+0x31f4] ;  /* 0x0031f40001ad7983 */ /* 0x000f240000300800 */
[----:B------:R-:W4:Y:S02]  /*9a600*/  LDL.LU R174, [R1+0x31f8] ;  /* 0x0031f80001ae7983 */ /* 0x000f240000300800 */
[----:B------:R-:W4:Y:S01]  /*9a610*/  LDL.LU R175, [R1+0x31fc] ;  /* 0x0031fc0001af7983 */ /* 0x000f220000300800 */
[----:B------:R-:W4:Y:S01]  /*9a620*/  LDL.LU R220, [R1+0x31e0] ;  /* 0x0031e00001dc7983 */ /* 0x000f220000300800 */
[----:B------:R-:W4:Y:S02]  /*9a630*/  LDL.LU R221, [R1+0x31e4] ;  /* 0x0031e40001dd7983 */ /* 0x000f240000300800 */
        /* <DEDUP_REMOVED lines=10> */
[----:B------:R-:W-:-:S02]  /*9a6e0*/  IMAD.MOV.U32 R222, RZ, RZ, R105 ;  /* 0x000000ffffde7224 */ /* 0x000fc400078e0069 */
[----:B------:R-:W-:Y:S02]  /*9a6f0*/  IMAD.MOV.U32 R223, RZ, RZ, R104 ;  /* 0x000000ffffdf7224 */ /* 0x000fe400078e0068 */
[C---:B------:R-:W-:Y:S01]  /*9a700*/  HMMA.1688.F32.TF32 R104, R124.reuse, R184, R204 ;  /* 0x000000b87c68723c */ /* 0x040fe200000810cc */
[----:B------:R-:W4:Y:S01]  /*9a710*/  LDL.LU R204, [R1+0x2650] ;  /* 0x0026500001cc7983 */ /* 0x000f220000300800 */
[----:B------:R-:W4:Y:S05]  /*9a720*/  LDL.LU R205, [R1+0x2654] ;  /* 0x0026540001cd7983 */ /* 0x000f2a0000300800 */
[----:B------:R-:W-:Y:S01]  /*9a730*/  IMAD.MOV.U32 R206, RZ, RZ, R109 ;  /* 0x000000ffffce7224 */ /* 0x000fe200078e006d */
[----:B------:R-:W-:Y:S11]  /*9a740*/  MOV R207, R108 ;  /* 0x0000006c00cf7202 */ /* 0x000ff60000000f00 */
[----:B------:R-:W-:Y:S04]  /*9a750*/  @!UPT UIADD3 URZ, URZ, URZ, URZ ;  /* 0x0000003f3f3ff290 */ /* 0x000fe8000fffe03f */
[----:B------:R-:W-:Y:S01]  /*9a760*/  STL.64 [R1+0x6610], R106 ;  /* 0x0066106a01007387 */ /* 0x000fe20000100a00 */
[----:B------:R-:W-:Y:S01]  /*9a770*/  STL.64 [R1+0x6608], R104 ;  /* 0x0066086801007387 */ /* 0x000fe20000100a00 */
[C---:B--2---:R-:W-:Y:S08]  /*9a780*/  HMMA.1688.F32.TF32 R108, R124.reuse, R128, R112 ;  /* 0x000000807c6c723c */ /* 0x044ff00000081070 */
[----:B---3--:R-:W-:Y:S07]  /*9a790*/  HMMA.1688.F32.TF32 R112, R124, R216, R224 ;  /* 0x000000d87c70723c */ /* 0x008fee00000810e0 */
[----:B------:R-:W-:-:S02]  /*9a7a0*/  IMAD.MOV.U32 R226, RZ, RZ, R117 ;  /* 0x000000ffffe27224 */ /* 0x000fc400078e0075 */
[----:B------:R-:W-:Y:S02]  /*9a7b0*/  IMAD.MOV.U32 R227, RZ, RZ, R116 ;  /* 0x000000ffffe37224 */ /* 0x000fe400078e0074 */
[----:B----4-:R-:W-:Y:S01]  /*9a7c0*/  HMMA.1688.F32.TF32 R116, R124, R208, R172 ;  /* 0x000000d07c74723c */ /* 0x010fe200000810ac */
[----:B------:R-:W-:Y:S02]  /*9a7d0*/  IMAD.MOV.U32 R224, RZ, RZ, R121 ;  /* 0x000000ffffe07224 */ /* 0x000fe400078e0079 */
[----:B------:R-:W-:-:S05]  /*9a7e0*/  IMAD.MOV.U32 R225, RZ, RZ, R120 ;  /* 0x000000ffffe17224 */ /* 0x000fca00078e0078 */
[C---:B------:R-:W-:Y:S08]  /*9a7f0*/  HMMA.1688.F32.TF32 R120, R124.reuse, R200, R220 ;  /* 0x000000c87c78723c */ /* 0x040ff000000810dc */
[----:B------:R-:W-:Y:S08]  /*9a800*/  HMMA.1688.F32.TF32 R124, R124, R248, R236 ;  /* 0x000000f87c7c723c */ /* 0x000ff000000810ec */
[----:B------:R-:W-:Y:S01]  /*9a810*/  HMMA.1688.F32.TF32 R24, R132, R152, R228 ;  /* 0x000000988418723c */ /* 0x000fe200000810e4 */
        /* <DEDUP_REMOVED lines=8> */
[----:B------:R-:W2:Y:S01]  /*9a8a0*/  LDL.LU R222, [R1+0x2638] ;  /* 0x0026380001de7983 */ /* 0x000ea20000300800 */
[----:B------:R-:W2:Y:S02]  /*9a8b0*/  LDL.LU R223, [R1+0x263c] ;  /* 0x00263c0001df7983 */ /* 0x000ea40000300800 */
[----:B------:R-:W-:Y:S02]  /*9a8c0*/  STL.64 [R1+0x6650], R122 ;  /* 0x0066507a01007387 */ /* 0x000fe40000100a00 */
[----:B------:R-:W-:Y:S01]  /*9a8d0*/  STL.64 [R1+0x6648], R120 ;  /* 0x0066487801007387 */ /* 0x000fe20000100a00 */
[----:B------:R-:W-:Y:S01]  /*9a8e0*/  STL.64 [R1+0x6660], R126 ;  /* 0x0066607e01007387 */ /* 0x000fe20000100a00 */
[----:B------:R1:W-:Y:S03]  /*9a8f0*/  STL.64 [R1+0x6658], R124 ;  /* 0x0066587c01007387 */ /* 0x0003e60000100a00 */
[----:B------:R-:W-:Y:S02]  /*9a900*/  STL.64 [R1+0x570], R24 ;  /* 0x0005701801007387 */ /* 0x000fe40000100a00 */
[----:B------:R3:W-:Y:S01]  /*9a910*/  STL.64 [R1+0x578], R26 ;  /* 0x0005781a01007387 */ /* 0x0007e20000100a00 */
[----:B-1----:R-:W-:Y:S01]  /*9a920*/  MOV R124, R139 ;  /* 0x0000008b007c7202 */ /* 0x002fe20000000f00 */
[----:B------:R-:W-:-:S02]  /*9a930*/  IMAD.MOV.U32 R125, RZ, RZ, R138 ;  /* 0x000000ffff7d7224 */ /* 0x000fc400078e008a */
[----:B------:R-:W-:Y:S02]  /*9a940*/  IMAD.MOV.U32 R100, RZ, RZ, R131 ;  /* 0x000000ffff647224 */ /* 0x000fe400078e0083 */
[----:B------:R-:W-:Y:S01]  /*9a950*/  IMAD.MOV.U32 R101, RZ, RZ, R130 ;  /* 0x000000ffff657224 */ /* 0x000fe200078e0082 */
[----:B------:R-:W-:Y:S01]  /*9a960*/  MOV R116, R11 ;  /* 0x0000000b00747202 */ /* 0x000fe20000000f00 */
[----:B------:R-:W-:Y:S01]  /*9a970*/  IMAD.MOV.U32 R117, RZ, RZ, R10 ;  /* 0x000000ffff757224 */ /* 0x000fe200078e000a */
[----:B------:R-:W-:Y:S01]  /*9a980*/  MOV R96, R9 ;  /* 0x0000000900607202 */ /* 0x000fe20000000f00 */
[----:B------:R-:W-:Y:S01]  /*9a990*/  IMAD.MOV.U32 R97, RZ, RZ, R8 ;  /* 0x000000ffff617224 */ /* 0x000fe200078e0008 */
[----:B---3--:R-:W-:Y:S01]  /*9a9a0*/  HMMA.1688.F32.TF32 R24, R132, R124, R204 ;  /* 0x0000007c8418723c */ /* 0x008fe200000810cc */
[----:B------:R-:W3:Y:S01]  /*9a9b0*/  LDL.LU R204, [R1+0x2620] ;  /* 0x0026200001cc7983 */ /* 0x000ee20000300800 */
[----:B------:R-:W3:Y:S02]  /*9a9c0*/  LDL.LU R205, [R1+0x2624] ;  /* 0x0026240001cd7983 */ /* 0x000ee40000300800 */
[----:B------:R-:W3:Y:S02]  /*9a9d0*/  LDL.LU R206, [R1+0x2628] ;  /* 0x0026280001ce7983 */ /* 0x000ee40000300800 */
[----:B------:R-:W3:Y:S02]  /*9a9e0*/  LDL.LU R207, [R1+0x262c] ;  /* 0x00262c0001cf7983 */ /* 0x000ee40000300800 */
[----:B------:R-:W-:-:S02]  /*9a9f0*/  IMAD.MOV.U32 R88, RZ, RZ, R15 ;  /* 0x000000ffff587224 */ /* 0x000fc400078e000f */
[----:B------:R-:W-:Y:S02]  /*9aa00*/  IMAD.MOV.U32 R89, RZ, RZ, R14 ;  /* 0x000000ffff597224 */ /* 0x000fe400078e000e */
[----:B------:R-:W-:Y:S02]  /*9aa10*/  IMAD.MOV.U32 R7, RZ, RZ, R152 ;  /* 0x000000ffff077224 */ /* 0x000fe400078e0098 */
[----:B------:R-:W-:Y:S02]  /*9aa20*/  IMAD.MOV.U32 R6, RZ, RZ, R153 ;  /* 0x000000ffff067224 */ /* 0x000fe400078e0099 */
[----:B------:R-:W-:Y:S01]  /*9aa30*/  IMAD.MOV.U32 R80, RZ, RZ, R19 ;  /* 0x000000ffff507224 */ /* 0x000fe200078e0013 */
[----:B------:R-:W-:Y:S01]  /*9aa40*/  MOV R81, R18 ;  /* 0x0000001200517202 */ /* 0x000fe20000000f00 */
[----:B------:R-:W-:Y:S04]  /*9aa50*/  LDS R138, [R2+0x12100] ;  /* 0x01210000028a7984 */ /* 0x000fe80000000800 */
[----:B------:R-:W-:Y:S02]  /*9aa60*/  LDS R139, [R243+0x12100] ;  /* 0x01210000f38b7984 */ /* 0x000fe40000000800 */
[----:B------:R-:W-:Y:S01]  /*9aa70*/  IMAD.MOV.U32 R68, RZ, RZ, R24 ;  /* 0x000000ffff447224 */ /* 0x000fe200078e0018 */
[----:B------:R-:W-:Y:S01]  /*9aa80*/  MOV R69, R25 ;  /* 0x0000001900457202 */ /* 0x000fe20000000f00 */
[----:B------:R-:W-:-:S02]  /*9aa90*/  IMAD.MOV.U32 R70, RZ, RZ, R26 ;  /* 0x000000ffff467224 */ /* 0x000fc400078e001a */
[----:B------:R-:W-:Y:S02]  /*9aaa0*/  IMAD.MOV.U32 R71, RZ, RZ, R27 ;  /* 0x000000ffff477224 */ /* 0x000fe400078e001b */
[C---:B------:R-:W-:Y:S11]  /*9aab0*/  HMMA.1688.F32.TF32 R24, R132.reuse, R176, R224 ;  /* 0x000000b08418723c */ /* 0x040ff600000810e0 */
[----:B------:R-:W-:Y:S11]  /*9aac0*/  @!UPT UIADD3 URZ, URZ, URZ, URZ ;  /* 0x0000003f3f3ff290 */ /* 0x000ff6000fffe03f */
[----:B------:R-:W-:Y:S02]  /*9aad0*/  @!UPT UIADD3 URZ, URZ, URZ, URZ ;  /* 0x0000003f3f3ff290 */ /* 0x000fe4000fffe03f */
[----:B------:R-:W-:Y:S02]  /*9aae0*/  IMAD.MOV.U32 R64, RZ, RZ, R24 ;  /* 0x000000ffff407224 */ /* 0x000fe400078e0018 */
[----:B------:R-:W-:Y:S01]  /*9aaf0*/  IMAD.MOV.U32 R65, RZ, RZ, R25 ;  /* 0x000000ffff417224 */ /* 0x000fe200078e0019 */
[----:B------:R-:W-:Y:S01]  /*9ab00*/  MOV R66, R26 ;  /* 0x0000001a00427202 */ /* 0x000fe20000000f00 */
[----:B------:R-:W-:Y:S01]  /*9ab10*/  IMAD.MOV.U32 R67, RZ, RZ, R27 ;  /* 0x000000ffff437224 */ /* 0x000fe200078e001b */
[----:B------:R-:W-:Y:S01]  /*9ab20*/  STL.64 [R1+0x6670], R70 ;  /* 0x0066704601007387 */ /* 0x000fe20000100a00 */
[----:B------:R-:W-:Y:S03]  /*9ab30*/  STL.64 [R1+0x6668], R68 ;  /* 0x0066684401007387 */ /* 0x000fe60000100a00 */
[----:B------:R-:W-:Y:S01]  /*9ab40*/  STL.64 [R1+0x6680], R66 ;  /* 0x0066804201007387 */ /* 0x000fe20000100a00 */
[----:B------:R-:W-:Y:S01]  /*9ab50*/  STL.64 [R1+0x6678], R64 ;  /* 0x0066784001007387 */ /* 0x000fe20000100a00 */
[C---:B--2---:R-:W-:Y:S11]  /*9ab60*/  HMMA.1688.F32.TF32 R24, R132.reuse, R180, R220 ;  /* 0x000000b48418723c */ /* 0x044ff600000810dc */
[----:B------:R-:W-:Y:S11]  /*9ab70*/  @!UPT UIADD3 URZ, URZ, URZ, URZ ;  /* 0x0000003f3f3ff290 */ /* 0x000ff6000fffe03f */
[----:B------:R-:W-:Y:S02]  /*9ab80*/  @!UPT UIADD3 URZ, URZ, URZ, URZ ;  /* 0x0000003f3f3ff290 */ /* 0x000fe4000fffe03f */
[----:B------:R-:W-:Y:S02]  /*9ab90*/  IMAD.MOV.U32 R62, RZ, RZ, R26 ;  /* 0x000000ffff3e7224 */ /* 0x000fe400078e001a */
[----:B------:R-:W-:Y:S02]  /*9aba0*/  IMAD.MOV.U32 R63, RZ, RZ, R27 ;  /* 0x000000ffff3f7224 */ /* 0x000fe400078e001b */
[----:B------:R-:W-:Y:S01]  /*9abb0*/  IMAD.MOV.U32 R59, RZ, RZ, R24 ;  /* 0x000000ffff3b7224 */ /* 0x000fe200078e0018 */
[----:B------:R-:W-:Y:S02]  /*9abc0*/  MOV R61, R25 ;  /* 0x00000019003d7202 */ /* 0x000fe40000000f00 */
[----:B---3--:R-:W-:Y:S01]  /*9abd0*/  HMMA.1688.F32.TF32 R24, R132, R192, R204 ;  /* 0x000000c08418723c */ /* 0x008fe200000810cc */
[----:B------:R-:W-:Y:S02]  /*9abe0*/  STL.64 [R1+0x66a0], R62 ;  /* 0x0066a03e01007387 */ /* 0x000fe40000100a00 */
[----:B------:R1:W-:Y:S02]  /*9abf0*/  STL.64 [R1+0x6698], R60 ;  /* 0x0066983c01007387 */ /* 0x0003e40000100a00 */
[----:B------:R-:W2:Y:S02]  /*9ac00*/  LDL.LU R236, [R1+0x2610] ;  /* 0x0026100001ec7983 */ /* 0x000ea40000300800 */
[----:B------:R-:W2:Y:S01]  /*9ac10*/  LDL.LU R237, [R1+0x2614] ;  /* 0x0026140001ed7983 */ /* 0x000ea20000300800 */
[----:B------:R-:W2:Y:S01]  /*9ac20*/  LDL.LU R238, [R1+0x2618] ;  /* 0x0026180001ee7983 */ /* 0x000ea20000300800 */
[----:B------:R-:W2:Y:S02]  /*9ac30*/  LDL.LU R239, [R1+0x261c] ;  /* 0x00261c0001ef7983 */ /* 0x000ea40000300800 */
[----:B------:R-:W3:Y:S02]  /*9ac40*/  LDL.LU R228, [R1+0x2600] ;  /* 0x0026000001e47983 */ /* 0x000ee40000300800 */
[----:B------:R-:W3:Y:S01]  /*9ac50*/  LDL.LU R229, [R1+0x2604] ;  /* 0x0026040001e57983 */ /* 0x000ee20000300800 */
[----:B------:R-:W3:Y:S01]  /*9ac60*/  LDL.LU R230, [R1+0x2608] ;  /* 0x0026080001e67983 */ /* 0x000ee20000300800 */
[----:B------:R-:W3:Y:S02]  /*9ac70*/  LDL.LU R231, [R1+0x260c] ;  /* 0x00260c0001e77983 */ /* 0x000ee40000300800 */
[----:B------:R-:W-:Y:S02]  /*9ac80*/  STL.64 [R1+0x6690], R58 ;  /* 0x0066903a01007387 */ /* 0x000fe40000100a00 */
[----:B------:R-:W-:Y:S01]  /*9ac90*/  STL.64 [R1+0x6688], R56 ;  /* 0x0066883801007387 */ /* 0x000fe20000100a00 */
[----:B------:R-:W4:Y:S01]  /*9aca0*/  LDL.LU R224, [R1+0x25f0] ;  /* 0x0025f00001e07983 */ /* 0x000f220000300800 */
[----:B------:R-:W4:Y:S02]  /*9acb0*/  LDL.LU R225, [R1+0x25f4] ;  /* 0x0025f40001e17983 */ /* 0x000f240000300800 */
[----:B------:R-:W4:Y:S02]  /*9acc0*/  LDL.LU R226, [R1+0x25f8] ;  /* 0x0025f80001e27983 */ /* 0x000f240000300800 */
[----:B------:R-:W4:Y:S02]  /*9acd0*/  LDL.LU R227, [R1+0x25fc] ;  /* 0x0025fc0001e37983 */ /* 0x000f240000300800 */
[----:B------:R-:W-:-:S02]  /*9ace0*/  IMAD.MOV.U32 R54, RZ, RZ, R26 ;  /* 0x000000ffff367224 */ /* 0x000fc400078e001a */
[----:B------:R-:W-:Y:S02]  /*9acf0*/  IMAD.MOV.U32 R55, RZ, RZ, R27 ;  /* 0x000000ffff377224 */ /* 0x000fe400078e001b */
[----:B------:R-:W-:-:S03]  /*9ad00*/  IMAD.MOV.U32 R53, RZ, RZ, R25 ;  /* 0x000000ffff357224 */ /* 0x000fc600078e0019 */
[----:B------:R-:W-:Y:S02]  /*9ad10*/  STL.64 [R1+0x66c0], R54 ;  /* 0x0066c03601007387 */ /* 0x000fe40000100a00 */
[----:B------:R1:W-:Y:S02]  /*9ad20*/  STL.64 [R1+0x66b8], R52 ;  /* 0x0066b83401007387 */ /* 0x0003e40000100a00 */
[----:B------:R-:W3:Y:S02]  /*9ad30*/  LDL.LU R220, [R1+0x25e0] ;  /* 0x0025e00001dc7983 */ /* 0x000ee40000300800 */
[----:B------:R-:W3:Y:S01]  /*9ad40*/  LDL.LU R221, [R1+0x25e4] ;  /* 0x0025e40001dd7983 */ /* 0x000ee20000300800 */
[----:B------:R-:W3:Y:S01]  /*9ad50*/  LDL.LU R222, [R1+0x25e8] ;  /* 0x0025e80001de7983 */ /* 0x000ee20000300800 */
[----:B------:R-:W3:Y:S02]  /*9ad60*/  LDL.LU R223, [R1+0x25ec] ;  /* 0x0025ec0001df7983 */ /* 0x000ee40000300800 */
[----:B------:R-:W3:Y:S02]  /*9ad70*/  LDL.LU R204, [R1+0x31d0] ;  /* 0x0031d00001cc7983 */ /* 0x000ee40000300800 */
[----:B------:R-:W3:Y:S01]  /*9ad80*/  LDL.LU R205, [R1+0x31d4] ;  /* 0x0031d40001cd7983 */ /* 0x000ee20000300800 */
[----:B------:R-:W3:Y:S01]  /*9ad90*/  LDL.LU R206, [R1+0x31d8] ;  /* 0x0031d80001ce7983 */ /* 0x000ee20000300800 */
[----:B------:R-:W3:Y:S02]  /*9ada0*/  LDL.LU R207, [R1+0x31dc] ;  /* 0x0031dc0001cf7983 */ /* 0x000ee40000300800 */
[----:B-1----:R-:W-:-:S02]  /*9adb0*/  IMAD.MOV.U32 R60, RZ, RZ, R23 ;  /* 0x000000ffff3c7224 */ /* 0x002fc400078e0017 */
[----:B------:R-:W-:Y:S02]  /*9adc0*/  IMAD.MOV.U32 R61, RZ, RZ, R22 ;  /* 0x000000ffff3d7224 */ /* 0x000fe400078e0016 */
[----:B------:R-:W-:Y:S01]  /*9add0*/  IMAD.MOV.U32 R52, RZ, RZ, R21 ;  /* 0x000000ffff347224 */ /* 0x000fe200078e0015 */
[----:B------:R-:W-:Y:S02]  /*9ade0*/  MOV R53, R20 ;  /* 0x0000001400357202 */ /* 0x000fe40000000f00 */
[----:B------:R-:W-:-:S05]  /*9adf0*/  MOV R51, R24 ;  /* 0x0000001800337202 */ /* 0x000fca0000000f00 */
[----:B------:R-:W-:Y:S01]  /*9ae00*/  STL.64 [R1+0x66b0], R50 ;  /* 0x0066b03201007387 */ /* 0x000fe20000100a00 */
[----:B------:R-:W-:Y:S01]  /*9ae10*/  STL.64 [R1+0x66a8], R48 ;  /* 0x0066a83001007387 */ /* 0x000fe20000100a00 */
[C---:B--2---:R-:W-:Y:S08]  /*9ae20*/  HMMA.1688.F32.TF32 R20, R132.reuse, R136, R236 ;  /* 0x000000888414723c */ /* 0x044ff000000810ec */
[C---:B----4-:R-:W-:Y:S11]  /*9ae30*/  HMMA.1688.F32.TF32 R28, R132.reuse, R52, R224 ;  /* 0x00000034841c723c */ /* 0x050ff600000810e0 */
[----:B------:R-:W-:Y:S05]  /*9ae40*/  @!UPT UIADD3 URZ, URZ, URZ, URZ ;  /* 0x0000003f3f3ff290 */ /* 0x000fea000fffe03f */
[----:B------:R-:W-:Y:S01]  /*9ae50*/  MOV R43, R20 ;  /* 0x00000014002b7202 */ /* 0x000fe20000000f00 */
[----:B------:R-:W-:Y:S02]  /*9ae60*/  IMAD.MOV.U32 R45, RZ, RZ, R21 ;  /* 0x000000ffff2d7224 */ /* 0x000fe400078e0015 */
[----:B------:R-:W-:Y:S02]  /*9ae70*/  IMAD.MOV.U32 R46, RZ, RZ, R22 ;  /* 0x000000ffff2e7224 */ /* 0x000fe400078e0016 */
[----:B------:R-:W-:Y:S02]  /*9ae80*/  IMAD.MOV.U32 R47, RZ, RZ, R23 ;  /* 0x000000ffff2f7224 */ /* 0x000fe400078e0017 */
[C---:B---3--:R-:W-:Y:S08]  /*9ae90*/  HMMA.1688.F32.TF32 R20, R132.reuse, R100, R228 ;  /* 0x000000648414723c */ /* 0x048ff000000810e4 */
[----:B------:R-:W-:Y:S11]  /*9aea0*/  HMMA.1688.F32.TF32 R8, R132, R60, R220 ;  /* 0x0000003c8408723c */ /* 0x000ff600000810dc */
[----:B------:R-:W-:Y:S05]  /*9aeb0*/  @!UPT UIADD3 URZ, URZ, URZ, URZ ;  /* 0x0000003f3f3ff290 */ /* 0x000fea000fffe03f */
        /* <DEDUP_REMOVED lines=8> */
[----:B------:R-:W-:Y:S01]  /*9af40*/  IMAD.MOV.U32 R25, RZ, RZ, R8 ;  /* 0x000000ffff197224 */ /* 0x000fe200078e0008 */
[----:B------:R-:W-:Y:S02]  /*9af50*/  STL.64 [R1+0x66d0], R22 ;  /* 0x0066d01601007387 */ /* 0x000fe40000100a00 */
[----:B------:R1:W-:Y:S01]  /*9af60*/  STL.64 [R1+0x66c8], R20 ;  /* 0x0066c81401007387 */ /* 0x0003e20000100a00 */
[----:B------:R-:W-:Y:S01]  /*9af70*/  HMMA.1688.F32.TF32 R8, R132, R88, R204 ;  /* 0x000000588408723c */ /* 0x000fe200000810cc */
[----:B------:R-:W2:Y:S01]  /*9af80*/  LDL.LU R204, [R1+0x30f0] ;  /* 0x0030f00001cc7983 */ /* 0x000ea20000300800 */
[----:B------:R-:W2:Y:S01]  /*9af90*/  LDL.LU R205, [R1+0x30f4] ;  /* 0x0030f40001cd7983 */ /* 0x000ea20000300800 */
[----:B------:R-:W2:Y:S02]  /*9afa0*/  LDL.LU R206, [R1+0x30f8] ;  /* 0x0030f80001ce7983 */ /* 0x000ea40000300800 */
[----:B------:R-:W2:Y:S02]  /*9afb0*/  LDL.LU R207, [R1+0x30fc] ;  /* 0x0030fc0001cf7983 */ /* 0x000ea40000300800 */
[----:B------:R-:W3:Y:S01]  /*9afc0*/  LDL.LU R220, [R1+0x3100] ;  /* 0x0031000001dc7983 */ /* 0x000ee20000300800 */
[----:B------:R-:W3:Y:S01]  /*9afd0*/  LDL.LU R221, [R1+0x3104] ;  /* 0x0031040001dd7983 */ /* 0x000ee20000300800 */
[----:B------:R-:W3:Y:S02]  /*9afe0*/  LDL.LU R222, [R1+0x3108] ;  /* 0x0031080001de7983 */ /* 0x000ee40000300800 */
[----:B------:R-:W3:Y:S02]  /*9aff0*/  LDL.LU R223, [R1+0x310c] ;  /* 0x00310c0001df7983 */ /* 0x000ee40000300800 */
[----:B------:R-:W4:Y:S01]  /*9b000*/  LDL.LU R224, [R1+0x3110] ;  /* 0x0031100001e07983 */ /* 0x000f220000300800 */
[----:B------:R-:W4:Y:S01]  /*9b010*/  LDL.LU R225, [R1+0x3114] ;  /* 0x0031140001e17983 */ /* 0x000f220000300800 */
[----:B------:R-:W4:Y:S02]  /*9b020*/  LDL.LU R226, [R1+0x3118] ;  /* 0x0031180001e27983 */ /* 0x000f240000300800 */
[----:B------:R-:W4:Y:S02]  /*9b030*/  LDL.LU R227, [R1+0x311c] ;  /* 0x00311c0001e37983 */ /* 0x000f240000300800 */
[----:B------:R-:W2:Y:S01]  /*9b040*/  LDL.LU R228, [R1+0x3120] ;  /* 0x0031200001e47983 */ /* 0x000ea20000300800 */
[----:B------:R-:W2:Y:S01]  /*9b050*/  LDL.LU R229, [R1+0x3124] ;  /* 0x0031240001e57983 */ /* 0x000ea20000300800 */
[----:B------:R-:W2:Y:S02]  /*9b060*/  LDL.LU R230, [R1+0x3128] ;  /* 0x0031280001e67983 */ /* 0x000ea40000300800 */
[----:B------:R-:W2:Y:S02]  /*9b070*/  LDL.LU R231, [R1+0x312c] ;  /* 0x00312c0001e77983 */ /* 0x000ea40000300800 */
        /* <DEDUP_REMOVED lines=8> */
[----:B------:R-:W1:Y:S01]  /*9b100*/  LDL.LU R92, [R1+0x31c0] ;  /* 0x0031c000015c7983 */ /* 0x000e620000300800 */
[----:B------:R-:W1:Y:S01]  /*9b110*/  LDL.LU R93, [R1+0x31c4] ;  /* 0x0031c400015d7983 */ /* 0x000e620000300800 */
[----:B------:R-:W1:Y:S02]  /*9b120*/  LDL.LU R94, [R1+0x31c8] ;  /* 0x0031c800015e7983 */ /* 0x000e640000300800 */
[----:B------:R-:W1:Y:S02]  /*9b130*/  LDL.LU R95, [R1+0x31cc] ;  /* 0x0031cc00015f7983 */ /* 0x000e640000300800 */
        /* <DEDUP_REMOVED lines=16> */
[----:B------:R-:W-:-:S02]  /*9b240*/  IMAD.MOV.U32 R26, RZ, RZ, R29 ;  /* 0x000000ffff1a7224 */ /* 0x000fc400078e001d */
[----:B------:R-:W-:Y:S02]  /*9b250*/  IMAD.MOV.U32 R28, RZ, RZ, R8 ;  /* 0x000000ffff1c7224 */ /* 0x000fe400078e0008 */
[----:B------:R-:W-:Y:S02]  /*9b260*/  IMAD.MOV.U32 R27, RZ, RZ, R30 ;  /* 0x000000ffff1b7224 */ /* 0x000fe400078e001e */
[----:B------:R-:W-:Y:S01]  /*9b270*/  IMAD.MOV.U32 R29, RZ, RZ, R9 ;  /* 0x000000ffff1d7224 */ /* 0x000fe200078e0009 */
[----:B------:R-:W2:Y:S01]  /*9b280*/  LDL.LU R8, [R1+0x3190] ;  /* 0x0031900001087983 */ /* 0x000ea20000300800 */
[----:B------:R-:W-:Y:S02]  /*9b290*/  IMAD.MOV.U32 R30, RZ, RZ, R10 ;  /* 0x000000ffff1e7224 */ /* 0x000fe400078e000a */
[----:B------:R-:W2:Y:S02]  /*9b2a0*/  LDL.LU R9, [R1+0x3194] ;  /* 0x0031940001097983 */ /* 0x000ea40000300800 */
[----:B------:R-:W-:Y:S01]  /*9b2b0*/  IMAD.MOV.U32 R24, RZ, RZ, R11 ;  /* 0x000000ffff187224 */ /* 0x000fe200078e000b */
[----:B------:R-:W2:Y:S01]  /*9b2c0*/  LDL.LU R10, [R1+0x3198] ;  /* 0x00319800010a7983 */ /* 0x000ea20000300800 */
[----:B------:R-:W2:Y:S02]  /*9b2d0*/  LDL.LU R11, [R1+0x319c] ;  /* 0x00319c00010b7983 */ /* 0x000ea40000300800 */
[----:B------:R-:W2:Y:S02]  /*9b2e0*/  LDL.LU R76, [R1+0x31a0] ;  /* 0x0031a000014c7983 */ /* 0x000ea40000300800 */
[----:B------:R-:W2:Y:S01]  /*9b2f0*/  LDL.LU R77, [R1+0x31a4] ;  /* 0x0031a400014d7983 */ /* 0x000ea20000300800 */
[----:B------:R-:W2:Y:S01]  /*9b300*/  LDL.LU R78, [R1+0x31a8] ;  /* 0x0031a800014e7983 */ /* 0x000ea20000300800 */
[----:B------:R-:W3:Y:S02]  /*9b310*/  LDL.LU R79, [R1+0x31ac] ;  /* 0x0031ac00014f7983 */ /* 0x000ee40000300800 */
[----:B------:R-:W4:Y:S02]  /*9b320*/  LDL.LU R212, [R1+0x3170] ;  /* 0x0031700001d47983 */ /* 0x000f240000300800 */
[----:B------:R-:W4:Y:S01]  /*9b330*/  LDL.LU R213, [R1+0x3174] ;  /* 0x0031740001d57983 */ /* 0x000f220000300800 */
[----:B------:R-:W4:Y:S01]  /*9b340*/  LDL.LU R214, [R1+0x3178] ;  /* 0x0031780001d67983 */ /* 0x000f220000300800 */
[----:B------:R-:W4:Y:S02]  /*9b350*/  LDL.LU R215, [R1+0x317c] ;  /* 0x00317c0001d77983 */ /* 0x000f240000300800 */
[----:B------:R-:W-:Y:S02]  /*9b360*/  STL.64 [R1+0x66f0], R26 ;  /* 0x0066f01a01007387 */ /* 0x000fe40000100a00 */
[----:B------:R-:W-:Y:S01]  /*9b370*/  STL.64 [R1+0x66e8], R24 ;  /* 0x0066e81801007387 */ /* 0x000fe20000100a00 */
[----:B------:R-:W-:Y:S01]  /*9b380*/  STL.64 [R1+0x66e0], R30 ;  /* 0x0066e01e01007387 */ /* 0x000fe20000100a00 */
[----:B------:R3:W-:Y:S01]  /*9b390*/  STL.64 [R1+0x66d8], R28 ;  /* 0x0066d81c01007387 */ /* 0x0007e20000100a00 */
[C---:B-1----:R-:W-:Y:S11]  /*9b3a0*/  HMMA.1688.F32.TF32 R20, R132.reuse, R80, R92 ;  /* 0x000000508414723c */ /* 0x042ff6000008105c */
[----:B------:R-:W-:Y:S11]  /*9b3b0*/  @!UPT UIADD3 URZ, URZ, URZ, URZ ;  /* 0x0000003f3f3ff290 */ /* 0x000ff6000fffe03f */
[----:B------:R-:W-:Y:S02]  /*9b3c0*/  @!UPT UIADD3 URZ, URZ, URZ, URZ ;  /* 0x0000003f3f3ff290 */ /* 0x000fe4000fffe03f */
[----:B------:R-:W-:Y:S01]  /*9b3d0*/  MOV R36, R20 ;  /* 0x0000001400247202 */ /* 0x000fe20000000f00 */
[----:B------:R-:W-:Y:S02]  /*9b3e0*/  IMAD.MOV.U32 R32, RZ, RZ, R21 ;  /* 0x000000ffff207224 */ /* 0x000fe400078e0015 */
[----:B------:R-:W-:Y:S02]  /*9b3f0*/  IMAD.MOV.U32 R33, RZ, RZ, R22 ;  /* 0x000000ffff217224 */ /* 0x000fe400078e0016 */
[----:B------:R-:W-:Y:S02]  /*9b400*/  IMAD.MOV.U32 R34, RZ, RZ, R23 ;  /* 0x000000ffff227224 */ /* 0x000fe400078e0017 */
[C---:B--2---:R-:W-:Y:S08]  /*9b410*/  HMMA.1688.F32.TF32 R20, R132.reuse, R16, R84 ;  /* 0x000000108414723c */ /* 0x044ff00000081054 */
[----:B---3--:R-:W-:Y:S01]  /*9b420*/  HMMA.1688.F32.TF32 R28, R132, R244, R76 ;  /* 0x000000f4841c723c */ /* 0x008fe2000008104c */
[----:B------:R-:W-:Y:S01]  /*9b430*/  STL.64 [R1+0x6710], R34 ;  /* 0x0067102201007387 */ /* 0x000fe20000100a00 */
[----:B------:R-:W-:Y:S02]  /*9b440*/  STL.64 [R1+0x6708], R32 ;  /* 0x0067082001007387 */ /* 0x000fe40000100a00 */
[----:B------:R-:W-:Y:S02]  /*9b450*/  STL.64 [R1+0x6700], R38 ;  /* 0x0067002601007387 */ /* 0x000fe40000100a00 */
[----:B------:R-:W-:Y:S10]  /*9b460*/  STL.64 [R1+0x66f8], R36 ;  /* 0x0066f82401007387 */ /* 0x000ff40000100a00 */
[----:B------:R-:W-:-:S02]  /*9b470*/  IMAD.MOV.U32 R44, RZ, RZ, R20 ;  /* 0x000000ffff2c7224 */ /* 0x000fc400078e0014 */
[----:B------:R-:W-:Y:S01]  /*9b480*/  IMAD.MOV.U32 R40, RZ, RZ, R21 ;  /* 0x000000ffff287224 */ /* 0x000fe200078e0015 */
[----:B------:R-:W-:Y:S01]  /*9b490*/  MOV R41, R22 ;  /* 0x0000001600297202 */ /* 0x000fe20000000f00 */
[----:B------:R-:W-:Y:S02]  /*9b4a0*/  IMAD.MOV.U32 R42, RZ, RZ, R23 ;  /* 0x000000ffff2a7224 */ /* 0x000fe400078e0017 */
[C---:B------:R-:W-:Y:S08]  /*9b4b0*/  HMMA.1688.F32.TF32 R20, R132.reuse, R196, R8 ;  /* 0x000000c48414723c */ /* 0x040ff00000081008 */
[C---:B------:R-:W-:Y:S01]  /*9b4c0*/  HMMA.1688.F32.TF32 R8, R132.reuse, R116, R188 ;  /* 0x000000748408723c */ /* 0x040fe200000810bc */
[----:B------:R-:W-:Y:S01]  /*9b4d0*/  STL.64 [R1+0x6730], R42 ;  /* 0x0067302a01007387 */ /* 0x000fe20000100a00 */
[----:B------:R-:W-:Y:S02]  /*9b4e0*/  STL.64 [R1+0x6728], R40 ;  /* 0x0067282801007387 */ /* 0x000fe40000100a00 */
[----:B------:R-:W-:Y:S02]  /*9b4f0*/  STL.64 [R1+0x6720], R46 ;  /* 0x0067202e01007387 */ /* 0x000fe40000100a00 */
[----:B------:R-:W-:Y:S01]  /*9b500*/  STL.64 [R1+0x6718], R44 ;  /* 0x0067182c01007387 */ /* 0x000fe20000100a00 */
[----:B------:R-:W-:Y:S01]  /*9b510*/  STL.64 [R1+0xe30], R28 ;  /* 0x000e301c01007387 */ /* 0x000fe20000100a00 */
[----:B------:R4:W-:Y:S02]  /*9b520*/  STL.64 [R1+0xe38], R30 ;  /* 0x000e381e01007387 */ /* 0x0009e40000100a00 */
[C---:B----4-:R-:W-:Y:S05]  /*9b530*/  HMMA.1688.F32.TF32 R28, R132.reuse, R140, R212 ;  /* 0x0000008c841c723c */ /* 0x050fea00000810d4 */
[----:B------:R-:W-:Y:S01]  /*9b540*/  STL.64 [R1+0xe20], R20 ;  /* 0x000e201401007387 */ /* 0x000fe20000100a00 */
[----:B------:R1:W-:Y:S07]  /*9b550*/  STL.64 [R1+0xe28], R22 ;  /* 0x000e281601007387 */ /* 0x0003ee0000100a00 */
[----:B------:R-:W-:Y:S02]  /*9b560*/  STL.64 [R1+0xe10], R8 ;  /* 0x000e100801007387 */ /* 0x000fe40000100a00 */
[----:B------:R2:W-:Y:S01]  /*9b570*/  STL.64 [R1+0xe18], R10 ;  /* 0x000e180a01007387 */ /* 0x0005e20000100a00 */
[C---:B-1----:R-:W-:Y:S08]  /*9b580*/  HMMA.1688.F32.TF32 R20, R132.reuse, R144, R232 ;  /* 0x000000908414723c */ /* 0x042ff000000810e8 */
[C---:B--2---:R-:W-:Y:S01]  /*9b590*/  HMMA.1688.F32.TF32 R8, R132.reuse, R148, R152 ;  /* 0x000000948408723c */ /* 0x044fe20000081098 */
[----:B------:R-:W-:Y:S01]  /*9b5a0*/  STL.64 [R1+0xe00], R28 ;  /* 0x000e001c01007387 */ /* 0x000fe20000100a00 */
[----:B------:R1:W-:Y:S06]  /*9b5b0*/  STL.64 [R1+0xe08], R30 ;  /* 0x000e081e01007387 */ /* 0x0003ec0000100a00 */
[C---:B-1----:R-:W-:Y:S07]  /*9b5c0*/  HMMA.1688.F32.TF32 R28, R132.reuse, R96, R172 ;  /* 0x00000060841c723c */ /* 0x042fee00000810ac */
        /* <DEDUP_REMOVED lines=14> */
[----:B--2---:R-:W-:Y:S01]  /*9b6b0*/  HMMA.1688.F32.TF32 R8, R132, R72, R204 ;  /* 0x000000488408723c */ /* 0x004fe200000810cc */
[----:B------:R-:W-:Y:S01]  /*9b6c0*/  STL.64 [R1+0xda0], R28 ;  /* 0x000da01c01007387 */ /* 0x000fe20000100a00 */
[----:B------:R-:W-:Y:S02]  /*9b6d0*/  STL.64 [R1+0xda8], R30 ;  /* 0x000da81e01007387 */ /* 0x000fe40000100a00 */
[----:B------:R-:W2:Y:S11]  /*9b6e0*/  LDL.LU R220, [R1+0x2f60] ;  /* 0x002f600001dc7983 */ /* 0x000eb60000300800 */
[----:B------:R-:W-:Y:S01]  /*9b6f0*/  STL.64 [R1+0xd90], R20 ;  /* 0x000d901401007387 */ /* 0x000fe20000100a00 */
[----:B------:R-:W-:Y:S07]  /*9b700*/  STL.64 [R1+0xd98], R22 ;  /* 0x000d981601007387 */ /* 0x000fee0000100a00 */
[----:B------:R1:W-:Y:S02]  /*9b710*/  STL.64 [R1+0xd80], R8 ;  /* 0x000d800801007387 */ /* 0x0003e40000100a00 */
[----:B------:R3:W-:Y:S01]  /*9b720*/  STL.64 [R1+0xd88], R10 ;  /* 0x000d880a01007387 */ /* 0x0007e20000100a00 */
[----:B------:R-:W2:Y:S01]  /*9b730*/  LDL.LU R221, [R1+0x2f64] ;  /* 0x002f640001dd7983 */ /* 0x000ea20000300800 */
[----:B------:R-:W2:Y:S02]  /*9b740*/  LDL.LU R222, [R1+0x2f68] ;  /* 0x002f680001de7983 */ /* 0x000ea40000300800 */
[----:B------:R-:W2:Y:S02]  /*9b750*/  LDL.LU R223, [R1+0x2f6c] ;  /* 0x002f6c0001df7983 */ /* 0x000ea40000300800 */
        /* <DEDUP_REMOVED lines=24> */
[----:B-1----:R-:W2:Y:S01]  /*9b8e0*/  LDL.LU R8, [R1+0x2ff0] ;  /* 0x002ff00001087983 */ /* 0x002ea20000300800 */
[----:B------:R-:W2:Y:S01]  /*9b8f0*/  LDL.LU R9, [R1+0x2ff4] ;  /* 0x002ff40001097983 */ /* 0x000ea20000300800 */
[----:B---3--:R-:W2:Y:S02]  /*9b900*/  LDL.LU R10, [R1+0x2ff8] ;  /* 0x002ff800010a7983 */ /* 0x008ea40000300800 */
[----:B------:R-:W2:Y:S02]  /*9b910*/  LDL.LU R11, [R1+0x2ffc] ;  /* 0x002ffc00010b7983 */ /* 0x000ea40000300800 */
[----:B------:R-:W3:Y:S01]  /*9b920*/  LDL.LU R76, [R1+0x3000] ;  /* 0x00300000014c7983 */ /* 0x000ee20000300800 */
[----:B------:R-:W3:Y:S01]  /*9b930*/  LDL.LU R77, [R1+0x3004] ;  /* 0x00300400014d7983 */ /* 0x000ee20000300800 */
[----:B------:R-:W3:Y:S02]  /*9b940*/  LDL.LU R78, [R1+0x3008] ;  /* 0x00300800014e7983 */ /* 0x000ee40000300800 */
[----:B------:R-:W3:Y:S02]  /*9b950*/  LDL.LU R79, [R1+0x300c] ;  /* 0x00300c00014f7983 */ /* 0x000ee40000300800 */
        /* <DEDUP_REMOVED lines=72> */
[----:B------:R-:W-:-:S02]  /*9bde0*/  IMAD.MOV.U32 R15, RZ, RZ, R136 ;  /* 0x000000ffff0f7224 */ /* 0x000fc400078e0088 */
[----:B------:R-:W-:Y:S01]  /*9bdf0*/  IMAD.MOV.U32 R14, RZ, RZ, R137 ;  /* 0x000000ffff0e7224 */ /* 0x000fe200078e0089 */
[----:B------:R-:W-:Y:S04]  /*9be00*/  LDS R136, [R2+0x10100] ;  /* 0x0101000002887984 */ /* 0x000fe80000000800 */
[----:B------:R-:W1:Y:S01]  /*9be10*/  LDS R137, [R243+0x10100] ;  /* 0x01010000f3897984 */ /* 0x000e620000000800 */
[----:B------:R-:W-:Y:S02]  /*9be20*/  IMAD.MOV.U32 R64, RZ, RZ, R7 ;  /* 0x000000ffff407224 */ /* 0x000fe400078e0007 */
[----:B------:R-:W-:Y:S02]  /*9be30*/  IMAD.MOV.U32 R65, RZ, RZ, R6 ;  /* 0x000000ffff417224 */ /* 0x000fe400078e0006 */
[----:B------:R-:W-:Y:S01]  /*9be40*/  IMAD.MOV.U32 R24, RZ, RZ, R15 ;  /* 0x000000ffff187224 */ /* 0x000fe200078e000f */
[----:B------:R-:W-:Y:S01]  /*9be50*/  MOV R25, R14 ;  /* 0x0000000e00197202 */ /* 0x000fe20000000f00 */
[C---:B--2---:R-:W-:Y:S08]  /*9be60*/  HMMA.1688.F32.TF32 R40, R132.reuse, R4, R40 ;  /* 0x000000048428723c */ /* 0x044ff00000081028 */
[C---:B---3--:R-:W-:Y:S11]  /*9be70*/  HMMA.1688.F32.TF32 R44, R132.reuse, R12, R44 ;  /* 0x0000000c842c723c */ /* 0x048ff6000008102c */
[----:B------:R-:W-:Y:S11]  /*9be80*/  @!UPT UIADD3 URZ, URZ, URZ, URZ ;  /* 0x0000003f3f3ff290 */ /* 0x000ff6000fffe03f */
[----:B------:R-:W-:Y:S01]  /*9be90*/  @!UPT UIADD3 URZ, URZ, URZ, URZ ;  /* 0x0000003f3f3ff290 */ /* 0x000fe2000fffe03f */
[----:B------:R-:W-:Y:S01]  /*9bea0*/  STL.64 [R1+0xd70], R44 ;  /* 0x000d702c01007387 */ /* 0x000fe20000100a00 */
[----:B------:R4:W-:Y:S02]  /*9beb0*/  STL.64 [R1+0xd78], R46 ;  /* 0x000d782e01007387 */ /* 0x0009e40000100a00 */
[----:B------:R-:W-:Y:S02]  /*9bec0*/  STL.64 [R1+0xd60], R40 ;  /* 0x000d602801007387 */ /* 0x000fe40000100a00 */
[----:B------:R2:W-:Y:S01]  /*9bed0*/  STL.64 [R1+0xd68], R42 ;  /* 0x000d682a01007387 */ /* 0x0005e20000100a00 */
[C---:B----4-:R-:W-:Y:S08]  /*9bee0*/  HMMA.1688.F32.TF32 R44, R132.reuse, R184, R36 ;  /* 0x000000b8842c723c */ /* 0x050ff00000081024 */
[C---:B--2---:R-:W-:Y:S08]  /*9bef0*/  HMMA.1688.F32.TF32 R40, R132.reuse, R128, R32 ;  /* 0x000000808428723c */ /* 0x044ff00000081020 */
[C---:B------:R-:W-:Y:S08]  /*9bf00*/  HMMA.1688.F32.TF32 R36, R132.reuse, R216, R28 ;  /* 0x000000d88424723c */ /* 0x040ff0000008101c */
[C---:B------:R-:W-:Y:S08]  /*9bf10*/  HMMA.1688.F32.TF32 R32, R132.reuse, R208, R20 ;  /* 0x000000d08420723c */ /* 0x040ff00000081014 */
[C---:B------:R-:W-:Y:S08]  /*9bf20*/  HMMA.1688.F32.TF32 R28, R132.reuse, R200, R48 ;  /* 0x000000c8841c723c */ /* 0x040ff00000081030 */
[----:B------:R-:W-:Y:S01]  /*9bf30*/  HMMA.1688.F32.TF32 R20, R132, R248, R56 ;  /* 0x000000f88414723c */ /* 0x000fe20000081038 */
[----:B------:R-:W-:Y:S04]  /*9bf40*/  LDS R132, [R2+0x10180] ;  /* 0x0101800002847984 */ /* 0x000fe80000000800 */
[----:B------:R-:W-:Y:S04]  /*9bf50*/  LDS R134, [R2+0x12180] ;  /* 0x0121800002867984 */ /* 0x000fe80000000800 */
[----:B------:R-:W-:Y:S04]  /*9bf60*/  LDS R133, [R243+0x10180] ;  /* 0x01018000f3857984 */ /* 0x000fe80000000800 */
[----:B------:R-:W2:Y:S04]  /*9bf70*/  LDS R135, [R243+0x12180] ;  /* 0x01218000f3877984 */ /* 0x000ea80000000800 */
[----:B------:R-:W-:Y:S01]  /*9bf80*/  STL.64 [R1+0xd50], R44 ;  /* 0x000d502c01007387 */ /* 0x000fe20000100a00 */
[----:B------:R-:W-:Y:S02]  /*9bf90*/  STL.64 [R1+0xd58], R46 ;  /* 0x000d582e01007387 */ /* 0x000fe40000100a00 */
[----:B------:R-:W-:Y:S02]  /*9bfa0*/  STL.64 [R1+0xd40], R40 ;  /* 0x000d402801007387 */ /* 0x000fe40000100a00 */
[----:B------:R-:W-:Y:S01]  /*9bfb0*/  STL.64 [R1+0xd48], R42 ;  /* 0x000d482a01007387 */ /* 0x000fe20000100a00 */
[----:B------:R-:W-:Y:S01]  /*9bfc0*/  STL.64 [R1+0xd30], R36 ;  /* 0x000d302401007387 */ /* 0x000fe20000100a00 */
[----:B------:R-:W-:Y:S02]  /*9bfd0*/  STL.64 [R1+0xd38], R38 ;  /* 0x000d382601007387 */ /* 0x000fe40000100a00 */
[----:B------:R-:W-:Y:S02]  /*9bfe0*/  STL.64 [R1+0xd20], R32 ;  /* 0x000d202001007387 */ /* 0x000fe40000100a00 */
[----:B------:R1:W-:Y:S01]  /*9bff0*/  STL.64 [R1+0xd28], R34 ;  /* 0x000d282201007387 */ /* 0x0003e20000100a00 */
[----:B------:R-:W-:Y:S01]  /*9c000*/  STL.64 [R1+0xd10], R28 ;  /* 0x000d101c01007387 */ /* 0x000fe20000100a00 */
[----:B------:R3:W-:Y:S02]  /*9c010*/  STL.64 [R1+0xd18], R30 ;  /* 0x000d181e01007387 */ /* 0x0007e40000100a00 */
[----:B------:R-:W-:Y:S02]  /*9c020*/  STL.64 [R1+0x4e0], R20 ;  /* 0x0004e01401007387 */ /* 0x000fe40000100a00 */
[----:B------:R4:W-:Y:S01]  /*9c030*/  STL.64 [R1+0x4e8], R22 ;  /* 0x0004e81601007387 */ /* 0x0009e20000100a00 */
[C---:B-1----:R-:W-:Y:S08]  /*9c040*/  HMMA.1688.F32.TF32 R32, R136.reuse, R64, R68 ;  /* 0x000000408820723c */ /* 0x042ff00000081044 */
[C---:B---3--:R-:W-:Y:S08]  /*9c050*/  HMMA.1688.F32.TF32 R28, R136.reuse, R124, R120 ;  /* 0x0000007c881c723c */ /* 0x048ff00000081078 */
[C---:B----4-:R-:W-:Y:S07]  /*9c060*/  HMMA.1688.F32.TF32 R20, R136.reuse, R176, R112 ;  /* 0x000000b08814723c */ /* 0x050fee0000081070 */
[----:B------:R-:W-:Y:S01]  /*9c070*/  STL.64 [R1+0xd00], R32 ;  /* 0x000d002001007387 */ /* 0x000fe20000100a00 */
[----:B------:R1:W-:Y:S07]  /*9c080*/  STL.64 [R1+0xd08], R34 ;  /* 0x000d082201007387 */ /* 0x0003ee0000100a00 */
[----:B------:R-:W-:Y:S02]  /*9c090*/  STL.64 [R1+0xcf0], R28 ;  /* 0x000cf01c01007387 */ /* 0x000fe40000100a00 */
[----:B------:R3:W-:Y:S06]  /*9c0a0*/  STL.64 [R1+0xcf8], R30 ;  /* 0x000cf81e01007387 */ /* 0x0007ec0000100a00 */
[----:B------:R-:W-:Y:S01]  /*9c0b0*/  STL.64 [R1+0xce0], R20 ;  /* 0x000ce01401007387 */ /* 0x000fe20000100a00 */
        /* <DEDUP_REMOVED lines=12> */
[C---:B----4-:R-:W-:Y:S08]  /*9c180*/  HMMA.1688.F32.TF32 R20, R136.reuse, R60, R8 ;  /* 0x0000003c8814723c */ /* 0x050ff00000081008 */
[C---:B------:R-:W-:Y:S01]  /*9c190*/  HMMA.1688.F32.TF32 R8, R136.reuse, R88, R188 ;  /* 0x000000588808723c */ /* 0x040fe200000810bc */
[----:B------:R-:W-:Y:S01]  /*9c1a0*/  STL.64 [R1+0xca0], R32 ;  /* 0x000ca02001007387 */ /* 0x000fe20000100a00 */
[----:B------:R-:W-:Y:S05]  /*9c1b0*/  STL.64 [R1+0xca8], R34 ;  /* 0x000ca82201007387 */ /* 0x000fea0000100a00 */
[----:B------:R-:W-:Y:S02]  /*9c1c0*/  STL.64 [R1+0xc90], R28 ;  /* 0x000c901c01007387 */ /* 0x000fe40000100a00 */
[----:B------:R1:W-:Y:S06]  /*9c1d0*/  STL.64 [R1+0xc98], R30 ;  /* 0x000c981e01007387 */ /* 0x0003ec0000100a00 */
[----:B------:R-:W-:Y:S01]  /*9c1e0*/  STL.64 [R1+0xc80], R20 ;  /* 0x000c801401007387 */ /* 0x000fe20000100a00 */
[----:B------:R3:W-:Y:S07]  /*9c1f0*/  STL.64 [R1+0xc88], R22 ;  /* 0x000c881601007387 */ /* 0x0007ee0000100a00 */
        /* <DEDUP_REMOVED lines=24> */
[----:B------:R-:W-:Y:S02]  /*9c380*/  STL.64 [R1+0xc08], R30 ;  /* 0x000c081e01007387 */ /* 0x000fe40000100a00 */
[----:B------:R-:W3:Y:S05]  /*9c390*/  LDL.LU R228, [R1+0x450] ;  /* 0x0004500001e47983 */ /* 0x000eea0000300800 */
[----:B------:R-:W-:Y:S01]  /*9c3a0*/  STL.64 [R1+0xbf0], R20 ;  /* 0x000bf01401007387 */ /* 0x000fe20000100a00 */
[----:B------:R-:W-:Y:S07]  /*9c3b0*/  STL.64 [R1+0xbf8], R22 ;  /* 0x000bf81601007387 */ /* 0x000fee0000100a00 */
[----:B------:R1:W-:Y:S02]  /*9c3c0*/  STL.64 [R1+0xbe0], R8 ;  /* 0x000be00801007387 */ /* 0x0003e40000100a00 */
[----:B------:R4:W-:Y:S02]  /*9c3d0*/  STL.64 [R1+0xbe8], R10 ;  /* 0x000be80a01007387 */ /* 0x0009e40000100a00 */
[----:B------:R-:W3:Y:S01]  /*9c3e0*/  LDL.LU R229, [R1+0x454] ;  /* 0x0004540001e57983 */ /* 0x000ee20000300800 */
[----:B------:R-:W3:Y:S01]  /*9c3f0*/  LDL.LU R230, [R1+0x458] ;  /* 0x0004580001e67983 */ /* 0x000ee20000300800 */
[----:B------:R-:W3:Y:S02]  /*9c400*/  LDL.LU R231, [R1+0x45c] ;  /* 0x00045c0001e77983 */ /* 0x000ee40000300800 */
        /* <DEDUP_REMOVED lines=16> */
[----:B-1----:R-:W2:Y:S02]  /*9c510*/  LDL.LU R8, [R1+0x4c0] ;  /* 0x0004c00001087983 */ /* 0x002ea40000300800 */
[----:B------:R-:W2:Y:S01]  /*9c520*/  LDL.LU R9, [R1+0x4c4] ;  /* 0x0004c40001097983 */ /* 0x000ea20000300800 */
[----:B----4-:R-:W2:Y:S01]  /*9c530*/  LDL.LU R10, [R1+0x4c8] ;  /* 0x0004c800010a7983 */ /* 0x010ea20000300800 */
[----:B------:R-:W2:Y:S02]  /*9c540*/  LDL.LU R11, [R1+0x4cc] ;  /* 0x0004cc00010b7983 */ /* 0x000ea40000300800 */
[----:B------:R-:W4:Y:S02]  /*9c550*/  LDL.LU R76, [R1+0x4d0] ;  /* 0x0004d000014c7983 */ /* 0x000f240000300800 */
[----:B------:R-:W4:Y:S01]  /*9c560*/  LDL.LU R77, [R1+0x4d4] ;  /* 0x0004d400014d7983 */ /* 0x000f220000300800 */
[----:B------:R-:W4:Y:S01]  /*9c570*/  LDL.LU R78, [R1+0x4d8] ;  /* 0x0004d800014e7983 */ /* 0x000f220000300800 */
[----:B------:R-:W4:Y:S02]  /*9c580*/  LDL.LU R79, [R1+0x4dc] ;  /* 0x0004dc00014f7983 */ /* 0x000f240000300800 */
        /* <DEDUP_REMOVED lines=67> */
[----:B------:R-:W4:Y:S01]  /*9c9c0*/  LDL.LU R207, [R1+0x2e7c] ;  /* 0x002e7c0001cf7983 */ /* 0x000f220000300800 */
[C---:B--2---:R-:W-:Y:S08]  /*9c9d0*/  HMMA.1688.F32.TF32 R36, R136.reuse, R156, R32 ;  /* 0x0000009c8824723c */ /* 0x044ff00000081020 */
[C---:B------:R-:W-:Y:S08]  /*9c9e0*/  HMMA.1688.F32.TF32 R32, R136.reuse, R160, R28 ;  /* 0x000000a08820723c */ /* 0x040ff0000008101c */
[C---:B---3--:R-:W-:Y:S08]  /*9c9f0*/  HMMA.1688.F32.TF32 R20, R136.reuse, R164, R20 ;  /* 0x000000a48814723c */ /* 0x048ff00000081014 */
        /* <DEDUP_REMOVED lines=10> */
[C---:B--2---:R-:W-:Y:S08]  /*9caa0*/  HMMA.1688.F32.TF32 R20, R136.reuse, R12, R68 ;  /* 0x0000000c8814723c */ /* 0x044ff00000081044 */
        /* <DEDUP_REMOVED lines=8> */
[C---:B--2---:R-:W-:Y:S08]  /*9cb30*/  HMMA.1688.F32.TF32 R20, R136.reuse, R128, R108 ;  /* 0x000000808814723c */ /* 0x044ff0000008106c */
[----:B---3--:R-:W-:Y:S08]  /*9cb40*/  HMMA.1688.F32.TF32 R28, R136, R216, R104 ;  /* 0x000000d8881c723c */ /* 0x008ff00000081068 */
[----:B------:R-:W-:Y:S01]  /*9cb50*/  HMMA.1688.F32.TF32 R8, R132, R64, R8 ;  /* 0x000000408408723c */ /* 0x000fe20000081008 */
[----:B------:R-:W-:Y:S01]  /*9cb60*/  STL.64 [R1+0xb60], R32 ;  /* 0x000b602001007387 */ /* 0x000fe20000100a00 */
[----:B------:R1:W-:Y:S05]  /*9cb70*/  STL.64 [R1+0xb68], R34 ;  /* 0x000b682201007387 */ /* 0x0003ea0000100a00 */
[----:B------:R-:W-:Y:S02]  /*9cb80*/  STL.64 [R1+0xb50], R20 ;  /* 0x000b501401007387 */ /* 0x000fe40000100a00 */
[----:B------:R2:W-:Y:S06]  /*9cb90*/  STL.64 [R1+0xb58], R22 ;  /* 0x000b581601007387 */ /* 0x0005ec0000100a00 */
[----:B------:R-:W-:Y:S01]  /*9cba0*/  STL.64 [R1+0xb40], R28 ;  /* 0x000b401c01007387 */ /* 0x000fe20000100a00 */
[----:B------:R3:W-:Y:S01]  /*9cbb0*/  STL.64 [R1+0xb48], R30 ;  /* 0x000b481e01007387 */ /* 0x0007e20000100a00 */
[C---:B-1----:R-:W-:Y:S08]  /*9cbc0*/  HMMA.1688.F32.TF32 R32, R136.reuse, R208, R92 ;  /* 0x000000d08820723c */ /* 0x042ff0000008105c */
[C---:B--2---:R-:W-:Y:S08]  /*9cbd0*/  HMMA.1688.F32.TF32 R20, R136.reuse, R200, R84 ;  /* 0x000000c88814723c */ /* 0x044ff00000081054 */
[----:B---3--:R-:W-:Y:S01]  /*9cbe0*/  HMMA.1688.F32.TF32 R28, R136, R248, R76 ;  /* 0x000000f8881c723c */ /* 0x008fe2000008104c */
[----:B------:R-:W-:Y:S04]  /*9cbf0*/  LDS R136, [R2+0x10200] ;  /* 0x0102000002887984 */ /* 0x000fe80000000800 */
[----:B------:R-:W-:Y:S04]  /*9cc00*/  LDS R138, [R2+0x12200] ;  /* 0x01220000028a7984 */ /* 0x000fe80000000800 */
[----:B------:R-:W-:Y:S04]  /*9cc10*/  LDS R137, [R243+0x10200] ;  /* 0x01020000f3897984 */ /* 0x000fe80000000800 */
[----:B------:R-:W1:Y:S04]  /*9cc20*/  LDS R139, [R243+0x12200] ;  /* 0x01220000f38b7984 */ /* 0x000e680000000800 */
        /* <DEDUP_REMOVED lines=8> */
[C---:B--2---:R-:W-:Y:S08]  /*9ccb0*/  HMMA.1688.F32.TF32 R20, R132.reuse, R124, R188 ;  /* 0x0000007c8414723c */ /* 0x044ff000000810bc */
        /* <DEDUP_REMOVED lines=8> */
[C---:B--2---:R-:W-:Y:S08]  /*9cd40*/  HMMA.1688.F32.TF32 R20, R132.reuse, R192, R152 ;  /* 0x000000c08414723c */ /* 0x044ff00000081098 */
[C---:B---3--:R-:W-:Y:S08]  /*9cd50*/  HMMA.1688.F32.TF32 R28, R132.reuse, R24, R172 ;  /* 0x00000018841c723c */ /* 0x048ff000000810ac */
[C---:B----4-:R-:W-:Y:S07]  /*9cd60*/  HMMA.1688.F32.TF32 R8, R132.reuse, R100, R236 ;  /* 0x000000648408723c */ /* 0x050fee00000810ec */
[----:B------:R-:W-:Y:S01]  /*9cd70*/  STL.64 [R1+0x480], R20 ;  /* 0x0004801401007387 */ /* 0x000fe20000100a00 */
[----:B------:R2:W-:Y:S07]  /*9cd80*/  STL.64 [R1+0x488], R22 ;  /* 0x0004881601007387 */ /* 0x0005ee0000100a00 */
[----:B------:R-:W-:Y:S02]  /*9cd90*/  STL.64 [R1+0x470], R28 ;  /* 0x0004701c01007387 */ /* 0x000fe40000100a00 */
[----:B------:R-:W-:Y:S01]  /*9cda0*/  STL.64 [R1+0x478], R30 ;  /* 0x0004781e01007387 */ /* 0x000fe20000100a00 */
[----:B------:R-:W-:Y:S05]  /*9cdb0*/  STL.64 [R1+0x67e8], R52 ;  /* 0x0067e83401007387 */ /* 0x000fea0000100a00 */
[----:B------:R-:W-:Y:S02]  /*9cdc0*/  STL.64 [R1+0x460], R8 ;  /* 0x0004600801007387 */ /* 0x000fe40000100a00 */
[----:B------:R3:W-:Y:S01]  /*9cdd0*/  STL.64 [R1+0x468], R10 ;  /* 0x0004680a01007387 */ /* 0x0007e20000100a00 */
[C---:B--2---:R-:W-:Y:S08]  /*9cde0*/  HMMA.1688.F32.TF32 R20, R132.reuse, R52, R228 ;  /* 0x000000348414723c */ /* 0x044ff000000810e4 */
[C---:B---3--:R-:W-:Y:S11]  /*9cdf0*/  HMMA.1688.F32.TF32 R8, R132.reuse, R60, R224 ;  /* 0x0000003c8408723c */ /* 0x048ff600000810e0 */
[----:B------:R-:W-:Y:S04]  /*9ce00*/  @!UPT UIADD3 URZ, URZ, URZ, URZ ;  /* 0x0000003f3f3ff290 */ /* 0x000fe8000fffe03f */
[----:B------:R-:W-:Y:S01]  /*9ce10*/  STL.64 [R1+0x450], R20 ;  /* 0x0004501401007387 */ /* 0x000fe20000100a00 */
[----:B------:R-:W-:Y:S02]  /*9ce20*/  STL.64 [R1+0x458], R22 ;  /* 0x0004581601007387 */ /* 0x000fe40000100a00 */
[----:B------:R-:W-:Y:S05]  /*9ce30*/  STL.64 [R1+0x67e0], R60 ;  /* 0x0067e03c01007387 */ /* 0x000fea0000100a00 */
[----:B------:R-:W-:Y:S01]  /*9ce40*/  STL.64 [R1+0x440], R8 ;  /* 0x0004400801007387 */ /* 0x000fe20000100a00 */
[----:B------:R2:W-:Y:S02]  /*9ce50*/  STL.64 [R1+0x448], R10 ;  /* 0x0004480a01007387 */ /* 0x0005e40000100a00 */
[C---:B--2---:R-:W-:Y:S02]  /*9ce60*/  HMMA.1688.F32.TF32 R8, R132.reuse, R88, R220 ;  /* 0x000000588408723c */ /* 0x044fe400000810dc */
[----:B------:R-:W-:Y:S11]  /*9ce70*/  STL.64 [R1+0x67d8], R88 ;  /* 0x0067d85801007387 */ /* 0x000ff60000100a00 */
[----:B------:R-:W-:Y:S10]  /*9ce80*/  @!UPT UIADD3 URZ, URZ, URZ, URZ ;  /* 0x0000003f3f3ff290 */ /* 0x000ff4000fffe03f */
[----:B------:R-:W-:Y:S01]  /*9ce90*/  STL.64 [R1+0xb10], R8 ;  /* 0x000b100801007387 */ /* 0x000fe20000100a00 */
[----:B------:R2:W-:Y:S02]  /*9cea0*/  STL.64 [R1+0xb18], R10 ;  /* 0x000b180a01007387 */ /* 0x0005e40000100a00 */
[C---:B--2---:R-:W-:Y:S01]  /*9ceb0*/  HMMA.1688.F32.TF32 R8, R132.reuse, R80, R204 ;  /* 0x000000508408723c */ /* 0x044fe200000810cc */
[----:B------:R-:W2:Y:S11]  /*9cec0*/  LDL.LU R204, [R1+0x2cd0] ;  /* 0x002cd00001cc7983 */ /* 0x000eb60000300800 */
[----:B------:R-:W-:Y:S11]  /*9ced0*/  @!UPT UIADD3 URZ, URZ, URZ, URZ ;  /* 0x0000003f3f3ff290 */ /* 0x000ff6000fffe03f */
[----:B------:R3:W-:Y:S01]  /*9cee0*/  STL.64 [R1+0xb00], R8 ;  /* 0x000b000801007387 */ /* 0x0007e20000100a00 */
[----:B------:R4:W-:Y:S02]  /*9cef0*/  STL.64 [R1+0xb08], R10 ;  /* 0x000b080a01007387 */ /* 0x0009e40000100a00 */
        /* <DEDUP_REMOVED lines=23> */
[----:B---3--:R-:W3:Y:S02]  /*9d070*/  LDL.LU R8, [R1+0x2d60] ;  /* 0x002d600001087983 */ /* 0x008ee40000300800 */
[----:B------:R-:W3:Y:S02]  /*9d080*/  LDL.LU R9, [R1+0x2d64] ;  /* 0x002d640001097983 */ /* 0x000ee40000300800 */
[----:B----4-:R-:W3:Y:S01]  /*9d090*/  LDL.LU R10, [R1+0x2d68] ;  /* 0x002d6800010a7983 */ /* 0x010ee20000300800 */
[----:B------:R-:W3:Y:S01]  /*9d0a0*/  LDL.LU R11, [R1+0x2d6c] ;  /* 0x002d6c00010b7983 */ /* 0x000ee20000300800 */
[----:B------:R-:W4:Y:S02]  /*9d0b0*/  LDL.LU R76, [R1+0x2d70] ;  /* 0x002d7000014c7983 */ /* 0x000f240000300800 */
[----:B------:R-:W4:Y:S02]  /*9d0c0*/  LDL.LU R77, [R1+0x2d74] ;  /* 0x002d7400014d7983 */ /* 0x000f240000300800 */
[----:B------:R-:W4:Y:S01]  /*9d0d0*/  LDL.LU R78, [R1+0x2d78] ;  /* 0x002d7800014e7983 */ /* 0x000f220000300800 */
[----:B------:R-:W4:Y:S01]  /*9d0e0*/  LDL.LU R79, [R1+0x2d7c] ;  /* 0x002d7c00014f7983 */ /* 0x000f220000300800 */
        /* <DEDUP_REMOVED lines=44> */
[----:B------:R-:W3:Y:S02]  /*9d3b0*/  LDL.LU R40, [R1+0x2e50] ;  /* 0x002e500001287983 */ /* 0x000ee40000300800 */
[----:B------:R-:W3:Y:S02]  /*9d3c0*/  LDL.LU R41, [R1+0x2e54] ;  /* 0x002e540001297983 */ /* 0x000ee40000300800 */
[----:B------:R-:W3:Y:S01]  /*9d3d0*/  LDL.LU R42, [R1+0x2e58] ;  /* 0x002e5800012a7983 */ /* 0x000ee20000300800 */
[----:B------:R-:W3:Y:S01]  /*9d3e0*/  LDL.LU R43, [R1+0x2e5c] ;  /* 0x002e5c00012b7983 */ /* 0x000ee20000300800 */
        /* <DEDUP_REMOVED lines=20> */
[----:B------:R-:W1:Y:S02]  /*9d530*/  LDL.LU R172, [R1+0x2d20] ;  /* 0x002d200001ac7983 */ /* 0x000e640000300800 */
[----:B------:R-:W1:Y:S02]  /*9d540*/  LDL.LU R173, [R1+0x2d24] ;  /* 0x002d240001ad7983 */ /* 0x000e640000300800 */
[----:B------:R-:W1:Y:S01]  /*9d550*/  LDL.LU R174, [R1+0x2d28] ;  /* 0x002d280001ae7983 */ /* 0x000e620000300800 */
[----:B------:R-:W1:Y:S01]  /*9d560*/  LDL.LU R175, [R1+0x2d2c] ;  /* 0x002d2c0001af7983 */ /* 0x000e620000300800 */
[----:B------:R-:W4:Y:S02]  /*9d570*/  LDL.LU R220, [R1+0x2ce0] ;  /* 0x002ce00001dc7983 */ /* 0x000f240000300800 */
[----:B------:R-:W4:Y:S02]  /*9d580*/  LDL.LU R221, [R1+0x2ce4] ;  /* 0x002ce40001dd7983 */ /* 0x000f240000300800 */
[----:B------:R-:W4:Y:S01]  /*9d590*/  LDL.LU R222, [R1+0x2ce8] ;  /* 0x002ce80001de7983 */ /* 0x000f220000300800 */
[----:B------:R-:W4:Y:S01]  /*9d5a0*/  LDL.LU R223, [R1+0x2cec] ;  /* 0x002cec0001df7983 */ /* 0x000f220000300800 */
[----:B------:R-:W-:Y:S01]  /*9d5b0*/  STL.64 [R1+0x67d0], R80 ;  /* 0x0067d05001007387 */ /* 0x000fe20000100a00 */
[C---:B--2---:R-:W-:Y:S08]  /*9d5c0*/  HMMA.1688.F32.TF32 R60, R132.reuse, R16, R44 ;  /* 0x00000010843c723c */ /* 0x044ff0000008102c */
[C---:B---3--:R-:W-:Y:S08]  /*9d5d0*/  HMMA.1688.F32.TF32 R52, R132.reuse, R244, R40 ;  /* 0x000000f48434723c */ /* 0x048ff00000081028 */
[C---:B------:R-:W-:Y:S08]  /*9d5e0*/  HMMA.1688.F32.TF32 R44, R132.reuse, R196, R36 ;  /* 0x000000c4842c723c */ /* 0x040ff00000081024 */
[C---:B------:R-:W-:Y:S08]  /*9d5f0*/  HMMA.1688.F32.TF32 R40, R132.reuse, R116, R32 ;  /* 0x000000748428723c */ /* 0x040ff00000081020 */
[C---:B------:R-:W-:Y:S08]  /*9d600*/  HMMA.1688.F32.TF32 R36, R132.reuse, R140, R28 ;  /* 0x0000008c8424723c */ /* 0x040ff0000008101c */
[C---:B----4-:R-:W-:Y:S08]  /*9d610*/  HMMA.1688.F32.TF32 R32, R132.reuse, R144, R20 ;  /* 0x000000908420723c */ /* 0x050ff00000081014 */
[C---:B------:R-:W-:Y:S08]  /*9d620*/  HMMA.1688.F32.TF32 R28, R132.reuse, R148, R48 ;  /* 0x00000094841c723c */ /* 0x040ff00000081030 */
[C---:B------:R-:W-:Y:S01]  /*9d630*/  HMMA.1688.F32.TF32 R20, R132.reuse, R96, R56 ;  /* 0x000000608414723c */ /* 0x040fe20000081038 */
        /* <DEDUP_REMOVED lines=9> */
[----:B------:R-:W-:Y:S03]  /*9d6d0*/  STL.64 [R1+0xab8], R38 ;  /* 0x000ab82601007387 */ /* 0x000fe60000100a00 */
[----:B------:R-:W-:Y:S01]  /*9d6e0*/  STL.64 [R1+0xaa0], R32 ;  /* 0x000aa02001007387 */ /* 0x000fe20000100a00 */
[----:B------:R2:W-:Y:S03]  /*9d6f0*/  STL.64 [R1+0xaa8], R34 ;  /* 0x000aa82201007387 */ /* 0x0005e60000100a00 */
        /* <DEDUP_REMOVED lines=34> */
[C---:B--2---:R-:W-:Y:S08]  /*9d920*/  HMMA.1688.F32.TF32 R28, R132.reuse, R208, R212 ;  /* 0x000000d0841c723c */ /* 0x044ff000000810d4 */
[C---:B---3--:R-:W-:Y:S08]  /*9d930*/  HMMA.1688.F32.TF32 R20, R132.reuse, R200, R232 ;  /* 0x000000c88414723c */ /* 0x048ff000000810e8 */
[----:B----4-:R-:W-:Y:S01]  /*9d940*/  HMMA.1688.F32.TF32 R8, R132, R248, R152 ;  /* 0x000000f88408723c */ /* 0x010fe20000081098 */
[----:B------:R-:W-:Y:S04]  /*9d950*/  LDS R132, [R2+0x10280] ;  /* 0x0102800002847984 */ /* 0x000fe80000000800 */
[----:B------:R-:W-:Y:S04]  /*9d960*/  LDS R134, [R2+0x12280] ;  /* 0x0122800002867984 */ /* 0x000fe80000000800 */
[----:B------:R-:W-:Y:S04]  /*9d970*/  LDS R133, [R243+0x10280] ;  /* 0x01028000f3857984 */ /* 0x000fe80000000800 */
[----:B------:R-:W2:Y:S04]  /*9d980*/  LDS R135, [R243+0x12280] ;  /* 0x01228000f3877984 */ /* 0x000ea80000000800 */
[----:B------:R-:W-:Y:S01]  /*9d990*/  STL.64 [R1+0x9d0], R28 ;  /* 0x0009d01c01007387 */ /* 0x000fe20000100a00 */
[----:B------:R1:W-:Y:S02]  /*9d9a0*/  STL.64 [R1+0x9d8], R30 ;  /* 0x0009d81e01007387 */ /* 0x0003e40000100a00 */
[----:B------:R-:W-:Y:S02]  /*9d9b0*/  STL.64 [R1+0x9c0], R20 ;  /* 0x0009c01401007387 */ /* 0x000fe40000100a00 */
[----:B------:R3:W-:Y:S01]  /*9d9c0*/  STL.64 [R1+0x9c8], R22 ;  /* 0x0009c81601007387 */ /* 0x0007e20000100a00 */
        /* <DEDUP_REMOVED lines=143> */
[----:B------:R-:W3:Y:S01]  /*9e2c0*/  LDL.LU R207, [R1+0x3dc] ;  /* 0x0003dc0001cf7983 */ /* 0x000ee20000300800 */
[C---:B--2---:R-:W-:Y:S11]  /*9e2d0*/  HMMA.1688.F32.TF32 R52, R136.reuse, R100, R52 ;  /* 0x000000648834723c */ /* 0x044ff60000081034 */
[----:B------:R-:W-:Y:S11]  /*9e2e0*/  @!UPT UIADD3 URZ, URZ, URZ, URZ ;  /* 0x0000003f3f3ff290 */ /* 0x000ff6000fffe03f */
[----:B------:R-:W-:Y:S01]  /*9e2f0*/  @!UPT UIADD3 URZ, URZ, URZ, URZ ;  /* 0x0000003f3f3ff290 */ /* 0x000fe2000fffe03f */
[----:B------:R1:W-:Y:S01]  /*9e300*/  STL.64 [R1+0x950], R52 ;  /* 0x0009503401007387 */ /* 0x0003e20000100a00 */
[----:B------:R-:W-:Y:S03]  /*9e310*/  STL.64 [R1+0x958], R54 ;  /* 0x0009583601007387 */ /* 0x000fe60000100a00 */
[----:B-1----:R-:W2:Y:S02]  /*9e320*/  LDL.LU.64 R52, [R1+0x67e8] ;  /* 0x0067e80001347983 */ /* 0x002ea40000300a00 */
[C---:B--2---:R-:W-:Y:S11]  /*9e330*/  HMMA.1688.F32.TF32 R60, R136.reuse, R52, R60 ;  /* 0x00000034883c723c */ /* 0x044ff6000008103c */
[----:B------:R-:W-:Y:S11]  /*9e340*/  @!UPT UIADD3 URZ, URZ, URZ, URZ ;  /* 0x0000003f3f3ff290 */ /* 0x000ff6000fffe03f */
[----:B------:R-:W-:Y:S01]  /*9e350*/  @!UPT UIADD3 URZ, URZ, URZ, URZ ;  /* 0x0000003f3f3ff290 */ /* 0x000fe2000fffe03f */
[----:B------:R1:W-:Y:S01]  /*9e360*/  STL.64 [R1+0x940], R60 ;  /* 0x0009403c01007387 */ /* 0x0003e20000100a00 */
[----:B------:R-:W-:Y:S03]  /*9e370*/  STL.64 [R1+0x948], R62 ;  /* 0x0009483e01007387 */ /* 0x000fe60000100a00 */
[----:B-1----:R-:W3:Y:S02]  /*9e380*/  LDL.LU.64 R60, [R1+0x67e0] ;  /* 0x0067e000013c7983 */ /* 0x002ee40000300a00 */
[C---:B---3--:R-:W-:Y:S11]  /*9e390*/  HMMA.1688.F32.TF32 R88, R136.reuse, R60, R88 ;  /* 0x0000003c8858723c */ /* 0x048ff60000081058 */
        /* <DEDUP_REMOVED lines=10> */
[----:B-1----:R-:W2:Y:S01]  /*9e440*/  LDL.LU.64 R80, [R1+0x67d0] ;  /* 0x0067d00001507983 */ /* 0x002ea20000300a00 */
[C---:B------:R-:W-:Y:S08]  /*9e450*/  HMMA.1688.F32.TF32 R44, R136.reuse, R16, R44 ;  /* 0x00000010882c723c */ /* 0x040ff0000008102c */
[C---:B------:R-:W-:Y:S08]  /*9e460*/  HMMA.1688.F32.TF32 R8, R136.reuse, R128, R8 ;  /* 0x000000808808723c */ /* 0x040ff00000081008 */
[C---:B--2---:R-:W-:Y:S11]  /*9e470*/  HMMA.1688.F32.TF32 R188, R136.reuse, R80, R188 ;  /* 0x0000005088bc723c */ /* 0x044ff600000810bc */
[----:B------:R-:W-:Y:S11]  /*9e480*/  @!UPT UIADD3 URZ, URZ, URZ, URZ ;  /* 0x0000003f3f3ff290 */ /* 0x000ff6000fffe03f */
[----:B------:R-:W-:Y:S01]  /*9e490*/  @!UPT UIADD3 URZ, URZ, URZ, URZ ;  /* 0x0000003f3f3ff290 */ /* 0x000fe2000fffe03f */
[----:B------:R1:W-:Y:S01]  /*9e4a0*/  STL.64 [R1+0x910], R188 ;  /* 0x000910bc01007387 */ /* 0x0003e20000100a00 */
[----:B------:R-:W-:Y:S03]  /*9e4b0*/  STL.64 [R1+0x918], R190 ;  /* 0x000918be01007387 */ /* 0x000fe60000100a00 */
[----:B-1----:R-:W2:Y:S01]  /*9e4c0*/  LDL.LU.64 R188, [R1+0x67c8] ;  /* 0x0067c80001bc7983 */ /* 0x002ea20000300a00 */
[----:B------:R-:W-:Y:S02]  /*9e4d0*/  STL.64 [R1+0x900], R44 ;  /* 0x0009002c01007387 */ /* 0x000fe40000100a00 */
[----:B------:R1:W-:Y:S02]  /*9e4e0*/  STL.64 [R1+0x908], R46 ;  /* 0x0009082e01007387 */ /* 0x0003e40000100a00 */
[C---:B-1----:R-:W-:Y:S08]  /*9e4f0*/  HMMA.1688.F32.TF32 R44, R136.reuse, R244, R40 ;  /* 0x000000f4882c723c */ /* 0x042ff00000081028 */
[C---:B------:R-:W-:Y:S08]  /*9e500*/  HMMA.1688.F32.TF32 R40, R136.reuse, R196, R36 ;  /* 0x000000c48828723c */ /* 0x040ff00000081024 */
[C---:B------:R-:W-:Y:S08]  /*9e510*/  HMMA.1688.F32.TF32 R36, R136.reuse, R116, R32 ;  /* 0x000000748824723c */ /* 0x040ff00000081020 */
[C---:B------:R-:W-:Y:S08]  /*9e520*/  HMMA.1688.F32.TF32 R32, R136.reuse, R140, R28 ;  /* 0x0000008c8820723c */ /* 0x040ff0000008101c */
        /* <DEDUP_REMOVED lines=9> */
[----:B------:R1:W-:Y:S03]  /*9e5c0*/  STL.64 [R1+0x8c8], R34 ;  /* 0x0008c82201007387 */ /* 0x0003e60000100a00 */
[----:B------:R-:W-:Y:S01]  /*9e5d0*/  STL.64 [R1+0x8b0], R28 ;  /* 0x0008b01c01007387 */ /* 0x000fe20000100a00 */
[----:B------:R3:W-:Y:S07]  /*9e5e0*/  STL.64 [R1+0x8b8], R30 ;  /* 0x0008b81e01007387 */ /* 0x0007ee0000100a00 */
[----:B------:R-:W-:Y:S02]  /*9e5f0*/  STL.64 [R1+0x8a0], R20 ;  /* 0x0008a01401007387 */ /* 0x000fe40000100a00 */
[----:B------:R3:W-:Y:S01]  /*9e600*/  STL.64 [R1+0x8a8], R22 ;  /* 0x0008a81601007387 */ /* 0x0007e20000100a00 */
[C---:B-1----:R-:W-:Y:S08]  /*9e610*/  HMMA.1688.F32.TF32 R32, R136.reuse, R96, R56 ;  /* 0x000000608820723c */ /* 0x042ff00000081038 */
[C---:B---3--:R-:W-:Y:S08]  /*9e620*/  HMMA.1688.F32.TF32 R28, R136.reuse, R156, R68 ;  /* 0x0000009c881c723c */ /* 0x048ff00000081044 */
[C---:B------:R-:W-:Y:S07]  /*9e630*/  HMMA.1688.F32.TF32 R20, R136.reuse, R160, R120 ;  /* 0x000000a08814723c */ /* 0x040fee0000081078 */
        /* <DEDUP_REMOVED lines=19> */
[----:B------:R-:W-:Y:S07]  /*9e770*/  STL.64 [R1+0x838], R34 ;  /* 0x0008382201007387 */ /* 0x000fee0000100a00 */
[----:B------:R-:W-:Y:S02]  /*9e780*/  STL.64 [R1+0x820], R28 ;  /* 0x0008201c01007387 */ /* 0x000fe40000100a00 */
[----:B------:R1:W-:Y:S06]  /*9e790*/  STL.64 [R1+0x828], R30 ;  /* 0x0008281e01007387 */ /* 0x0003ec0000100a00 */
        /* <DEDUP_REMOVED lines=13> */
[----:B-1----:R-:W-:Y:S08]  /*9e870*/  HMMA.1688.F32.TF32 R28, R136, R248, R172 ;  /* 0x000000f8881c723c */ /* 0x002ff000000810ac */
        /* <DEDUP_REMOVED lines=14> */
[----:B------:R1:W-:Y:S01]  /*9e960*/  STL.64 [R1+0x3e0], R20 ;  /* 0x0003e01401007387 */ /* 0x0003e20000100a00 */
[----:B------:R4:W-:Y:S07]  /*9e970*/  STL.64 [R1+0x3e8], R22 ;  /* 0x0003e81601007387 */ /* 0x0009ee0000100a00 */
        /* <DEDUP_REMOVED lines=110> */
[C---:B---3--:R-:W-:Y:S08]  /*9f060*/  HMMA.1688.F32.TF32 R212, R132.reuse, R24, R212 ;  /* 0x0000001884d4723c */ /* 0x048ff000000810d4 */
[C---:B------:R-:W-:Y:S08]  /*9f070*/  HMMA.1688.F32.TF32 R152, R132.reuse, R52, R152 ;  /* 0x000000348498723c */ /* 0x040ff00000081098 */
[C---:B------:R-:W-:Y:S08]  /*9f080*/  HMMA.1688.F32.TF32 R204, R132.reuse, R60, R204 ;  /* 0x0000003c84cc723c */ /* 0x040ff000000810cc */
[C---:B------:R-:W-:Y:S08]  /*9f090*/  HMMA.1688.F32.TF32 R136, R132.reuse, R80, R136 ;  /* 0x000000508488723c */ /* 0x040ff00000081088 */
[C---:B----4-:R-:W-:Y:S08]  /*9f0a0*/  HMMA.1688.F32.TF32 R172, R132.reuse, R88, R172 ;  /* 0x0000005884ac723c */ /* 0x050ff000000810ac */
[C---:B------:R-:W-:Y:S01]  /*9f0b0*/  HMMA.1688.F32.TF32 R44, R132.reuse, R16, R44 ;  /* 0x00000010842c723c */ /* 0x040fe2000008102c */
[----:B------:R1:W-:Y:S01]  /*9f0c0*/  STL.64 [R1+0x3c0], R212 ;  /* 0x0003c0d401007387 */ /* 0x0003e20000100a00 */
[----:B------:R-:W-:Y:S03]  /*9f0d0*/  STL.64 [R1+0x3c8], R214 ;  /* 0x0003c8d601007387 */ /* 0x000fe60000100a00 */
[----:B-1----:R-:W2:Y:S01]  /*9f0e0*/  LDL.LU.64 R212, [R1+0x67c0] ;  /* 0x0067c00001d47983 */ /* 0x002ea20000300a00 */
[----:B------:R1:W-:Y:S02]  /*9f0f0*/  STL.64 [R1+0x3b0], R232 ;  /* 0x0003b0e801007387 */ /* 0x0003e40000100a00 */
[----:B------:R-:W-:Y:S01]  /*9f100*/  STL.64 [R1+0x3b8], R234 ;  /* 0x0003b8ea01007387 */ /* 0x000fe20000100a00 */
[----:B-1----:R-:W3:Y:S01]  /*9f110*/  LDL.LU.64 R232, [R1+0x67b8] ;  /* 0x0067b80001e87983 */ /* 0x002ee20000300a00 */
[----:B------:R1:W-:Y:S02]  /*9f120*/  STL.64 [R1+0x3a0], R152 ;  /* 0x0003a09801007387 */ /* 0x0003e40000100a00 */
[----:B------:R-:W-:Y:S01]  /*9f130*/  STL.64 [R1+0x3a8], R154 ;  /* 0x0003a89a01007387 */ /* 0x000fe20000100a00 */
[----:B-1----:R-:W4:Y:S01]  /*9f140*/  LDL.LU.64 R152, [R1+0x67b0] ;  /* 0x0067b00001987983 */ /* 0x002f220000300a00 */
[----:B------:R-:W-:Y:S02]  /*9f150*/  STL.64 [R1+0x390], R204 ;  /* 0x000390cc01007387 */ /* 0x000fe40000100a00 */
[----:B------:R-:W-:Y:S02]  /*9f160*/  STL.64 [R1+0x398], R206 ;  /* 0x000398ce01007387 */ /* 0x000fe40000100a00 */
[----:B------:R1:W-:Y:S01]  /*9f170*/  STL.64 [R1+0x7c0], R172 ;  /* 0x0007c0ac01007387 */ /* 0x0003e20000100a00 */
[----:B------:R-:W-:Y:S04]  /*9f180*/  STL.64 [R1+0x7c8], R174 ;  /* 0x0007c8ae01007387 */ /* 0x000fe80000100a00 */
[----:B------:R-:W-:Y:S04]  /*9f190*/  LDS R204, [R2+0x10300] ;  /* 0x0103000002cc7984 */ /* 0x000fe80000000800 */
[----:B------:R-:W-:Y:S04]  /*9f1a0*/  LDS R206, [R2+0x12300] ;  /* 0x0123000002ce7984 */ /* 0x000fe80000000800 */
[----:B------:R-:W-:Y:S04]  /*9f1b0*/  LDS R205, [R243+0x10300] ;  /* 0x01030000f3cd7984 */ /* 0x000fe80000000800 */
[----:B------:R-:W2:Y:S04]  /*9f1c0*/  LDS R207, [R243+0x12300] ;  /* 0x01230000f3cf7984 */ /* 0x000ea80000000800 */
[----:B-1----:R-:W2:Y:S01]  /*9f1d0*/  LDL.LU.64 R172, [R1+0x67a8] ;  /* 0x0067a80001ac7983 */ /* 0x002ea20000300a00 */
[----:B------:R-:W-:Y:S02]  /*9f1e0*/  STL.64 [R1+0x7b0], R136 ;  /* 0x0007b08801007387 */ /* 0x000fe40000100a00 */
[----:B------:R1:W-:Y:S02]  /*9f1f0*/  STL.64 [R1+0x7b8], R138 ;  /* 0x0007b88a01007387 */ /* 0x0003e40000100a00 */
[----:B------:R-:W-:Y:S01]  /*9f200*/  STL.64 [R1+0x7a0], R44 ;  /* 0x0007a02c01007387 */ /* 0x000fe20000100a00 */
[----:B------:R1:W-:Y:S02]  /*9f210*/  STL.64 [R1+0x7a8], R46 ;  /* 0x0007a82e01007387 */ /* 0x0003e40000100a00 */
[C---:B-1----:R-:W-:Y:S08]  /*9f220*/  HMMA.1688.F32.TF32 R136, R132.reuse, R244, R40 ;  /* 0x000000f48488723c */ /* 0x042ff00000081028 */
[C---:B------:R-:W-:Y:S08]  /*9f230*/  HMMA.1688.F32.TF32 R44, R132.reuse, R196, R36 ;  /* 0x000000c4842c723c */ /* 0x040ff00000081024 */
        /* <DEDUP_REMOVED lines=14> */
[----:B------:R1:W-:Y:S02]  /*9f320*/  STL.64 [R1+0x758], R34 ;  /* 0x0007582201007387 */ /* 0x0003e40000100a00 */
[----:B------:R-:W-:Y:S02]  /*9f330*/  STL.64 [R1+0x740], R28 ;  /* 0x0007401c01007387 */ /* 0x000fe40000100a00 */
[----:B------:R1:W-:Y:S05]  /*9f340*/  STL.64 [R1+0x748], R30 ;  /* 0x0007481e01007387 */ /* 0x0003ea0000100a00 */
[----:B------:R-:W-:Y:S01]  /*9f350*/  STL.64 [R1+0x730], R20 ;  /* 0x0007301401007387 */ /* 0x000fe20000100a00 */
[----:B------:R1:W-:Y:S02]  /*9f360*/  STL.64 [R1+0x738], R22 ;  /* 0x0007381601007387 */ /* 0x0003e40000100a00 */
[C---:B-1----:R-:W-:Y:S08]  /*9f370*/  HMMA.1688.F32.TF32 R32, R132.reuse, R156, R68 ;  /* 0x0000009c8420723c */ /* 0x042ff00000081044 */
[C---:B------:R-:W-:Y:S08]  /*9f380*/  HMMA.1688.F32.TF32 R28, R132.reuse, R160, R120 ;  /* 0x000000a0841c723c */ /* 0x040ff00000081078 */
[C---:B------:R-:W-:Y:S07]  /*9f390*/  HMMA.1688.F32.TF32 R20, R132.reuse, R164, R112 ;  /* 0x000000a48414723c */ /* 0x040fee0000081070 */
[----:B------:R-:W-:Y:S01]  /*9f3a0*/  STL.64 [R1+0x720], R32 ;  /* 0x0007202001007387 */ /* 0x000fe20000100a00 */
[----:B------:R1:W-:Y:S07]  /*9f3b0*/  STL.64 [R1+0x728], R34 ;  /* 0x0007282201007387 */ /* 0x0003ee0000100a00 */
[----:B------:R-:W-:Y:S02]  /*9f3c0*/  STL.64 [R1+0x710], R28 ;  /* 0x0007101c01007387 */ /* 0x000fe40000100a00 */
[----:B------:R1:W-:Y:S06]  /*9f3d0*/  STL.64 [R1+0x718], R30 ;  /* 0x0007181e01007387 */ /* 0x0003ec0000100a00 */
        /* <DEDUP_REMOVED lines=13> */
[C---:B------:R-:W-:Y:S08]  /*9f4b0*/  HMMA.1688.F32.TF32 R20, R132.reuse, R128, R8 ;  /* 0x000000808414723c */ /* 0x040ff00000081008 */
[----:B------:R-:W-:Y:S01]  /*9f4c0*/  HMMA.1688.F32.TF32 R8, R132, R216, R236 ;  /* 0x000000d88408723c */ /* 0x000fe200000810ec */
[----:B------:R-:W-:Y:S01]  /*9f4d0*/  IMAD.MOV.U32 R7, RZ, RZ, R180 ;  /* 0x000000ffff077224 */ /* 0x000fe200078e00b4 */
[----:B------:R-:W-:Y:S01]  /*9f4e0*/  MOV R6, R181 ;  /* 0x000000b500067202 */ /* 0x000fe20000000f00 */
[----:B------:R-:W-:-:S02]  /*9f4f0*/  IMAD.MOV.U32 R241, RZ, RZ, R218 ;  /* 0x000000fffff17224 */ /* 0x000fc400078e00da */
[----:B------:R-:W-:Y:S01]  /*9f500*/  IMAD.MOV.U32 R240, RZ, RZ, R219 ;  /* 0x000000fffff07224 */ /* 0x000fe200078e00db */
        /* <DEDUP_REMOVED lines=11> */
[----:B------:R1:W-:Y:S02]  /*9f5c0*/  STL.64 [R1+0x698], R10 ;  /* 0x0006980a01007387 */ /* 0x0003e40000100a00 */
[C---:B-1----:R-:W-:Y:S08]  /*9f5d0*/  HMMA.1688.F32.TF32 R28, R132.reuse, R208, R228 ;  /* 0x000000d0841c723c */ /* 0x042ff000000810e4 */
[C---:B------:R-:W-:Y:S08]  /*9f5e0*/  HMMA.1688.F32.TF32 R20, R132.reuse, R200, R224 ;  /* 0x000000c88414723c */ /* 0x040ff000000810e0 */
[----:B------:R-:W-:Y:S07]  /*9f5f0*/  HMMA.1688.F32.TF32 R8, R132, R248, R220 ;  /* 0x000000f88408723c */ /* 0x000fee00000810dc */
[----:B------:R-:W-:Y:S01]  /*9f600*/  STL.64 [R1+0x680], R28 ;  /* 0x0006801c01007387 */ /* 0x000fe20000100a00 */
[----:B------:R-:W-:Y:S02]  /*9f610*/  STL.64 [R1+0x688], R30 ;  /* 0x0006881e01007387 */ /* 0x000fe40000100a00 */
[----:B------:R-:W2:Y:S05]  /*9f620*/  LDL.LU R220, [R1+0x2900] ;  /* 0x0029000001dc7983 */ /* 0x000eaa0000300800 */
[----:B------:R-:W-:Y:S01]  /*9f630*/  STL.64 [R1+0x670], R20 ;  /* 0x0006701401007387 */ /* 0x000fe20000100a00 */
[----:B------:R-:W-:Y:S07]  /*9f640*/  STL.64 [R1+0x678], R22 ;  /* 0x0006781601007387 */ /* 0x000fee0000100a00 */
[----:B------:R1:W-:Y:S02]  /*9f650*/  STL.64 [R1+0x380], R8 ;  /* 0x0003800801007387 */ /* 0x0003e40000100a00 */
[----:B------:R1:W-:Y:S02]  /*9f660*/  STL.64 [R1+0x388], R10 ;  /* 0x0003880a01007387 */ /* 0x0003e40000100a00 */
        /* <DEDUP_REMOVED lines=27> */
[----:B-1----:R-:W3:Y:S02]  /*9f820*/  LDL.LU R8, [R1+0x29b0] ;  /* 0x0029b00001087983 */ /* 0x002ee40000300800 */
        /* <DEDUP_REMOVED lines=29> */
[C---:B------:R-:W-:Y:S11]  /*9fa00*/  HMMA.1688.F32.TF32 R20, R204.reuse, R176, R8 ;  /* 0x000000b0cc14723c */ /* 0x040ff60000081008 */
[----:B------:R-:W-:Y:S04]  /*9fa10*/  @!UPT UIADD3 URZ, URZ, URZ, URZ ;  /* 0x0000003f3f3ff290 */ /* 0x000fe8000fffe03f */
[----:B------:R-:W-:Y:S01]  /*9fa20*/  STL.64 [R1+0x660], R32 ;  /* 0x0006602001007387 */ /* 0x000fe20000100a00 */
[----:B------:R-:W-:Y:S02]  /*9fa30*/  STL.64 [R1+0x668], R34 ;  /* 0x0006682201007387 */ /* 0x000fe40000100a00 */
[----:B------:R-:W-:Y:S02]  /*9fa40*/  STL.64 [R1+0x650], R28 ;  /* 0x0006501c01007387 */ /* 0x000fe40000100a00 */
[----:B------:R-:W-:Y:S03]  /*9fa50*/  STL.64 [R1+0x658], R30 ;  /* 0x0006581e01007387 */ /* 0x000fe60000100a00 */
[----:B------:R-:W-:Y:S01]  /*9fa60*/  STL.64 [R1+0x640], R20 ;  /* 0x0006401401007387 */ /* 0x000fe20000100a00 */
[----:B------:R1:W-:Y:S02]  /*9fa70*/  STL.64 [R1+0x648], R22 ;  /* 0x0006481601007387 */ /* 0x0003e40000100a00 */
[----:B-1----:R-:W-:Y:S01]  /*9fa80*/  HMMA.1688.F32.TF32 R20, R204, R180, R120 ;  /* 0x000000b4cc14723c */ /* 0x002fe20000081078 */
[----:B------:R-:W-:-:S02]  /*9fa90*/  IMAD.MOV.U32 R11, RZ, RZ, R176 ;  /* 0x000000ffff0b7224 */ /* 0x000fc400078e00b0 */
[----:B------:R-:W-:Y:S02]  /*9faa0*/  IMAD.MOV.U32 R10, RZ, RZ, R177 ;  /* 0x000000ffff0a7224 */ /* 0x000fe400078e00b1 */
[----:B------:R-:W2:Y:S11]  /*9fab0*/  LDL.LU.64 R176, [R1+0x67a0] ;  /* 0x0067a00001b07983 */ /* 0x000eb60000300a00 */
[----:B------:R-:W-:Y:S07]  /*9fac0*/  @!UPT UIADD3 URZ, URZ, URZ, URZ ;  /* 0x0000003f3f3ff290 */ /* 0x000fee000fffe03f */
[----:B------:R-:W-:Y:S01]  /*9fad0*/  STL.64 [R1+0x630], R20 ;  /* 0x0006301401007387 */ /* 0x000fe20000100a00 */
[----:B------:R4:W-:Y:S02]  /*9fae0*/  STL.64 [R1+0x638], R22 ;  /* 0x0006381601007387 */ /* 0x0009e40000100a00 */
[----:B------:R-:W3:Y:S01]  /*9faf0*/  LDL.LU.64 R180, [R1+0x6798] ;  /* 0x0067980001b47983 */ /* 0x000ee20000300a00 */
[C---:B----4-:R-:W-:Y:S08]  /*9fb00*/  HMMA.1688.F32.TF32 R20, R204.reuse, R192, R112 ;  /* 0x000000c0cc14723c */ /* 0x050ff00000081070 */
[C---:B------:R-:W-:Y:S11]  /*9fb10*/  HMMA.1688.F32.TF32 R32, R204.reuse, R100, R104 ;  /* 0x00000064cc20723c */ /* 0x040ff60000081068 */
[----:B------:R-:W-:Y:S04]  /*9fb20*/  @!UPT UIADD3 URZ, URZ, URZ, URZ ;  /* 0x0000003f3f3ff290 */ /* 0x000fe8000fffe03f */
[----:B------:R-:W-:Y:S01]  /*9fb30*/  STL.64 [R1+0x620], R20 ;  /* 0x0006201401007387 */ /* 0x000fe20000100a00 */
[----:B------:R1:W-:Y:S02]  /*9fb40*/  STL.64 [R1+0x628], R22 ;  /* 0x0006281601007387 */ /* 0x0003e40000100a00 */
[----:B-1----:R-:W-:Y:S01]  /*9fb50*/  HMMA.1688.F32.TF32 R20, R204, R24, R108 ;  /* 0x00000018cc14723c */ /* 0x002fe2000008106c */
[----:B------:R-:W-:Y:S02]  /*9fb60*/  IMAD.MOV.U32 R9, RZ, RZ, R192 ;  /* 0x000000ffff097224 */ /* 0x000fe400078e00c0 */
[----:B------:R-:W-:-:S05]  /*9fb70*/  IMAD.MOV.U32 R8, RZ, RZ, R193 ;  /* 0x000000ffff087224 */ /* 0x000fca00078e00c1 */
[C---:B------:R-:W-:Y:S01]  /*9fb80*/  HMMA.1688.F32.TF32 R28, R204.reuse, R52, R228 ;  /* 0x00000034cc1c723c */ /* 0x040fe200000810e4 */
[----:B------:R-:W4:Y:S11]  /*9fb90*/  LDL.LU.64 R192, [R1+0x6790] ;  /* 0x0067900001c07983 */ /* 0x000f360000300a00 */
[----:B------:R-:W-:Y:S03]  /*9fba0*/  @!UPT UIADD3 URZ, URZ, URZ, URZ ;  /* 0x0000003f3f3ff290 */ /* 0x000fe6000fffe03f */
[----:B------:R-:W-:Y:S01]  /*9fbb0*/  STL.64 [R1+0x610], R20 ;  /* 0x0006101401007387 */ /* 0x000fe20000100a00 */
[----:B------:R1:W-:Y:S02]  /*9fbc0*/  STL.64 [R1+0x618], R22 ;  /* 0x0006181601007387 */ /* 0x0003e40000100a00 */
[C---:B-1----:R-:W-:Y:S01]  /*9fbd0*/  HMMA.1688.F32.TF32 R20, R204.reuse, R60, R224 ;  /* 0x0000003ccc14723c */ /* 0x042fe200000810e0 */
[----:B------:R-:W-:Y:S01]  /*9fbe0*/  STL.64 [R1+0x600], R32 ;  /* 0x0006002001007387 */ /* 0x000fe20000100a00 */
[----:B------:R1:W-:Y:S02]  /*9fbf0*/  STL.64 [R1+0x608], R34 ;  /* 0x0006082201007387 */ /* 0x0003e40000100a00 */
[----:B------:R-:W2:Y:S02]  /*9fc00*/  LDL.LU R228, [R1+0x28f0] ;  /* 0x0028f00001e47983 */ /* 0x000ea40000300800 */
[----:B------:R-:W-:Y:S01]  /*9fc10*/  STL.64 [R1+0x5f0], R28 ;  /* 0x0005f01c01007387 */ /* 0x000fe20000100a00 */
[----:B------:R1:W-:Y:S02]  /*9fc20*/  STL.64 [R1+0x5f8], R30 ;  /* 0x0005f81e01007387 */ /* 0x0003e40000100a00 */
[C---:B-1----:R-:W-:Y:S08]  /*9fc30*/  HMMA.1688.F32.TF32 R32, R204.reuse, R88, R92 ;  /* 0x00000058cc20723c */ /* 0x042ff0000008105c */
[C---:B------:R-:W-:Y:S06]  /*9fc40*/  HMMA.1688.F32.TF32 R28, R204.reuse, R80, R84 ;  /* 0x00000050cc1c723c */ /* 0x040fec0000081054 */
[----:B------:R-:W-:Y:S01]  /*9fc50*/  STL.64 [R1+0x5e0], R20 ;  /* 0x0005e01401007387 */ /* 0x000fe20000100a00 */
[----:B------:R1:W-:Y:S02]  /*9fc60*/  STL.64 [R1+0x5e8], R22 ;  /* 0x0005e81601007387 */ /* 0x0003e40000100a00 */
[----:B------:R-:W2:Y:S02]  /*9fc70*/  LDL.LU R229, [R1+0x28f4] ;  /* 0x0028f40001e57983 */ /* 0x000ea40000300800 */
[----:B------:R-:W2:Y:S01]  /*9fc80*/  LDL.LU R230, [R1+0x28f8] ;  /* 0x0028f80001e67983 */ /* 0x000ea20000300800 */
[----:B------:R-:W2:Y:S01]  /*9fc90*/  LDL.LU R231, [R1+0x28fc] ;  /* 0x0028fc0001e77983 */ /* 0x000ea20000300800 */
[----:B------:R-:W3:Y:S02]  /*9fca0*/  LDL.LU R224, [R1+0x28e0] ;  /* 0x0028e00001e07983 */ /* 0x000ee40000300800 */
[----:B------:R-:W3:Y:S02]  /*9fcb0*/  LDL.LU R225, [R1+0x28e4] ;  /* 0x0028e40001e17983 */ /* 0x000ee40000300800 */
[----:B------:R-:W3:Y:S01]  /*9fcc0*/  LDL.LU R226, [R1+0x28e8] ;  /* 0x0028e80001e27983 */ /* 0x000ee20000300800 */
[----:B------:R-:W3:Y:S01]  /*9fcd0*/  LDL.LU R227, [R1+0x28ec] ;  /* 0x0028ec0001e37983 */ /* 0x000ee20000300800 */
[C---:B-1----:R-:W-:Y:S08]  /*9fce0*/  HMMA.1688.F32.TF32 R20, R204.reuse, R16, R76 ;  /* 0x00000010cc14723c */ /* 0x042ff0000008104c */
[C---:B------:R-:W-:Y:S01]  /*9fcf0*/  HMMA.1688.F32.TF32 R16, R204.reuse, R244, R128 ;  /* 0x000000f4cc10723c */ /* 0x040fe20000081080 */
[----:B------:R-:W-:Y:S01]  /*9fd00*/  STL.64 [R1+0x5d0], R32 ;  /* 0x0005d02001007387 */ /* 0x000fe20000100a00 */
[----:B------:R-:W-:Y:S02]  /*9fd10*/  STL.64 [R1+0x5d8], R34 ;  /* 0x0005d82201007387 */ /* 0x000fe40000100a00 */
[----:B------:R-:W-:Y:S02]  /*9fd20*/  STL.64 [R1+0x5c0], R28 ;  /* 0x0005c01c01007387 */ /* 0x000fe40000100a00 */
[----:B------:R-:W-:Y:S02]  /*9fd30*/  STL.64 [R1+0x5c8], R30 ;  /* 0x0005c81e01007387 */ /* 0x000fe40000100a00 */
[C---:B------:R-:W-:Y:S07]  /*9fd40*/  HMMA.1688.F32.TF32 R132, R204.reuse, R196, R220 ;  /* 0x000000c4cc84723c */ /* 0x040fee00000810dc */
[----:B------:R-:W-:Y:S01]  /*9fd50*/  STL.64 [R1+0x5b0], R20 ;  /* 0x0005b01401007387 */ /* 0x000fe20000100a00 */
[----:B------:R-:W-:Y:S02]  /*9fd60*/  STL.64 [R1+0x5b8], R22 ;  /* 0x0005b81601007387 */ /* 0x000fe40000100a00 */
[----:B------:R-:W4:Y:S05]  /*9fd70*/  LDL.LU R220, [R1+0x28d0] ;  /* 0x0028d00001dc7983 */ /* 0x000f2a0000300800 */
[----:B------:R-:W-:Y:S01]  /*9fd80*/  STL.64 [R1+0x5a0], R16 ;  /* 0x0005a01001007387 */ /* 0x000fe20000100a00 */
[----:B------:R-:W-:Y:S01]  /*9fd90*/  STL.64 [R1+0x5a8], R18 ;  /* 0x0005a81201007387 */ /* 0x000fe20000100a00 */
        /* <DEDUP_REMOVED lines=19> */
[C---:B--2---:R-:W-:Y:S08]  /*9fed0*/  HMMA.1688.F32.TF32 R136, R204.reuse, R116, R228 ;  /* 0x00000074cc88723c */ /* 0x044ff000000810e4 */
[C---:B---3--:R-:W-:Y:S11]  /*9fee0*/  HMMA.1688.F32.TF32 R140, R204.reuse, R140, R224 ;  /* 0x0000008ccc8c723c */ /* 0x048ff600000810e0 */
[----:B------:R-:W-:Y:S04]  /*9fef0*/  @!UPT UIADD3 URZ, URZ, URZ, URZ ;  /* 0x0000003f3f3ff290 */ /* 0x000fe8000fffe03f */
[----:B------:R-:W-:Y:S01]  /*9ff00*/  STL.64 [R1+0x6190], R138 ;  /* 0x0061908a01007387 */ /* 0x000fe20000100a00 */
[----:B------:R-:W-:Y:S02]  /*9ff10*/  STL.64 [R1+0x6188], R136 ;  /* 0x0061888801007387 */ /* 0x000fe40000100a00 */
[----:B------:R-:W2:Y:S02]  /*9ff20*/  LDL.LU R228, [R1+0x2880] ;  /* 0x0028800001e47983 */ /* 0x000ea40000300800 */
[----:B------:R-:W2:Y:S01]  /*9ff30*/  LDL.LU R229, [R1+0x2884] ;  /* 0x0028840001e57983 */ /* 0x000ea20000300800 */
[----:B------:R-:W2:Y:S01]  /*9ff40*/  LDL.LU R230, [R1+0x2888] ;  /* 0x0028880001e67983 */ /* 0x000ea20000300800 */
[----:B------:R-:W2:Y:S02]  /*9ff50*/  LDL.LU R231, [R1+0x288c] ;  /* 0x00288c0001e77983 */ /* 0x000ea40000300800 */
[----:B------:R-:W3:Y:S02]  /*9ff60*/  LDL.LU R224, [R1+0x2870] ;  /* 0x0028700001e07983 */ /* 0x000ee40000300800 */
[----:B------:R-:W3:Y:S01]  /*9ff70*/  LDL.LU R225, [R1+0x2874] ;  /* 0x0028740001e17983 */ /* 0x000ee20000300800 */
[----:B------:R-:W3:Y:S01]  /*9ff80*/  LDL.LU R226, [R1+0x2878] ;  /* 0x0028780001e27983 */ /* 0x000ee20000300800 */
[----:B------:R-:W3:Y:S01]  /*9ff90*/  LDL.LU R227, [R1+0x287c] ;  /* 0x00287c0001e37983 */ /* 0x000ee20000300800 */
[C---:B----4-:R-:W-:Y:S08]  /*9ffa0*/  HMMA.1688.F32.TF32 R144, R204.reuse, R144, R220 ;  /* 0x00000090cc90723c */ /* 0x050ff000000810dc */
[C---:B------:R-:W-:Y:S08]  /*9ffb0*/  HMMA.1688.F32.TF32 R156, R204.reuse, R156, R244 ;  /* 0x0000009ccc9c723c */ /* 0x040ff000000810f4 */
[C---:B------:R-:W-:Y:S08]  /*9ffc0*/  HMMA.1688.F32.TF32 R148, R204.reuse, R148, R128 ;  /* 0x00000094cc94723c */ /* 0x040ff00000081080 */
[C---:B------:R-:W-:Y:S01]  /*9ffd0*/  HMMA.1688.F32.TF32 R152, R204.reuse, R96, R152 ;  /* 0x00000060cc98723c */ /* 0x040fe20000081098 */
[----:B------:R-:W-:Y:S01]  /*9ffe0*/  STL.64 [R1+0x61b0], R142 ;  /* 0x0061b08e01007387 */ /* 0x000fe20000100a00 */
[----:B------:R1:W-:Y:S02]  /*9fff0*/  STL.64 [R1+0x61a8], R140 ;  /* 0x0061a88c01007387 */ /* 0x0003e40000100a00 */
[----:B------:R-:W4:Y:S02]  /*a0000*/  LDL.LU R220, [R1+0x2860] ;  /* 0x0028600001dc7983 */ /* 0x000f240000300800 */
[----:B------:R-:W4:Y:S01]  /*a0010*/  LDL.LU R221, [R1+0x2864] ;  /* 0x0028640001dd7983 */ /* 0x000f220000300800 */
[----:B------:R-:W4:Y:S01]  /*a0020*/  LDL.LU R222, [R1+0x2868] ;  /* 0x0028680001de7983 */ /* 0x000f220000300800 */
[----:B------:R-:W4:Y:S03]  /*a0030*/  LDL.LU R223, [R1+0x286c] ;  /* 0x00286c0001df7983 */ /* 0x000f260000300800 */
[----:B------:R-:W-:Y:S01]  /*a0040*/  STL.64 [R1+0x61c0], R146 ;  /* 0x0061c09201007387 */ /* 0x000fe20000100a00 */
[----:B------:R-:W-:Y:S03]  /*a0050*/  STL.64 [R1+0x61b8], R144 ;  /* 0x0061b89001007387 */ /* 0x000fe60000100a00 */
[----:B------:R-:W-:Y:S02]  /*a0060*/  STL.64 [R1+0x6180], R150 ;  /* 0x0061809601007387 */ /* 0x000fe40000100a00 */
[----:B------:R-:W-:Y:S06]  /*a0070*/  STL.64 [R1+0x6178], R148 ;  /* 0x0061789401007387 */ /* 0x000fec0000100a00 */
[----:B------:R-:W-:Y:S01]  /*a0080*/  STL.64 [R1+0x6170], R154 ;  /* 0x0061709a01007387 */ /* 0x000fe20000100a00 */
[----:B------:R-:W-:Y:S02]  /*a0090*/  STL.64 [R1+0x6168], R152 ;  /* 0x0061689801007387 */ /* 0x000fe40000100a00 */
[----:B------:R-:W-:Y:S02]  /*a00a0*/  STL.64 [R1+0x6160], R158 ;  /* 0x0061609e01007387 */ /* 0x000fe40000100a00 */
[----:B------:R-:W-:Y:S01]  /*a00b0*/  STL.64 [R1+0x6158], R156 ;  /* 0x0061589c01007387 */ /* 0x000fe20000100a00 */
[----:B------:R-:W4:Y:S01]  /*a00c0*/  LDL.LU R182, [R1+0x2858] ;  /* 0x0028580001b67983 */ /* 0x000f220000300800 */
[----:B------:R-:W4:Y:S01]  /*a00d0*/  LDL.LU R183, [R1+0x285c] ;  /* 0x00285c0001b77983 */ /* 0x000f220000300800 */
[C---:B------:R-:W-:Y:S01]  /*a00e0*/  HMMA.1688.F32.TF32 R160, R204.reuse, R160, R196 ;  /* 0x000000a0cca0723c */ /* 0x040fe200000810c4 */
[----:B------:R-:W4:Y:S01]  /*a00f0*/  LDL.LU R196, [R1+0x2840] ;  /* 0x0028400001c47983 */ /* 0x000f220000300800 */
[----:B------:R-:W4:Y:S01]  /*a0100*/  LDL.LU R197, [R1+0x2844] ;  /* 0x0028440001c57983 */ /* 0x000f220000300800 */
[----:B------:R-:W4:Y:S02]  /*a0110*/  LDL.LU R198, [R1+0x2848] ;  /* 0x0028480001c67983 */ /* 0x000f240000300800 */
[----:B------:R-:W4:Y:S11]  /*a0120*/  LDL.LU R199, [R1+0x284c] ;  /* 0x00284c0001c77983 */ /* 0x000f360000300800 */
[----:B------:R-:W-:Y:S07]  /*a0130*/  @!UPT UIADD3 URZ, URZ, URZ, URZ ;  /* 0x0000003f3f3ff290 */ /* 0x000fee000fffe03f */
[----:B------:R-:W-:Y:S01]  /*a0140*/  STL.64 [R1+0x6148], R162 ;  /* 0x006148a201007387 */ /* 0x000fe20000100a00 */
[----:B------:R-:W-:Y:S01]  /*a0150*/  STL.64 [R1+0x6140], R160 ;  /* 0x006140a001007387 */ /* 0x000fe20000100a00 */
[C---:B--2---:R-:W-:Y:S08]  /*a0160*/  HMMA.1688.F32.TF32 R164, R204.reuse, R164, R228 ;  /* 0x000000a4cca4723c */ /* 0x044ff000000810e4 */
[----:B---3--:R-:W-:Y:S01]  /*a0170*/  HMMA.1688.F32.TF32 R168, R204, R168, R224 ;  /* 0x000000a8cca8723c */ /* 0x008fe200000810e0 */
[----:B------:R-:W-:-:S02]  /*a0180*/  IMAD.MOV.U32 R230, RZ, RZ, R173 ;  /* 0x000000ffffe67224 */ /* 0x000fc400078e00ad */
[----:B------:R-:W-:-:S05]  /*a0190*/  IMAD.MOV.U32 R231, RZ, RZ, R172 ;  /* 0x000000ffffe77224 */ /* 0x000fca00078e00ac */
[C---:B----4-:R-:W-:Y:S07]  /*a01a0*/  HMMA.1688.F32.TF32 R172, R204.reuse, R72, R220 ;  /* 0x00000048ccac723c */ /* 0x050fee00000810dc */
[----:B------:R-:W-:Y:S01]  /*a01b0*/  MOV R222, R177 ;  /* 0x000000b100de7202 */ /* 0x000fe20000000f00 */
[----:B------:R-:W-:Y:S01]  /*a01c0*/  IMAD.MOV.U32 R223, RZ, RZ, R176 ;  /* 0x000000ffffdf7224 */ /* 0x000fe200078e00b0 */
[----:B------:R-:W-:Y:S01]  /*a01d0*/  STL.64 [R1+0x6138], R166 ;  /* 0x006138a601007387 */ /* 0x000fe20000100a00 */
[----:B------:R-:W-:Y:S02]  /*a01e0*/  STL.64 [R1+0x6130], R164 ;  /* 0x006130a401007387 */ /* 0x000fe40000100a00 */
[----:B------:R-:W2:Y:S02]  /*a01f0*/  LDL.LU R228, [R1+0x2830] ;  /* 0x0028300001e47983 */ /* 0x000ea40000300800 */
[----:B------:R-:W2:Y:S01]  /*a0200*/  LDL.LU R229, [R1+0x2834] ;  /* 0x0028340001e57983 */ /* 0x000ea20000300800 */
[C---:B------:R-:W-:Y:S01]  /*a0210*/  HMMA.1688.F32.TF32 R176, R204.reuse, R12, R180 ;  /* 0x0000000cccb0723c */ /* 0x040fe200000810b4 */
[----:B------:R-:W-:Y:S01]  /*a0220*/  STL.64 [R1+0x6128], R170 ;  /* 0x006128aa01007387 */ /* 0x000fe20000100a00 */
[----:B------:R-:W-:Y:S02]  /*a0230*/  STL.64 [R1+0x6120], R168 ;  /* 0x006120a801007387 */ /* 0x000fe40000100a00 */
[----:B------:R-:W3:Y:S02]  /*a0240*/  LDL.LU R224, [R1+0x2820] ;  /* 0x0028200001e07983 */ /* 0x000ee40000300800 */
[----:B------:R-:W3:Y:S01]  /*a0250*/  LDL.LU R225, [R1+0x2824] ;  /* 0x0028240001e17983 */ /* 0x000ee20000300800 */
[----:B------:R-:W3:Y:S01]  /*a0260*/  LDL.LU R226, [R1+0x2828] ;  /* 0x0028280001e27983 */ /* 0x000ee20000300800 */
[----:B------:R-:W3:Y:S02]  /*a0270*/  LDL.LU R227, [R1+0x282c] ;  /* 0x00282c0001e37983 */ /* 0x000ee40000300800 */
[----:B------:R-:W4:Y:S02]  /*a0280*/  LDL.LU R220, [R1+0x2810] ;  /* 0x0028100001dc7983 */ /* 0x000f240000300800 */
[----:B------:R-:W4:Y:S01]  /*a0290*/  LDL.LU R221, [R1+0x2814] ;  /* 0x0028140001dd7983 */ /* 0x000f220000300800 */
[----:B-1----:R-:W3:Y:S01]  /*a02a0*/  LDL.LU.64 R140, [R1+0x13e0] ;  /* 0x0013e000018c7983 */ /* 0x002ee20000300a00 */
[----:B------:R-:W3:Y:S02]  /*a02b0*/  LDL.64 R142, [R1+0x13e8] ;  /* 0x0013e800018e7983 */ /* 0x000ee40000100a00 */
[----:B------:R-:W-:Y:S02]  /*a02c0*/  STL [R1+0x6150], R175 ;  /* 0x006150af01007387 */ /* 0x000fe40000100800 */
[----:B------:R-:W-:Y:S01]  /*a02d0*/  STL [R1+0x6340], R174 ;  /* 0x006340ae01007387 */ /* 0x000fe20000100800 */
[----:B------:R-:W-:Y:S04]  /*a02e0*/  STL.64 [R1+0x6338], R172 ;  /* 0x006338ac01007387 */ /* 0x000fe80000100a00 */
[----:B------:R-:W-:Y:S01]  /*a02f0*/  STL [R1+0x611c], R178 ;  /* 0x00611cb201007387 */ /* 0x000fe20000100800 */
[----:B------:R-:W-:Y:S02]  /*a0300*/  STL [R1+0x6118], R179 ;  /* 0x006118b301007387 */ /* 0x000fe40000100800 */
[----:B------:R1:W-:Y:S02]  /*a0310*/  STL.64 [R1+0x62c0], R176 ;  /* 0x0062c0b001007387 */ /* 0x0003e40000100a00 */
[----:B-1----:R-:W3:Y:S01]  /*a0320*/  LDL.LU.64 R176, [R1+0x1580] ;  /* 0x0015800001b07983 */ /* 0x002ee20000300a00 */
[----:B------:R-:W4:Y:S01]  /*a0330*/  LDL.64 R178, [R1+0x1588] ;  /* 0x0015880001b27983 */ /* 0x000f220000100a00 */
[----:B------:R-:W-:Y:S01]  /*a0340*/  HMMA.1688.F32.TF32 R180, R204, R4, R196 ;  /* 0x00000004ccb4723c */ /* 0x000fe200000810c4 */
[----:B------:R-:W4:Y:S01]  /*a0350*/  LDL.LU R196, [R1+0x2800] ;  /* 0x0028000001c47983 */ /* 0x000f220000300800 */
[----:B------:R-:W4:Y:S01]  /*a0360*/  LDL.LU R197, [R1+0x2804] ;  /* 0x0028040001c57983 */ /* 0x000f220000300800 */
[----:B------:R-:W-:-:S02]  /*a0370*/  IMAD.MOV.U32 R174, RZ, RZ, R189 ;  /* 0x000000ffffae7224 */ /* 0x000fc400078e00bd */
[----:B------:R-:W-:Y:S11]  /*a0380*/  IMAD.MOV.U32 R175, RZ, RZ, R188 ;  /* 0x000000ffffaf7224 */ /* 0x000ff600078e00bc */
[----:B------:R-:W-:Y:S07]  /*a0390*/  @!UPT UIADD3 URZ, URZ, URZ, URZ ;  /* 0x0000003f3f3ff290 */ /* 0x000fee000fffe03f */
[----:B------:R-:W-:Y:S01]  /*a03a0*/  STL [R1+0x6114], R182 ;  /* 0x006114b601007387 */ /* 0x000fe20000100800 */
[----:B------:R-:W-:Y:S02]  /*a03b0*/  STL [R1+0x6110], R183 ;  /* 0x006110b701007387 */ /* 0x000fe40000100800 */
[----:B------:R-:W-:Y:S01]  /*a03c0*/  STL.64 [R1+0x6260], R180 ;  /* 0x006260b401007387 */ /* 0x000fe20000100a00 */
[C---:B--2---:R-:W-:Y:S11]  /*a03d0*/  HMMA.1688.F32.TF32 R184, R204.reuse, R184, R228 ;  /* 0x000000b8ccb8723c */ /* 0x044ff600000810e4 */
[----:B------:R-:W-:Y:S11]  /*a03e0*/  @!UPT UIADD3 URZ, URZ, URZ, URZ ;  /* 0x0000003f3f3ff290 */ /* 0x000ff6000fffe03f */
[----:B------:R-:W-:Y:S01]  /*a03f0*/  @!UPT UIADD3 URZ, URZ, URZ, URZ ;  /* 0x0000003f3f3ff290 */ /* 0x000fe2000fffe03f */
[----:B------:R-:W-:Y:S01]  /*a0400*/  STL [R1+0x610c], R186 ;  /* 0x00610cba01007387 */ /* 0x000fe20000100800 */
[----:B------:R-:W-:Y:S02]  /*a0410*/  STL [R1+0x6108], R187 ;  /* 0x006108bb01007387 */ /* 0x000fe40000100800 */
[----:B------:R1:W-:Y:S02]  /*a0420*/  STL.64 [R1+0x62b8], R184 ;  /* 0x0062b8b801007387 */ /* 0x0003e40000100a00 */
[----:B-1----:R-:W2:Y:S01]  /*a0430*/  LDL.LU.64 R184, [R1+0x13d0] ;  /* 0x0013d00001b87983 */ /* 0x002ea20000300a00 */
[----:B------:R-:W2:Y:S01]  /*a0440*/  LDL.64 R186, [R1+0x13d8] ;  /* 0x0013d80001ba7983 */ /* 0x000ea20000100a00 */
[----:B---3--:R-:W-:Y:S11]  /*a0450*/  HMMA.1688.F32.TF32 R188, R204, R176, R224 ;  /* 0x000000b0ccbc723c */ /* 0x008ff600000810e0 */
[----:B------:R-:W-:Y:S11]  /*a0460*/  @!UPT UIADD3 URZ, URZ, URZ, URZ ;  /* 0x0000003f3f3ff290 */ /* 0x000ff6000fffe03f */
[----:B------:R-:W-:Y:S01]  /*a0470*/  @!UPT UIADD3 URZ, URZ, URZ, URZ ;  /* 0x0000003f3f3ff290 */ /* 0x000fe2000fffe03f */
[----:B------:R-:W-:Y:S01]  /*a0480*/  STL [R1+0x6104], R190 ;  /* 0x006104be01007387 */ /* 0x000fe20000100800 */
[----:B------:R-:W-:Y:S02]  /*a0490*/  STL [R1+0x6100], R191 ;  /* 0x006100bf01007387 */ /* 0x000fe40000100800 */
[----:B------:R-:W3:Y:S02]  /*a04a0*/  LDL.LU R228, [R1+0x27f0] ;  /* 0x0027f00001e47983 */ /* 0x000ee40000300800 */
[----:B------:R-:W3:Y:S01]  /*a04b0*/  LDL.LU R229, [R1+0x27f4] ;  /* 0x0027f40001e57983 */ /* 0x000ee20000300800 */
[----:B------:R-:W3:Y:S01]  /*a04c0*/  LDL.LU R230, [R1+0x27f8] ;  /* 0x0027f80001e67983 */ /* 0x000ee20000300800 */
[----:B------:R-:W3:Y:S02]  /*a04d0*/  LDL.LU R231, [R1+0x27fc] ;  /* 0x0027fc0001e77983 */ /* 0x000ee40000300800 */
[----:B------:R-:W-:Y:S02]  /*a04e0*/  IMAD.MOV.U32 R198, RZ, RZ, R193 ;  /* 0x000000ffffc67224 */ /* 0x000fe400078e00c1 */
[----:B------:R-:W-:-:S02]  /*a04f0*/  IMAD.MOV.U32 R199, RZ, RZ, R192 ;  /* 0x000000ffffc77224 */ /* 0x000fc400078e00c0 */
[C---:B----4-:R-:W-:Y:S11]  /*a0500*/  HMMA.1688.F32.TF32 R192, R204.reuse, R216, R220 ;  /* 0x000000d8ccc0723c */ /* 0x050ff600000810dc */
[----:B------:R-:W-:Y:S11]  /*a0510*/  @!UPT UIADD3 URZ, URZ, URZ, URZ ;  /* 0x0000003f3f3ff290 */ /* 0x000ff6000fffe03f */
[----:B------:R-:W-:Y:S01]  /*a0520*/  @!UPT UIADD3 URZ, URZ, URZ, URZ ;  /* 0x0000003f3f3ff290 */ /* 0x000fe2000fffe03f */
[----:B------:R-:W-:Y:S01]  /*a0530*/  STL [R1+0x60fc], R194 ;  /* 0x0060fcc201007387 */ /* 0x000fe20000100800 */
[----:B------:R-:W-:Y:S02]  /*a0540*/  STL [R1+0x60f8], R195 ;  /* 0x0060f8c301007387 */ /* 0x000fe40000100800 */
[----:B------:R1:W-:Y:S02]  /*a0550*/  STL.64 [R1+0x62c8], R192 ;  /* 0x0062c8c001007387 */ /* 0x0003e40000100a00 */
[----:B------:R-:W4:Y:S01]  /*a0560*/  LDL.LU R244, [R1+0x25d0] ;  /* 0x0025d00001f47983 */ /* 0x000f220000300800 */
[----:B------:R-:W4:Y:S01]  /*a0570*/  LDL.LU R245, [R1+0x25d4] ;  /* 0x0025d40001f57983 */ /* 0x000f220000300800 */
[----:B------:R-:W4:Y:S02]  /*a0580*/  LDL.LU R246, [R1+0x25d8] ;  /* 0x0025d80001f67983 */ /* 0x000f240000300800 */
[----:B------:R-:W4:Y:S01]  /*a0590*/  LDL.LU R247, [R1+0x25dc] ;  /* 0x0025dc0001f77983 */ /* 0x000f220000300800 */
[----:B------:R-:W-:Y:S01]  /*a05a0*/  HMMA.1688.F32.TF32 R196, R204, R208, R196 ;  /* 0x000000d0ccc4723c */ /* 0x000fe200000810c4 */
[----:B-1----:R-:W-:Y:S01]  /*a05b0*/  MOV R192, R7 ;  /* 0x0000000700c07202 */ /* 0x002fe20000000f00 */
[----:B------:R-:W-:-:S02]  /*a05c0*/  IMAD.MOV.U32 R193, RZ, RZ, R6 ;  /* 0x000000ffffc17224 */ /* 0x000fc400078e0006 */
[----:B------:R-:W-:Y:S01]  /*a05d0*/  IMAD.MOV.U32 R7, RZ, RZ, R208 ;  /* 0x000000ffff077224 */ /* 0x000fe200078e00d0 */
[----:B------:R-:W-:Y:S01]  /*a05e0*/  MOV R6, R209 ;  /* 0x000000d100067202 */ /* 0x000fe20000000f00 */
[----:B------:R-:W2:Y:S01]  /*a05f0*/  LDL.LU R208, [R1+0x25c0] ;  /* 0x0025c00001d07983 */ /* 0x000ea20000300800 */
[----:B------:R-:W2:Y:S02]  /*a0600*/  LDL.LU R209, [R1+0x25c4] ;  /* 0x0025c40001d17983 */ /* 0x000ea40000300800 */
[----:B------:R-:W2:Y:S02]  /*a0610*/  LDL.LU R210, [R1+0x25c8] ;  /* 0x0025c80001d27983 */ /* 0x000ea40000300800 */
[----:B------:R-:W-:Y:S01]  /*a0620*/  IMAD.MOV.U32 R195, RZ, RZ, R212 ;  /* 0x000000ffffc37224 */ /* 0x000fe200078e00d4 */
[----:B------:R-:W2:Y:S01]  /*a0630*/  LDL.LU R211, [R1+0x25cc] ;  /* 0x0025cc0001d37983 */ /* 0x000ea20000300800 */
[----:B------:R-:W-:Y:S02]  /*a0640*/  IMAD.MOV.U32 R194, RZ, RZ, R213 ;  /* 0x000000ffffc27224 */ /* 0x000fe400078e00d5 */
[----:B------:R-:W2:Y:S02]  /*a0650*/  LDL.LU R212, [R1+0x25b0] ;  /* 0x0025b00001d47983 */ /* 0x000ea40000300800 */
[----:B------:R-:W2:Y:S02]  /*a0660*/  LDL.LU R213, [R1+0x25b4] ;  /* 0x0025b40001d57983 */ /* 0x000ea40000300800 */
[----:B------:R-:W-:Y:S01]  /*a0670*/  IMAD.MOV.U32 R172, RZ, RZ, R9 ;  /* 0x000000ffffac7224 */ /* 0x000fe200078e0009 */
[----:B------:R-:W2:Y:S01]  /*a0680*/  LDL.LU R214, [R1+0x25b8] ;  /* 0x0025b80001d67983 */ /* 0x000ea20000300800 */
[----:B------:R-:W-:Y:S01]  /*a0690*/  MOV R173, R8 ;  /* 0x0000000800ad7202 */ /* 0x000fe20000000f00 */
[----:B------:R-:W-:-:S02]  /*a06a0*/  IMAD.MOV.U32 R9, RZ, RZ, R216 ;  /* 0x000000ffff097224 */ /* 0x000fc400078e00d8 */
[----:B------:R-:W2:Y:S02]  /*a06b0*/  LDL.LU R215, [R1+0x25bc] ;  /* 0x0025bc0001d77983 */ /* 0x000ea40000300800 */
[----:B------:R-:W-:Y:S01]  /*a06c0*/  IMAD.MOV.U32 R8, RZ, RZ, R217 ;  /* 0x000000ffff087224 */ /* 0x000fe200078e00d9 */
        /* <DEDUP_REMOVED lines=12> */
[----:B------:R-:W-:Y:S01]  /*a0790*/  STL.64 [R1+0x60e8], R198 ;  /* 0x0060e8c601007387 */ /* 0x000fe20000100a00 */
[----:B------:R-:W-:Y:S01]  /*a07a0*/  STL.64 [R1+0x60e0], R196 ;  /* 0x0060e0c401007387 */ /* 0x000fe20000100a00 */
[C---:B---3--:R-:W-:Y:S02]  /*a07b0*/  HMMA.1688.F32.TF32 R200, R204.reuse, R200, R228 ;  /* 0x000000c8ccc8723c */ /* 0x048fe400000810e4 */
[----:B------:R-:W3:Y:S01]  /*a07c0*/  LDL.LU R228, [R1+0x2570] ;  /* 0x0025700001e47983 */ /* 0x000ee20000300800 */
[----:B------:R-:W3:Y:S02]  /*a07d0*/  LDL.LU R229, [R1+0x2574] ;  /* 0x0025740001e57983 */ /* 0x000ee40000300800 */
[----:B------:R-:W3:Y:S02]  /*a07e0*/  LDL.LU R230, [R1+0x2578] ;  /* 0x0025780001e67983 */ /* 0x000ee40000300800 */
[----:B------:R-:W3:Y:S01]  /*a07f0*/  LDL.LU R231, [R1+0x257c] ;  /* 0x00257c0001e77983 */ /* 0x000ee20000300800 */
[----:B----4-:R-:W-:Y:S11]  /*a0800*/  HMMA.1688.F32.TF32 R204, R204, R248, R244 ;  /* 0x000000f8cccc723c */ /* 0x010ff600000810f4 */
[----:B------:R-:W-:Y:S04]  /*a0810*/  @!UPT UIADD3 URZ, URZ, URZ, URZ ;  /* 0x0000003f3f3ff290 */ /* 0x000fe8000fffe03f */
[----:B------:R-:W-:Y:S01]  /*a0820*/  STL [R1+0x60f4], R202 ;  /* 0x0060f4ca01007387 */ /* 0x000fe20000100800 */
[----:B------:R-:W-:Y:S02]  /*a0830*/  STL [R1+0x60f0], R203 ;  /* 0x0060f0cb01007387 */ /* 0x000fe40000100800 */
[----:B------:R-:W-:Y:S01]  /*a0840*/  STL.64 [R1+0x62d0], R200 ;  /* 0x0062d0c801007387 */ /* 0x000fe20000100a00 */
[C---:B--2---:R-:W-:Y:S04]  /*a0850*/  HMMA.1688.F32.TF32 R208, R236.reuse, R184, R208 ;  /* 0x000000b8ecd0723c */ /* 0x044fe800000810d0 */
[----:B------:R-:W-:Y:S01]  /*a0860*/  STL.64 [R1+0x61d0], R206 ;  /* 0x0061d0ce01007387 */ /* 0x000fe20000100a00 */
[----:B------:R1:W-:Y:S03]  /*a0870*/  STL.64 [R1+0x61c8], R204 ;  /* 0x0061c8cc01007387 */ /* 0x0003e60000100a00 */
[----:B------:R-:W-:Y:S01]  /*a0880*/  HMMA.1688.F32.TF32 R212, R236, R140, R212 ;  /* 0x0000008cecd4723c */ /* 0x000fe200000810d4 */
[----:B-1----:R-:W-:-:S02]  /*a0890*/  IMAD.MOV.U32 R204, RZ, RZ, R11 ;  /* 0x000000ffffcc7224 */ /* 0x002fc400078e000b */
[----:B------:R-:W-:-:S05]  /*a08a0*/  IMAD.MOV.U32 R205, RZ, RZ, R10 ;  /* 0x000000ffffcd7224 */ /* 0x000fca00078e000a */
[C---:B------:R-:W-:Y:S08]  /*a08b0*/  HMMA.1688.F32.TF32 R220, R236.reuse, R192, R220 ;  /* 0x000000c0ecdc723c */ /* 0x040ff000000810dc */
[C---:B------:R-:W-:Y:S08]  /*a08c0*/  HMMA.1688.F32.TF32 R216, R236.reuse, R204, R216 ;  /* 0x000000ccecd8723c */ /* 0x040ff000000810d8 */
[----:B------:R-:W-:Y:S01]  /*a08d0*/  HMMA.1688.F32.TF32 R224, R236, R172, R224 ;  /* 0x000000acece0723c */ /* 0x000fe200000810e0 */
[----:B------:R-:W-:Y:S01]  /*a08e0*/  STL.64 [R1+0x61e0], R210 ;  /* 0x0061e0d201007387 */ /* 0x000fe20000100a00 */
[----:B------:R-:W-:Y:S03]  /*a08f0*/  STL.64 [R1+0x61d8], R208 ;  /* 0x0061d8d001007387 */ /* 0x000fe60000100a00 */
[----:B------:R-:W-:Y:S01]  /*a0900*/  STL.64 [R1+0x61f0], R214 ;  /* 0x0061f0d601007387 */ /* 0x000fe20000100a00 */
[----:B------:R-:W-:Y:S02]  /*a0910*/  STL.64 [R1+0x61e8], R212 ;  /* 0x0061e8d401007387 */ /* 0x000fe40000100a00 */
[----:B------:R-:W-:-:S02]  /*a0920*/  IMAD.MOV.U32 R207, RZ, RZ, R232 ;  /* 0x000000ffffcf7224 */ /* 0x000fc400078e00e8 */
[----:B------:R-:W-:-:S05]  /*a0930*/  IMAD.MOV.U32 R206, RZ, RZ, R233 ;  /* 0x000000ffffce7224 */ /* 0x000fca00078e00e9 */
[----:B------:R-:W-:Y:S01]  /*a0940*/  STL.64 [R1+0x6200], R218 ;  /* 0x006200da01007387 */ /* 0x000fe20000100a00 */
[----:B------:R-:W-:Y:S02]  /*a0950*/  STL.64 [R1+0x61f8], R216 ;  /* 0x0061f8d801007387 */ /* 0x000fe40000100a00 */
[----:B------:R-:W-:Y:S02]  /*a0960*/  STL [R1+0x60dc], R223 ;  /* 0x0060dcdf01007387 */ /* 0x000fe40000100800 */
[----:B------:R-:W-:Y:S01]  /*a0970*/  STL [R1+0x6248], R222 ;  /* 0x006248de01007387 */ /* 0x000fe20000100800 */
[----:B------:R-:W-:Y:S01]  /*a0980*/  STL.64 [R1+0x6240], R220 ;  /* 0x006240dc01007387 */ /* 0x000fe20000100a00 */
[----:B------:R-:W2:Y:S02]  /*a0990*/  LDL.LU R232, [R1+0x13c0] ;  /* 0x0013c00001e87983 */ /* 0x000ea40000300800 */
[----:B------:R-:W2:Y:S02]  /*a09a0*/  LDL.LU R233, [R1+0x13c4] ;  /* 0x0013c40001e97983 */ /* 0x000ea40000300800 */
[----:B------:R-:W2:Y:S01]  /*a09b0*/  LDL.LU R234, [R1+0x13c8] ;  /* 0x0013c80001ea7983 */ /* 0x000ea20000300800 */
[----:B------:R-:W2:Y:S01]  /*a09c0*/  LDL.LU R235, [R1+0x13cc] ;  /* 0x0013cc0001eb7983 */ /* 0x000ea20000300800 */
[----:B------:R-:W-:Y:S02]  /*a09d0*/  STL [R1+0x60d8], R227 ;  /* 0x0060d8e301007387 */ /* 0x000fe40000100800 */
[----:B------:R-:W-:Y:S02]  /*a09e0*/  STL [R1+0x6238], R226 ;  /* 0x006238e201007387 */ /* 0x000fe40000100800 */
[----:B------:R1:W-:Y:S02]  /*a09f0*/  STL.64 [R1+0x6230], R224 ;  /* 0x006230e001007387 */ /* 0x0003e40000100a00 */
[----:B-1----:R-:W2:Y:S01]  /*a0a00*/  LDL.LU.64 R224, [R1+0x1430] ;  /* 0x0014300001e07983 */ /* 0x002ea20000300a00 */
[----:B------:R-:W4:Y:S02]  /*a0a10*/  LDL.64 R226, [R1+0x1438] ;  /* 0x0014380001e27983 */ /* 0x000f240000100a00 */
[----:B------:R-:W4:Y:S02]  /*a0a20*/  LDL.LU.64 R212, [R1+0x1460] ;  /* 0x0014600001d47983 */ /* 0x000f240000300a00 */
[----:B------:R-:W4:Y:S01]  /*a0a30*/  LDL.64 R214, [R1+0x1468] ;  /* 0x0014680001d67983 */ /* 0x000f220000100a00 */
[----:B------:R-:W4:Y:S01]  /*a0a40*/  LDL.LU.64 R208, [R1+0x1470] ;  /* 0x0014700001d07983 */ /* 0x000f220000300a00 */
        /* <DEDUP_REMOVED lines=18> */
[----:B------:R-:W4:Y:S02]  /*a0b70*/  LDL.64 R170, [R1+0x1528] ;  /* 0x0015280001aa7983 */ /* 0x000f240000100a00 */
[----:B------:R-:W-:Y:S01]  /*a0b80*/  IMAD.MOV.U32 R197, RZ, RZ, R8 ;  /* 0x000000ffffc57224 */ /* 0x000fe200078e0008 */
[----:B------:R-:W-:Y:S01]  /*a0b90*/  MOV R196, R9 ;  /* 0x0000000900c47202 */ /* 0x000fe20000000f00 */
[----:B------:R-:W-:-:S02]  /*a0ba0*/  IMAD.MOV.U32 R199, RZ, RZ, R240 ;  /* 0x000000ffffc77224 */ /* 0x000fc400078e00f0 */
[----:B------:R-:W-:Y:S01]  /*a0bb0*/  IMAD.MOV.U32 R198, RZ, RZ, R241 ;  /* 0x000000ffffc67224 */ /* 0x000fe200078e00f1 */
[C---:B---3--:R-:W-:Y:S11]  /*a0bc0*/  HMMA.1688.F32.TF32 R228, R236.reuse, R24, R228 ;  /* 0x00000018ece4723c */ /* 0x048ff600000810e4 */
[----:B------:R-:W-:Y:S11]  /*a0bd0*/  @!UPT UIADD3 URZ, URZ, URZ, URZ ;  /* 0x0000003f3f3ff290 */ /* 0x000ff6000fffe03f */
[----:B------:R-:W-:Y:S01]  /*a0be0*/  @!UPT UIADD3 URZ, URZ, URZ, URZ ;  /* 0x0000003f3f3ff290 */ /* 0x000fe2000fffe03f */
[----:B------:R-:W-:Y:S01]  /*a0bf0*/  STL [R1+0x60d4], R230 ;  /* 0x0060d4e601007387 */ /* 0x000fe20000100800 */
[----:B------:R-:W-:Y:S02]  /*a0c00*/  STL [R1+0x60d0], R231 ;  /* 0x0060d0e701007387 */ /* 0x000fe40000100800 */
[----:B------:R-:W-:Y:S02]  /*a0c10*/  STL.64 [R1+0x6228], R228 ;  /* 0x006228e401007387 */ /* 0x000fe40000100a00 */
        /* <DEDUP_REMOVED lines=40> */
[----:B------:R-:W4:Y:S01]  /*a0ea0*/  LDL.LU.64 R180, [R1+0x1530] ;  /* 0x0015300001b47983 */ /* 0x000f220000300a00 */
[----:B------:R-:W4:Y:S01]  /*a0eb0*/  LDL.64 R182, [R1+0x1538] ;  /* 0x0015380001b67983 */ /* 0x000f220000100a00 */
[----:B------:R-:W4:Y:S02]  /*a0ec0*/  LDL.LU.64 R200, [R1+0x1570] ;  /* 0x0015700001c87983 */ /* 0x000f240000300a00 */
[----:B------:R-:W4:Y:S01]  /*a0ed0*/  LDL.64 R202, [R1+0x1578] ;  /* 0x0015780001ca7983 */ /* 0x000f220000100a00 */
[C---:B--2---:R-:W-:Y:S11]  /*a0ee0*/  HMMA.1688.F32.TF32 R232, R236.reuse, R224, R232 ;  /* 0x000000e0ece8723c */ /* 0x044ff600000810e8 */
[----:B------:R-:W-:Y:S11]  /*a0ef0*/  @!UPT UIADD3 URZ, URZ, URZ, URZ ;  /* 0x0000003f3f3ff290 */ /* 0x000ff6000fffe03f */
[----:B------:R-:W-:Y:S01]  /*a0f00*/  @!UPT UIADD3 URZ, URZ, URZ, URZ ;  /* 0x0000003f3f3ff290 */ /* 0x000fe2000fffe03f */
[----:B------:R-:W-:Y:S01]  /*a0f10*/  STL [R1+0x60c8], R234 ;  /* 0x0060c8ea01007387 */ /* 0x000fe20000100800 */
[----:B------:R-:W-:Y:S02]  /*a0f20*/  STL [R1+0x60c4], R235 ;  /* 0x0060c4eb01007387 */ /* 0x000fe40000100800 */
[----:B------:R-:W-:Y:S01]  /*a0f30*/  STL.64 [R1+0x6210], R232 ;  /* 0x006210e801007387 */ /* 0x000fe20000100a00 */
[C---:B---3--:R-:W-:Y:S11]  /*a0f40*/  HMMA.1688.F32.TF32 R20, R236.reuse, R52, R88 ;  /* 0x00000034ec14723c */ /* 0x048ff60000081058 */
[----:B------:R-:W-:Y:S11]  /*a0f50*/  @!UPT UIADD3 URZ, URZ, URZ, URZ ;  /* 0x0000003f3f3ff290 */ /* 0x000ff6000fffe03f */
[----:B------:R-:W-:Y:S01]  /*a0f60*/  @!UPT UIADD3 URZ, URZ, URZ, URZ ;  /* 0x0000003f3f3ff290 */ /* 0x000fe2000fffe03f */
[----:B------:R-:W-:Y:S01]  /*a0f70*/  STL [R1+0x13a0], R20 ;  /* 0x0013a01401007387 */ /* 0x000fe20000100800 */
[----:B------:R4:W-:Y:S02]  /*a0f80*/  STL.64 [R1+0x13a8], R22 ;  /* 0x0013a81601007387 */ /* 0x0009e40000100a00 */
[----:B------:R-:W-:Y:S02]  /*a0f90*/  IMAD.MOV.U32 R252, RZ, RZ, R21 ;  /* 0x000000fffffc7224 */ /* 0x000fe400078e0015 */
[C---:B----4-:R-:W-:Y:S08]  /*a0fa0*/  HMMA.1688.F32.TF32 R20, R236.reuse, R60, R240 ;  /* 0x0000003cec14723c */ /* 0x050ff000000810f0 */
[C---:B------:R-:W-:Y:S08]  /*a0fb0*/  HMMA.1688.F32.TF32 R16, R236.reuse, R132, R16 ;  /* 0x00000084ec10723c */ /* 0x040ff00000081010 */
[C---:B------:R-:W-:Y:S01]  /*a0fc0*/  HMMA.1688.F32.TF32 R8, R236.reuse, R136, R8 ;  /* 0x00000088ec08723c */ /* 0x040fe20000081008 */
[----:B------:R-:W-:Y:S01]  /*a0fd0*/  LOP3.LUT R190, R2, 0x20, RZ, 0x3c, !PT ;  /* 0x0000002002be7812 */ /* 0x000fe200078e3cff */
[----:B------:R-:W-:Y:S04]  /*a0fe0*/  LDS R240, [R2+0x10400] ;  /* 0x0104000002f07984 */ /* 0x000fe80000000800 */
[----:B------:R-:W-:Y:S04]  /*a0ff0*/  LDS R242, [R2+0x12400] ;  /* 0x0124000002f27984 */ /* 0x000fe80000000800 */
[----:B------:R-:W-:Y:S04]  /*a1000*/  LDS R241, [R190+0x10400] ;  /* 0x01040000bef17984 */ /* 0x000fe80000000800 */
[----:B------:R-:W1:Y:S04]  /*a1010*/  LDS R243, [R190+0x12400] ;  /* 0x01240000bef37984 */ /* 0x000e680000000800 */
[----:B------:R-:W-:Y:S01]  /*a1020*/  STL.64 [R1+0x13b0], R20 ;  /* 0x0013b01401007387 */ /* 0x000fe20000100a00 */
[----:B------:R2:W-:Y:S02]  /*a1030*/  STL.64 [R1+0x13b8], R22 ;  /* 0x0013b81601007387 */ /* 0x0005e40000100a00 */
[----:B------:R-:W3:Y:S02]  /*a1040*/  LDL.LU.64 R228, [R1+0x15b0] ;  /* 0x0015b00001e47983 */ /* 0x000ee40000300a00 */
[----:B------:R-:W4:Y:S01]  /*a1050*/  LDL.64 R230, [R1+0x15b8] ;  /* 0x0015b80001e67983 */ /* 0x000f220000100a00 */
[----:B------:R-:W3:Y:S01]  /*a1060*/  LDL.LU.64 R216, [R1+0x15c0] ;  /* 0x0015c00001d87983 */ /* 0x000ee20000300a00 */
[----:B------:R-:W3:Y:S01]  /*a1070*/  LDL.64 R218, [R1+0x15c8] ;  /* 0x0015c80001da7983 */ /* 0x000ee20000100a00 */
[C---:B--2---:R-:W-:Y:S02]  /*a1080*/  HMMA.1688.F32.TF32 R20, R236.reuse, R212, R84 ;  /* 0x000000d4ec14723c */ /* 0x044fe40000081054 */
[----:B------:R-:W-:Y:S01]  /*a1090*/  STL.64 [R1+0x6788], R214 ;  /* 0x006788d601007387 */ /* 0x000fe20000100a00 */
[----:B------:R-:W-:Y:S11]  /*a10a0*/  STL.64 [R1+0x6780], R212 ;  /* 0x006780d401007387 */ /* 0x000ff60000100a00 */
[----:B------:R-:W-:Y:S09]  /*a10b0*/  @!UPT UIADD3 URZ, URZ, URZ, URZ ;  /* 0x0000003f3f3ff290 */ /* 0x000ff2000fffe03f */
[----:B------:R-:W-:Y:S01]  /*a10c0*/  STL.64 [R1+0x13c0], R20 ;  /* 0x0013c01401007387 */ /* 0x000fe20000100a00 */
[----:B------:R2:W-:Y:S02]  /*a10d0*/  STL.64 [R1+0x13c8], R22 ;  /* 0x0013c81601007387 */ /* 0x0005e40000100a00 */
[C---:B--2---:R-:W-:Y:S01]  /*a10e0*/  HMMA.1688.F32.TF32 R20, R236.reuse, R208, R80 ;  /* 0x000000d0ec14723c */ /* 0x044fe20000081050 */
[----:B------:R-:W-:Y:S01]  /*a10f0*/  STL.64 [R1+0x6778], R210 ;  /* 0x006778d201007387 */ /* 0x000fe20000100a00 */
[----:B------:R-:W-:Y:S11]  /*a1100*/  STL.64 [R1+0x6770], R208 ;  /* 0x006770d001007387 */ /* 0x000ff60000100a00 */
[----:B------:R-:W-:Y:S10]  /*a1110*/  @!UPT UIADD3 URZ, URZ, URZ, URZ ;  /* 0x0000003f3f3ff290 */ /* 0x000ff4000fffe03f */
[----:B------:R-:W-:Y:S01]  /*a1120*/  STL.64 [R1+0x15e0], R20 ;  /* 0x0015e01401007387 */ /* 0x000fe20000100a00 */
[----:B------:R2:W-:Y:S02]  /*a1130*/  STL.64 [R1+0x15e8], R22 ;  /* 0x0015e81601007387 */ /* 0x0005e40000100a00 */
[C---:B--2---:R-:W-:Y:S11]  /*a1140*/  HMMA.1688.F32.TF32 R20, R236.reuse, R144, R76 ;  /* 0x00000090ec14723c */ /* 0x044ff6000008104c */
[----:B------:R-:W-:Y:S11]  /*a1150*/  @!UPT UIADD3 URZ, URZ, URZ, URZ ;  /* 0x0000003f3f3ff290 */ /* 0x000ff6000fffe03f */
[----:B------:R-:W-:Y:S01]  /*a1160*/  @!UPT UIADD3 URZ, URZ, URZ, URZ ;  /* 0x0000003f3f3ff290 */ /* 0x000fe2000fffe03f */
[----:B------:R-:W-:Y:S01]  /*a1170*/  STL.64 [R1+0x1600], R20 ;  /* 0x0016001401007387 */ /* 0x000fe20000100a00 */
[----:B------:R2:W-:Y:S02]  /*a1180*/  STL.64 [R1+0x1608], R22 ;  /* 0x0016081601007387 */ /* 0x0005e40000100a00 */
[----:B------:R-:W-:Y:S02]  /*a1190*/  STL.64 [R1+0x1620], R16 ;  /* 0x0016201001007387 */ /* 0x000fe40000100a00 */
[----:B------:R1:W-:Y:S01]  /*a11a0*/  STL.64 [R1+0x1628], R18 ;  /* 0x0016281201007387 */ /* 0x0003e20000100a00 */
[----:B------:R-:W-:Y:S01]  /*a11b0*/  STL.64 [R1+0x1630], R8 ;  /* 0x0016300801007387 */ /* 0x000fe20000100a00 */
[----:B------:R1:W-:Y:S01]  /*a11c0*/  STL.64 [R1+0x1638], R10 ;  /* 0x0016380a01007387 */ /* 0x0003e20000100a00 */
[C---:B--2---:R-:W-:Y:S08]  /*a11d0*/  HMMA.1688.F32.TF32 R20, R236.reuse, R116, R128 ;  /* 0x00000074ec14723c */ /* 0x044ff00000081080 */
[C---:B-1----:R-:W-:Y:S08]  /*a11e0*/  HMMA.1688.F32.TF32 R16, R236.reuse, R148, R244 ;  /* 0x00000094ec10723c */ /* 0x042ff000000810f4 */
        /* <DEDUP_REMOVED lines=14> */
[----:B------:R-:W2:Y:S03]  /*a12d0*/  LDL.LU R131, [R1+0x251c] ;  /* 0x00251c0001837983 */ /* 0x000ea60000300800 */
[----:B-1----:R-:W2:Y:S01]  /*a12e0*/  LDL.LU R8, [R1+0x2520] ;  /* 0x0025200001087983 */ /* 0x002ea20000300800 */
        /* <DEDUP_REMOVED lines=11> */
[----:B------:R-:W3:Y:S01]  /*a13a0*/  LDL.LU R92, [R1+0x2690] ;  /* 0x00269000015c7983 */ /* 0x000ee20000300800 */
[----:B------:R-:W3:Y:S02]  /*a13b0*/  LDL.LU R93, [R1+0x2694] ;  /* 0x00269400015d7983 */ /* 0x000ee40000300800 */
[----:B------:R-:W3:Y:S02]  /*a13c0*/  LDL.LU R94, [R1+0x2698] ;  /* 0x00269800015e7983 */ /* 0x000ee40000300800 */
[----:B------:R-:W3:Y:S01]  /*a13d0*/  LDL.LU R95, [R1+0x269c] ;  /* 0x00269c00015f7983 */ /* 0x000ee20000300800 */
        /* <DEDUP_REMOVED lines=66> */
[----:B------:R-:W-:-:S02]  /*a1800*/  IMAD.MOV.U32 R250, RZ, RZ, R3 ;  /* 0x000000fffffa7224 */ /* 0x000fc400078e0003 */
[----:B------:R-:W-:Y:S01]  /*a1810*/  IMAD.MOV.U32 R251, RZ, RZ, R0 ;  /* 0x000000fffffb7224 */ /* 0x000fe200078e0000 */
[----:B------:R-:W-:Y:S01]  /*a1820*/  MOV R220, R7 ;  /* 0x0000000700dc7202 */ /* 0x000fe20000000f00 */
[----:B------:R-:W-:Y:S01]  /*a1830*/  IMAD.MOV.U32 R221, RZ, RZ, R6 ;  /* 0x000000ffffdd7224 */ /* 0x000fe200078e0006 */
[C---:B--2---:R-:W-:Y:S08]  /*a1840*/  HMMA.1688.F32.TF32 R28, R236.reuse, R96, R28 ;  /* 0x00000060ec1c723c */ /* 0x044ff0000008101c */
[C---:B---3--:R-:W-:Y:S08]  /*a1850*/  HMMA.1688.F32.TF32 R32, R236.reuse, R156, R32 ;  /* 0x0000009cec20723c */ /* 0x048ff00000081020 */
[C---:B------:R-:W-:Y:S11]  /*a1860*/  HMMA.1688.F32.TF32 R20, R236.reuse, R160, R20 ;  /* 0x000000a0ec14723c */ /* 0x040ff60000081014 */
[----:B------:R-:W-:Y:S04]  /*a1870*/  @!UPT UIADD3 URZ, URZ, URZ, URZ ;  /* 0x0000003f3f3ff290 */ /* 0x000fe8000fffe03f */
[----:B------:R-:W-:Y:S01]  /*a1880*/  STL.64 [R1+0x16b0], R32 ;  /* 0x0016b02001007387 */ /* 0x000fe20000100a00 */
[----:B------:R-:W-:Y:S07]  /*a1890*/  STL.64 [R1+0x16b8], R34 ;  /* 0x0016b82201007387 */ /* 0x000fee0000100a00 */
[----:B------:R-:W-:Y:S02]  /*a18a0*/  STL.64 [R1+0x16f0], R20 ;  /* 0x0016f01401007387 */ /* 0x000fe40000100a00 */
[----:B------:R-:W-:Y:S01]  /*a18b0*/  STL.64 [R1+0x16d0], R28 ;  /* 0x0016d01c01007387 */ /* 0x000fe20000100a00 */
[----:B------:R1:W-:Y:S01]  /*a18c0*/  STL.64 [R1+0x16d8], R30 ;  /* 0x0016d81e01007387 */ /* 0x0003e20000100a00 */
[----:B------:R4:W-:Y:S02]  /*a18d0*/  STL [R1+0x16f8], R22 ;  /* 0x0016f81601007387 */ /* 0x0009e40000100800 */
[----:B------:R-:W-:Y:S01]  /*a18e0*/  IMAD.MOV.U32 R3, RZ, RZ, R23 ;  /* 0x000000ffff037224 */ /* 0x000fe200078e0017 */
[C---:B-1----:R-:W-:Y:S08]  /*a18f0*/  HMMA.1688.F32.TF32 R28, R236.reuse, R164, R48 ;  /* 0x000000a4ec1c723c */ /* 0x042ff00000081030 */
[C---:B----4-:R-:W-:Y:S01]  /*a1900*/  HMMA.1688.F32.TF32 R20, R236.reuse, R168, R56 ;  /* 0x000000a8ec14723c */ /* 0x050fe20000081038 */
[----:B------:R-:W-:Y:S07]  /*a1910*/  STL [R1+0x60a4], R3 ;  /* 0x0060a40301007387 */ /* 0x000fee0000100800 */
[C---:B------:R-:W-:Y:S07]  /*a1920*/  HMMA.1688.F32.TF32 R32, R236.reuse, R180, R64 ;  /* 0x000000b4ec20723c */ /* 0x040fee0000081040 */
        /* <DEDUP_REMOVED lines=16> */
[----:B------:R-:W-:Y:S11]  /*a1a30*/  STL.64 [R1+0x1be8], R34 ;  /* 0x001be82201007387 */ /* 0x000ff60000100a00 */
[----:B------:R-:W-:Y:S10]  /*a1a40*/  @!UPT UIADD3 URZ, URZ, URZ, URZ ;  /* 0x0000003f3f3ff290 */ /* 0x000ff4000fffe03f */
[----:B------:R-:W-:Y:S01]  /*a1a50*/  STL.64 [R1+0x1c00], R20 ;  /* 0x001c001401007387 */ /* 0x000fe20000100a00 */
[----:B------:R-:W-:Y:S02]  /*a1a60*/  STL.64 [R1+0x1bf0], R28 ;  /* 0x001bf01c01007387 */ /* 0x000fe40000100a00 */
[----:B------:R-:W-:Y:S02]  /*a1a70*/  STL.64 [R1+0x1bf8], R30 ;  /* 0x001bf81e01007387 */ /* 0x000fe40000100a00 */
[----:B------:R1:W-:Y:S01]  /*a1a80*/  STL [R1+0x1c08], R22 ;  /* 0x001c081601007387 */ /* 0x0003e20000100800 */
[----:B------:R-:W-:Y:S02]  /*a1a90*/  MOV R0, R23 ;  /* 0x0000001700007202 */ /* 0x000fe40000000f00 */
[C---:B-1----:R-:W-:Y:S08]  /*a1aa0*/  HMMA.1688.F32.TF32 R20, R236.reuse, R196, R104 ;  /* 0x000000c4ec14723c */ /* 0x042ff00000081068 */
[C---:B------:R-:W-:Y:S01]  /*a1ab0*/  HMMA.1688.F32.TF32 R32, R236.reuse, R220, R100 ;  /* 0x000000dcec20723c */ /* 0x040fe20000081064 */
[----:B------:R-:W-:Y:S07]  /*a1ac0*/  STL [R1+0x60a8], R0 ;  /* 0x0060a80001007387 */ /* 0x000fee0000100800 */
[C---:B------:R-:W-:Y:S07]  /*a1ad0*/  HMMA.1688.F32.TF32 R28, R236.reuse, R228, R92 ;  /* 0x000000e4ec1c723c */ /* 0x040fee000008105c */
[----:B------:R-:W-:Y:S01]  /*a1ae0*/  STL.64 [R1+0x1c40], R20 ;  /* 0x001c401401007387 */ /* 0x000fe20000100a00 */
[----:B------:R1:W-:Y:S02]  /*a1af0*/  STL.64 [R1+0x1c48], R22 ;  /* 0x001c481601007387 */ /* 0x0003e40000100a00 */
[----:B-1----:R-:W-:Y:S05]  /*a1b00*/  HMMA.1688.F32.TF32 R20, R236, R216, R88 ;  /* 0x000000d8ec14723c */ /* 0x002fea0000081058 */
[----:B------:R-:W-:Y:S01]  /*a1b10*/  STL.64 [R1+0x1c30], R32 ;  /* 0x001c302001007387 */ /* 0x000fe20000100a00 */
[----:B------:R1:W-:Y:S07]  /*a1b20*/  STL.64 [R1+0x1c38], R34 ;  /* 0x001c382201007387 */ /* 0x0003ee0000100a00 */
[----:B------:R-:W-:Y:S02]  /*a1b30*/  STL.64 [R1+0x1c20], R28 ;  /* 0x001c201c01007387 */ /* 0x000fe40000100a00 */
[----:B------:R2:W-:Y:S01]  /*a1b40*/  STL.64 [R1+0x1c28], R30 ;  /* 0x001c281e01007387 */ /* 0x0005e20000100a00 */
[C---:B------:R-:W-:Y:S08]  /*a1b50*/  HMMA.1688.F32.TF32 R16, R240.reuse, R192, R16 ;  /* 0x000000c0f010723c */ /* 0x040ff00000081010 */
[C---:B------:R-:W-:Y:S01]  /*a1b60*/  HMMA.1688.F32.TF32 R8, R240.reuse, R172, R8 ;  /* 0x000000acf008723c */ /* 0x040fe20000081008 */
[----:B------:R-:W-:Y:S04]  /*a1b70*/  LDS R236, [R2+0x10480] ;  /* 0x0104800002ec7984 */ /* 0x000fe80000000800 */
[----:B------:R-:W-:Y:S04]  /*a1b80*/  LDS R238, [R2+0x12480] ;  /* 0x0124800002ee7984 */ /* 0x000fe80000000800 */
[----:B------:R-:W-:Y:S04]  /*a1b90*/  LDS R237, [R190+0x10480] ;  /* 0x01048000beed7984 */ /* 0x000fe80000000800 */
[----:B------:R-:W3:Y:S01]  /*a1ba0*/  LDS R239, [R190+0x12480] ;  /* 0x01248000beef7984 */ /* 0x000ee20000000800 */
[C---:B-1----:R-:W-:Y:S08]  /*a1bb0*/  HMMA.1688.F32.TF32 R32, R240.reuse, R184, R84 ;  /* 0x000000b8f020723c */ /* 0x042ff00000081054 */
[C---:B--2---:R-:W-:Y:S01]  /*a1bc0*/  HMMA.1688.F32.TF32 R28, R240.reuse, R140, R80 ;  /* 0x0000008cf01c723c */ /* 0x044fe20000081050 */
[----:B------:R-:W-:Y:S01]  /*a1bd0*/  STL.64 [R1+0x1c10], R20 ;  /* 0x001c101401007387 */ /* 0x000fe20000100a00 */
[----:B------:R1:W-:Y:S06]  /*a1be0*/  STL.64 [R1+0x1c18], R22 ;  /* 0x001c181601007387 */ /* 0x0003ec0000100a00 */
[C---:B-1----:R-:W-:Y:S07]  /*a1bf0*/  HMMA.1688.F32.TF32 R20, R240.reuse, R204, R76 ;  /* 0x000000ccf014723c */ /* 0x042fee000008104c */
[----:B------:R-:W-:Y:S01]  /*a1c00*/  STL.64 [R1+0x1cd0], R32 ;  /* 0x001cd02001007387 */ /* 0x000fe20000100a00 */
[----:B------:R-:W-:Y:S07]  /*a1c10*/  STL.64 [R1+0x1cd8], R34 ;  /* 0x001cd82201007387 */ /* 0x000fee0000100a00 */
[----:B------:R-:W-:Y:S02]  /*a1c20*/  STL.64 [R1+0x1cc0], R28 ;  /* 0x001cc01c01007387 */ /* 0x000fe40000100a00 */
[----:B------:R-:W-:Y:S06]  /*a1c30*/  STL.64 [R1+0x1cc8], R30 ;  /* 0x001cc81e01007387 */ /* 0x000fec0000100a00 */
[----:B------:R-:W-:Y:S01]  /*a1c40*/  STL.64 [R1+0x1cb0], R20 ;  /* 0x001cb01401007387 */ /* 0x000fe20000100a00 */
[----:B------:R1:W-:Y:S02]  /*a1c50*/  STL.64 [R1+0x1cb8], R22 ;  /* 0x001cb81601007387 */ /* 0x0003e40000100a00 */
[----:B------:R-:W-:Y:S02]  /*a1c60*/  STL.64 [R1+0x1ca0], R16 ;  /* 0x001ca01001007387 */ /* 0x000fe40000100a00 */
[----:B------:R2:W-:Y:S01]  /*a1c70*/  STL.64 [R1+0x1ca8], R18 ;  /* 0x001ca81201007387 */ /* 0x0005e20000100a00 */
[----:B------:R-:W-:Y:S01]  /*a1c80*/  STL.64 [R1+0x1c90], R8 ;  /* 0x001c900801007387 */ /* 0x000fe20000100a00 */
[----:B------:R4:W-:Y:S01]  /*a1c90*/  STL.64 [R1+0x1c98], R10 ;  /* 0x001c980a01007387 */ /* 0x0009e20000100a00 */
[C---:B-1----:R-:W-:Y:S08]  /*a1ca0*/  HMMA.1688.F32.TF32 R20, R240.reuse, R24, R128 ;  /* 0x00000018f014723c */ /* 0x042ff00000081080 */
[C---:B--2---:R-:W-:Y:S08]  /*a1cb0*/  HMMA.1688.F32.TF32 R16, R240.reuse, R224, R244 ;  /* 0x000000e0f010723c */ /* 0x044ff000000810f4 */
[C---:B----4-:R-:W-:Y:S07]  /*a1cc0*/  HMMA.1688.F32.TF32 R8, R240.reuse, R52, R248 ;  /* 0x00000034f008723c */ /* 0x050fee00000810f8 */
        /* <DEDUP_REMOVED lines=9> */
[----:B------:R-:W2:Y:S03]  /*a1d60*/  LDL.LU R247, [R1+0x1b6c] ;  /* 0x001b6c0001f77983 */ /* 0x000ea60000300800 */
[----:B-1----:R-:W2:Y:S01]  /*a1d70*/  LDL.LU R8, [R1+0x1b80] ;  /* 0x001b800001087983 */ /* 0x002ea20000300800 */
[----:B------:R-:W2:Y:S02]  /*a1d80*/  LDL.LU R9, [R1+0x1b84] ;  /* 0x001b840001097983 */ /* 0x000ea40000300800 */
[----:B----4-:R-:W2:Y:S02]  /*a1d90*/  LDL.LU R10, [R1+0x1b88] ;  /* 0x001b8800010a7983 */ /* 0x010ea40000300800 */
[----:B------:R-:W2:Y:S01]  /*a1da0*/  LDL.LU R11, [R1+0x1b8c] ;  /* 0x001b8c00010b7983 */ /* 0x000ea20000300800 */
        /* <DEDUP_REMOVED lines=108> */
[C---:B--2---:R-:W-:Y:S11]  /*a2470*/  HMMA.1688.F32.TF32 R212, R240.reuse, R60, R212 ;  /* 0x0000003cf0d4723c */ /* 0x044ff600000810d4 */
[----:B------:R-:W-:Y:S11]  /*a2480*/  @!UPT UIADD3 URZ, URZ, URZ, URZ ;  /* 0x0000003f3f3ff290 */ /* 0x000ff6000fffe03f */
[----:B------:R-:W-:Y:S01]  /*a2490*/  @!UPT UIADD3 URZ, URZ, URZ, URZ ;  /* 0x0000003f3f3ff290 */ /* 0x000fe2000fffe03f */
[----:B------:R-:W-:Y:S01]  /*a24a0*/  STL.64 [R1+0x1c50], R212 ;  /* 0x001c50d401007387 */ /* 0x000fe20000100a00 */
[----:B------:R1:W-:Y:S03]  /*a24b0*/  STL.64 [R1+0x1c58], R214 ;  /* 0x001c58d601007387 */ /* 0x0003e60000100a00 */
[----:B-1----:R-:W2:Y:S01]  /*a24c0*/  LDL.LU.64 R214, [R1+0x6788] ;  /* 0x0067880001d67983 */ /* 0x002ea20000300a00 */
[----:B------:R-:W2:Y:S02]  /*a24d0*/  LDL.LU.64 R212, [R1+0x6780] ;  /* 0x0067800001d47983 */ /* 0x000ea40000300a00 */
[C---:B--2---:R-:W-:Y:S11]  /*a24e0*/  HMMA.1688.F32.TF32 R208, R240.reuse, R212, R208 ;  /* 0x000000d4f0d0723c */ /* 0x044ff600000810d0 */
[----:B------:R-:W-:Y:S11]  /*a24f0*/  @!UPT UIADD3 URZ, URZ, URZ, URZ ;  /* 0x0000003f3f3ff290 */ /* 0x000ff6000fffe03f */
[----:B------:R-:W-:Y:S01]  /*a2500*/  @!UPT UIADD3 URZ, URZ, URZ, URZ ;  /* 0x0000003f3f3ff290 */ /* 0x000fe2000fffe03f */
[----:B------:R-:W-:Y:S01]  /*a2510*/  STL.64 [R1+0x1e30], R208 ;  /* 0x001e30d001007387 */ /* 0x000fe20000100a00 */
[----:B------:R1:W-:Y:S03]  /*a2520*/  STL.64 [R1+0x1e38], R210 ;  /* 0x001e38d201007387 */ /* 0x0003e60000100a00 */
[----:B-1----:R-:W2:Y:S01]  /*a2530*/  LDL.LU.64 R210, [R1+0x6778] ;  /* 0x0067780001d27983 */ /* 0x002ea20000300a00 */
[----:B------:R-:W2:Y:S01]  /*a2540*/  LDL.LU.64 R208, [R1+0x6770] ;  /* 0x0067700001d07983 */ /* 0x000ea20000300a00 */
[C---:B------:R-:W-:Y:S08]  /*a2550*/  HMMA.1688.F32.TF32 R44, R240.reuse, R144, R44 ;  /* 0x00000090f02c723c */ /* 0x040ff0000008102c */
[C---:B------:R-:W-:Y:S08]  /*a2560*/  HMMA.1688.F32.TF32 R40, R240.reuse, R132, R40 ;  /* 0x00000084f028723c */ /* 0x040ff00000081028 */
[C---:B------:R-:W-:Y:S08]  /*a2570*/  HMMA.1688.F32.TF32 R36, R240.reuse, R136, R36 ;  /* 0x00000088f024723c */ /* 0x040ff00000081024 */
[C---:B---3--:R-:W-:Y:S08]  /*a2580*/  HMMA.1688.F32.TF32 R32, R240.reuse, R116, R32 ;  /* 0x00000074f020723c */ /* 0x048ff00000081020 */
[C---:B------:R-:W-:Y:S08]  /*a2590*/  HMMA.1688.F32.TF32 R28, R240.reuse, R148, R28 ;  /* 0x00000094f01c723c */ /* 0x040ff0000008101c */
[----:B------:R-:W-:Y:S08]  /*a25a0*/  HMMA.1688.F32.TF32 R20, R240, R152, R20 ;  /* 0x00000098f014723c */ /* 0x000ff00000081014 */
[C---:B------:R-:W-:Y:S08]  /*a25b0*/  HMMA.1688.F32.TF32 R16, R236.reuse, R184, R16 ;  /* 0x000000b8ec10723c */ /* 0x040ff00000081010 */
[----:B------:R-:W-:Y:S08]  /*a25c0*/  HMMA.1688.F32.TF32 R8, R236, R140, R8 ;  /* 0x0000008cec08723c */ /* 0x000ff00000081008 */
[C---:B--2---:R-:W-:Y:S11]  /*a25d0*/  HMMA.1688.F32.TF32 R232, R240.reuse, R208, R232 ;  /* 0x000000d0f0e8723c */ /* 0x044ff600000810e8 */
[----:B------:R-:W-:Y:S11]  /*a25e0*/  @!UPT UIADD3 URZ, URZ, URZ, URZ ;  /* 0x0000003f3f3ff290 */ /* 0x000ff6000fffe03f */
[----:B------:R-:W-:Y:S01]  /*a25f0*/  @!UPT UIADD3 URZ, URZ, URZ, URZ ;  /* 0x0000003f3f3ff290 */ /* 0x000fe2000fffe03f */
        /* <DEDUP_REMOVED lines=16> */
[C---:B---3--:R-:W-:Y:S07]  /*a2700*/  HMMA.1688.F32.TF32 R20, R240.reuse, R160, R64 ;  /* 0x000000a0f014723c */ /* 0x048fee0000081040 */
        /* <DEDUP_REMOVED lines=35> */
[----:B----4-:R-:W-:Y:S01]  /*a2940*/  HMMA.1688.F32.TF32 R20, R240, R216, R76 ;  /* 0x000000d8f014723c */ /* 0x010fe2000008104c */
[----:B------:R-:W-:Y:S04]  /*a2950*/  LDS R240, [R2+0x10500] ;  /* 0x0105000002f07984 */ /* 0x000fe80000000800 */
[----:B------:R-:W-:Y:S04]  /*a2960*/  LDS R242, [R2+0x12500] ;  /* 0x0125000002f27984 */ /* 0x000fe80000000800 */
[----:B------:R-:W-:Y:S04]  /*a2970*/  LDS R241, [R190+0x10500] ;  /* 0x01050000bef17984 */ /* 0x000fe80000000800 */
[----:B------:R-:W1:Y:S04]  /*a2980*/  LDS R243, [R190+0x12500] ;  /* 0x01250000bef37984 */ /* 0x000e680000000800 */
[----:B------:R-:W-:Y:S01]  /*a2990*/  STL.64 [R1+0x1cf0], R32 ;  /* 0x001cf02001007387 */ /* 0x000fe20000100a00 */
[----:B------:R-:W-:Y:S02]  /*a29a0*/  STL.64 [R1+0x1cf8], R34 ;  /* 0x001cf82201007387 */ /* 0x000fe40000100a00 */
[----:B------:R-:W-:Y:S02]  /*a29b0*/  STL.64 [R1+0x1ce0], R28 ;  /* 0x001ce01c01007387 */ /* 0x000fe40000100a00 */
[----:B------:R-:W-:Y:S01]  /*a29c0*/  STL.64 [R1+0x1ce8], R30 ;  /* 0x001ce81e01007387 */ /* 0x000fe20000100a00 */
[----:B------:R-:W-:Y:S01]  /*a29d0*/  STL.64 [R1+0x1ba0], R20 ;  /* 0x001ba01401007387 */ /* 0x000fe20000100a00 */
[----:B------:R2:W-:Y:S02]  /*a29e0*/  STL.64 [R1+0x1ba8], R22 ;  /* 0x001ba81601007387 */ /* 0x0005e40000100a00 */
[----:B------:R-:W-:Y:S02]  /*a29f0*/  STL.64 [R1+0x6768], R142 ;  /* 0x0067688e01007387 */ /* 0x000fe40000100a00 */
[----:B------:R-:W-:Y:S01]  /*a2a00*/  STL.64 [R1+0x1b90], R16 ;  /* 0x001b901001007387 */ /* 0x000fe20000100a00 */
[----:B------:R3:W-:Y:S01]  /*a2a10*/  STL.64 [R1+0x1b98], R18 ;  /* 0x001b981201007387 */ /* 0x0007e20000100a00 */
[----:B------:R-:W-:Y:S02]  /*a2a20*/  STL.64 [R1+0x6760], R140 ;  /* 0x0067608c01007387 */ /* 0x000fe40000100a00 */
[----:B------:R-:W-:Y:S02]  /*a2a30*/  STL.64 [R1+0x1b80], R8 ;  /* 0x001b800801007387 */ /* 0x000fe40000100a00 */
[----:B------:R4:W-:Y:S01]  /*a2a40*/  STL.64 [R1+0x1b88], R10 ;  /* 0x001b880a01007387 */ /* 0x0009e20000100a00 */
[C---:B--2---:R-:W-:Y:S08]  /*a2a50*/  HMMA.1688.F32.TF32 R20, R236.reuse, R204, R128 ;  /* 0x000000ccec14723c */ /* 0x044ff00000081080 */
[C---:B---3--:R-:W-:Y:S08]  /*a2a60*/  HMMA.1688.F32.TF32 R16, R236.reuse, R192, R244 ;  /* 0x000000c0ec10723c */ /* 0x048ff000000810f4 */
        /* <DEDUP_REMOVED lines=15> */
[----:B---3--:R-:W3:Y:S01]  /*a2b60*/  LDL.LU R8, [R1+0x19c0] ;  /* 0x0019c00001087983 */ /* 0x008ee20000300800 */
[----:B------:R-:W3:Y:S02]  /*a2b70*/  LDL.LU R9, [R1+0x19c4] ;  /* 0x0019c40001097983 */ /* 0x000ee40000300800 */
[----:B----4-:R-:W3:Y:S02]  /*a2b80*/  LDL.LU R10, [R1+0x19c8] ;  /* 0x0019c800010a7983 */ /* 0x010ee40000300800 */
        /* <DEDUP_REMOVED lines=97> */
[C---:B--2---:R-:W-:Y:S08]  /*a31a0*/  HMMA.1688.F32.TF32 R28, R236.reuse, R208, R28 ;  /* 0x000000d0ec1c723c */ /* 0x044ff0000008101c */
[C---:B---3--:R-:W-:Y:S08]  /*a31b0*/  HMMA.1688.F32.TF32 R36, R236.reuse, R60, R36 ;  /* 0x0000003cec24723c */ /* 0x048ff00000081024 */
[C---:B------:R-:W-:Y:S08]  /*a31c0*/  HMMA.1688.F32.TF32 R44, R236.reuse, R224, R44 ;  /* 0x000000e0ec2c723c */ /* 0x040ff0000008102c */
[C---:B----4-:R-:W-:Y:S08]  /*a31d0*/  HMMA.1688.F32.TF32 R140, R236.reuse, R24, R232 ;  /* 0x00000018ec8c723c */ /* 0x050ff000000810e8 */
        /* <DEDUP_REMOVED lines=10> */
[----:B------:R-:W-:Y:S03]  /*a3280*/  STL.64 [R1+0x1b18], R38 ;  /* 0x001b182601007387 */ /* 0x000fe60000100a00 */
[----:B------:R-:W-:Y:S01]  /*a3290*/  STL.64 [R1+0x1ee0], R32 ;  /* 0x001ee02001007387 */ /* 0x000fe20000100a00 */
[----:B------:R2:W-:Y:S02]  /*a32a0*/  STL.64 [R1+0x1ee8], R34 ;  /* 0x001ee82201007387 */ /* 0x0005e40000100a00 */
[----:B------:R-:W-:Y:S02]  /*a32b0*/  STL.64 [R1+0x1ed0], R28 ;  /* 0x001ed01c01007387 */ /* 0x000fe40000100a00 */
[----:B------:R3:W-:Y:S03]  /*a32c0*/  STL.64 [R1+0x1ed8], R30 ;  /* 0x001ed81e01007387 */ /* 0x0007e60000100a00 */
        /* <DEDUP_REMOVED lines=32> */
[C---:B------:R-:W-:Y:S08]  /*a34d0*/  HMMA.1688.F32.TF32 R16, R236.reuse, R176, R16 ;  /* 0x000000b0ec10723c */ /* 0x040ff00000081010 */
[C---:B------:R-:W-:Y:S01]  /*a34e0*/  HMMA.1688.F32.TF32 R8, R236.reuse, R196, R8 ;  /* 0x000000c4ec08723c */ /* 0x040fe20000081008 */
[----:B------:R-:W-:Y:S01]  /*a34f0*/  STL.64 [R1+0x1af0], R32 ;  /* 0x001af02001007387 */ /* 0x000fe20000100a00 */
[----:B------:R2:W-:Y:S02]  /*a3500*/  STL.64 [R1+0x1af8], R34 ;  /* 0x001af82201007387 */ /* 0x0005e40000100a00 */
[----:B------:R-:W-:Y:S02]  /*a3510*/  STL.64 [R1+0x1ae0], R28 ;  /* 0x001ae01c01007387 */ /* 0x000fe40000100a00 */
[----:B------:R3:W-:Y:S01]  /*a3520*/  STL.64 [R1+0x1ae8], R30 ;  /* 0x001ae81e01007387 */ /* 0x0007e20000100a00 */
[----:B------:R-:W-:Y:S01]  /*a3530*/  STL.64 [R1+0x1ad0], R20 ;  /* 0x001ad01401007387 */ /* 0x000fe20000100a00 */
[----:B------:R4:W-:Y:S01]  /*a3540*/  STL.64 [R1+0x1ad8], R22 ;  /* 0x001ad81601007387 */ /* 0x0009e20000100a00 */
[C---:B--2---:R-:W-:Y:S08]  /*a3550*/  HMMA.1688.F32.TF32 R32, R236.reuse, R12, R84 ;  /* 0x0000000cec20723c */ /* 0x044ff00000081054 */
[C---:B---3--:R-:W-:Y:S08]  /*a3560*/  HMMA.1688.F32.TF32 R28, R236.reuse, R4, R80 ;  /* 0x00000004ec1c723c */ /* 0x048ff00000081050 */
[C---:B----4-:R-:W-:Y:S07]  /*a3570*/  HMMA.1688.F32.TF32 R20, R236.reuse, R200, R76 ;  /* 0x000000c8ec14723c */ /* 0x050fee000008104c */
        /* <DEDUP_REMOVED lines=18> */
[----:B------:R-:W-:Y:S02]  /*a36a0*/  STL.64 [R1+0x1a68], R22 ;  /* 0x001a681601007387 */ /* 0x000fe40000100a00 */
[----:B------:R-:W3:Y:S02]  /*a36b0*/  LDL.LU R248, [R1+0x17d0] ;  /* 0x0017d00001f87983 */ /* 0x000ee40000300800 */
[----:B------:R-:W-:Y:S01]  /*a36c0*/  STL.64 [R1+0x1a50], R16 ;  /* 0x001a501001007387 */ /* 0x000fe20000100a00 */
[----:B------:R-:W-:Y:S01]  /*a36d0*/  STL.64 [R1+0x1a58], R18 ;  /* 0x001a581201007387 */ /* 0x000fe20000100a00 */
        /* <DEDUP_REMOVED lines=8> */
[----:B------:R-:W2:Y:S03]  /*a3760*/  LDL.LU R131, [R1+0x17fc] ;  /* 0x0017fc0001837983 */ /* 0x000ea60000300800 */
[----:B----4-:R-:W4:Y:S01]  /*a3770*/  LDL.LU R8, [R1+0x1800] ;  /* 0x0018000001087983 */ /* 0x010f220000300800 */
[----:B------:R-:W4:Y:S02]  /*a3780*/  LDL.LU R9, [R1+0x1804] ;  /* 0x0018040001097983 */ /* 0x000f240000300800 */
[----:B-1----:R-:W4:Y:S02]  /*a3790*/  LDL.LU R10, [R1+0x1808] ;  /* 0x00180800010a7983 */ /* 0x002f240000300800 */
        /* <DEDUP_REMOVED lines=107> */
[----:B------:R-:W2:Y:S01]  /*a3e50*/  LDL.LU.64 R140, [R1+0x6760] ;  /* 0x00676000018c7983 */ /* 0x000ea20000300a00 */
[C---:B---3--:R-:W-:Y:S08]  /*a3e60*/  HMMA.1688.F32.TF32 R44, R240.reuse, R204, R44 ;  /* 0x000000ccf02c723c */ /* 0x048ff0000008102c */
[C---:B------:R-:W-:Y:S08]  /*a3e70*/  HMMA.1688.F32.TF32 R40, R240.reuse, R192, R40 ;  /* 0x000000c0f028723c */ /* 0x040ff00000081028 */
[C---:B------:R-:W-:Y:S08]  /*a3e80*/  HMMA.1688.F32.TF32 R36, R240.reuse, R172, R36 ;  /* 0x000000acf024723c */ /* 0x040ff00000081024 */
[C---:B------:R-:W-:Y:S08]  /*a3e90*/  HMMA.1688.F32.TF32 R32, R240.reuse, R24, R32 ;  /* 0x00000018f020723c */ /* 0x040ff00000081020 */
[C---:B------:R-:W-:Y:S08]  /*a3ea0*/  HMMA.1688.F32.TF32 R28, R240.reuse, R224, R28 ;  /* 0x000000e0f01c723c */ /* 0x040ff0000008101c */
[C---:B------:R-:W-:Y:S08]  /*a3eb0*/  HMMA.1688.F32.TF32 R20, R240.reuse, R52, R20 ;  /* 0x00000034f014723c */ /* 0x040ff00000081014 */
[C---:B------:R-:W-:Y:S08]  /*a3ec0*/  HMMA.1688.F32.TF32 R16, R240.reuse, R72, R16 ;  /* 0x00000048f010723c */ /* 0x040ff00000081010 */
[C---:B----4-:R-:W-:Y:S08]  /*a3ed0*/  HMMA.1688.F32.TF32 R8, R240.reuse, R12, R8 ;  /* 0x0000000cf008723c */ /* 0x050ff00000081008 */
        /* <DEDUP_REMOVED lines=68> */
[----:B---3--:R-:W-:Y:S07]  /*a4320*/  HMMA.1688.F32.TF32 R8, R240, R176, R248 ;  /* 0x000000b0f008723c */ /* 0x008fee00000810f8 */
        /* <DEDUP_REMOVED lines=10> */
[----:B------:R-:W4:Y:S02]  /*a43d0*/  LDL.LU R128, [R1+0x1360] ;  /* 0x0013600001807983 */ /* 0x000f240000300800 */
[----:B------:R-:W4:Y:S01]  /*a43e0*/  LDL.LU R129, [R1+0x1364] ;  /* 0x0013640001817983 */ /* 0x000f220000300800 */
[----:B------:R-:W4:Y:S01]  /*a43f0*/  LDL.LU R130, [R1+0x1368] ;  /* 0x0013680001827983 */ /* 0x000f220000300800 */
[----:B------:R-:W4:Y:S03]  /*a4400*/  LDL.LU R131, [R1+0x136c] ;  /* 0x00136c0001837983 */ /* 0x000f260000300800 */
[----:B-1----:R-:W2:Y:S01]  /*a4410*/  LDL.LU R8, [R1+0x1370] ;  /* 0x0013700001087983 */ /* 0x002ea20000300800 */
[----:B------:R-:W2:Y:S02]  /*a4420*/  LDL.LU R9, [R1+0x1374] ;  /* 0x0013740001097983 */ /* 0x000ea40000300800 */
[----:B---3--:R-:W2:Y:S02]  /*a4430*/  LDL.LU R10, [R1+0x1378] ;  /* 0x00137800010a7983 */ /* 0x008ea40000300800 */
        /* <DEDUP_REMOVED lines=98> */
[----:B---3--:R-:W-:Y:S08]  /*a4a60*/  HMMA.1688.F32.TF32 R32, R236, R184, R32 ;  /* 0x000000b8ec20723c */ /* 0x008ff00000081020 */
[C---:B------:R-:W-:Y:S08]  /*a4a70*/  HMMA.1688.F32.TF32 R36, R240.reuse, R216, R36 ;  /* 0x000000d8f024723c */ /* 0x040ff00000081024 */
[C---:B----4-:R-:W-:Y:S08]  /*a4a80*/  HMMA.1688.F32.TF32 R44, R240.reuse, R220, R44 ;  /* 0x000000dcf02c723c */ /* 0x050ff0000008102c */
[C---:B------:R-:W-:Y:S08]  /*a4a90*/  HMMA.1688.F32.TF32 R232, R240.reuse, R196, R232 ;  /* 0x000000c4f0e8723c */ /* 0x040ff000000810e8 */
[----:B------:R-:W-:Y:S08]  /*a4aa0*/  HMMA.1688.F32.TF32 R40, R240, R228, R40 ;  /* 0x000000e4f028723c */ /* 0x000ff00000081028 */
[C---:B------:R-:W-:Y:S01]  /*a4ab0*/  HMMA.1688.F32.TF32 R8, R236.reuse, R160, R8 ;  /* 0x000000a0ec08723c */ /* 0x040fe20000081008 */
[----:B------:R-:W-:Y:S04]  /*a4ac0*/  LDS R240, [R2+0x10600] ;  /* 0x0106000002f07984 */ /* 0x000fe80000000800 */
[----:B------:R-:W-:Y:S04]  /*a4ad0*/  LDS R242, [R2+0x12600] ;  /* 0x0126000002f27984 */ /* 0x000fe80000000800 */
[----:B------:R-:W-:Y:S04]  /*a4ae0*/  LDS R241, [R190+0x10600] ;  /* 0x01060000bef17984 */ /* 0x000fe80000000800 */
[----:B------:R-:W1:Y:S01]  /*a4af0*/  LDS R243, [R190+0x12600] ;  /* 0x01260000bef37984 */ /* 0x000e620000000800 */
[C---:B------:R-:W-:Y:S03]  /*a4b00*/  HMMA.1688.F32.TF32 R20, R236.reuse, R204, R20 ;  /* 0x000000ccec14723c */ /* 0x040fe60000081014 */
        /* <DEDUP_REMOVED lines=32> */
[C---:B--2---:R-:W-:Y:S08]  /*a4d10*/  HMMA.1688.F32.TF32 R20, R236.reuse, R212, R112 ;  /* 0x000000d4ec14723c */ /* 0x044ff00000081070 */
[C---:B------:R-:W-:Y:S11]  /*a4d20*/  HMMA.1688.F32.TF32 R28, R236.reuse, R208, R108 ;  /* 0x000000d0ec1c723c */ /* 0x040ff6000008106c */
[----:B------:R-:W-:Y:S04]  /*a4d30*/  @!UPT UIADD3 URZ, URZ, URZ, URZ ;  /* 0x0000003f3f3ff290 */ /* 0x000fe8000fffe03f */
[----:B------:R-:W-:Y:S01]  /*a4d40*/  STL.64 [R1+0x28f0], R20 ;  /* 0x0028f01401007387 */ /* 0x000fe20000100a00 */
[----:B------:R2:W-:Y:S02]  /*a4d50*/  STL.64 [R1+0x28f8], R22 ;  /* 0x0028f81601007387 */ /* 0x0005e40000100a00 */
[C---:B--2---:R-:W-:Y:S08]  /*a4d60*/  HMMA.1688.F32.TF32 R20, R236.reuse, R144, R104 ;  /* 0x00000090ec14723c */ /* 0x044ff00000081068 */
[C---:B------:R-:W-:Y:S01]  /*a4d70*/  HMMA.1688.F32.TF32 R32, R236.reuse, R132, R100 ;  /* 0x00000084ec20723c */ /* 0x040fe20000081064 */
[----:B------:R-:W-:Y:S01]  /*a4d80*/  STL.64 [R1+0x28e0], R28 ;  /* 0x0028e01c01007387 */ /* 0x000fe20000100a00 */
[----:B------:R2:W-:Y:S06]  /*a4d90*/  STL.64 [R1+0x28e8], R30 ;  /* 0x0028e81e01007387 */ /* 0x0005ec0000100a00 */
[C---:B--2---:R-:W-:Y:S07]  /*a4da0*/  HMMA.1688.F32.TF32 R28, R236.reuse, R136, R92 ;  /* 0x00000088ec1c723c */ /* 0x044fee000008105c */
[----:B------:R-:W-:Y:S01]  /*a4db0*/  STL.64 [R1+0x28d0], R20 ;  /* 0x0028d01401007387 */ /* 0x000fe20000100a00 */
[----:B------:R2:W-:Y:S02]  /*a4dc0*/  STL.64 [R1+0x28d8], R22 ;  /* 0x0028d81601007387 */ /* 0x0005e40000100a00 */
[C---:B--2---:R-:W-:Y:S05]  /*a4dd0*/  HMMA.1688.F32.TF32 R20, R236.reuse, R116, R88 ;  /* 0x00000074ec14723c */ /* 0x044fea0000081058 */
[----:B------:R-:W-:Y:S01]  /*a4de0*/  STL.64 [R1+0x28c0], R32 ;  /* 0x0028c02001007387 */ /* 0x000fe20000100a00 */
[----:B------:R2:W-:Y:S07]  /*a4df0*/  STL.64 [R1+0x28c8], R34 ;  /* 0x0028c82201007387 */ /* 0x0005ee0000100a00 */
[----:B------:R-:W-:Y:S02]  /*a4e00*/  STL.64 [R1+0x28b0], R28 ;  /* 0x0028b01c01007387 */ /* 0x000fe40000100a00 */
[----:B------:R3:W-:Y:S01]  /*a4e10*/  STL.64 [R1+0x28b8], R30 ;  /* 0x0028b81e01007387 */ /* 0x0007e20000100a00 */
[C---:B------:R-:W-:Y:S08]  /*a4e20*/  HMMA.1688.F32.TF32 R16, R236.reuse, R96, R16 ;  /* 0x00000060ec10723c */ /* 0x040ff00000081010 */
[C---:B--2---:R-:W-:Y:S08]  /*a4e30*/  HMMA.1688.F32.TF32 R32, R236.reuse, R148, R84 ;  /* 0x00000094ec20723c */ /* 0x044ff00000081054 */
[C---:B---3--:R-:W-:Y:S01]  /*a4e40*/  HMMA.1688.F32.TF32 R28, R236.reuse, R152, R80 ;  /* 0x00000098ec1c723c */ /* 0x048fe20000081050 */
[----:B------:R-:W-:Y:S01]  /*a4e50*/  STL.64 [R1+0x28a0], R20 ;  /* 0x0028a01401007387 */ /* 0x000fe20000100a00 */
[----:B------:R2:W-:Y:S06]  /*a4e60*/  STL.64 [R1+0x28a8], R22 ;  /* 0x0028a81601007387 */ /* 0x0005ec0000100a00 */
[C---:B--2---:R-:W-:Y:S07]  /*a4e70*/  HMMA.1688.F32.TF32 R20, R236.reuse, R156, R76 ;  /* 0x0000009cec14723c */ /* 0x044fee000008104c */
        /* <DEDUP_REMOVED lines=103> */
[----:B------:R-:W1:Y:S01]  /*a54f0*/  LDL.LU R64, [R1+0x12b0] ;  /* 0x0012b00001407983 */ /* 0x000e620000300800 */
[----:B------:R-:W1:Y:S02]  /*a5500*/  LDL.LU R65, [R1+0x12b4] ;  /* 0x0012b40001417983 */ /* 0x000e640000300800 */
[----:B------:R-:W1:Y:S02]  /*a5510*/  LDL.LU R66, [R1+0x12b8] ;  /* 0x0012b80001427983 */ /* 0x000e640000300800 */
[----:B------:R-:W1:Y:S01]  /*a5520*/  LDL.LU R67, [R1+0x12bc] ;  /* 0x0012bc0001437983 */ /* 0x000e620000300800 */
        /* <DEDUP_REMOVED lines=59> */
[----:B------:R3:W-:Y:S01]  /*a58e0*/  STL.64 [R1+0x2998], R22 ;  /* 0x0029981601007387 */ /* 0x0007e20000100a00 */
[C---:B-1----:R-:W-:Y:S08]  /*a58f0*/  HMMA.1688.F32.TF32 R28, R240.reuse, R192, R120 ;  /* 0x000000c0f01c723c */ /* 0x042ff00000081078 */
[C---:B---3--:R-:W-:Y:S01]  /*a5900*/  HMMA.1688.F32.TF32 R20, R240.reuse, R172, R112 ;  /* 0x000000acf014723c */ /* 0x048fe20000081070 */
        /* <DEDUP_REMOVED lines=26> */
[C---:B---3--:R-:W-:Y:S08]  /*a5ab0*/  HMMA.1688.F32.TF32 R20, R240.reuse, R136, R16 ;  /* 0x00000088f014723c */ /* 0x048ff00000081010 */
[C---:B------:R-:W-:Y:S01]  /*a5ac0*/  HMMA.1688.F32.TF32 R16, R240.reuse, R116, R8 ;  /* 0x00000074f010723c */ /* 0x040fe20000081008 */
[----:B------:R-:W-:Y:S01]  /*a5ad0*/  STL.64 [R1+0x2cd0], R32 ;  /* 0x002cd02001007387 */ /* 0x000fe20000100a00 */
[----:B------:R-:W-:Y:S06]  /*a5ae0*/  STL.64 [R1+0x2cd8], R34 ;  /* 0x002cd82201007387 */ /* 0x000fec0000100a00 */
[C---:B------:R-:W-:Y:S01]  /*a5af0*/  HMMA.1688.F32.TF32 R8, R240.reuse, R148, R128 ;  /* 0x00000094f008723c */ /* 0x040fe20000081080 */
[----:B------:R-:W-:Y:S01]  /*a5b00*/  STL.64 [R1+0x2cc0], R28 ;  /* 0x002cc01c01007387 */ /* 0x000fe20000100a00 */
[----:B------:R-:W-:Y:S05]  /*a5b10*/  STL.64 [R1+0x2cc8], R30 ;  /* 0x002cc81e01007387 */ /* 0x000fea0000100a00 */
[----:B------:R-:W-:Y:S02]  /*a5b20*/  STL.64 [R1+0x2cb0], R20 ;  /* 0x002cb01401007387 */ /* 0x000fe40000100a00 */
[----:B------:R1:W-:Y:S06]  /*a5b30*/  STL.64 [R1+0x2cb8], R22 ;  /* 0x002cb81601007387 */ /* 0x0003ec0000100a00 */
[----:B------:R-:W-:Y:S01]  /*a5b40*/  STL.64 [R1+0x2ca0], R16 ;  /* 0x002ca01001007387 */ /* 0x000fe20000100a00 */
[----:B------:R3:W-:Y:S01]  /*a5b50*/  STL.64 [R1+0x2ca8], R18 ;  /* 0x002ca81201007387 */ /* 0x0007e20000100a00 */
[C---:B-1----:R-:W-:Y:S08]  /*a5b60*/  HMMA.1688.F32.TF32 R20, R240.reuse, R152, R244 ;  /* 0x00000098f014723c */ /* 0x042ff000000810f4 */
[C---:B---3--:R-:W-:Y:S01]  /*a5b70*/  HMMA.1688.F32.TF32 R16, R240.reuse, R156, R248 ;  /* 0x0000009cf010723c */ /* 0x048fe200000810f8 */
[----:B------:R1:W-:Y:S01]  /*a5b80*/  STL.64 [R1+0x2c90], R8 ;  /* 0x002c900801007387 */ /* 0x0003e20000100a00 */
[----:B------:R3:W-:Y:S03]  /*a5b90*/  STL.64 [R1+0x2c98], R10 ;  /* 0x002c980a01007387 */ /* 0x0007e60000100a00 */
[----:B-1----:R-:W4:Y:S10]  /*a5ba0*/  LDL.LU R8, [R1+0x200] ;  /* 0x0002000001087983 */ /* 0x002f340000300800 */
[----:B------:R-:W-:Y:S01]  /*a5bb0*/  STL.64 [R1+0x2c80], R20 ;  /* 0x002c801401007387 */ /* 0x000fe20000100a00 */
[----:B------:R-:W-:Y:S07]  /*a5bc0*/  STL.64 [R1+0x2c88], R22 ;  /* 0x002c881601007387 */ /* 0x000fee0000100a00 */
[----:B------:R1:W-:Y:S02]  /*a5bd0*/  STL.64 [R1+0x2c70], R16 ;  /* 0x002c701001007387 */ /* 0x0003e40000100a00 */
[----:B------:R2:W-:Y:S01]  /*a5be0*/  STL.64 [R1+0x2c78], R18 ;  /* 0x002c781201007387 */ /* 0x0005e20000100a00 */
[----:B------:R-:W4:Y:S01]  /*a5bf0*/  LDL.LU R9, [R1+0x204] ;  /* 0x0002040001097983 */ /* 0x000f220000300800 */
[----:B---3--:R-:W4:Y:S02]  /*a5c00*/  LDL.LU R10, [R1+0x208] ;  /* 0x00020800010a7983 */ /* 0x008f240000300800 */
[----:B------:R-:W4:Y:S01]  /*a5c10*/  LDL.LU R11, [R1+0x20c] ;  /* 0x00020c00010b7983 */ /* 0x000f220000300800 */
[----:B-1----:R-:W3:Y:S01]  /*a5c20*/  LDL.LU R16, [R1+0x210] ;  /* 0x0002100001107983 */ /* 0x002ee20000300800 */
[----:B------:R-:W3:Y:S02]  /*a5c30*/  LDL.LU R17, [R1+0x214] ;  /* 0x0002140001117983 */ /* 0x000ee40000300800 */
[----:B--2---:R-:W3:Y:S02]  /*a5c40*/  LDL.LU R18, [R1+0x218] ;  /* 0x0002180001127983 */ /* 0x004ee40000300800 */
        /* <DEDUP_REMOVED lines=85> */
[C---:B--2---:R-:W-:Y:S01]  /*a61a0*/  HMMA.1688.F32.TF32 R36, R240.reuse, R96, R248 ;  /* 0x00000060f024723c */ /* 0x044fe200000810f8 */
[----:B------:R-:W2:Y:S11]  /*a61b0*/  LDL.LU R248, [R1+0x11a0] ;  /* 0x0011a00001f87983 */ /* 0x000eb60000300800 */
[----:B------:R-:W-:Y:S11]  /*a61c0*/  @!UPT UIADD3 URZ, URZ, URZ, URZ ;  /* 0x0000003f3f3ff290 */ /* 0x000ff6000fffe03f */
[----:B------:R-:W-:Y:S01]  /*a61d0*/  STL.64 [R1+0x2c60], R36 ;  /* 0x002c602401007387 */ /* 0x000fe20000100a00 */
[----:B------:R-:W-:Y:S02]  /*a61e0*/  STL.64 [R1+0x2c68], R38 ;  /* 0x002c682601007387 */ /* 0x000fe40000100a00 */
[----:B------:R-:W2:Y:S02]  /*a61f0*/  LDL.LU R249, [R1+0x11a4] ;  /* 0x0011a40001f97983 */ /* 0x000ea40000300800 */
[----:B------:R-:W2:Y:S01]  /*a6200*/  LDL.LU R250, [R1+0x11a8] ;  /* 0x0011a80001fa7983 */ /* 0x000ea20000300800 */
[----:B------:R-:W2:Y:S01]  /*a6210*/  LDL.LU R251, [R1+0x11ac] ;  /* 0x0011ac0001fb7983 */ /* 0x000ea20000300800 */
[C---:B---3--:R-:W-:Y:S08]  /*a6220*/  HMMA.1688.F32.TF32 R32, R240.reuse, R160, R32 ;  /* 0x000000a0f020723c */ /* 0x048ff00000081020 */
[C---:B------:R-:W-:Y:S08]  /*a6230*/  HMMA.1688.F32.TF32 R28, R240.reuse, R164, R28 ;  /* 0x000000a4f01c723c */ /* 0x040ff0000008101c */
        /* <DEDUP_REMOVED lines=36> */
[C---:B------:R-:W-:Y:S08]  /*a6480*/  HMMA.1688.F32.TF32 R20, R236.reuse, R140, R88 ;  /* 0x0000008cec14723c */ /* 0x040ff00000081058 */
[C---:B------:R-:W-:Y:S08]  /*a6490*/  HMMA.1688.F32.TF32 R16, R236.reuse, R24, R16 ;  /* 0x00000018ec10723c */ /* 0x040ff00000081010 */
[C---:B----4-:R-:W-:Y:S01]  /*a64a0*/  HMMA.1688.F32.TF32 R8, R236.reuse, R224, R8 ;  /* 0x000000e0ec08723c */ /* 0x050fe20000081008 */
[----:B------:R-:W-:Y:S04]  /*a64b0*/  LDS R240, [R2+0x10700] ;  /* 0x0107000002f07984 */ /* 0x000fe80000000800 */
[----:B------:R-:W-:Y:S04]  /*a64c0*/  LDS R242, [R2+0x12700] ;  /* 0x0127000002f27984 */ /* 0x000fe80000000800 */
[----:B------:R-:W-:Y:S04]  /*a64d0*/  LDS R241, [R190+0x10700] ;  /* 0x01070000bef17984 */ /* 0x000fe80000000800 */
[----:B------:R-:W1:Y:S04]  /*a64e0*/  LDS R243, [R190+0x12700] ;  /* 0x01270000bef37984 */ /* 0x000e680000000800 */
[----:B------:R-:W-:Y:S01]  /*a64f0*/  STL.64 [R1+0x2910], R32 ;  /* 0x0029102001007387 */ /* 0x000fe20000100a00 */
[----:B------:R3:W-:Y:S02]  /*a6500*/  STL.64 [R1+0x2918], R34 ;  /* 0x0029182201007387 */ /* 0x0007e40000100a00 */
[----:B------:R-:W-:Y:S02]  /*a6510*/  STL.64 [R1+0x2da0], R28 ;  /* 0x002da01c01007387 */ /* 0x000fe40000100a00 */
[----:B------:R4:W-:Y:S01]  /*a6520*/  STL.64 [R1+0x2da8], R30 ;  /* 0x002da81e01007387 */ /* 0x0009e20000100a00 */
[----:B------:R-:W-:Y:S01]  /*a6530*/  STL.64 [R1+0x2d90], R20 ;  /* 0x002d901401007387 */ /* 0x000fe20000100a00 */
[----:B------:R4:W-:Y:S01]  /*a6540*/  STL.64 [R1+0x2d98], R22 ;  /* 0x002d981601007387 */ /* 0x0009e20000100a00 */
[C---:B---3--:R-:W-:Y:S08]  /*a6550*/  HMMA.1688.F32.TF32 R32, R236.reuse, R204, R84 ;  /* 0x000000ccec20723c */ /* 0x048ff00000081054 */
[C---:B----4-:R-:W-:Y:S08]  /*a6560*/  HMMA.1688.F32.TF32 R28, R236.reuse, R192, R80 ;  /* 0x000000c0ec1c723c */ /* 0x050ff00000081050 */
[C---:B------:R-:W-:Y:S07]  /*a6570*/  HMMA.1688.F32.TF32 R20, R236.reuse, R172, R76 ;  /* 0x000000acec14723c */ /* 0x040fee000008104c */
[----:B------:R-:W-:Y:S01]  /*a6580*/  STL.64 [R1+0x2d80], R32 ;  /* 0x002d802001007387 */ /* 0x000fe20000100a00 */
[----:B------:R-:W-:Y:S07]  /*a6590*/  STL.64 [R1+0x2d88], R34 ;  /* 0x002d882201007387 */ /* 0x000fee0000100a00 */
[----:B------:R-:W-:Y:S02]  /*a65a0*/  STL.64 [R1+0x2d70], R28 ;  /* 0x002d701c01007387 */ /* 0x000fe40000100a00 */
[----:B------:R-:W-:Y:S01]  /*a65b0*/  STL.64 [R1+0x2d78], R30 ;  /* 0x002d781e01007387 */ /* 0x000fe20000100a00 */
[----:B------:R-:W-:Y:S05]  /*a65c0*/  STL.64 [R1+0x6758], R24 ;  /* 0x0067581801007387 */ /* 0x000fea0000100a00 */
[----:B------:R-:W-:Y:S02]  /*a65d0*/  STL.64 [R1+0x2d60], R20 ;  /* 0x002d601401007387 */ /* 0x000fe40000100a00 */
[----:B------:R-:W-:Y:S02]  /*a65e0*/  STL.64 [R1+0x2d68], R22 ;  /* 0x002d681601007387 */ /* 0x000fe40000100a00 */
[----:B------:R-:W-:Y:S01]  /*a65f0*/  STL.64 [R1+0x2d50], R16 ;  /* 0x002d501001007387 */ /* 0x000fe20000100a00 */
[----:B------:R3:W-:Y:S01]  /*a6600*/  STL.64 [R1+0x2d58], R18 ;  /* 0x002d581201007387 */ /* 0x0007e20000100a00 */
[----:B------:R-:W-:Y:S02]  /*a6610*/  STL.64 [R1+0x6750], R226 ;  /* 0x006750e201007387 */ /* 0x000fe40000100a00 */
[----:B------:R-:W-:Y:S02]  /*a6620*/  STL.64 [R1+0x6748], R224 ;  /* 0x006748e001007387 */ /* 0x000fe40000100a00 */
[----:B------:R-:W-:Y:S01]  /*a6630*/  STL.64 [R1+0x2d40], R8 ;  /* 0x002d400801007387 */ /* 0x000fe20000100a00 */
[----:B------:R4:W-:Y:S01]  /*a6640*/  STL.64 [R1+0x2d48], R10 ;  /* 0x002d480a01007387 */ /* 0x0009e20000100a00 */
[C---:B---3--:R-:W-:Y:S08]  /*a6650*/  HMMA.1688.F32.TF32 R16, R236.reuse, R52, R128 ;  /* 0x00000034ec10723c */ /* 0x048ff00000081080 */
[C---:B----4-:R-:W-:Y:S01]  /*a6660*/  HMMA.1688.F32.TF32 R8, R236.reuse, R60, R244 ;  /* 0x0000003cec08723c */ /* 0x050fe200000810f4 */
[----:B------:R-:W-:Y:S11]  /*a6670*/  STL.64 [R1+0x6740], R52 ;  /* 0x0067403401007387 */ /* 0x000ff60000100a00 */
[----:B------:R-:W-:Y:S03]  /*a6680*/  @!UPT UIADD3 URZ, URZ, URZ, URZ ;  /* 0x0000003f3f3ff290 */ /* 0x000fe6000fffe03f */
[----:B------:R-:W-:Y:S01]  /*a6690*/  STL.64 [R1+0x2d30], R16 ;  /* 0x002d301001007387 */ /* 0x000fe20000100a00 */
[----:B------:R-:W-:Y:S02]  /*a66a0*/  STL.64 [R1+0x2d38], R18 ;  /* 0x002d381201007387 */ /* 0x000fe40000100a00 */
[----:B------:R-:W-:Y:S05]  /*a66b0*/  STL.64 [R1+0x6738], R60 ;  /* 0x0067383c01007387 */ /* 0x000fea0000100a00 */
[----:B------:R-:W-:Y:S04]  /*a66c0*/  STL.64 [R1+0x2d20], R8 ;  /* 0x002d200801007387 */ /* 0x000fe80000100a00 */
[----:B------:R2:W-:Y:S01]  /*a66d0*/  STL.64 [R1+0x2d28], R10 ;  /* 0x002d280a01007387 */ /* 0x0005e20000100a00 */
[----:B------:R-:W3:Y:S01]  /*a66e0*/  LDL.LU R244, [R1+0x1030] ;  /* 0x0010300001f47983 */ /* 0x000ee20000300800 */
[C---:B--2---:R-:W-:Y:S11]  /*a66f0*/  HMMA.1688.F32.TF32 R8, R236.reuse, R212, R248 ;  /* 0x000000d4ec08723c */ /* 0x044ff600000810f8 */
[----:B------:R-:W-:Y:S11]  /*a6700*/  @!UPT UIADD3 URZ, URZ, URZ, URZ ;  /* 0x0000003f3f3ff290 */ /* 0x000ff6000fffe03f */
[----:B------:R-:W-:Y:S01]  /*a6710*/  @!UPT UIADD3 URZ, URZ, URZ, URZ ;  /* 0x0000003f3f3ff290 */ /* 0x000fe2000fffe03f */
[----:B------:R2:W-:Y:S01]  /*a6720*/  STL.64 [R1+0x2f80], R8 ;  /* 0x002f800801007387 */ /* 0x0005e20000100a00 */
        /* <DEDUP_REMOVED lines=96> */
[----:B--2---:R-:W1:Y:S02]  /*a6d30*/  LDL.LU R8, [R1+0x1050] ;  /* 0x0010500001087983 */ /* 0x004e640000300800 */
[----:B------:R-:W1:Y:S02]  /*a6d40*/  LDL.LU R9, [R1+0x1054] ;  /* 0x0010540001097983 */ /* 0x000e640000300800 */
[----:B----4-:R-:W1:Y:S01]  /*a6d50*/  LDL.LU R10, [R1+0x1058] ;  /* 0x00105800010a7983 */ /* 0x010e620000300800 */
[----:B------:R-:W1:Y:S01]  /*a6d60*/  LDL.LU R11, [R1+0x105c] ;  /* 0x00105c00010b7983 */ /* 0x000e620000300800 */
[----:B------:R-:W2:Y:S02]  /*a6d70*/  LDL.LU R248, [R1+0x1020] ;  /* 0x0010200001f87983 */ /* 0x000ea40000300800 */
[----:B------:R-:W2:Y:S02]  /*a6d80*/  LDL.LU R249, [R1+0x1024] ;  /* 0x0010240001f97983 */ /* 0x000ea40000300800 */
[----:B------:R-:W2:Y:S01]  /*a6d90*/  LDL.LU R250, [R1+0x1028] ;  /* 0x0010280001fa7983 */ /* 0x000ea20000300800 */
[----:B------:R-:W2:Y:S01]  /*a6da0*/  LDL.LU R251, [R1+0x102c] ;  /* 0x00102c0001fb7983 */ /* 0x000ea20000300800 */
[C---:B---3--:R-:W-:Y:S08]  /*a6db0*/  HMMA.1688.F32.TF32 R44, R236.reuse, R208, R44 ;  /* 0x000000d0ec2c723c */ /* 0x048ff0000008102c */
[C---:B------:R-:W-:Y:S08]  /*a6dc0*/  HMMA.1688.F32.TF32 R24, R236.reuse, R144, R40 ;  /* 0x00000090ec18723c */ /* 0x040ff00000081028 */
[C---:B------:R-:W-:Y:S08]  /*a6dd0*/  HMMA.1688.F32.TF32 R36, R236.reuse, R132, R36 ;  /* 0x00000084ec24723c */ /* 0x040ff00000081024 */
[C---:B------:R-:W-:Y:S08]  /*a6de0*/  HMMA.1688.F32.TF32 R32, R236.reuse, R136, R32 ;  /* 0x00000088ec20723c */ /* 0x040ff00000081020 */
[C---:B------:R-:W-:Y:S01]  /*a6df0*/  HMMA.1688.F32.TF32 R20, R236.reuse, R148, R20 ;  /* 0x00000094ec14723c */ /* 0x040fe20000081014 */
[----:B------:R-:W-:Y:S01]  /*a6e00*/  STL.64 [R1+0x2f70], R44 ;  /* 0x002f702c01007387 */ /* 0x000fe20000100a00 */
[----:B------:R-:W-:Y:S02]  /*a6e10*/  STL.64 [R1+0x2f78], R46 ;  /* 0x002f782e01007387 */ /* 0x000fe40000100a00 */
[----:B------:R-:W-:Y:S02]  /*a6e20*/  STL.64 [R1+0x2f60], R24 ;  /* 0x002f601801007387 */ /* 0x000fe40000100a00 */
[----:B------:R3:W-:Y:S02]  /*a6e30*/  STL.64 [R1+0x2f68], R26 ;  /* 0x002f681a01007387 */ /* 0x0007e40000100a00 */
[C---:B---3--:R-:W-:Y:S01]  /*a6e40*/  HMMA.1688.F32.TF32 R24, R236.reuse, R116, R28 ;  /* 0x00000074ec18723c */ /* 0x048fe2000008101c */
[----:B------:R-:W-:Y:S01]  /*a6e50*/  STL.64 [R1+0x2f50], R36 ;  /* 0x002f502401007387 */ /* 0x000fe20000100a00 */
[----:B------:R-:W-:Y:S05]  /*a6e60*/  STL.64 [R1+0x2f58], R38 ;  /* 0x002f582601007387 */ /* 0x000fea0000100a00 */
[----:B------:R-:W-:Y:S02]  /*a6e70*/  STL.64 [R1+0x2f40], R32 ;  /* 0x002f402001007387 */ /* 0x000fe40000100a00 */
[----:B------:R-:W-:Y:S01]  /*a6e80*/  STL.64 [R1+0x2f48], R34 ;  /* 0x002f482201007387 */ /* 0x000fe20000100a00 */
[C---:B------:R-:W-:Y:S11]  /*a6e90*/  HMMA.1688.F32.TF32 R28, R236.reuse, R152, R48 ;  /* 0x00000098ec1c723c */ /* 0x040ff60000081030 */
[----:B------:R-:W-:Y:S02]  /*a6ea0*/  @!UPT UIADD3 URZ, URZ, URZ, URZ ;  /* 0x0000003f3f3ff290 */ /* 0x000fe4000fffe03f */
[----:B------:R-:W-:Y:S01]  /*a6eb0*/  STL.64 [R1+0x2f30], R24 ;  /* 0x002f301801007387 */ /* 0x000fe20000100a00 */
[----:B------:R3:W-:Y:S02]  /*a6ec0*/  STL.64 [R1+0x2f38], R26 ;  /* 0x002f381a01007387 */ /* 0x0007e40000100a00 */
[----:B------:R-:W-:Y:S02]  /*a6ed0*/  STL.64 [R1+0x2f20], R20 ;  /* 0x002f201401007387 */ /* 0x000fe40000100a00 */
[----:B------:R4:W-:Y:S01]  /*a6ee0*/  STL.64 [R1+0x2f28], R22 ;  /* 0x002f281601007387 */ /* 0x0009e20000100a00 */
[C---:B---3--:R-:W-:Y:S08]  /*a6ef0*/  HMMA.1688.F32.TF32 R24, R236.reuse, R156, R56 ;  /* 0x0000009cec18723c */ /* 0x048ff00000081038 */
[C---:B----4-:R-:W-:Y:S01]  /*a6f00*/  HMMA.1688.F32.TF32 R20, R236.reuse, R96, R64 ;  /* 0x00000060ec14723c */ /* 0x050fe20000081040 */
[----:B------:R-:W-:Y:S01]  /*a6f10*/  STL.64 [R1+0x2f10], R28 ;  /* 0x002f101c01007387 */ /* 0x000fe20000100a00 */
[----:B------:R3:W-:Y:S06]  /*a6f20*/  STL.64 [R1+0x2f18], R30 ;  /* 0x002f181e01007387 */ /* 0x0007ec0000100a00 */
[C---:B---3--:R-:W-:Y:S07]  /*a6f30*/  HMMA.1688.F32.TF32 R28, R236.reuse, R160, R68 ;  /* 0x000000a0ec1c723c */ /* 0x048fee0000081044 */
[----:B------:R-:W-:Y:S01]  /*a6f40*/  STL.64 [R1+0x2f00], R24 ;  /* 0x002f001801007387 */ /* 0x000fe20000100a00 */
[----:B------:R3:W-:Y:S07]  /*a6f50*/  STL.64 [R1+0x2f08], R26 ;  /* 0x002f081a01007387 */ /* 0x0007ee0000100a00 */
        /* <DEDUP_REMOVED lines=24> */
[----:B------:R-:W-:Y:S08]  /*a70e0*/  HMMA.1688.F32.TF32 R16, R236, R216, R16 ;  /* 0x000000d8ec10723c */ /* 0x000ff00000081010 */
[----:B-1----:R-:W-:Y:S08]  /*a70f0*/  HMMA.1688.F32.TF32 R8, R240, R184, R8 ;  /* 0x000000b8f008723c */ /* 0x002ff00000081008 */
[C---:B---3--:R-:W-:Y:S01]  /*a7100*/  HMMA.1688.F32.TF32 R28, R236.reuse, R196, R84 ;  /* 0x000000c4ec1c723c */ /* 0x048fe20000081054 */
[----:B------:R-:W-:Y:S01]  /*a7110*/  STL.64 [R1+0x2e70], R24 ;  /* 0x002e701801007387 */ /* 0x000fe20000100a00 */
[----:B------:R1:W-:Y:S02]  /*a7120*/  STL.64 [R1+0x2e78], R26 ;  /* 0x002e781a01007387 */ /* 0x0003e40000100a00 */
[----:B------:R-:W-:Y:S02]  /*a7130*/  STL.64 [R1+0x2e60], R20 ;  /* 0x002e601401007387 */ /* 0x000fe40000100a00 */
[----:B------:R3:W-:Y:S02]  /*a7140*/  STL.64 [R1+0x2e68], R22 ;  /* 0x002e681601007387 */ /* 0x0007e40000100a00 */
[C---:B-1----:R-:W-:Y:S08]  /*a7150*/  HMMA.1688.F32.TF32 R24, R236.reuse, R220, R80 ;  /* 0x000000dcec18723c */ /* 0x042ff00000081050 */
[----:B---3--:R-:W-:Y:S07]  /*a7160*/  HMMA.1688.F32.TF32 R20, R236, R228, R76 ;  /* 0x000000e4ec14723c */ /* 0x008fee000008104c */
[----:B------:R-:W-:Y:S01]  /*a7170*/  STL.64 [R1+0x2e50], R28 ;  /* 0x002e501c01007387 */ /* 0x000fe20000100a00 */
[----:B------:R-:W-:Y:S03]  /*a7180*/  STL.64 [R1+0x2e58], R30 ;  /* 0x002e581e01007387 */ /* 0x000fe60000100a00 */
        /* <DEDUP_REMOVED lines=12> */
[C---:B---3--:R-:W-:Y:S08]  /*a7250*/  HMMA.1688.F32.TF32 R20, R240.reuse, R140, R128 ;  /* 0x0000008cf014723c */ /* 0x048ff00000081080 */
[C---:B----4-:R-:W-:Y:S08]  /*a7260*/  HMMA.1688.F32.TF32 R16, R240.reuse, R204, R244 ;  /* 0x000000ccf010723c */ /* 0x050ff000000810f4 */
[C---:B--2---:R-:W-:Y:S07]  /*a7270*/  HMMA.1688.F32.TF32 R8, R240.reuse, R192, R248 ;  /* 0x000000c0f008723c */ /* 0x044fee00000810f8 */
        /* <DEDUP_REMOVED lines=10> */
[----:B------:R-:W1:Y:S02]  /*a7320*/  LDL.LU R128, [R1+0x360] ;  /* 0x0003600001807983 */ /* 0x000e640000300800 */
[----:B------:R-:W1:Y:S01]  /*a7330*/  LDL.LU R129, [R1+0x364] ;  /* 0x0003640001817983 */ /* 0x000e620000300800 */
[----:B------:R-:W1:Y:S01]  /*a7340*/  LDL.LU R130, [R1+0x368] ;  /* 0x0003680001827983 */ /* 0x000e620000300800 */
[----:B------:R-:W1:Y:S03]  /*a7350*/  LDL.LU R131, [R1+0x36c] ;  /* 0x00036c0001837983 */ /* 0x000e660000300800 */
        /* <DEDUP_REMOVED lines=119> */
[----:B------:R2:W-:Y:S01]  /*a7ad0*/  STL.64 [R1+0x2fe0], R24 ;  /* 0x002fe01801007387 */ /* 0x0005e20000100a00 */
[----:B------:R-:W-:Y:S03]  /*a7ae0*/  STL.64 [R1+0x2fe8], R26 ;  /* 0x002fe81a01007387 */ /* 0x000fe60000100a00 */
[----:B--2---:R-:W2:Y:S02]  /*a7af0*/  LDL.LU.64 R24, [R1+0x6758] ;  /* 0x0067580001187983 */ /* 0x004ea40000300a00 */
[C---:B--2---:R-:W-:Y:S11]  /*a7b00*/  HMMA.1688.F32.TF32 R224, R240.reuse, R24, R224 ;  /* 0x00000018f0e0723c */ /* 0x044ff600000810e0 */
[----:B------:R-:W-:Y:S11]  /*a7b10*/  @!UPT UIADD3 URZ, URZ, URZ, URZ ;  /* 0x0000003f3f3ff290 */ /* 0x000ff6000fffe03f */
[----:B------:R-:W-:Y:S01]  /*a7b20*/  @!UPT UIADD3 URZ, URZ, URZ, URZ ;  /* 0x0000003f3f3ff290 */ /* 0x000fe2000fffe03f */
[----:B------:R-:W-:Y:S01]  /*a7b30*/  STL.64 [R1+0x2fd0], R224 ;  /* 0x002fd0e001007387 */ /* 0x000fe20000100a00 */
[----:B------:R2:W-:Y:S03]  /*a7b40*/  STL.64 [R1+0x2fd8], R226 ;  /* 0x002fd8e201007387 */ /* 0x0005e60000100a00 */
[----:B--2---:R-:W2:Y:S01]  /*a7b50*/  LDL.LU.64 R226, [R1+0x6750] ;  /* 0x0067500001e27983 */ /* 0x004ea20000300a00 */
[----:B------:R-:W3:Y:S02]  /*a7b60*/  LDL.LU.64 R224, [R1+0x6748] ;  /* 0x0067480001e07983 */ /* 0x000ee40000300a00 */
[C---:B---3--:R-:W-:Y:S11]  /*a7b70*/  HMMA.1688.F32.TF32 R52, R240.reuse, R224, R52 ;  /* 0x000000e0f034723c */ /* 0x048ff60000081034 */
[----:B------:R-:W-:Y:S11]  /*a7b80*/  @!UPT UIADD3 URZ, URZ, URZ, URZ ;  /* 0x0000003f3f3ff290 */ /* 0x000ff6000fffe03f */
[----:B------:R-:W-:Y:S01]  /*a7b90*/  @!UPT UIADD3 URZ, URZ, URZ, URZ ;  /* 0x0000003f3f3ff290 */ /* 0x000fe2000fffe03f */
[----:B------:R3:W-:Y:S01]  /*a7ba0*/  STL.64 [R1+0x2fc0], R52 ;  /* 0x002fc03401007387 */ /* 0x0007e20000100a00 */
[----:B------:R-:W-:Y:S03]  /*a7bb0*/  STL.64 [R1+0x2fc8], R54 ;  /* 0x002fc83601007387 */ /* 0x000fe60000100a00 */
[----:B---3--:R-:W3:Y:S02]  /*a7bc0*/  LDL.LU.64 R52, [R1+0x6740] ;  /* 0x0067400001347983 */ /* 0x008ee40000300a00 */
[C---:B---3--:R-:W-:Y:S11]  /*a7bd0*/  HMMA.1688.F32.TF32 R60, R240.reuse, R52, R60 ;  /* 0x00000034f03c723c */ /* 0x048ff6000008103c */
[----:B------:R-:W-:Y:S11]  /*a7be0*/  @!UPT UIADD3 URZ, URZ, URZ, URZ ;  /* 0x0000003f3f3ff290 */ /* 0x000ff6000fffe03f */
[----:B------:R-:W-:Y:S01]  /*a7bf0*/  @!UPT UIADD3 URZ, URZ, URZ, URZ ;  /* 0x0000003f3f3ff290 */ /* 0x000fe2000fffe03f */
[----:B------:R3:W-:Y:S01]  /*a7c00*/  STL.64 [R1+0x2fb0], R60 ;  /* 0x002fb03c01007387 */ /* 0x0007e20000100a00 */
[----:B------:R-:W-:Y:S03]  /*a7c10*/  STL.64 [R1+0x2fb8], R62 ;  /* 0x002fb83e01007387 */ /* 0x000fe60000100a00 */
[----:B---3--:R-:W3:Y:S01]  /*a7c20*/  LDL.LU.64 R60, [R1+0x6738] ;  /* 0x00673800013c7983 */ /* 0x008ee20000300a00 */
        /* <DEDUP_REMOVED lines=8> */
[C---:B---3--:R-:W-:Y:S11]  /*a7cb0*/  HMMA.1688.F32.TF32 R40, R240.reuse, R60, R40 ;  /* 0x0000003cf028723c */ /* 0x048ff60000081028 */
[----:B------:R-:W-:Y:S11]  /*a7cc0*/  @!UPT UIADD3 URZ, URZ, URZ, URZ ;  /* 0x0000003f3f3ff290 */ /* 0x000ff6000fffe03f */
[----:B------:R-:W-:Y:S01]  /*a7cd0*/  @!UPT UIADD3 URZ, URZ, URZ, URZ ;  /* 0x0000003f3f3ff290 */ /* 0x000fe2000fffe03f */
[----:B------:R-:W-:Y:S01]  /*a7ce0*/  STL.64 [R1+0x2fa0], R40 ;  /* 0x002fa02801007387 */ /* 0x000fe20000100a00 */
[----:B------:R3:W-:Y:S03]  /*a7cf0*/  STL.64 [R1+0x2fa8], R42 ;  /* 0x002fa82a01007387 */ /* 0x0007e60000100a00 */
[----:B---3--:R-:W3:Y:S01]  /*a7d00*/  LDL.LU.64 R42, [R1+0x6730] ;  /* 0x00673000012a7983 */ /* 0x008ee20000300a00 */
[----:B------:R-:W2:Y:S02]  /*a7d10*/  LDL.LU.64 R40, [R1+0x6728] ;  /* 0x0067280001287983 */ /* 0x000ea40000300a00 */
        /* <DEDUP_REMOVED lines=13> */
[C---:B----4-:R-:W-:Y:S08]  /*a7df0*/  HMMA.1688.F32.TF32 R28, R240.reuse, R152, R56 ;  /* 0x00000098f01c723c */ /* 0x050ff00000081038 */
        /* <DEDUP_REMOVED lines=36> */
[----:B------:R-:W-:Y:S07]  /*a8040*/  HMMA.1688.F32.TF32 R20, R240, R220, R76 ;  /* 0x000000dcf014723c */ /* 0x000fee000008104c */
        /* <DEDUP_REMOVED lines=14> */
[----:B------:R-:W-:Y:S02]  /*a8130*/  STL.64 [R1+0x35a8], R22 ;  /* 0x0035a81601007387 */ /* 0x000fe40000100a00 */
[----:B------:R-:W4:Y:S05]  /*a8140*/  LDL.LU R248, [R1+0x10] ;  /* 0x0000100001f87983 */ /* 0x000f2a0000300800 */
[----:B------:R1:W-:Y:S01]  /*a8150*/  STL.64 [R1+0x3590], R16 ;  /* 0x0035901001007387 */ /* 0x0003e20000100a00 */
[----:B------:R1:W-:Y:S07]  /*a8160*/  STL.64 [R1+0x3598], R18 ;  /* 0x0035981201007387 */ /* 0x0003ee0000100a00 */
[----:B------:R1:W-:Y:S02]  /*a8170*/  STL.64 [R1+0x3580], R8 ;  /* 0x0035800801007387 */ /* 0x0003e40000100a00 */
[----:B------:R1:W-:Y:S02]  /*a8180*/  STL.64 [R1+0x3588], R10 ;  /* 0x0035880a01007387 */ /* 0x0003e40000100a00 */
        /* <DEDUP_REMOVED lines=103> */
[----:B------:R-:W4:Y:S02]  /*a8800*/  LDL.LU R232, [R1] ;  /* 0x0000000001e87983 */ /* 0x000f240000300800 */
        /* <DEDUP_REMOVED lines=8> */
[C---:B------:R-:W-:Y:S08]  /*a8890*/  HMMA.1688.F32.TF32 R60, R236.reuse, R60, R48 ;  /* 0x0000003cec3c723c */ /* 0x040ff00000081030 */
[C---:B------:R-:W-:Y:S08]  /*a88a0*/  HMMA.1688.F32.TF32 R56, R236.reuse, R212, R56 ;  /* 0x000000d4ec38723c */ /* 0x040ff00000081038 */
[C---:B------:R-:W-:Y:S01]  /*a88b0*/  HMMA.1688.F32.TF32 R240, R236.reuse, R208, R240 ;  /* 0x000000d0ecf0723c */ /* 0x040fe200000810f0 */
[----:B------:R-:W-:Y:S01]  /*a88c0*/  STL.64 [R1+0x3570], R44 ;  /* 0x0035702c01007387 */ /* 0x000fe20000100a00 */
[----:B------:R1:W-:Y:S06]  /*a88d0*/  STL.64 [R1+0x3578], R46 ;  /* 0x0035782e01007387 */ /* 0x0003ec0000100a00 */
[C---:B----4-:R-:W-:Y:S01]  /*a88e0*/  HMMA.1688.F32.TF32 R64, R236.reuse, R144, R64 ;  /* 0x00000090ec40723c */ /* 0x050fe20000081040 */
[----:B-1----:R-:W2:Y:S01]  /*a88f0*/  LDL.LU.64 R46, [R1+0x6720] ;  /* 0x00672000012e7983 */ /* 0x002ea20000300a00 */
[----:B------:R-:W3:Y:S02]  /*a8900*/  LDL.LU.64 R44, [R1+0x6718] ;  /* 0x00671800012c7983 */ /* 0x000ee40000300a00 */
[----:B------:R-:W-:Y:S02]  /*a8910*/  STL.64 [R1+0x3560], R32 ;  /* 0x0035602001007387 */ /* 0x000fe40000100a00 */
[----:B------:R1:W-:Y:S02]  /*a8920*/  STL.64 [R1+0x3568], R34 ;  /* 0x0035682201007387 */ /* 0x0003e40000100a00 */
[C---:B------:R-:W-:Y:S01]  /*a8930*/  HMMA.1688.F32.TF32 R68, R236.reuse, R132, R68 ;  /* 0x00000084ec44723c */ /* 0x040fe20000081044 */
[----:B-1----:R-:W4:Y:S01]  /*a8940*/  LDL.LU.64 R34, [R1+0x6710] ;  /* 0x0067100001227983 */ /* 0x002f220000300a00 */
[----:B------:R-:W2:Y:S02]  /*a8950*/  LDL.LU.64 R32, [R1+0x6708] ;  /* 0x0067080001207983 */ /* 0x000ea40000300a00 */
[----:B------:R-:W2:Y:S02]  /*a8960*/  LDL.LU.64 R38, [R1+0x6700] ;  /* 0x0067000001267983 */ /* 0x000ea40000300a00 */
[----:B------:R-:W2:Y:S01]  /*a8970*/  LDL.LU.64 R36, [R1+0x66f8] ;  /* 0x0066f80001247983 */ /* 0x000ea20000300a00 */
[----:B------:R-:W-:Y:S01]  /*a8980*/  STL.64 [R1+0x3550], R24 ;  /* 0x0035501801007387 */ /* 0x000fe20000100a00 */
[----:B------:R1:W-:Y:S01]  /*a8990*/  STL.64 [R1+0x3558], R26 ;  /* 0x0035581a01007387 */ /* 0x0003e20000100a00 */
[C---:B------:R-:W-:Y:S02]  /*a89a0*/  HMMA.1688.F32.TF32 R124, R236.reuse, R136, R124 ;  /* 0x00000088ec7c723c */ /* 0x040fe4000008107c */
[----:B-1----:R-:W2:Y:S01]  /*a89b0*/  LDL.LU.64 R26, [R1+0x66f0] ;  /* 0x0066f000011a7983 */ /* 0x002ea20000300a00 */
[----:B------:R-:W2:Y:S02]  /*a89c0*/  LDL.LU.64 R24, [R1+0x66e8] ;  /* 0x0066e80001187983 */ /* 0x000ea40000300a00 */
[----:B------:R-:W-:Y:S02]  /*a89d0*/  STL.64 [R1+0x3540], R28 ;  /* 0x0035401c01007387 */ /* 0x000fe40000100a00 */
[----:B------:R1:W-:Y:S01]  /*a89e0*/  STL.64 [R1+0x3548], R30 ;  /* 0x0035481e01007387 */ /* 0x0003e20000100a00 */
[C---:B------:R-:W-:Y:S01]  /*a89f0*/  HMMA.1688.F32.TF32 R116, R236.reuse, R116, R120 ;  /* 0x00000074ec74723c */ /* 0x040fe20000081078 */
[----:B-1----:R-:W2:Y:S01]  /*a8a00*/  LDL.LU.64 R30, [R1+0x66e0] ;  /* 0x0066e000011e7983 */ /* 0x002ea20000300a00 */
        /* <DEDUP_REMOVED lines=18> */
[----:B-1----:R-:W4:Y:S01]  /*a8b30*/  LDL.LU.64 R58, [R1+0x6690] ;  /* 0x00669000013a7983 */ /* 0x002f220000300a00 */
[----:B------:R-:W4:Y:S02]  /*a8b40*/  LDL.LU.64 R56, [R1+0x6688] ;  /* 0x0066880001387983 */ /* 0x000f240000300a00 */
[----:B------:R-:W-:Y:S02]  /*a8b50*/  STL.64 [R1+0x3500], R240 ;  /* 0x003500f001007387 */ /* 0x000fe40000100a00 */
[----:B------:R-:W-:Y:S01]  /*a8b60*/  STL.64 [R1+0x3508], R242 ;  /* 0x003508f201007387 */ /* 0x000fe20000100a00 */
[----:B------:R-:W-:Y:S01]  /*a8b70*/  STL.64 [R1+0x3850], R64 ;  /* 0x0038504001007387 */ /* 0x000fe20000100a00 */
[----:B------:R1:W-:Y:S01]  /*a8b80*/  STL.64 [R1+0x3858], R66 ;  /* 0x0038584201007387 */ /* 0x0003e20000100a00 */
        /* <DEDUP_REMOVED lines=10> */
[C---:B------:R-:W-:Y:S01]  /*a8c30*/  HMMA.1688.F32.TF32 R248, R236.reuse, R196, R248 ;  /* 0x000000c4ecf8723c */ /* 0x040fe200000810f8 */
[----:B-1----:R-:W4:Y:S01]  /*a8c40*/  LDL.LU.64 R66, [R1+0x6680] ;  /* 0x0066800001427983 */ /* 0x002f220000300a00 */
[----:B------:R-:W4:Y:S02]  /*a8c50*/  LDL.LU.64 R64, [R1+0x6678] ;  /* 0x0066780001407983 */ /* 0x000f240000300a00 */
[----:B------:R-:W-:Y:S02]  /*a8c60*/  STL.64 [R1+0x3840], R68 ;  /* 0x0038404401007387 */ /* 0x000fe40000100a00 */
[----:B------:R1:W-:Y:S01]  /*a8c70*/  STL.64 [R1+0x3848], R70 ;  /* 0x0038484601007387 */ /* 0x0003e20000100a00 */
[----:B------:R-:W-:Y:S04]  /*a8c80*/  LDS R240, [R2+0x14000] ;  /* 0x0140000002f07984 */ /* 0x000fe80000000800 */
[----:B------:R-:W-:Y:S04]  /*a8c90*/  LDS R242, [R2+0x16000] ;  /* 0x0160000002f27984 */ /* 0x000fe80000000800 */
[----:B------:R-:W-:Y:S04]  /*a8ca0*/  LDS R241, [R190+0x14000] ;  /* 0x01400000bef17984 */ /* 0x000fe80000000800 */
[----:B------:R-:W2:Y:S04]  /*a8cb0*/  LDS R243, [R190+0x16000] ;  /* 0x01600000bef37984 */ /* 0x000ea80000000800 */
[----:B-1----:R-:W4:Y:S01]  /*a8cc0*/  LDL.LU.64 R70, [R1+0x6670] ;  /* 0x0066700001467983 */ /* 0x002f220000300a00 */
[----:B------:R-:W4:Y:S02]  /*a8cd0*/  LDL.LU.64 R68, [R1+0x6668] ;  /* 0x0066680001447983 */ /* 0x000f240000300a00 */
[----:B------:R-:W-:Y:S02]  /*a8ce0*/  STL.64 [R1+0x3830], R124 ;  /* 0x0038307c01007387 */ /* 0x000fe40000100a00 */
[----:B------:R1:W-:Y:S02]  /*a8cf0*/  STL.64 [R1+0x3838], R126 ;  /* 0x0038387e01007387 */ /* 0x0003e40000100a00 */
[----:B-1----:R-:W4:Y:S01]  /*a8d00*/  LDL.LU.64 R126, [R1+0x6660] ;  /* 0x00666000017e7983 */ /* 0x002f220000300a00 */
[----:B------:R-:W4:Y:S02]  /*a8d10*/  LDL.LU.64 R124, [R1+0x6658] ;  /* 0x00665800017c7983 */ /* 0x000f240000300a00 */
[----:B------:R-:W4:Y:S02]  /*a8d20*/  LDL.LU.64 R122, [R1+0x6650] ;  /* 0x00665000017a7983 */ /* 0x000f240000300a00 */
[----:B------:R-:W4:Y:S01]  /*a8d30*/  LDL.LU.64 R120, [R1+0x6648] ;  /* 0x0066480001787983 */ /* 0x000f220000300a00 */
[----:B------:R-:W-:Y:S01]  /*a8d40*/  STL.64 [R1+0x3820], R116 ;  /* 0x0038207401007387 */ /* 0x000fe20000100a00 */
[----:B------:R1:W-:Y:S03]  /*a8d50*/  STL.64 [R1+0x3828], R118 ;  /* 0x0038287601007387 */ /* 0x0003e60000100a00 */
[----:B-1----:R-:W4:Y:S01]  /*a8d60*/  LDL.LU.64 R118, [R1+0x6640] ;  /* 0x0066400001767983 */ /* 0x002f220000300a00 */
[----:B------:R-:W4:Y:S02]  /*a8d70*/  LDL.LU.64 R116, [R1+0x6638] ;  /* 0x0066380001747983 */ /* 0x000f240000300a00 */
[----:B------:R-:W-:Y:S02]  /*a8d80*/  STL.64 [R1+0x3810], R112 ;  /* 0x0038107001007387 */ /* 0x000fe40000100a00 */
[----:B------:R1:W-:Y:S02]  /*a8d90*/  STL.64 [R1+0x3818], R114 ;  /* 0x0038187201007387 */ /* 0x0003e40000100a00 */
        /* <DEDUP_REMOVED lines=61> */
[----:B------:R-:W4:Y:S01]  /*a9170*/  LDL.LU.64 R248, [R1+0x6518] ;  /* 0x0065180001f87983 */ /* 0x000f220000300a00 */
[----:B------:R-:W-:Y:S01]  /*a9180*/  HMMA.1688.F32.TF32 R232, R236, R220, R232 ;  /* 0x000000dcece8723c */ /* 0x000fe200000810e8 */
[----:B---3--:R-:W-:-:S02]  /*a9190*/  IMAD.MOV.U32 R172, RZ, RZ, R44 ;  /* 0x000000ffffac7224 */ /* 0x008fc400078e002c */
[----:B------:R-:W-:Y:S01]  /*a91a0*/  IMAD.MOV.U32 R173, RZ, RZ, R40 ;  /* 0x000000ffffad7224 */ /* 0x000fe200078e0028 */
[----:B--2---:R-:W-:Y:S01]  /*a91b0*/  MOV R192, R36 ;  /* 0x0000002400c07202 */ /* 0x004fe20000000f00 */
[----:B------:R-:W-:Y:S02]  /*a91c0*/  IMAD.MOV.U32 R193, RZ, RZ, R32 ;  /* 0x000000ffffc17224 */ /* 0x000fe400078e0020 */
[----:B------:R-:W-:Y:S01]  /*a91d0*/  IMAD.MOV.U32 R204, RZ, RZ, R28 ;  /* 0x000000ffffcc7224 */ /* 0x000fe200078e001c */
[----:B------:R-:W-:Y:S01]  /*a91e0*/  MOV R205, R29 ;  /* 0x0000001d00cd7202 */ /* 0x000fe20000000f00 */
[C---:B----4-:R-:W-:Y:S08]  /*a91f0*/  HMMA.1688.F32.TF32 R8, R240.reuse, R206, R8 ;  /* 0x000000cef008723c */ /* 0x050ff00000081008 */
[C---:B------:R-:W-:Y:S08]  /*a9200*/  HMMA.1688.F32.TF32 R12, R240.reuse, R194, R12 ;  /* 0x000000c2f00c723c */ /* 0x040ff0000008100c */
[C---:B------:R-:W-:Y:S08]  /*a9210*/  HMMA.1688.F32.TF32 R4, R240.reuse, R142, R4 ;  /* 0x0000008ef004723c */ /* 0x040ff00000081004 */
[----:B------:R-:W-:Y:S08]  /*a9220*/  HMMA.1688.F32.TF32 R128, R240, R186, R128 ;  /* 0x000000baf080723c */ /* 0x000ff00000081080 */
[C---:B------:R-:W-:Y:S01]  /*a9230*/  HMMA.1688.F32.TF32 R220, R236.reuse, R228, R248 ;  /* 0x000000e4ecdc723c */ /* 0x040fe200000810f8 */
[----:B------:R-:W2:Y:S01]  /*a9240*/  LDL R250, [R1+0x14b8] ;  /* 0x0014b80001fa7983 */ /* 0x000ea20000100800 */
[----:B------:R-:W-:Y:S02]  /*a9250*/  STL.64 [R1+0x3730], R232 ;  /* 0x003730e801007387 */ /* 0x000fe40000100a00 */
[----:B------:R-:W-:Y:S11]  /*a9260*/  STL.64 [R1+0x3738], R234 ;  /* 0x003738ea01007387 */ /* 0x000ff60000100a00 */
[----:B------:R-:W-:Y:S08]  /*a9270*/  @!UPT UIADD3 URZ, URZ, URZ, URZ ;  /* 0x0000003f3f3ff290 */ /* 0x000ff0000fffe03f */
[----:B------:R-:W-:Y:S01]  /*a9280*/  STL.64 [R1+0x3720], R220 ;  /* 0x003720dc01007387 */ /* 0x000fe20000100a00 */
[----:B------:R1:W-:Y:S02]  /*a9290*/  STL.64 [R1+0x3728], R222 ;  /* 0x003728de01007387 */ /* 0x0003e40000100a00 */
[----:B------:R-:W2:Y:S01]  /*a92a0*/  LDL R251, [R1+0x14bc] ;  /* 0x0014bc0001fb7983 */ /* 0x000ea20000100800 */
[----:B-1----:R-:W-:Y:S01]  /*a92b0*/  HMMA.1688.F32.TF32 R220, R236, R216, R244 ;  /* 0x000000d8ecdc723c */ /* 0x002fe200000810f4 */
[----:B------:R-:W3:Y:S07]  /*a92c0*/  LDL R246, [R1+0x14f8] ;  /* 0x0014f80001f67983 */ /* 0x000eee0000100800 */
[----:B------:R-:W-:Y:S01]  /*a92d0*/  HMMA.1688.F32.TF32 R16, R240, R174, R16 ;  /* 0x000000aef010723c */ /* 0x000fe20000081010 */
[----:B------:R-:W-:-:S02]  /*a92e0*/  IMAD.MOV.U32 R194, RZ, RZ, R33 ;  /* 0x000000ffffc27224 */ /* 0x000fc400078e0021 */
[----:B------:R-:W-:Y:S02]  /*a92f0*/  IMAD.MOV.U32 R195, RZ, RZ, R34 ;  /* 0x000000ffffc37224 */ /* 0x000fe400078e0022 */
[----:B------:R-:W-:Y:S02]  /*a9300*/  IMAD.MOV.U32 R206, RZ, RZ, R30 ;  /* 0x000000ffffce7224 */ /* 0x000fe400078e001e */
[----:B------:R-:W-:Y:S02]  /*a9310*/  IMAD.MOV.U32 R207, RZ, RZ, R24 ;  /* 0x000000ffffcf7224 */ /* 0x000fe400078e0018 */
[----:B------:R-:W-:Y:S02]  /*a9320*/  IMAD.MOV.U32 R232, RZ, RZ, R23 ;  /* 0x000000ffffe87224 */ /* 0x000fe400078e0017 */
[----:B------:R-:W-:Y:S02]  /*a9330*/  IMAD.MOV.U32 R233, RZ, RZ, R26 ;  /* 0x000000ffffe97224 */ /* 0x000fe400078e001a */
[----:B------:R-:W-:Y:S01]  /*a9340*/  IMAD.MOV.U32 R234, RZ, RZ, R27 ;  /* 0x000000ffffea7224 */ /* 0x000fe200078e001b */
[----:B------:R-:W-:Y:S01]  /*a9350*/  MOV R235, R31 ;  /* 0x0000001f00eb7202 */ /* 0x000fe20000000f00 */
[----:B------:R-:W-:Y:S04]  /*a9360*/  LDS R236, [R2+0x14080] ;  /* 0x0140800002ec7984 */ /* 0x000fe80000000800 */
[----:B------:R-:W-:Y:S04]  /*a9370*/  LDS R238, [R2+0x16080] ;  /* 0x0160800002ee7984 */ /* 0x000fe80000000800 */
[----:B------:R-:W-:Y:S04]  /*a9380*/  LDS R237, [R190+0x14080] ;  /* 0x01408000beed7984 */ /* 0x000fe80000000800 */
[----:B------:R-:W1:Y:S04]  /*a9390*/  LDS R239, [R190+0x16080] ;  /* 0x01608000beef7984 */ /* 0x000e680000000800 */
[----:B------:R-:W-:Y:S01]  /*a93a0*/  STL.64 [R1+0x34f0], R220 ;  /* 0x0034f0dc01007387 */ /* 0x000fe20000100a00 */
[----:B------:R-:W-:Y:S02]  /*a93b0*/  STL.64 [R1+0x34f8], R222 ;  /* 0x0034f8de01007387 */ /* 0x000fe40000100a00 */
[----:B------:R-:W3:Y:S02]  /*a93c0*/  LDL R247, [R1+0x14fc] ;  /* 0x0014fc0001f77983 */ /* 0x000ee40000100800 */
[----:B------:R-:W-:Y:S01]  /*a93d0*/  STL.64 [R1+0x6098], R130 ;  /* 0x0060988201007387 */ /* 0x000fe20000100a00 */
[----:B------:R-:W-:Y:S01]  /*a93e0*/  STL.64 [R1+0x6090], R128 ;  /* 0x0060908001007387 */ /* 0x000fe20000100a00 */
[----:B------:R-:W-:Y:S02]  /*a93f0*/  STL [R1+0x60b8], R4 ;  /* 0x0060b80401007387 */ /* 0x000fe40000100800 */
[----:B------:R-:W-:Y:S02]  /*a9400*/  STL [R1+0x60b4], R5 ;  /* 0x0060b40501007387 */ /* 0x000fe40000100800 */
[----:B------:R-:W-:Y:S01]  /*a9410*/  STL [R1+0x60b0], R6 ;  /* 0x0060b00601007387 */ /* 0x000fe20000100800 */
[----:B------:R-:W-:Y:S01]  /*a9420*/  STL [R1+0x60ac], R7 ;  /* 0x0060ac0701007387 */ /* 0x000fe20000100800 */
[----:B------:R-:W-:Y:S02]  /*a9430*/  STL [R1+0x60c0], R10 ;  /* 0x0060c00a01007387 */ /* 0x000fe40000100800 */
[----:B------:R4:W-:Y:S02]  /*a9440*/  STL [R1+0x60bc], R11 ;  /* 0x0060bc0b01007387 */ /* 0x0009e40000100800 */
[----:B------:R-:W-:Y:S02]  /*a9450*/  STL.64 [R1+0x6208], R8 ;  /* 0x0062080801007387 */ /* 0x000fe40000100a00 */
[----:B------:R-:W-:-:S02]  /*a9460*/  IMAD.MOV.U32 R174, RZ, RZ, R41 ;  /* 0x000000ffffae7224 */ /* 0x000fc400078e0029 */
[----:B------:R-:W-:Y:S01]  /*a9470*/  IMAD.MOV.U32 R175, RZ, RZ, R42 ;  /* 0x000000ffffaf7224 */ /* 0x000fe200078e002a */
[----:B----4-:R-:W4:Y:S01]  /*a9480*/  LDL.64 R10, [R1+0x1458] ;  /* 0x00145800010a7983 */ /* 0x010f220000100a00 */
[----:B------:R1:W-:Y:S02]  /*a9490*/  STL.64 [R1+0x6220], R14 ;  /* 0x0062200e01007387 */ /* 0x0003e40000100a00 */
[----:B------:R-:W-:Y:S01]  /*a94a0*/  STL.64 [R1+0x6218], R12 ;  /* 0x0062180c01007387 */ /* 0x000fe20000100a00 */
[----:B-1----:R-:W2:Y:S01]  /*a94b0*/  LDL.64 R14, [R1+0x1448] ;  /* 0x00144800010e7983 */ /* 0x002ea20000100a00 */
[----:B------:R-:W2:Y:S02]  /*a94c0*/  LDL.LU R44, [R1+0x6514] ;  /* 0x00651400012c7983 */ /* 0x000ea40000300800 */
[----:B------:R-:W2:Y:S02]  /*a94d0*/  LDL.LU R40, [R1+0x6510] ;  /* 0x0065100001287983 */ /* 0x000ea40000300800 */
[----:B------:R-:W2:Y:S01]  /*a94e0*/  LDL.LU R41, [R1+0x650c] ;  /* 0x00650c0001297983 */ /* 0x000ea20000300800 */
[----:B------:R-:W2:Y:S01]  /*a94f0*/  LDL.LU R42, [R1+0x6508] ;  /* 0x00650800012a7983 */ /* 0x000ea20000300800 */
[----:B------:R-:W2:Y:S02]  /*a9500*/  LDL.LU R36, [R1+0x6504] ;  /* 0x0065040001247983 */ /* 0x000ea40000300800 */
[----:B------:R-:W4:Y:S02]  /*a9510*/  LDL.LU R32, [R1+0x6500] ;  /* 0x0065000001207983 */ /* 0x000f240000300800 */
[----:B------:R-:W4:Y:S01]  /*a9520*/  LDL.LU R33, [R1+0x64fc] ;  /* 0x0064fc0001217983 */ /* 0x000f220000300800 */
[----:B------:R-:W4:Y:S01]  /*a9530*/  LDL.LU R34, [R1+0x64f8] ;  /* 0x0064f80001227983 */ /* 0x000f220000300800 */
[----:B------:R-:W2:Y:S02]  /*a9540*/  LDL.LU R28, [R1+0x64f4] ;  /* 0x0064f400011c7983 */ /* 0x000ea40000300800 */
[----:B------:R-:W2:Y:S02]  /*a9550*/  LDL.LU R29, [R1+0x64f0] ;  /* 0x0064f000011d7983 */ /* 0x000ea40000300800 */
[----:B------:R-:W2:Y:S01]  /*a9560*/  LDL.LU R30, [R1+0x64ec] ;  /* 0x0064ec00011e7983 */ /* 0x000ea20000300800 */
[----:B------:R-:W2:Y:S01]  /*a9570*/  LDL.LU R24, [R1+0x64e8] ;  /* 0x0064e80001187983 */ /* 0x000ea20000300800 */
[----:B------:R-:W-:-:S02]  /*a9580*/  IMAD.MOV.U32 R220, RZ, RZ, R25 ;  /* 0x000000ffffdc7224 */ /* 0x000fc400078e0019 */
[----:B------:R-:W2:Y:S02]  /*a9590*/  LDL.LU R25, [R1+0x64e4] ;  /* 0x0064e40001197983 */ /* 0x000ea40000300800 */
[----:B------:R-:W-:Y:S01]  /*a95a0*/  IMAD.MOV.U32 R221, RZ, RZ, R20 ;  /* 0x000000ffffdd7224 */ /* 0x000fe200078e0014 */
[----:B------:R-:W-:Y:S01]  /*a95b0*/  MOV R222, R21 ;  /* 0x0000001500de7202 */ /* 0x000fe20000000f00 */
[----:B------:R-:W2:Y:S01]  /*a95c0*/  LDL.LU R20, [R1+0x64e0] ;  /* 0x0064e00001147983 */ /* 0x000ea20000300800 */
[----:B------:R-:W2:Y:S02]  /*a95d0*/  LDL.LU R21, [R1+0x64dc] ;  /* 0x0064dc0001157983 */ /* 0x000ea40000300800 */
[----:B------:R-:W-:Y:S02]  /*a95e0*/  IMAD.MOV.U32 R223, RZ, RZ, R22 ;  /* 0x000000ffffdf7224 */ /* 0x000fe400078e0016 */
[----:B------:R-:W2:Y:S01]  /*a95f0*/  LDL.LU R22, [R1+0x64d8] ;  /* 0x0064d80001167983 */ /* 0x000ea20000300800 */
[----:B------:R-:W2:Y:S02]  /*a9600*/  LDL.LU R23, [R1+0x64d4] ;  /* 0x0064d40001177983 */ /* 0x000ea40000300800 */
[----:B------:R-:W2:Y:S02]  /*a9610*/  LDL.LU R26, [R1+0x64d0] ;  /* 0x0064d000011a7983 */ /* 0x000ea40000300800 */
[----:B------:R-:W2:Y:S01]  /*a9620*/  LDL.LU R27, [R1+0x64cc] ;  /* 0x0064cc00011b7983 */ /* 0x000ea20000300800 */
[----:B------:R-:W3:Y:S01]  /*a9630*/  LDL.LU R31, [R1+0x64c8] ;  /* 0x0064c800011f7983 */ /* 0x000ee20000300800 */
[----:B------:R-:W3:Y:S02]  /*a9640*/  LDL.64 R130, [R1+0x1548] ;  /* 0x0015480001827983 */ /* 0x000ee40000100a00 */
[----:B------:R-:W3:Y:S02]  /*a9650*/  LDL.64 R6, [R1+0x15a8] ;  /* 0x0015a80001067983 */ /* 0x000ee40000100a00 */
[----:B------:R1:W-:Y:S01]  /*a9660*/  STL.64 [R1+0x6258], R18 ;  /* 0x0062581201007387 */ /* 0x0003e20000100a00 */
[----:B------:R-:W-:Y:S04]  /*a9670*/  STL.64 [R1+0x6250], R16 ;  /* 0x0062501001007387 */ /* 0x000fe80000100a00 */
[----:B-1----:R-:W3:Y:S01]  /*a9680*/  LDL.64 R18, [R1+0x1428] ;  /* 0x0014280001127983 */ /* 0x002ee20000100a00 */
[C---:B--2---:R-:W-:Y:S08]  /*a9690*/  HMMA.1688.F32.TF32 R24, R240.reuse, R226, R24 ;  /* 0x000000e2f018723c */ /* 0x044ff00000081018 */
[C---:B---3--:R-:W-:Y:S11]  /*a96a0*/  HMMA.1688.F32.TF32 R20, R240.reuse, R18, R20 ;  /* 0x00000012f014723c */ /* 0x048ff60000081014 */
[----:B------:R-:W-:Y:S11]  /*a96b0*/  @!UPT UIADD3 URZ, URZ, URZ, URZ ;  /* 0x0000003f3f3ff290 */ /* 0x000ff6000fffe03f */
[----:B------:R-:W-:Y:S01]  /*a96c0*/  @!UPT UIADD3 URZ, URZ, URZ, URZ ;  /* 0x0000003f3f3ff290 */ /* 0x000fe2000fffe03f */
[----:B------:R1:W-:Y:S01]  /*a96d0*/  STL.64 [R1+0x6270], R22 ;  /* 0x0062701601007387 */ /* 0x0003e20000100a00 */
[----:B------:R-:W-:Y:S03]  /*a96e0*/  STL.64 [R1+0x6268], R20 ;  /* 0x0062681401007387 */ /* 0x000fe60000100a00 */
[----:B-1----:R-:W2:Y:S01]  /*a96f0*/  LDL.64 R22, [R1+0x1418] ;  /* 0x0014180001167983 */ /* 0x002ea20000100a00 */
[----:B------:R-:W-:Y:S02]  /*a9700*/  STL.64 [R1+0x6280], R26 ;  /* 0x0062801a01007387 */ /* 0x000fe40000100a00 */
[----:B------:R1:W-:Y:S02]  /*a9710*/  STL.64 [R1+0x6278], R24 ;  /* 0x0062781801007387 */ /* 0x0003e40000100a00 */
[----:B-1----:R-:W-:Y:S02]  /*a9720*/  IMAD.MOV.U32 R24, RZ, RZ, R35 ;  /* 0x000000ffff187224 */ /* 0x002fe400078e0023 */
[----:B------:R-:W4:Y:S01]  /*a9730*/  LDL.LU R35, [R1+0x64c4] ;  /* 0x0064c40001237983 */ /* 0x000f220000300800 */
[----:B------:R-:W-:Y:S01]  /*a9740*/  HMMA.1688.F32.TF32 R28, R240, R14, R28 ;  /* 0x0000000ef01c723c */ /* 0x000fe2000008101c */
[----:B------:R-:W-:-:S02]  /*a9750*/  IMAD.MOV.U32 R25, RZ, RZ, R37 ;  /* 0x000000ffff197224 */ /* 0x000fc400078e0025 */
[----:B------:R-:W-:Y:S01]  /*a9760*/  IMAD.MOV.U32 R26, RZ, RZ, R38 ;  /* 0x000000ffff1a7224 */ /* 0x000fe200078e0026 */
[----:B------:R-:W3:Y:S01]  /*a9770*/  LDL.LU R37, [R1+0x64c0] ;  /* 0x0064c00001257983 */ /* 0x000ee20000300800 */
[----:B------:R-:W3:Y:S02]  /*a9780*/  LDL.LU R38, [R1+0x64bc] ;  /* 0x0064bc0001267983 */ /* 0x000ee40000300800 */
[----:B------:R-:W-:Y:S02]  /*a9790*/  IMAD.MOV.U32 R27, RZ, RZ, R39 ;  /* 0x000000ffff1b7224 */ /* 0x000fe400078e0027 */
[----:B------:R-:W3:Y:S11]  /*a97a0*/  LDL.LU R39, [R1+0x64b8] ;  /* 0x0064b80001277983 */ /* 0x000ef60000300800 */
[----:B------:R-:W-:Y:S03]  /*a97b0*/  @!UPT UIADD3 URZ, URZ, URZ, URZ ;  /* 0x0000003f3f3ff290 */ /* 0x000fe6000fffe03f */
[----:B------:R1:W-:Y:S01]  /*a97c0*/  STL.64 [R1+0x6290], R30 ;  /* 0x0062901e01007387 */ /* 0x0003e20000100a00 */
[----:B------:R-:W-:Y:S03]  /*a97d0*/  STL.64 [R1+0x6288], R28 ;  /* 0x0062881c01007387 */ /* 0x000fe60000100a00 */
[----:B-1----:R-:W2:Y:S01]  /*a97e0*/  LDL.64 R30, [R1+0x1408] ;  /* 0x00140800011e7983 */ /* 0x002ea20000100a00 */
[C---:B----4-:R-:W-:Y:S11]  /*a97f0*/  HMMA.1688.F32.TF32 R32, R240.reuse, R10, R32 ;  /* 0x0000000af020723c */ /* 0x050ff60000081020 */
[----:B------:R-:W-:Y:S11]  /*a9800*/  @!UPT UIADD3 URZ, URZ, URZ, URZ ;  /* 0x0000003f3f3ff290 */ /* 0x000ff6000fffe03f */
[----:B------:R-:W-:Y:S01]  /*a9810*/  @!UPT UIADD3 URZ, URZ, URZ, URZ ;  /* 0x0000003f3f3ff290 */ /* 0x000fe2000fffe03f */
[----:B------:R-:W-:Y:S01]  /*a9820*/  STL.64 [R1+0x62a0], R34 ;  /* 0x0062a02201007387 */ /* 0x000fe20000100a00 */
[----:B------:R1:W-:Y:S02]  /*a9830*/  STL.64 [R1+0x6298], R32 ;  /* 0x0062982001007387 */ /* 0x0003e40000100a00 */
[----:B-1----:R-:W-:Y:S02]  /*a9840*/  MOV R32, R43 ;  /* 0x0000002b00207202 */ /* 0x002fe40000000f00 */
[----:B------:R-:W4:Y:S01]  /*a9850*/  LDL.LU R43, [R1+0x64b4] ;  /* 0x0064b400012b7983 */ /* 0x000f220000300800 */
[----:B---3--:R-:W-:Y:S01]  /*a9860*/  HMMA.1688.F32.TF32 R36, R240, R214, R36 ;  /* 0x000000d6f024723c */ /* 0x008fe20000081024 */
[----:B------:R-:W-:Y:S02]  /*a9870*/  IMAD.MOV.U32 R33, RZ, RZ, R45 ;  /* 0x000000ffff217224 */ /* 0x000fe400078e002d */
[----:B------:R-:W-:Y:S01]  /*a9880*/  IMAD.MOV.U32 R34, RZ, RZ, R46 ;  /* 0x000000ffff227224 */ /* 0x000fe200078e002e */
[----:B------:R-:W3:Y:S01]  /*a9890*/  LDL.LU R45, [R1+0x64b0] ;  /* 0x0064b000012d7983 */ /* 0x000ee20000300800 */
[----:B------:R-:W3:Y:S02]  /*a98a0*/  LDL.LU R46, [R1+0x64ac] ;  /* 0x0064ac00012e7983 */ /* 0x000ee40000300800 */
[----:B------:R-:W-:-:S02]  /*a98b0*/  IMAD.MOV.U32 R35, RZ, RZ, R47 ;  /* 0x000000ffff237224 */ /* 0x000fc400078e002f */
        /* <DEDUP_REMOVED lines=10> */
[----:B-1----:R-:W-:Y:S02]  /*a9960*/  IMAD.MOV.U32 R40, RZ, RZ, R51 ;  /* 0x000000ffff287224 */ /* 0x002fe400078e0033 */
[----:B------:R-:W4:Y:S01]  /*a9970*/  LDL.LU R51, [R1+0x64a4] ;  /* 0x0064a40001337983 */ /* 0x000f220000300800 */
[----:B---3--:R-:W-:Y:S01]  /*a9980*/  HMMA.1688.F32.TF32 R44, R240, R146, R44 ;  /* 0x00000092f02c723c */ /* 0x008fe2000008102c */
[----:B------:R-:W-:Y:S01]  /*a9990*/  MOV R41, R53 ;  /* 0x0000003500297202 */ /* 0x000fe20000000f00 */
[----:B------:R-:W-:Y:S01]  /*a99a0*/  IMAD.MOV.U32 R42, RZ, RZ, R54 ;  /* 0x000000ffff2a7224 */ /* 0x000fe200078e0036 */
[----:B------:R-:W3:Y:S01]  /*a99b0*/  LDL.LU R53, [R1+0x64a0] ;  /* 0x0064a00001357983 */ /* 0x000ee20000300800 */
[----:B------:R-:W3:Y:S02]  /*a99c0*/  LDL.LU R54, [R1+0x649c] ;  /* 0x00649c0001367983 */ /* 0x000ee40000300800 */
[----:B------:R-:W-:-:S02]  /*a99d0*/  IMAD.MOV.U32 R43, RZ, RZ, R55 ;  /* 0x000000ffff2b7224 */ /* 0x000fc400078e0037 */
[----:B------:R-:W3:Y:S11]  /*a99e0*/  LDL.LU R55, [R1+0x6498] ;  /* 0x0064980001377983 */ /* 0x000ef60000300800 */
[----:B------:R-:W-:Y:S04]  /*a99f0*/  @!UPT UIADD3 URZ, URZ, URZ, URZ ;  /* 0x0000003f3f3ff290 */ /* 0x000fe8000fffe03f */
        /* <DEDUP_REMOVED lines=10> */
[----:B------:R-:W-:Y:S02]  /*a9aa0*/  IMAD.MOV.U32 R49, RZ, RZ, R61 ;  /* 0x000000ffff317224 */ /* 0x000fe400078e003d */
[----:B------:R-:W2:Y:S01]  /*a9ab0*/  LDL.LU R61, [R1+0x6490] ;  /* 0x00649000013d7983 */ /* 0x000ea20000300800 */
[----:B------:R-:W-:Y:S01]  /*a9ac0*/  MOV R50, R62 ;  /* 0x0000003e00327202 */ /* 0x000fe20000000f00 */
[----:B------:R-:W-:Y:S01]  /*a9ad0*/  IMAD.MOV.U32 R51, RZ, RZ, R63 ;  /* 0x000000ffff337224 */ /* 0x000fe200078e003f */
[----:B------:R-:W2:Y:S01]  /*a9ae0*/  LDL.LU R62, [R1+0x648c] ;  /* 0x00648c00013e7983 */ /* 0x000ea20000300800 */
[C---:B---3--:R-:W-:Y:S01]  /*a9af0*/  HMMA.1688.F32.TF32 R52, R240.reuse, R138, R52 ;  /* 0x0000008af034723c */ /* 0x048fe20000081034 */
[----:B------:R-:W2:Y:S11]  /*a9b00*/  LDL.LU R63, [R1+0x6488] ;  /* 0x00648800013f7983 */ /* 0x000eb60000300800 */
[----:B------:R-:W-:Y:S11]  /*a9b10*/  @!UPT UIADD3 URZ, URZ, URZ, URZ ;  /* 0x0000003f3f3ff290 */ /* 0x000ff6000fffe03f */
[----:B------:R1:W-:Y:S01]  /*a9b20*/  STL.64 [R1+0x6310], R54 ;  /* 0x0063103601007387 */ /* 0x0003e20000100a00 */
[----:B------:R-:W-:Y:S03]  /*a9b30*/  STL.64 [R1+0x6308], R52 ;  /* 0x0063083401007387 */ /* 0x000fe60000100a00 */
[----:B-1----:R-:W3:Y:S01]  /*a9b40*/  LDL.64 R54, [R1+0x1558] ;  /* 0x0015580001367983 */ /* 0x002ee20000100a00 */
[C---:B----4-:R-:W-:Y:S11]  /*a9b50*/  HMMA.1688.F32.TF32 R56, R240.reuse, R250, R56 ;  /* 0x000000faf038723c */ /* 0x050ff60000081038 */
[----:B------:R-:W-:Y:S11]  /*a9b60*/  @!UPT UIADD3 URZ, URZ, URZ, URZ ;  /* 0x0000003f3f3ff290 */ /* 0x000ff6000fffe03f */
[----:B------:R-:W-:Y:S01]  /*a9b70*/  @!UPT UIADD3 URZ, URZ, URZ, URZ ;  /* 0x0000003f3f3ff290 */ /* 0x000fe2000fffe03f */
[----:B------:R-:W-:Y:S01]  /*a9b80*/  STL.64 [R1+0x6320], R58 ;  /* 0x0063203a01007387 */ /* 0x000fe20000100a00 */
[----:B------:R1:W-:Y:S02]  /*a9b90*/  STL.64 [R1+0x6318], R56 ;  /* 0x0063183801007387 */ /* 0x0003e40000100a00 */
[----:B-1----:R-:W-:Y:S02]  /*a9ba0*/  IMAD.MOV.U32 R56, RZ, RZ, R64 ;  /* 0x000000ffff387224 */ /* 0x002fe400078e0040 */
[----:B------:R-:W-:Y:S01]  /*a9bb0*/  IMAD.MOV.U32 R57, RZ, RZ, R65 ;  /* 0x000000ffff397224 */ /* 0x000fe200078e0041 */
[----:B------:R-:W4:Y:S01]  /*a9bc0*/  LDL.LU R64, [R1+0x6484] ;  /* 0x0064840001407983 */ /* 0x000f220000300800 */
[----:B------:R-:W4:Y:S02]  /*a9bd0*/  LDL.LU R65, [R1+0x6480] ;  /* 0x0064800001417983 */ /* 0x000f240000300800 */
[----:B------:R-:W-:Y:S01]  /*a9be0*/  IMAD.MOV.U32 R58, RZ, RZ, R66 ;  /* 0x000000ffff3a7224 */ /* 0x000fe200078e0042 */
[----:B------:R-:W-:Y:S01]  /*a9bf0*/  MOV R59, R67 ;  /* 0x00000043003b7202 */ /* 0x000fe20000000f00 */
[----:B------:R-:W4:Y:S01]  /*a9c00*/  LDL.LU R66, [R1+0x647c] ;  /* 0x00647c0001427983 */ /* 0x000f220000300800 */
[----:B------:R-:W4:Y:S01]  /*a9c10*/  LDL.LU R67, [R1+0x6478] ;  /* 0x0064780001437983 */ /* 0x000f220000300800 */
[C---:B--2---:R-:W-:Y:S11]  /*a9c20*/  HMMA.1688.F32.TF32 R60, R240.reuse, R150, R60 ;  /* 0x00000096f03c723c */ /* 0x044ff6000008103c */
[----:B------:R-:W-:Y:S11]  /*a9c30*/  @!UPT UIADD3 URZ, URZ, URZ, URZ ;  /* 0x0000003f3f3ff290 */ /* 0x000ff6000fffe03f */
[----:B------:R-:W-:Y:S01]  /*a9c40*/  @!UPT UIADD3 URZ, URZ, URZ, URZ ;  /* 0x0000003f3f3ff290 */ /* 0x000fe2000fffe03f */
[----:B------:R-:W-:Y:S01]  /*a9c50*/  STL.64 [R1+0x6330], R62 ;  /* 0x0063303e01007387 */ /* 0x000fe20000100a00 */
[----:B------:R1:W-:Y:S02]  /*a9c60*/  STL.64 [R1+0x6328], R60 ;  /* 0x0063283c01007387 */ /* 0x0003e40000100a00 */
[----:B-1----:R-:W-:Y:S02]  /*a9c70*/  IMAD.MOV.U32 R60, RZ, RZ, R68 ;  /* 0x000000ffff3c7224 */ /* 0x002fe400078e0044 */
[----:B------:R-:W-:Y:S01]  /*a9c80*/  IMAD.MOV.U32 R61, RZ, RZ, R69 ;  /* 0x000000ffff3d7224 */ /* 0x000fe200078e0045 */
[----:B------:R-:W2:Y:S01]  /*a9c90*/  LDL.LU R68, [R1+0x6474] ;  /* 0x0064740001447983 */ /* 0x000ea20000300800 */
[----:B------:R-:W2:Y:S02]  /*a9ca0*/  LDL.LU R69, [R1+0x6470] ;  /* 0x0064700001457983 */ /* 0x000ea40000300800 */
[----:B------:R-:W-:Y:S02]  /*a9cb0*/  IMAD.MOV.U32 R62, RZ, RZ, R70 ;  /* 0x000000ffff3e7224 */ /* 0x000fe400078e0046 */
[----:B------:R-:W-:Y:S01]  /*a9cc0*/  IMAD.MOV.U32 R63, RZ, RZ, R71 ;  /* 0x000000ffff3f7224 */ /* 0x000fe200078e0047 */
[----:B------:R-:W2:Y:S01]  /*a9cd0*/  LDL.LU R70, [R1+0x646c] ;  /* 0x00646c0001467983 */ /* 0x000ea20000300800 */
[----:B------:R-:W2:Y:S01]  /*a9ce0*/  LDL.LU R71, [R1+0x6468] ;  /* 0x0064680001477983 */ /* 0x000ea20000300800 */
[C---:B----4-:R-:W-:Y:S11]  /*a9cf0*/  HMMA.1688.F32.TF32 R64, R240.reuse, R154, R64 ;  /* 0x0000009af040723c */ /* 0x050ff60000081040 */
[----:B------:R-:W-:Y:S11]  /*a9d00*/  @!UPT UIADD3 URZ, URZ, URZ, URZ ;  /* 0x0000003f3f3ff290 */ /* 0x000ff6000fffe03f */
[----:B------:R-:W-:Y:S01]  /*a9d10*/  @!UPT UIADD3 URZ, URZ, URZ, URZ ;  /* 0x0000003f3f3ff290 */ /* 0x000fe2000fffe03f */
[----:B------:R-:W-:Y:S01]  /*a9d20*/  STL.64 [R1+0x6350], R66 ;  /* 0x0063504201007387 */ /* 0x000fe20000100a00 */
[----:B------:R1:W-:Y:S03]  /*a9d30*/  STL.64 [R1+0x6348], R64 ;  /* 0x0063484001007387 */ /* 0x0003e60000100a00 */
[----:B-1----:R-:W4:Y:S01]  /*a9d40*/  LDL.LU R64, [R1+0x570] ;  /* 0x0005700001407983 */ /* 0x002f220000300800 */
[----:B------:R-:W4:Y:S02]  /*a9d50*/  LDL.LU R65, [R1+0x574] ;  /* 0x0005740001417983 */ /* 0x000f240000300800 */
[----:B------:R-:W4:Y:S02]  /*a9d60*/  LDL.LU R66, [R1+0x578] ;  /* 0x0005780001427983 */ /* 0x000f240000300800 */
[----:B------:R-:W4:Y:S01]  /*a9d70*/  LDL.LU R67, [R1+0x57c] ;  /* 0x00057c0001437983 */ /* 0x000f220000300800 */
[C---:B------:R-:W-:Y:S08]  /*a9d80*/  HMMA.1688.F32.TF32 R72, R240.reuse, R246, R72 ;  /* 0x000000f6f048723c */ /* 0x040ff00000081048 */
[C---:B--2---:R-:W-:Y:S08]  /*a9d90*/  HMMA.1688.F32.TF32 R68, R240.reuse, R158, R68 ;  /* 0x0000009ef044723c */ /* 0x044ff00000081044 */
[C---:B------:R-:W-:Y:S08]  /*a9da0*/  HMMA.1688.F32.TF32 R76, R240.reuse, R162, R76 ;  /* 0x000000a2f04c723c */ /* 0x040ff0000008104c */
[C---:B------:R-:W-:Y:S08]  /*a9db0*/  HMMA.1688.F32.TF32 R80, R240.reuse, R166, R80 ;  /* 0x000000a6f050723c */ /* 0x040ff00000081050 */
        /* <DEDUP_REMOVED lines=27> */
[C---:B--2---:R-:W-:Y:S01]  /*a9f70*/  HMMA.1688.F32.TF32 R68, R236.reuse, R142, R60 ;  /* 0x0000008eec44723c */ /* 0x044fe2000008103c */
[----:B------:R-:W-:Y:S01]  /*a9f80*/  STL.64 [R1+0x63c0], R94 ;  /* 0x0063c05e01007387 */ /* 0x000fe20000100a00 */
[----:B------:R-:W-:Y:S06]  /*a9f90*/  STL.64 [R1+0x63b8], R92 ;  /* 0x0063b85c01007387 */ /* 0x000fec0000100a00 */
[C---:B------:R-:W-:Y:S01]  /*a9fa0*/  HMMA.1688.F32.TF32 R60, R236.reuse, R30, R48 ;  /* 0x0000001eec3c723c */ /* 0x040fe20000081030 */
[----:B------:R-:W-:Y:S01]  /*a9fb0*/  STL.64 [R1+0x63d0], R98 ;  /* 0x0063d06201007387 */ /* 0x000fe20000100a00 */
[----:B------:R-:W-:Y:S01]  /*a9fc0*/  STL.64 [R1+0x63c8], R96 ;  /* 0x0063c86001007387 */ /* 0x000fe20000100a00 */
[----:B------:R-:W-:Y:S02]  /*a9fd0*/  STL.64 [R1+0x63e0], R102 ;  /* 0x0063e06601007387 */ /* 0x000fe40000100a00 */
[----:B------:R-:W-:Y:S03]  /*a9fe0*/  STL.64 [R1+0x63d8], R100 ;  /* 0x0063d86401007387 */ /* 0x000fe60000100a00 */
        /* <DEDUP_REMOVED lines=13> */
[C---:B------:R-:W-:Y:S08]  /*aa0c0*/  HMMA.1688.F32.TF32 R32, R236.reuse, R14, R232 ;  /* 0x0000000eec20723c */ /* 0x040ff000000810e8 */
[C---:B----4-:R-:W-:Y:S08]  /*aa0d0*/  HMMA.1688.F32.TF32 R72, R236.reuse, R186, R64 ;  /* 0x000000baec48723c */ /* 0x050ff00000081040 */
        /* <DEDUP_REMOVED lines=18> */
[----:B------:R2:W-:Y:S02]  /*aa200*/  STL.64 [R1+0x6460], R10 ;  /* 0x0064600a01007387 */ /* 0x0005e40000100a00 */
[C---:B--2---:R-:W-:Y:S01]  /*aa210*/  HMMA.1688.F32.TF32 R8, R236.reuse, R214, R204 ;  /* 0x000000d6ec08723c */ /* 0x044fe200000810cc */
[----:B------:R-:W-:Y:S01]  /*aa220*/  STL.64 [R1+0xe80], R32 ;  /* 0x000e802001007387 */ /* 0x000fe20000100a00 */
[----:B------:R-:W-:Y:S02]  /*aa230*/  STL.64 [R1+0xe88], R34 ;  /* 0x000e882201007387 */ /* 0x000fe40000100a00 */
[----:B------:R-:W-:Y:S02]  /*aa240*/  STL.64 [R1+0xe70], R24 ;  /* 0x000e701801007387 */ /* 0x000fe40000100a00 */
[----:B------:R2:W-:Y:S01]  /*aa250*/  STL.64 [R1+0xe78], R26 ;  /* 0x000e781a01007387 */ /* 0x0005e20000100a00 */
[----:B------:R-:W-:Y:S01]  /*aa260*/  STL.64 [R1+0x6458], R214 ;  /* 0x006458d601007387 */ /* 0x000fe20000100a00 */
[C---:B--2---:R-:W-:Y:S11]  /*aa270*/  HMMA.1688.F32.TF32 R24, R236.reuse, R210, R192 ;  /* 0x000000d2ec18723c */ /* 0x044ff600000810c0 */
[----:B------:R-:W-:Y:S04]  /*aa280*/  @!UPT UIADD3 URZ, URZ, URZ, URZ ;  /* 0x0000003f3f3ff290 */ /* 0x000fe8000fffe03f */
[----:B------:R-:W-:Y:S01]  /*aa290*/  STL.64 [R1+0xe60], R8 ;  /* 0x000e600801007387 */ /* 0x000fe20000100a00 */
[----:B------:R2:W-:Y:S02]  /*aa2a0*/  STL.64 [R1+0xe68], R10 ;  /* 0x000e680a01007387 */ /* 0x0005e40000100a00 */
[C---:B--2---:R-:W-:Y:S01]  /*aa2b0*/  HMMA.1688.F32.TF32 R8, R236.reuse, R146, R172 ;  /* 0x00000092ec08723c */ /* 0x044fe200000810ac */
[----:B------:R-:W-:Y:S04]  /*aa2c0*/  STL.64 [R1+0x6450], R210 ;  /* 0x006450d201007387 */ /* 0x000fe80000100a00 */
[----:B------:R2:W-:Y:S02]  /*aa2d0*/  STL.64 [R1+0xe50], R24 ;  /* 0x000e501801007387 */ /* 0x0005e40000100a00 */
[----:B------:R3:W-:Y:S02]  /*aa2e0*/  STL.64 [R1+0xe58], R26 ;  /* 0x000e581a01007387 */ /* 0x0007e40000100a00 */
[----:B------:R-:W4:Y:S11]  /*aa2f0*/  LDL.LU R192, [R1+0xcb0] ;  /* 0x000cb00001c07983 */ /* 0x000f360000300800 */
[----:B------:R-:W-:Y:S03]  /*aa300*/  @!UPT UIADD3 URZ, URZ, URZ, URZ ;  /* 0x0000003f3f3ff290 */ /* 0x000fe6000fffe03f */
[----:B------:R-:W-:Y:S01]  /*aa310*/  STL.64 [R1+0xe40], R8 ;  /* 0x000e400801007387 */ /* 0x000fe20000100a00 */
[----:B------:R1:W-:Y:S02]  /*aa320*/  STL.64 [R1+0xe48], R10 ;  /* 0x000e480a01007387 */ /* 0x0003e40000100a00 */
        /* <DEDUP_REMOVED lines=11> */
[----:B--2---:R-:W2:Y:S02]  /*aa3e0*/  LDL.LU R24, [R1+0xcf0] ;  /* 0x000cf00001187983 */ /* 0x004ea40000300800 */
[----:B------:R-:W2:Y:S02]  /*aa3f0*/  LDL.LU R25, [R1+0xcf4] ;  /* 0x000cf40001197983 */ /* 0x000ea40000300800 */
[----:B---3--:R-:W2:Y:S01]  /*aa400*/  LDL.LU R26, [R1+0xcf8] ;  /* 0x000cf800011a7983 */ /* 0x008ea20000300800 */
[----:B------:R-:W2:Y:S01]  /*aa410*/  LDL.LU R27, [R1+0xcfc] ;  /* 0x000cfc00011b7983 */ /* 0x000ea20000300800 */
[----:B------:R-:W3:Y:S02]  /*aa420*/  LDL.LU R40, [R1+0x4e0] ;  /* 0x0004e00001287983 */ /* 0x000ee40000300800 */
[----:B------:R-:W3:Y:S02]  /*aa430*/  LDL.LU R41, [R1+0x4e4] ;  /* 0x0004e40001297983 */ /* 0x000ee40000300800 */
[----:B------:R-:W3:Y:S01]  /*aa440*/  LDL.LU R42, [R1+0x4e8] ;  /* 0x0004e800012a7983 */ /* 0x000ee20000300800 */
[----:B------:R-:W3:Y:S01]  /*aa450*/  LDL.LU R43, [R1+0x4ec] ;  /* 0x0004ec00012b7983 */ /* 0x000ee20000300800 */
        /* <DEDUP_REMOVED lines=48> */
[----:B------:R-:W1:Y:S02]  /*aa760*/  LDL.LU R120, [R1+0xe20] ;  /* 0x000e200001787983 */ /* 0x000e640000300800 */
[----:B------:R-:W1:Y:S02]  /*aa770*/  LDL.LU R121, [R1+0xe24] ;  /* 0x000e240001797983 */ /* 0x000e640000300800 */
[----:B------:R-:W1:Y:S01]  /*aa780*/  LDL.LU R122, [R1+0xe28] ;  /* 0x000e2800017a7983 */ /* 0x000e620000300800 */
[----:B------:R-:W1:Y:S01]  /*aa790*/  LDL.LU R123, [R1+0xe2c] ;  /* 0x000e2c00017b7983 */ /* 0x000e620000300800 */
        /* <DEDUP_REMOVED lines=36> */
[C---:B-1----:R-:W-:Y:S08]  /*aa9e0*/  HMMA.1688.F32.TF32 R8, R236.reuse, R138, R120 ;  /* 0x0000008aec08723c */ /* 0x042ff00000081078 */
[C---:B--2---:R-:W-:Y:S08]  /*aa9f0*/  HMMA.1688.F32.TF32 R124, R236.reuse, R134, R124 ;  /* 0x00000086ec7c723c */ /* 0x044ff0000008107c */
[C---:B------:R-:W-:Y:S08]  /*aaa00*/  HMMA.1688.F32.TF32 R116, R236.reuse, R250, R116 ;  /* 0x000000faec74723c */ /* 0x040ff00000081074 */
[C---:B------:R-:W-:Y:S07]  /*aaa10*/  HMMA.1688.F32.TF32 R112, R236.reuse, R150, R112 ;  /* 0x00000096ec70723c */ /* 0x040fee0000081070 */
[----:B------:R-:W-:Y:S01]  /*aaa20*/  STL.64 [R1+0xe30], R124 ;  /* 0x000e307c01007387 */ /* 0x000fe20000100a00 */
[----:B------:R-:W-:Y:S02]  /*aaa30*/  STL.64 [R1+0xe38], R126 ;  /* 0x000e387e01007387 */ /* 0x000fe40000100a00 */
[----:B------:R-:W-:Y:S02]  /*aaa40*/  STL.64 [R1+0xe20], R8 ;  /* 0x000e200801007387 */ /* 0x000fe40000100a00 */
[----:B------:R1:W-:Y:S02]  /*aaa50*/  STL.64 [R1+0xe28], R10 ;  /* 0x000e280a01007387 */ /* 0x0003e40000100a00 */
[C---:B-1----:R-:W-:Y:S01]  /*aaa60*/  HMMA.1688.F32.TF32 R8, R236.reuse, R154, R108 ;  /* 0x0000009aec08723c */ /* 0x042fe2000008106c */
[----:B------:R-:W-:Y:S01]  /*aaa70*/  STL.64 [R1+0xe10], R116 ;  /* 0x000e107401007387 */ /* 0x000fe20000100a00 */
[----:B------:R-:W-:Y:S06]  /*aaa80*/  STL.64 [R1+0xe18], R118 ;  /* 0x000e187601007387 */ /* 0x000fec0000100a00 */
[C---:B------:R-:W-:Y:S01]  /*aaa90*/  HMMA.1688.F32.TF32 R104, R236.reuse, R158, R104 ;  /* 0x0000009eec68723c */ /* 0x040fe20000081068 */
[----:B------:R-:W-:Y:S01]  /*aaaa0*/  STL.64 [R1+0xe00], R112 ;  /* 0x000e007001007387 */ /* 0x000fe20000100a00 */
[----:B------:R-:W-:Y:S06]  /*aaab0*/  STL.64 [R1+0xe08], R114 ;  /* 0x000e087201007387 */ /* 0x000fec0000100a00 */
[C---:B---3--:R-:W-:Y:S07]  /*aaac0*/  HMMA.1688.F32.TF32 R100, R236.reuse, R246, R100 ;  /* 0x000000f6ec64723c */ /* 0x048fee0000081064 */
[----:B------:R-:W-:Y:S01]  /*aaad0*/  STL.64 [R1+0xdf0], R8 ;  /* 0x000df00801007387 */ /* 0x000fe20000100a00 */
[----:B------:R1:W-:Y:S02]  /*aaae0*/  STL.64 [R1+0xdf8], R10 ;  /* 0x000df80a01007387 */ /* 0x0003e40000100a00 */
[C---:B-1----:R-:W-:Y:S05]  /*aaaf0*/  HMMA.1688.F32.TF32 R8, R236.reuse, R162, R96 ;  /* 0x000000a2ec08723c */ /* 0x042fea0000081060 */
[----:B------:R-:W-:Y:S01]  /*aab00*/  STL.64 [R1+0xde0], R104 ;  /* 0x000de06801007387 */ /* 0x000fe20000100a00 */
[----:B------:R-:W-:Y:S02]  /*aab10*/  STL.64 [R1+0xde8], R106 ;  /* 0x000de86a01007387 */ /* 0x000fe40000100a00 */
[C---:B------:R-:W-:Y:S05]  /*aab20*/  HMMA.1688.F32.TF32 R92, R236.reuse, R166, R92 ;  /* 0x000000a6ec5c723c */ /* 0x040fea000008105c */
[----:B------:R-:W-:Y:S01]  /*aab30*/  STL.64 [R1+0xdd0], R100 ;  /* 0x000dd06401007387 */ /* 0x000fe20000100a00 */
[----:B------:R-:W-:Y:S02]  /*aab40*/  STL.64 [R1+0xdd8], R102 ;  /* 0x000dd86601007387 */ /* 0x000fe40000100a00 */
[C---:B------:R-:W-:Y:S07]  /*aab50*/  HMMA.1688.F32.TF32 R88, R236.reuse, R170, R88 ;  /* 0x000000aaec58723c */ /* 0x040fee0000081058 */
        /* <DEDUP_REMOVED lines=29> */
[----:B-1----:R-:W-:Y:S05]  /*aad30*/  HMMA.1688.F32.TF32 R8, R236, R218, R40 ;  /* 0x000000daec08723c */ /* 0x002fea0000081028 */
[----:B------:R-:W-:Y:S01]  /*aad40*/  STL.64 [R1+0x500], R56 ;  /* 0x0005003801007387 */ /* 0x000fe20000100a00 */
[----:B------:R-:W-:Y:S07]  /*aad50*/  STL.64 [R1+0x508], R58 ;  /* 0x0005083a01007387 */ /* 0x000fee0000100a00 */
[----:B------:R-:W-:Y:S02]  /*aad60*/  STL.64 [R1+0x4f0], R48 ;  /* 0x0004f03001007387 */ /* 0x000fe40000100a00 */
[----:B------:R-:W-:Y:S01]  /*aad70*/  STL.64 [R1+0x4f8], R50 ;  /* 0x0004f83201007387 */ /* 0x000fe20000100a00 */
[----:B------:R-:W-:Y:S04]  /*aad80*/  LDS R236, [R2+0x14180] ;  /* 0x0141800002ec7984 */ /* 0x000fe80000000800 */
[----:B------:R-:W-:Y:S04]  /*aad90*/  LDS R238, [R2+0x16180] ;  /* 0x0161800002ee7984 */ /* 0x000fe80000000800 */
[----:B------:R-:W-:Y:S04]  /*aada0*/  LDS R237, [R190+0x14180] ;  /* 0x01418000beed7984 */ /* 0x000fe80000000800 */
[----:B------:R-:W1:Y:S04]  /*aadb0*/  LDS R239, [R190+0x16180] ;  /* 0x01618000beef7984 */ /* 0x000e680000000800 */
[----:B------:R-:W-:Y:S01]  /*aadc0*/  STL.64 [R1+0x4e0], R8 ;  /* 0x0004e00801007387 */ /* 0x000fe20000100a00 */
[----:B------:R2:W-:Y:S02]  /*aadd0*/  STL.64 [R1+0x4e8], R10 ;  /* 0x0004e80a01007387 */ /* 0x0005e40000100a00 */
[C---:B--2---:R-:W-:Y:S08]  /*aade0*/  HMMA.1688.F32.TF32 R8, R240.reuse, R186, R32 ;  /* 0x000000baf008723c */ /* 0x044ff00000081020 */
[C---:B------:R-:W-:Y:S08]  /*aadf0*/  HMMA.1688.F32.TF32 R32, R240.reuse, R142, R24 ;  /* 0x0000008ef020723c */ /* 0x040ff00000081018 */
[C---:B------:R-:W-:Y:S07]  /*aae00*/  HMMA.1688.F32.TF32 R24, R240.reuse, R38, R232 ;  /* 0x00000026f018723c */ /* 0x040fee00000810e8 */
[----:B------:R-:W-:Y:S01]  /*aae10*/  STL.64 [R1+0xd00], R8 ;  /* 0x000d000801007387 */ /* 0x000fe20000100a00 */
[----:B------:R4:W-:Y:S02]  /*aae20*/  STL.64 [R1+0xd08], R10 ;  /* 0x000d080a01007387 */ /* 0x0009e40000100a00 */
[C---:B----4-:R-:W-:Y:S05]  /*aae30*/  HMMA.1688.F32.TF32 R8, R240.reuse, R30, R220 ;  /* 0x0000001ef008723c */ /* 0x050fea00000810dc */
[----:B------:R-:W-:Y:S01]  /*aae40*/  STL.64 [R1+0xcf0], R32 ;  /* 0x000cf02001007387 */ /* 0x000fe20000100a00 */
[----:B------:R2:W-:Y:S07]  /*aae50*/  STL.64 [R1+0xcf8], R34 ;  /* 0x000cf82201007387 */ /* 0x0005ee0000100a00 */
[----:B------:R-:W-:Y:S02]  /*aae60*/  STL.64 [R1+0xce0], R24 ;  /* 0x000ce01801007387 */ /* 0x000fe40000100a00 */
[----:B------:R3:W-:Y:S01]  /*aae70*/  STL.64 [R1+0xce8], R26 ;  /* 0x000ce81a01007387 */ /* 0x0007e20000100a00 */
[C---:B--2---:R-:W-:Y:S08]  /*aae80*/  HMMA.1688.F32.TF32 R32, R240.reuse, R22, R204 ;  /* 0x00000016f020723c */ /* 0x044ff000000810cc */
[C---:B---3--:R-:W-:Y:S01]  /*aae90*/  HMMA.1688.F32.TF32 R24, R240.reuse, R18, R192 ;  /* 0x00000012f018723c */ /* 0x048fe200000810c0 */
[----:B------:R-:W-:Y:S01]  /*aaea0*/  STL.64 [R1+0xcd0], R8 ;  /* 0x000cd00801007387 */ /* 0x000fe20000100a00 */
[----:B------:R2:W-:Y:S06]  /*aaeb0*/  STL.64 [R1+0xcd8], R10 ;  /* 0x000cd80a01007387 */ /* 0x0005ec0000100a00 */
[C---:B--2---:R-:W-:Y:S07]  /*aaec0*/  HMMA.1688.F32.TF32 R8, R240.reuse, R226, R172 ;  /* 0x000000e2f008723c */ /* 0x044fee00000810ac */
[----:B------:R-:W-:Y:S01]  /*aaed0*/  STL.64 [R1+0xcc0], R32 ;  /* 0x000cc02001007387 */ /* 0x000fe20000100a00 */
[----:B------:R-:W-:Y:S02]  /*aaee0*/  STL.64 [R1+0xcc8], R34 ;  /* 0x000cc82201007387 */ /* 0x000fe40000100a00 */
[----:B------:R-:W2:Y:S05]  /*aaef0*/  LDL.LU R192, [R1+0x490] ;  /* 0x0004900001c07983 */ /* 0x000eaa0000300800 */
[----:B------:R3:W-:Y:S01]  /*aaf00*/  STL.64 [R1+0xcb0], R24 ;  /* 0x000cb01801007387 */ /* 0x0007e20000100a00 */
[----:B------:R4:W-:Y:S07]  /*aaf10*/  STL.64 [R1+0xcb8], R26 ;  /* 0x000cb81a01007387 */ /* 0x0009ee0000100a00 */
        /* <DEDUP_REMOVED lines=85> */
[----:B-1----:R-:W2:Y:S02]  /*ab470*/  LDL.LU R8, [R1+0xc90] ;  /* 0x000c900001087983 */ /* 0x002ea40000300800 */
        /* <DEDUP_REMOVED lines=35> */
[C---:B--2---:R-:W-:Y:S11]  /*ab6b0*/  HMMA.1688.F32.TF32 R8, R240.reuse, R14, R8 ;  /* 0x0000000ef008723c */ /* 0x044ff60000081008 */
[----:B------:R-:W-:Y:S11]  /*ab6c0*/  @!UPT UIADD3 URZ, URZ, URZ, URZ ;  /* 0x0000003f3f3ff290 */ /* 0x000ff6000fffe03f */
[----:B------:R-:W-:Y:S01]  /*ab6d0*/  @!UPT UIADD3 URZ, URZ, URZ, URZ ;  /* 0x0000003f3f3ff290 */ /* 0x000fe2000fffe03f */
[----:B------:R-:W-:Y:S01]  /*ab6e0*/  STL.64 [R1+0xc90], R8 ;  /* 0x000c900801007387 */ /* 0x000fe20000100a00 */
[----:B------:R1:W-:Y:S03]  /*ab6f0*/  STL.64 [R1+0xc98], R10 ;  /* 0x000c980a01007387 */ /* 0x0003e60000100a00 */
[----:B-1----:R-:W2:Y:S02]  /*ab700*/  LDL.LU.64 R10, [R1+0x6460] ;  /* 0x00646000010a7983 */ /* 0x002ea40000300a00 */
[C---:B--2---:R-:W-:Y:S11]  /*ab710*/  HMMA.1688.F32.TF32 R212, R240.reuse, R10, R212 ;  /* 0x0000000af0d4723c */ /* 0x044ff600000810d4 */
[----:B------:R-:W-:Y:S11]  /*ab720*/  @!UPT UIADD3 URZ, URZ, URZ, URZ ;  /* 0x0000003f3f3ff290 */ /* 0x000ff6000fffe03f */
[----:B------:R-:W-:Y:S01]  /*ab730*/  @!UPT UIADD3 URZ, URZ, URZ, URZ ;  /* 0x0000003f3f3ff290 */ /* 0x000fe2000fffe03f */
[----:B------:R-:W-:Y:S01]  /*ab740*/  STL.64 [R1+0xc80], R212 ;  /* 0x000c80d401007387 */ /* 0x000fe20000100a00 */
[----:B------:R1:W-:Y:S03]  /*ab750*/  STL.64 [R1+0xc88], R214 ;  /* 0x000c88d601007387 */ /* 0x0003e60000100a00 */
[----:B-1----:R-:W3:Y:S02]  /*ab760*/  LDL.LU.64 R214, [R1+0x6458] ;  /* 0x0064580001d67983 */ /* 0x002ee40000300a00 */
[C---:B---3--:R-:W-:Y:S11]  /*ab770*/  HMMA.1688.F32.TF32 R208, R240.reuse, R214, R208 ;  /* 0x000000d6f0d0723c */ /* 0x048ff600000810d0 */
[----:B------:R-:W-:Y:S11]  /*ab780*/  @!UPT UIADD3 URZ, URZ, URZ, URZ ;  /* 0x0000003f3f3ff290 */ /* 0x000ff6000fffe03f */
[----:B------:R-:W-:Y:S01]  /*ab790*/  @!UPT UIADD3 URZ, URZ, URZ, URZ ;  /* 0x0000003f3f3ff290 */ /* 0x000fe2000fffe03f */
[----:B------:R-:W-:Y:S01]  /*ab7a0*/  STL.64 [R1+0xc70], R208 ;  /* 0x000c70d001007387 */ /* 0x000fe20000100a00 */
[----:B------:R1:W-:Y:S03]  /*ab7b0*/  STL.64 [R1+0xc78], R210 ;  /* 0x000c78d201007387 */ /* 0x0003e60000100a00 */
[----:B-1----:R-:W2:Y:S01]  /*ab7c0*/  LDL.LU.64 R210, [R1+0x6450] ;  /* 0x0064500001d27983 */ /* 0x002ea20000300a00 */
[C---:B------:R-:W-:Y:S08]  /*ab7d0*/  HMMA.1688.F32.TF32 R120, R240.reuse, R146, R120 ;  /* 0x00000092f078723c */ /* 0x040ff00000081078 */
[C---:B--2---:R-:W-:Y:S11]  /*ab7e0*/  HMMA.1688.F32.TF32 R124, R240.reuse, R210, R124 ;  /* 0x000000d2f07c723c */ /* 0x044ff6000008107c */
[----:B------:R-:W-:Y:S11]  /*ab7f0*/  @!UPT UIADD3 URZ, URZ, URZ, URZ ;  /* 0x0000003f3f3ff290 */ /* 0x000ff6000fffe03f */
[----:B------:R-:W-:Y:S01]  /*ab800*/  @!UPT UIADD3 URZ, URZ, URZ, URZ ;  /* 0x0000003f3f3ff290 */ /* 0x000fe2000fffe03f */
[----:B------:R-:W-:Y:S01]  /*ab810*/  STL.64 [R1+0xc60], R124 ;  /* 0x000c607c01007387 */ /* 0x000fe20000100a00 */
[----:B------:R1:W-:Y:S02]  /*ab820*/  STL.64 [R1+0xc68], R126 ;  /* 0x000c687e01007387 */ /* 0x0003e40000100a00 */
[----:B------:R-:W-:Y:S02]  /*ab830*/  STL.64 [R1+0xc50], R120 ;  /* 0x000c507801007387 */ /* 0x000fe40000100a00 */
[----:B------:R2:W-:Y:S01]  /*ab840*/  STL.64 [R1+0xc58], R122 ;  /* 0x000c587a01007387 */ /* 0x0005e20000100a00 */
[C---:B-1----:R-:W-:Y:S08]  /*ab850*/  HMMA.1688.F32.TF32 R124, R240.reuse, R134, R116 ;  /* 0x00000086f07c723c */ /* 0x042ff00000081074 */
        /* <DEDUP_REMOVED lines=24> */
[----:B------:R-:W-:Y:S01]  /*ab9e0*/  STL.64 [R1+0xc08], R110 ;  /* 0x000c086e01007387 */ /* 0x000fe20000100a00 */
[C---:B------:R-:W-:Y:S01]  /*ab9f0*/  HMMA.1688.F32.TF32 R60, R240.reuse, R198, R48 ;  /* 0x000000c6f03c723c */ /* 0x040fe20000081030 */
[----:B------:R-:W-:Y:S01]  /*aba00*/  STL.64 [R1+0xbf0], R104 ;  /* 0x000bf06801007387 */ /* 0x000fe20000100a00 */
[----:B------:R-:W-:Y:S06]  /*aba10*/  STL.64 [R1+0xbf8], R106 ;  /* 0x000bf86a01007387 */ /* 0x000fec0000100a00 */
[C---:B------:R-:W-:Y:S01]  /*aba20*/  HMMA.1688.F32.TF32 R56, R240.reuse, R6, R40 ;  /* 0x00000006f038723c */ /* 0x040fe20000081028 */
[----:B------:R-:W-:Y:S02]  /*aba30*/  STL.64 [R1+0xbe0], R100 ;  /* 0x000be06401007387 */ /* 0x000fe40000100a00 */
[----:B------:R-:W-:Y:S05]  /*aba40*/  STL.64 [R1+0xbe8], R102 ;  /* 0x000be86601007387 */ /* 0x000fea0000100a00 */
[C---:B----4-:R-:W-:Y:S01]  /*aba50*/  HMMA.1688.F32.TF32 R48, R240.reuse, R230, R32 ;  /* 0x000000e6f030723c */ /* 0x050fe20000081020 */
[----:B------:R-:W-:Y:S01]  /*aba60*/  STL.64 [R1+0xbd0], R96 ;  /* 0x000bd06001007387 */ /* 0x000fe20000100a00 */
[----:B------:R-:W-:Y:S06]  /*aba70*/  STL.64 [R1+0xbd8], R98 ;  /* 0x000bd86201007387 */ /* 0x000fec0000100a00 */
[----:B------:R-:W-:Y:S01]  /*aba80*/  HMMA.1688.F32.TF32 R40, R240, R218, R24 ;  /* 0x000000daf028723c */ /* 0x000fe20000081018 */
[----:B------:R-:W-:Y:S01]  /*aba90*/  STL.64 [R1+0xbc0], R92 ;  /* 0x000bc05c01007387 */ /* 0x000fe20000100a00 */
[----:B------:R-:W-:Y:S01]  /*abaa0*/  STL.64 [R1+0xbc8], R94 ;  /* 0x000bc85e01007387 */ /* 0x000fe20000100a00 */
[----:B------:R-:W-:Y:S05]  /*abab0*/  STL.64 [R1+0xbb0], R88 ;  /* 0x000bb05801007387 */ /* 0x000fea0000100a00 */
[C---:B------:R-:W-:Y:S01]  /*abac0*/  HMMA.1688.F32.TF32 R32, R236.reuse, R186, R232 ;  /* 0x000000baec20723c */ /* 0x040fe200000810e8 */
[----:B------:R-:W-:Y:S01]  /*abad0*/  STL.64 [R1+0xbb8], R90 ;  /* 0x000bb85a01007387 */ /* 0x000fe20000100a00 */
[----:B------:R-:W-:Y:S06]  /*abae0*/  STL.64 [R1+0xba0], R84 ;  /* 0x000ba05401007387 */ /* 0x000fec0000100a00 */
[C---:B------:R-:W-:Y:S01]  /*abaf0*/  HMMA.1688.F32.TF32 R24, R236.reuse, R142, R220 ;  /* 0x0000008eec18723c */ /* 0x040fe200000810dc */
        /* <DEDUP_REMOVED lines=18> */
[----:B------:R1:W-:Y:S01]  /*abc20*/  STL.64 [R1+0x4d8], R42 ;  /* 0x0004d82a01007387 */ /* 0x0003e20000100a00 */
[----:B------:R-:W-:Y:S02]  /*abc30*/  STL.64 [R1+0x6448], R142 ;  /* 0x0064488e01007387 */ /* 0x000fe40000100a00 */
[----:B------:R-:W-:Y:S02]  /*abc40*/  STL.64 [R1+0xd90], R32 ;  /* 0x000d902001007387 */ /* 0x000fe40000100a00 */
[----:B------:R2:W-:Y:S01]  /*abc50*/  STL.64 [R1+0xd98], R34 ;  /* 0x000d982201007387 */ /* 0x0005e20000100a00 */
[----:B------:R-:W-:Y:S01]  /*abc60*/  STL.64 [R1+0xd80], R24 ;  /* 0x000d801801007387 */ /* 0x000fe20000100a00 */
[----:B------:R3:W-:Y:S03]  /*abc70*/  STL.64 [R1+0xd88], R26 ;  /* 0x000d881a01007387 */ /* 0x0007e60000100a00 */
[----:B------:R-:W-:Y:S04]  /*abc80*/  LDS R240, [R2+0x14200] ;  /* 0x0142000002f07984 */ /* 0x000fe80000000800 */
[----:B------:R-:W-:Y:S04]  /*abc90*/  LDS R242, [R2+0x16200] ;  /* 0x0162000002f27984 */ /* 0x000fe80000000800 */
[----:B------:R-:W-:Y:S04]  /*abca0*/  LDS R241, [R190+0x14200] ;  /* 0x01420000bef17984 */ /* 0x000fe80000000800 */
[----:B------:R-:W4:Y:S01]  /*abcb0*/  LDS R243, [R190+0x16200] ;  /* 0x01620000bef37984 */ /* 0x000f220000000800 */
[C---:B-1----:R-:W-:Y:S08]  /*abcc0*/  HMMA.1688.F32.TF32 R40, R236.reuse, R38, R204 ;  /* 0x00000026ec28723c */ /* 0x042ff000000810cc */
[C---:B--2---:R-:W-:Y:S08]  /*abcd0*/  HMMA.1688.F32.TF32 R32, R236.reuse, R30, R192 ;  /* 0x0000001eec20723c */ /* 0x044ff000000810c0 */
[C---:B---3--:R-:W-:Y:S07]  /*abce0*/  HMMA.1688.F32.TF32 R24, R236.reuse, R22, R172 ;  /* 0x00000016ec18723c */ /* 0x048fee00000810ac */
        /* <DEDUP_REMOVED lines=20> */
[----:B---3--:R-:W2:Y:S01]  /*abe30*/  LDL.LU R26, [R1+0xa08] ;  /* 0x000a0800011a7983 */ /* 0x008ea20000300800 */
[----:B------:R-:W2:Y:S02]  /*abe40*/  LDL.LU R27, [R1+0xa0c] ;  /* 0x000a0c00011b7983 */ /* 0x000ea40000300800 */
[----:B------:R-:W3:Y:S02]  /*abe50*/  LDL.LU R32, [R1+0xa10] ;  /* 0x000a100001207983 */ /* 0x000ee40000300800 */
        /* <DEDUP_REMOVED lines=94> */
[C---:B----4-:R-:W-:Y:S08]  /*ac440*/  HMMA.1688.F32.TF32 R116, R236.reuse, R14, R116 ;  /* 0x0000000eec74723c */ /* 0x050ff00000081074 */
[C---:B------:R-:W-:Y:S07]  /*ac450*/  HMMA.1688.F32.TF32 R108, R236.reuse, R214, R108 ;  /* 0x000000d6ec6c723c */ /* 0x040fee000008106c */
[----:B------:R-:W-:Y:S01]  /*ac460*/  STL.64 [R1+0xd40], R124 ;  /* 0x000d407c01007387 */ /* 0x000fe20000100a00 */
[----:B------:R-:W-:Y:S02]  /*ac470*/  STL.64 [R1+0xd48], R126 ;  /* 0x000d487e01007387 */ /* 0x000fe40000100a00 */
[----:B------:R-:W-:Y:S02]  /*ac480*/  STL.64 [R1+0xd30], R120 ;  /* 0x000d307801007387 */ /* 0x000fe40000100a00 */
[----:B------:R-:W-:Y:S03]  /*ac490*/  STL.64 [R1+0xd38], R122 ;  /* 0x000d387a01007387 */ /* 0x000fe60000100a00 */
[----:B------:R-:W-:Y:S01]  /*ac4a0*/  STL.64 [R1+0xd20], R116 ;  /* 0x000d207401007387 */ /* 0x000fe20000100a00 */
[----:B------:R-:W-:Y:S02]  /*ac4b0*/  STL.64 [R1+0xd28], R118 ;  /* 0x000d287601007387 */ /* 0x000fe40000100a00 */
[----:B------:R-:W-:Y:S02]  /*ac4c0*/  STL.64 [R1+0xd10], R112 ;  /* 0x000d107001007387 */ /* 0x000fe40000100a00 */
[----:B------:R1:W-:Y:S03]  /*ac4d0*/  STL.64 [R1+0xd18], R114 ;  /* 0x000d187201007387 */ /* 0x0003e60000100a00 */
[----:B------:R-:W-:Y:S01]  /*ac4e0*/  STL.64 [R1+0xb10], R108 ;  /* 0x000b106c01007387 */ /* 0x000fe20000100a00 */
        /* <DEDUP_REMOVED lines=55> */
[----:B------:R2:W-:Y:S01]  /*ac860*/  STL.64 [R1+0x488], R34 ;  /* 0x0004882201007387 */ /* 0x0005e20000100a00 */
        /* <DEDUP_REMOVED lines=11> */
[----:B------:R-:W2:Y:S02]  /*ac920*/  LDL.LU R172, [R1+0x800] ;  /* 0x0008000001ac7983 */ /* 0x000ea40000300800 */
[----:B------:R3:W-:Y:S01]  /*ac930*/  STL.64 [R1+0x450], R32 ;  /* 0x0004502001007387 */ /* 0x0007e20000100a00 */
[----:B------:R4:W-:Y:S01]  /*ac940*/  STL.64 [R1+0x458], R34 ;  /* 0x0004582201007387 */ /* 0x0009e20000100a00 */
        /* <DEDUP_REMOVED lines=17> */
[----:B---3--:R-:W3:Y:S02]  /*aca60*/  LDL.LU R32, [R1+0x860] ;  /* 0x0008600001207983 */ /* 0x008ee40000300800 */
[----:B------:R-:W3:Y:S01]  /*aca70*/  LDL.LU R33, [R1+0x864] ;  /* 0x0008640001217983 */ /* 0x000ee20000300800 */
[----:B----4-:R-:W3:Y:S01]  /*aca80*/  LDL.LU R34, [R1+0x868] ;  /* 0x0008680001227983 */ /* 0x010ee20000300800 */
[----:B------:R-:W3:Y:S02]  /*aca90*/  LDL.LU R35, [R1+0x86c] ;  /* 0x00086c0001237983 */ /* 0x000ee40000300800 */
        /* <DEDUP_REMOVED lines=95> */
[----:B------:R-:W-:Y:S01]  /*ad090*/  STL.64 [R1+0x9c0], R140 ;  /* 0x0009c08c01007387 */ /* 0x000fe20000100a00 */
[----:B------:R1:W-:Y:S03]  /*ad0a0*/  STL.64 [R1+0x9c8], R142 ;  /* 0x0009c88e01007387 */ /* 0x0003e60000100a00 */
[----:B-1----:R-:W2:Y:S01]  /*ad0b0*/  LDL.LU.64 R142, [R1+0x6448] ;  /* 0x00644800018e7983 */ /* 0x002ea20000300a00 */
[C---:B---3--:R-:W-:Y:S08]  /*ad0c0*/  HMMA.1688.F32.TF32 R120, R240.reuse, R38, R120 ;  /* 0x00000026f078723c */ /* 0x048ff00000081078 */
[C---:B------:R-:W-:Y:S08]  /*ad0d0*/  HMMA.1688.F32.TF32 R116, R240.reuse, R30, R116 ;  /* 0x0000001ef074723c */ /* 0x040ff00000081074 */
[C---:B--2---:R-:W-:Y:S11]  /*ad0e0*/  HMMA.1688.F32.TF32 R124, R240.reuse, R142, R124 ;  /* 0x0000008ef07c723c */ /* 0x044ff6000008107c */
[----:B------:R-:W-:Y:S11]  /*ad0f0*/  @!UPT UIADD3 URZ, URZ, URZ, URZ ;  /* 0x0000003f3f3ff290 */ /* 0x000ff6000fffe03f */
[----:B------:R-:W-:Y:S01]  /*ad100*/  @!UPT UIADD3 URZ, URZ, URZ, URZ ;  /* 0x0000003f3f3ff290 */ /* 0x000fe2000fffe03f */
[----:B------:R-:W-:Y:S01]  /*ad110*/  STL.64 [R1+0x9b0], R124 ;  /* 0x0009b07c01007387 */ /* 0x000fe20000100a00 */
[----:B------:R1:W-:Y:S03]  /*ad120*/  STL.64 [R1+0x9b8], R126 ;  /* 0x0009b87e01007387 */ /* 0x0003e60000100a00 */
[----:B-1----:R-:W2:Y:S01]  /*ad130*/  LDL.LU.64 R126, [R1+0x6440] ;  /* 0x00644000017e7983 */ /* 0x002ea20000300a00 */
[----:B------:R-:W3:Y:S02]  /*ad140*/  LDL.LU.64 R124, [R1+0x6438] ;  /* 0x00643800017c7983 */ /* 0x000ee40000300a00 */
[----:B------:R-:W-:Y:S02]  /*ad150*/  STL.64 [R1+0x9a0], R120 ;  /* 0x0009a07801007387 */ /* 0x000fe40000100a00 */
[----:B------:R1:W-:Y:S01]  /*ad160*/  STL.64 [R1+0x9a8], R122 ;  /* 0x0009a87a01007387 */ /* 0x0003e20000100a00 */
[----:B------:R-:W-:Y:S01]  /*ad170*/  STL.64 [R1+0x990], R116 ;  /* 0x0009907401007387 */ /* 0x000fe20000100a00 */
[----:B------:R4:W-:Y:S01]  /*ad180*/  STL.64 [R1+0x998], R118 ;  /* 0x0009987601007387 */ /* 0x0009e20000100a00 */
[C---:B-1----:R-:W-:Y:S08]  /*ad190*/  HMMA.1688.F32.TF32 R120, R240.reuse, R22, R112 ;  /* 0x00000016f078723c */ /* 0x042ff00000081070 */
        /* <DEDUP_REMOVED lines=31> */
[C---:B------:R-:W-:Y:S01]  /*ad390*/  HMMA.1688.F32.TF32 R40, R240.reuse, R182, R24 ;  /* 0x000000b6f028723c */ /* 0x040fe20000081018 */
[----:B------:R-:W-:Y:S01]  /*ad3a0*/  STL.64 [R1+0x910], R92 ;  /* 0x0009105c01007387 */ /* 0x000fe20000100a00 */
[----:B------:R-:W-:Y:S02]  /*ad3b0*/  STL.64 [R1+0x918], R94 ;  /* 0x0009185e01007387 */ /* 0x000fe40000100a00 */
[----:B------:R-:W-:Y:S04]  /*ad3c0*/  STL.64 [R1+0x900], R88 ;  /* 0x0009005801007387 */ /* 0x000fe80000100a00 */
[C---:B------:R-:W-:Y:S01]  /*ad3d0*/  HMMA.1688.F32.TF32 R32, R240.reuse, R130, R232 ;  /* 0x00000082f020723c */ /* 0x040fe200000810e8 */
[----:B------:R-:W-:Y:S01]  /*ad3e0*/  STL.64 [R1+0x908], R90 ;  /* 0x0009085a01007387 */ /* 0x000fe20000100a00 */
[----:B------:R-:W-:Y:S06]  /*ad3f0*/  STL.64 [R1+0x8f0], R84 ;  /* 0x0008f05401007387 */ /* 0x000fec0000100a00 */
[C---:B------:R-:W-:Y:S01]  /*ad400*/  HMMA.1688.F32.TF32 R24, R240.reuse, R54, R220 ;  /* 0x00000036f018723c */ /* 0x040fe200000810dc */
        /* <DEDUP_REMOVED lines=139> */
[----:B------:R-:W-:Y:S07]  /*adcc0*/  HMMA.1688.F32.TF32 R240, R240, R218, R108 ;  /* 0x000000daf0f0723c */ /* 0x000fee000008106c */
[----:B------:R-:W-:Y:S01]  /*adcd0*/  STL.64 [R1+0x800], R120 ;  /* 0x0008007801007387 */ /* 0x000fe20000100a00 */
[----:B------:R1:W-:Y:S03]  /*adce0*/  STL.64 [R1+0x808], R122 ;  /* 0x0008087a01007387 */ /* 0x0003e60000100a00 */
[----:B-1----:R-:W2:Y:S01]  /*adcf0*/  LDL.LU.64 R122, [R1+0x6430] ;  /* 0x00643000017a7983 */ /* 0x002ea20000300a00 */
[----:B------:R-:W2:Y:S02]  /*add00*/  LDL.LU.64 R120, [R1+0x6428] ;  /* 0x0064280001787983 */ /* 0x000ea40000300a00 */
[----:B------:R-:W-:Y:S02]  /*add10*/  STL.64 [R1+0x7f0], R116 ;  /* 0x0007f07401007387 */ /* 0x000fe40000100a00 */
[----:B------:R1:W-:Y:S02]  /*add20*/  STL.64 [R1+0x7f8], R118 ;  /* 0x0007f87601007387 */ /* 0x0003e40000100a00 */
[----:B-1----:R-:W3:Y:S01]  /*add30*/  LDL.LU.64 R118, [R1+0x6420] ;  /* 0x0064200001767983 */ /* 0x002ee20000300a00 */
[----:B------:R-:W3:Y:S02]  /*add40*/  LDL.LU.64 R116, [R1+0x6418] ;  /* 0x0064180001747983 */ /* 0x000ee40000300a00 */
[----:B------:R-:W-:Y:S02]  /*add50*/  STL.64 [R1+0x7e0], R112 ;  /* 0x0007e07001007387 */ /* 0x000fe40000100a00 */
[----:B------:R1:W-:Y:S02]  /*add60*/  STL.64 [R1+0x7e8], R114 ;  /* 0x0007e87201007387 */ /* 0x0003e40000100a00 */
[----:B-1----:R-:W2:Y:S01]  /*add70*/  LDL.LU.64 R114, [R1+0x6410] ;  /* 0x0064100001727983 */ /* 0x002ea20000300a00 */
[----:B------:R-:W2:Y:S02]  /*add80*/  LDL.LU.64 R112, [R1+0x6408] ;  /* 0x0064080001707983 */ /* 0x000ea40000300a00 */
[----:B------:R-:W2:Y:S02]  /*add90*/  LDL.LU.64 R110, [R1+0x6400] ;  /* 0x00640000016e7983 */ /* 0x000ea40000300a00 */
[----:B------:R-:W2:Y:S01]  /*adda0*/  LDL.LU.64 R108, [R1+0x63f8] ;  /* 0x0063f800016c7983 */ /* 0x000ea20000300a00 */
[----:B------:R1:W-:Y:S01]  /*addb0*/  STL.64 [R1+0x7d0], R240 ;  /* 0x0007d0f001007387 */ /* 0x0003e20000100a00 */
[----:B------:R4:W-:Y:S03]  /*addc0*/  STL.64 [R1+0x7d8], R242 ;  /* 0x0007d8f201007387 */ /* 0x0009e60000100a00 */
[----:B-1----:R-:W2:Y:S01]  /*addd0*/  LDL.LU R240, [R1+0x390] ;  /* 0x0003900001f07983 */ /* 0x002ea20000300800 */
[----:B------:R-:W2:Y:S02]  /*adde0*/  LDL.LU R241, [R1+0x394] ;  /* 0x0003940001f17983 */ /* 0x000ea40000300800 */
[----:B----4-:R-:W2:Y:S02]  /*addf0*/  LDL.LU R242, [R1+0x398] ;  /* 0x0003980001f27983 */ /* 0x010ea40000300800 */
[----:B------:R-:W2:Y:S01]  /*ade00*/  LDL.LU R243, [R1+0x39c] ;  /* 0x00039c0001f37983 */ /* 0x000ea20000300800 */
        /* <DEDUP_REMOVED lines=10> */
[----:B------:R1:W-:Y:S03]  /*adeb0*/  STL.64 [R1+0xf08], R106 ;  /* 0x000f086a01007387 */ /* 0x0003e60000100a00 */
[----:B-1----:R-:W4:Y:S01]  /*adec0*/  LDL.LU.64 R106, [R1+0x63f0] ;  /* 0x0063f000016a7983 */ /* 0x002f220000300a00 */
[----:B------:R-:W4:Y:S02]  /*aded0*/  LDL.LU.64 R104, [R1+0x63e8] ;  /* 0x0063e80001687983 */ /* 0x000f240000300a00 */
[----:B------:R-:W-:Y:S02]  /*adee0*/  STL.64 [R1+0xdb0], R100 ;  /* 0x000db06401007387 */ /* 0x000fe40000100a00 */
[----:B------:R1:W-:Y:S01]  /*adef0*/  STL.64 [R1+0xdb8], R102 ;  /* 0x000db86601007387 */ /* 0x0003e20000100a00 */
[C---:B------:R-:W-:Y:S01]  /*adf00*/  HMMA.1688.F32.TF32 R68, R236.reuse, R210, R68 ;  /* 0x000000d2ec44723c */ /* 0x040fe20000081044 */
[----:B-1----:R-:W3:Y:S01]  /*adf10*/  LDL.LU.64 R102, [R1+0x63e0] ;  /* 0x0063e00001667983 */ /* 0x002ee20000300a00 */
[----:B------:R-:W3:Y:S02]  /*adf20*/  LDL.LU.64 R100, [R1+0x63d8] ;  /* 0x0063d80001647983 */ /* 0x000ee40000300a00 */
[----:B------:R-:W-:Y:S02]  /*adf30*/  STL.64 [R1+0xda0], R96 ;  /* 0x000da06001007387 */ /* 0x000fe40000100a00 */
[----:B------:R1:W-:Y:S02]  /*adf40*/  STL.64 [R1+0xda8], R98 ;  /* 0x000da86201007387 */ /* 0x0003e40000100a00 */
        /* <DEDUP_REMOVED lines=24> */
[----:B------:R-:W3:Y:S01]  /*ae0d0*/  LDL.LU.64 R76, [R1+0x6378] ;  /* 0x00637800014c7983 */ /* 0x000ee20000300a00 */
[----:B--2---:R-:W-:Y:S11]  /*ae0e0*/  HMMA.1688.F32.TF32 R240, R236, R10, R240 ;  /* 0x0000000aecf0723c */ /* 0x004ff600000810f0 */
[----:B------:R-:W-:Y:S11]  /*ae0f0*/  @!UPT UIADD3 URZ, URZ, URZ, URZ ;  /* 0x0000003f3f3ff290 */ /* 0x000ff6000fffe03f */
[----:B------:R-:W-:Y:S01]  /*ae100*/  @!UPT UIADD3 URZ, URZ, URZ, URZ ;  /* 0x0000003f3f3ff290 */ /* 0x000fe2000fffe03f */
[----:B------:R-:W-:Y:S01]  /*ae110*/  STL.64 [R1+0x9e0], R240 ;  /* 0x0009e0f001007387 */ /* 0x000fe20000100a00 */
[----:B------:R-:W-:Y:S02]  /*ae120*/  STL.64 [R1+0x9e8], R242 ;  /* 0x0009e8f201007387 */ /* 0x000fe40000100a00 */
[----:B------:R-:W-:Y:S02]  /*ae130*/  STL.64 [R1+0x9d0], R72 ;  /* 0x0009d04801007387 */ /* 0x000fe40000100a00 */
[----:B------:R1:W-:Y:S02]  /*ae140*/  STL.64 [R1+0x9d8], R74 ;  /* 0x0009d84a01007387 */ /* 0x0003e40000100a00 */
[----:B------:R-:W-:Y:S02]  /*ae150*/  IMAD.MOV.U32 R169, RZ, RZ, R183 ;  /* 0x000000ffffa97224 */ /* 0x000fe400078e00b7 */
[----:B------:R-:W-:Y:S02]  /*ae160*/  IMAD.MOV.U32 R197, RZ, RZ, R6 ;  /* 0x000000ffffc57224 */ /* 0x000fe400078e0006 */
[----:B------:R-:W-:-:S02]  /*ae170*/  IMAD.MOV.U32 R196, RZ, RZ, R7 ;  /* 0x000000ffffc47224 */ /* 0x000fc400078e0007 */
[----:B------:R-:W-:Y:S02]  /*ae180*/  IMAD.MOV.U32 R129, RZ, RZ, R54 ;  /* 0x000000ffff817224 */ /* 0x000fe400078e0036 */
[----:B------:R-:W-:Y:S01]  /*ae190*/  IMAD.MOV.U32 R128, RZ, RZ, R55 ;  /* 0x000000ffff807224 */ /* 0x000fe200078e0037 */
[----:B------:R-:W-:Y:S01]  /*ae1a0*/  MOV R161, R46 ;  /* 0x0000002e00a17202 */ /* 0x000fe20000000f00 */
[----:B------:R-:W-:Y:S01]  /*ae1b0*/  IMAD.MOV.U32 R160, RZ, RZ, R47 ;  /* 0x000000ffffa07224 */ /* 0x000fe200078e002f */
[----:B------:R-:W-:Y:S04]  /*ae1c0*/  LDS R240, [R2+0x14300] ;  /* 0x0143000002f07984 */ /* 0x000fe80000000800 */
[----:B------:R-:W-:Y:S04]  /*ae1d0*/  LDS R242, [R2+0x16300] ;  /* 0x0163000002f27984 */ /* 0x000fe80000000800 */
[----:B-1----:R-:W2:Y:S01]  /*ae1e0*/  LDL.LU.64 R74, [R1+0x6370] ;  /* 0x00637000014a7983 */ /* 0x002ea20000300a00 */
[----:B------:R-:W2:Y:S02]  /*ae1f0*/  LDL.LU.64 R72, [R1+0x6368] ;  /* 0x0063680001487983 */ /* 0x000ea40000300a00 */
[----:B------:R-:W-:Y:S02]  /*ae200*/  STL.64 [R1+0x7c0], R68 ;  /* 0x0007c04401007387 */ /* 0x000fe40000100a00 */
[----:B------:R1:W-:Y:S01]  /*ae210*/  STL.64 [R1+0x7c8], R70 ;  /* 0x0007c84601007387 */ /* 0x0003e20000100a00 */
[----:B------:R-:W-:Y:S04]  /*ae220*/  LDS R241, [R190+0x14300] ;  /* 0x01430000bef17984 */ /* 0x000fe80000000800 */
[----:B------:R-:W2:Y:S04]  /*ae230*/  LDS R243, [R190+0x16300] ;  /* 0x01630000bef37984 */ /* 0x000ea80000000800 */
[----:B-1----:R-:W2:Y:S01]  /*ae240*/  LDL.LU.64 R70, [R1+0x6360] ;  /* 0x0063600001467983 */ /* 0x002ea20000300a00 */
[----:B------:R-:W2:Y:S02]  /*ae250*/  LDL.LU.64 R68, [R1+0x6358] ;  /* 0x0063580001447983 */ /* 0x000ea40000300a00 */
[----:B------:R-:W-:Y:S02]  /*ae260*/  STL.64 [R1+0x7b0], R64 ;  /* 0x0007b04001007387 */ /* 0x000fe40000100a00 */
[----:B------:R1:W-:Y:S02]  /*ae270*/  STL.64 [R1+0x7b8], R66 ;  /* 0x0007b84201007387 */ /* 0x0003e40000100a00 */
[----:B-1----:R-:W2:Y:S01]  /*ae280*/  LDL.LU.64 R66, [R1+0x6350] ;  /* 0x0063500001427983 */ /* 0x002ea20000300a00 */
[----:B------:R-:W2:Y:S02]  /*ae290*/  LDL.LU.64 R64, [R1+0x6348] ;  /* 0x0063480001407983 */ /* 0x000ea40000300a00 */
[----:B------:R-:W-:Y:S02]  /*ae2a0*/  STL.64 [R1+0x7a0], R172 ;  /* 0x0007a0ac01007387 */ /* 0x000fe40000100a00 */
[----:B------:R1:W-:Y:S02]  /*ae2b0*/  STL.64 [R1+0x7a8], R174 ;  /* 0x0007a8ae01007387 */ /* 0x0003e40000100a00 */
[----:B-1----:R-:W2:Y:S01]  /*ae2c0*/  LDL.LU R174, [R1+0x6340] ;  /* 0x0063400001ae7983 */ /* 0x002ea20000300800 */
[----:B------:R-:W2:Y:S02]  /*ae2d0*/  LDL.LU.64 R172, [R1+0x6338] ;  /* 0x0063380001ac7983 */ /* 0x000ea40000300a00 */
        /* <DEDUP_REMOVED lines=27> */
[----:B------:R1:W-:Y:S01]  /*ae490*/  STL.64 [R1+0x700], R24 ;  /* 0x0007001801007387 */ /* 0x0003e20000100a00 */
[----:B------:R4:W-:Y:S03]  /*ae4a0*/  STL.64 [R1+0x708], R26 ;  /* 0x0007081a01007387 */ /* 0x0009e60000100a00 */
[----:B-1----:R-:W2:Y:S01]  /*ae4b0*/  LDL.LU R24, [R1+0x680] ;  /* 0x0006800001187983 */ /* 0x002ea20000300800 */
[----:B------:R-:W2:Y:S02]  /*ae4c0*/  LDL.LU R25, [R1+0x684] ;  /* 0x0006840001197983 */ /* 0x000ea40000300800 */
[----:B----4-:R-:W2:Y:S02]  /*ae4d0*/  LDL.LU R26, [R1+0x688] ;  /* 0x00068800011a7983 */ /* 0x010ea40000300800 */
[----:B------:R-:W2:Y:S01]  /*ae4e0*/  LDL.LU R27, [R1+0x68c] ;  /* 0x00068c00011b7983 */ /* 0x000ea20000300800 */
        /* <DEDUP_REMOVED lines=37> */
[----:B------:R-:W-:Y:S01]  /*ae740*/  MOV R175, R182 ;  /* 0x000000b600af7202 */ /* 0x000fe20000000f00 */
[----:B------:R-:W3:Y:S02]  /*ae750*/  LDL.LU R181, [R1+0x654] ;  /* 0x0006540001b57983 */ /* 0x000ee40000300800 */
[----:B------:R-:W3:Y:S01]  /*ae760*/  LDL.LU R182, [R1+0x658] ;  /* 0x0006580001b67983 */ /* 0x000ee20000300800 */
[----:B------:R-:W3:Y:S01]  /*ae770*/  LDL.LU R183, [R1+0x65c] ;  /* 0x00065c0001b77983 */ /* 0x000ee20000300800 */
[----:B------:R-:W-:-:S02]  /*ae780*/  IMAD.MOV.U32 R157, RZ, RZ, R202 ;  /* 0x000000ffff9d7224 */ /* 0x000fc400078e00ca */
[----:B------:R-:W-:Y:S02]  /*ae790*/  IMAD.MOV.U32 R156, RZ, RZ, R203 ;  /* 0x000000ffff9c7224 */ /* 0x000fe400078e00cb */
[----:B------:R-:W-:Y:S01]  /*ae7a0*/  IMAD.MOV.U32 R149, RZ, RZ, R178 ;  /* 0x000000ffff957224 */ /* 0x000fe200078e00b2 */
[----:B------:R-:W-:Y:S02]  /*ae7b0*/  MOV R148, R179 ;  /* 0x000000b300947202 */ /* 0x000fe40000000f00 */
[----:B------:R-:W-:Y:S01]  /*ae7c0*/  MOV R191, R143 ;  /* 0x0000008f00bf7202 */ /* 0x000fe20000000f00 */
[C---:B--2---:R-:W-:Y:S08]  /*ae7d0*/  HMMA.1688.F32.TF32 R60, R236.reuse, R130, R60 ;  /* 0x00000082ec3c723c */ /* 0x044ff0000008103c */
[C---:B---3--:R-:W-:Y:S08]  /*ae7e0*/  HMMA.1688.F32.TF32 R56, R236.reuse, R54, R56 ;  /* 0x00000036ec38723c */ /* 0x048ff00000081038 */
[C---:B------:R-:W-:Y:S08]  /*ae7f0*/  HMMA.1688.F32.TF32 R48, R236.reuse, R46, R48 ;  /* 0x0000002eec30723c */ /* 0x040ff00000081030 */
[C---:B----4-:R-:W-:Y:S08]  /*ae800*/  HMMA.1688.F32.TF32 R40, R236.reuse, R202, R40 ;  /* 0x000000caec28723c */ /* 0x050ff00000081028 */
[C---:B------:R-:W-:Y:S08]  /*ae810*/  HMMA.1688.F32.TF32 R24, R236.reuse, R6, R24 ;  /* 0x00000006ec18723c */ /* 0x040ff00000081018 */
[C---:B------:R-:W-:Y:S08]  /*ae820*/  HMMA.1688.F32.TF32 R192, R236.reuse, R178, R192 ;  /* 0x000000b2ecc0723c */ /* 0x040ff000000810c0 */
[C---:B------:R-:W-:Y:S08]  /*ae830*/  HMMA.1688.F32.TF32 R32, R236.reuse, R198, R32 ;  /* 0x000000c6ec20723c */ /* 0x040ff00000081020 */
[C---:B------:R-:W-:Y:S01]  /*ae840*/  HMMA.1688.F32.TF32 R4, R236.reuse, R230, R232 ;  /* 0x000000e6ec04723c */ /* 0x040fe200000810e8 */
        /* <DEDUP_REMOVED lines=8> */
[----:B------:R-:W4:Y:S02]  /*ae8d0*/  LDL.LU.64 R54, [R1+0x6310] ;  /* 0x0063100001367983 */ /* 0x000f240000300a00 */
[----:B------:R-:W4:Y:S01]  /*ae8e0*/  LDL.LU.64 R52, [R1+0x6308] ;  /* 0x0063080001347983 */ /* 0x000f220000300a00 */
[----:B------:R-:W-:Y:S01]  /*ae8f0*/  STL.64 [R1+0x6d0], R48 ;  /* 0x0006d03001007387 */ /* 0x000fe20000100a00 */
[----:B------:R1:W-:Y:S03]  /*ae900*/  STL.64 [R1+0x6d8], R50 ;  /* 0x0006d83201007387 */ /* 0x0003e60000100a00 */
[----:B-1----:R-:W2:Y:S01]  /*ae910*/  LDL.LU.64 R50, [R1+0x6300] ;  /* 0x0063000001327983 */ /* 0x002ea20000300a00 */
[----:B------:R-:W2:Y:S02]  /*ae920*/  LDL.LU.64 R48, [R1+0x62f8] ;  /* 0x0062f80001307983 */ /* 0x000ea40000300a00 */
[----:B------:R-:W2:Y:S02]  /*ae930*/  LDL.LU.64 R46, [R1+0x62f0] ;  /* 0x0062f000012e7983 */ /* 0x000ea40000300a00 */
[----:B------:R-:W2:Y:S01]  /*ae940*/  LDL.LU.64 R44, [R1+0x62e8] ;  /* 0x0062e800012c7983 */ /* 0x000ea20000300a00 */
[----:B------:R-:W-:Y:S01]  /*ae950*/  STL.64 [R1+0x6c0], R40 ;  /* 0x0006c02801007387 */ /* 0x000fe20000100a00 */
[----:B------:R1:W-:Y:S03]  /*ae960*/  STL.64 [R1+0x6c8], R42 ;  /* 0x0006c82a01007387 */ /* 0x0003e60000100a00 */
[----:B-1----:R-:W2:Y:S01]  /*ae970*/  LDL.LU.64 R42, [R1+0x62e0] ;  /* 0x0062e000012a7983 */ /* 0x002ea20000300a00 */
[----:B------:R-:W2:Y:S02]  /*ae980*/  LDL.LU.64 R40, [R1+0x62d8] ;  /* 0x0062d80001287983 */ /* 0x000ea40000300a00 */
[----:B------:R-:W2:Y:S02]  /*ae990*/  LDL.LU.64 R200, [R1+0x62d0] ;  /* 0x0062d00001c87983 */ /* 0x000ea40000300a00 */
[----:B------:R1:W-:Y:S01]  /*ae9a0*/  STL.64 [R1+0x6b0], R192 ;  /* 0x0006b0c001007387 */ /* 0x0003e20000100a00 */
[----:B------:R-:W-:Y:S04]  /*ae9b0*/  STL.64 [R1+0x6b8], R194 ;  /* 0x0006b8c201007387 */ /* 0x000fe80000100a00 */
[----:B-1----:R-:W2:Y:S01]  /*ae9c0*/  LDL.LU.64 R192, [R1+0x62c8] ;  /* 0x0062c80001c07983 */ /* 0x002ea20000300a00 */
[----:B------:R-:W2:Y:S02]  /*ae9d0*/  LDL.LU.64 R176, [R1+0x62c0] ;  /* 0x0062c00001b07983 */ /* 0x000ea40000300a00 */
[----:B------:R-:W-:Y:S02]  /*ae9e0*/  STL.64 [R1+0x6a0], R32 ;  /* 0x0006a02001007387 */ /* 0x000fe40000100a00 */
[----:B------:R-:W-:Y:S01]  /*ae9f0*/  STL.64 [R1+0x6a8], R34 ;  /* 0x0006a82201007387 */ /* 0x000fe20000100a00 */
[----:B------:R-:W-:Y:S01]  /*aea00*/  STL.64 [R1+0x690], R24 ;  /* 0x0006901801007387 */ /* 0x000fe20000100a00 */
[----:B------:R-:W-:Y:S02]  /*aea10*/  STL.64 [R1+0x698], R26 ;  /* 0x0006981a01007387 */ /* 0x000fe40000100a00 */
[----:B------:R-:W-:Y:S02]  /*aea20*/  STL.64 [R1+0x680], R4 ;  /* 0x0006800401007387 */ /* 0x000fe40000100a00 */
[----:B------:R1:W-:Y:S02]  /*aea30*/  STL.64 [R1+0x688], R6 ;  /* 0x0006880601007387 */ /* 0x0003e40000100a00 */
[----:B-1----:R-:W-:Y:S01]  /*aea40*/  HMMA.1688.F32.TF32 R4, R236, R218, R220 ;  /* 0x000000daec04723c */ /* 0x002fe200000810dc */
[----:B------:R-:W-:Y:S01]  /*aea50*/  MOV R202, R218 ;  /* 0x000000da00ca7202 */ /* 0x000fe20000000f00 */
[----:B------:R-:W-:-:S02]  /*aea60*/  IMAD.MOV.U32 R203, RZ, RZ, R219 ;  /* 0x000000ffffcb7224 */ /* 0x000fc400078e00db */
[----:B------:R-:W-:Y:S02]  /*aea70*/  IMAD.MOV.U32 R194, RZ, RZ, R186 ;  /* 0x000000ffffc27224 */ /* 0x000fe400078e00ba */
[----:B------:R-:W-:Y:S02]  /*aea80*/  IMAD.MOV.U32 R195, RZ, RZ, R187 ;  /* 0x000000ffffc37224 */ /* 0x000fe400078e00bb */
[----:B------:R-:W-:Y:S02]  /*aea90*/  IMAD.MOV.U32 R178, RZ, RZ, R230 ;  /* 0x000000ffffb27224 */ /* 0x000fe400078e00e6 */
[----:B------:R-:W-:Y:S01]  /*aeaa0*/  IMAD.MOV.U32 R179, RZ, RZ, R231 ;  /* 0x000000ffffb37224 */ /* 0x000fe200078e00e7 */
[----:B------:R-:W-:Y:S04]  /*aeab0*/  LDS R237, [R190+0x14380] ;  /* 0x01438000beed7984 */ /* 0x000fe80000000800 */
[----:B------:R-:W-:Y:S01]  /*aeac0*/  LDS R239, [R190+0x16380] ;  /* 0x01638000beef7984 */ /* 0x000fe20000000800 */
[----:B------:R-:W-:-:S02]  /*aead0*/  IMAD.MOV.U32 R152, RZ, RZ, R130 ;  /* 0x000000ffff987224 */ /* 0x000fc400078e0082 */
[----:B------:R-:W-:Y:S01]  /*aeae0*/  IMAD.MOV.U32 R164, RZ, RZ, R30 ;  /* 0x000000ffffa47224 */ /* 0x000fe200078e001e */
[----:B------:R-:W-:Y:S01]  /*aeaf0*/  MOV R168, R22 ;  /* 0x0000001600a87202 */ /* 0x000fe20000000f00 */
[----:B------:R-:W-:Y:S01]  /*aeb00*/  IMAD.MOV.U32 R165, RZ, RZ, R23 ;  /* 0x000000ffffa57224 */ /* 0x000fe200078e0017 */
[----:B------:R-:W-:Y:S01]  /*aeb10*/  MOV R0, R134 ;  /* 0x0000008600007202 */ /* 0x000fe20000000f00 */
[----:B------:R-:W-:Y:S02]  /*aeb20*/  IMAD.MOV.U32 R3, RZ, RZ, R135 ;  /* 0x000000ffff037224 */ /* 0x000fe400078e0087 */
[----:B------:R-:W-:Y:S02]  /*aeb30*/  IMAD.MOV.U32 R249, RZ, RZ, R138 ;  /* 0x000000fffff97224 */ /* 0x000fe400078e008a */
[----:B------:R-:W-:Y:S02]  /*aeb40*/  IMAD.MOV.U32 R248, RZ, RZ, R139 ;  /* 0x000000fffff87224 */ /* 0x000fe400078e008b */
[----:B------:R-:W-:-:S02]  /*aeb50*/  IMAD.MOV.U32 R245, RZ, RZ, R150 ;  /* 0x000000fffff57224 */ /* 0x000fc400078e0096 */
[----:B------:R-:W-:Y:S01]  /*aeb60*/  IMAD.MOV.U32 R244, RZ, RZ, R151 ;  /* 0x000000fffff47224 */ /* 0x000fe200078e0097 */
[----:B------:R-:W-:Y:S04]  /*aeb70*/  LDS R236, [R2+0x14380] ;  /* 0x0143800002ec7984 */ /* 0x000fe80000000800 */
[----:B------:R-:W1:Y:S04]  /*aeb80*/  LDS R238, [R2+0x16380] ;  /* 0x0163800002ee7984 */ /* 0x000e680000000800 */
[----:B------:R-:W-:Y:S01]  /*aeb90*/  STL.64 [R1+0x670], R4 ;  /* 0x0006700401007387 */ /* 0x000fe20000100a00 */
[----:B------:R1:W-:Y:S02]  /*aeba0*/  STL.64 [R1+0x678], R6 ;  /* 0x0006780601007387 */ /* 0x0003e40000100a00 */
[C---:B-1----:R-:W-:Y:S11]  /*aebb0*/  HMMA.1688.F32.TF32 R4, R240.reuse, R186, R204 ;  /* 0x000000baf004723c */ /* 0x042ff600000810cc */
[----:B------:R-:W-:Y:S11]  /*aebc0*/  @!UPT UIADD3 URZ, URZ, URZ, URZ ;  /* 0x0000003f3f3ff290 */ /* 0x000ff6000fffe03f */
[----:B------:R-:W-:Y:S01]  /*aebd0*/  @!UPT UIADD3 URZ, URZ, URZ, URZ ;  /* 0x0000003f3f3ff290 */ /* 0x000fe2000fffe03f */
[----:B------:R-:W-:Y:S01]  /*aebe0*/  STL.64 [R1+0x1030], R4 ;  /* 0x0010300401007387 */ /* 0x000fe20000100a00 */
[----:B------:R1:W-:Y:S02]  /*aebf0*/  STL.64 [R1+0x1038], R6 ;  /* 0x0010380601007387 */ /* 0x0003e40000100a00 */
[C---:B-1----:R-:W-:Y:S11]  /*aec00*/  HMMA.1688.F32.TF32 R4, R240.reuse, R142, R180 ;  /* 0x0000008ef004723c */ /* 0x042ff600000810b4 */
[----:B------:R-:W-:Y:S11]  /*aec10*/  @!UPT UIADD3 URZ, URZ, URZ, URZ ;  /* 0x0000003f3f3ff290 */ /* 0x000ff6000fffe03f */
[----:B------:R-:W-:Y:S01]  /*aec20*/  @!UPT UIADD3 URZ, URZ, URZ, URZ ;  /* 0x0000003f3f3ff290 */ /* 0x000fe2000fffe03f */
        /* <DEDUP_REMOVED lines=34> */
[----:B-1----:R-:W4:Y:S02]  /*aee50*/  LDL.LU R4, [R1+0x5c0] ;  /* 0x0005c00001047983 */ /* 0x002f240000300800 */
        /* <DEDUP_REMOVED lines=8> */
[----:B------:R-:W-:Y:S01]  /*aeee0*/  IMAD.MOV.U32 R190, RZ, RZ, R142 ;  /* 0x000000ffffbe7224 */ /* 0x000fe200078e008e */
[----:B------:R-:W4:Y:S01]  /*aeef0*/  LDL.LU R141, [R1+0x5a4] ;  /* 0x0005a400018d7983 */ /* 0x000f220000300800 */
[----:B------:R-:W4:Y:S02]  /*aef00*/  LDL.LU R142, [R1+0x5a8] ;  /* 0x0005a800018e7983 */ /* 0x000f240000300800 */
[----:B------:R-:W4:Y:S02]  /*aef10*/  LDL.LU R143, [R1+0x5ac] ;  /* 0x0005ac00018f7983 */ /* 0x000f240000300800 */
[----:B------:R-:W-:Y:S01]  /*aef20*/  IMAD.MOV.U32 R130, RZ, RZ, R31 ;  /* 0x000000ffff827224 */ /* 0x000fe200078e001f */
[C---:B--2---:R-:W-:Y:S08]  /*aef30*/  HMMA.1688.F32.TF32 R184, R240.reuse, R38, R184 ;  /* 0x00000026f0b8723c */ /* 0x044ff000000810b8 */
[C---:B---3--:R-:W-:Y:S08]  /*aef40*/  HMMA.1688.F32.TF32 R32, R240.reuse, R30, R32 ;  /* 0x0000001ef020723c */ /* 0x048ff00000081020 */
[C---:B------:R-:W-:Y:S08]  /*aef50*/  HMMA.1688.F32.TF32 R24, R240.reuse, R22, R24 ;  /* 0x00000016f018723c */ /* 0x040ff00000081018 */
[C---:B------:R-:W-:Y:S08]  /*aef60*/  HMMA.1688.F32.TF32 R180, R240.reuse, R18, R180 ;  /* 0x00000012f0b4723c */ /* 0x040ff000000810b4 */
[C---:B----4-:R-:W-:Y:S08]  /*aef70*/  HMMA.1688.F32.TF32 R220, R240.reuse, R226, R220 ;  /* 0x000000e2f0dc723c */ /* 0x050ff000000810dc */
[C---:B------:R-:W-:Y:S01]  /*aef80*/  HMMA.1688.F32.TF32 R228, R240.reuse, R14, R228 ;  /* 0x0000000ef0e4723c */ /* 0x040fe200000810e4 */
[----:B------:R1:W-:Y:S01]  /*aef90*/  STL.64 [R1+0x1010], R184 ;  /* 0x001010b801007387 */ /* 0x0003e20000100a00 */
[----:B------:R2:W-:Y:S06]  /*aefa0*/  STL.64 [R1+0x1018], R186 ;  /* 0x001018ba01007387 */ /* 0x0005ec0000100a00 */
[----:B------:R-:W-:Y:S01]  /*aefb0*/  HMMA.1688.F32.TF32 R232, R240, R10, R232 ;  /* 0x0000000af0e8723c */ /* 0x000fe200000810e8 */
[----:B-1----:R-:W3:Y:S01]  /*aefc0*/  LDL.LU.64 R184, [R1+0x62b8] ;  /* 0x0062b80001b87983 */ /* 0x002ee20000300a00 */
[----:B--2---:R-:W-:-:S02]  /*aefd0*/  IMAD.MOV.U32 R186, RZ, RZ, R38 ;  /* 0x000000ffffba7224 */ /* 0x004fc400078e0026 */
[----:B------:R-:W-:Y:S02]  /*aefe0*/  IMAD.MOV.U32 R187, RZ, RZ, R39 ;  /* 0x000000ffffbb7224 */ /* 0x000fe400078e0027 */
[----:B------:R-:W2:Y:S01]  /*aeff0*/  LDL.LU.64 R38, [R1+0x62b0] ;  /* 0x0062b00001267983 */ /* 0x000ea20000300a00 */
[----:B------:R-:W2:Y:S02]  /*af000*/  LDL.LU.64 R36, [R1+0x62a8] ;  /* 0x0062a80001247983 */ /* 0x000ea40000300a00 */
[----:B------:R-:W-:Y:S02]  /*af010*/  STL.64 [R1+0x1000], R32 ;  /* 0x0010002001007387 */ /* 0x000fe40000100a00 */
[----:B------:R1:W-:Y:S01]  /*af020*/  STL.64 [R1+0x1008], R34 ;  /* 0x0010082201007387 */ /* 0x0003e20000100a00 */
[C---:B------:R-:W-:Y:S01]  /*af030*/  HMMA.1688.F32.TF32 R216, R240.reuse, R214, R216 ;  /* 0x000000d6f0d8723c */ /* 0x040fe200000810d8 */
[----:B-1----:R-:W4:Y:S01]  /*af040*/  LDL.LU.64 R34, [R1+0x62a0] ;  /* 0x0062a00001227983 */ /* 0x002f220000300a00 */
[----:B------:R-:W4:Y:S02]  /*af050*/  LDL.LU.64 R32, [R1+0x6298] ;  /* 0x0062980001207983 */ /* 0x000f240000300a00 */
        /* <DEDUP_REMOVED lines=9> */
[----:B------:R1:W-:Y:S01]  /*af0f0*/  STL.64 [R1+0xfe0], R180 ;  /* 0x000fe0b401007387 */ /* 0x0003e20000100a00 */
[----:B------:R1:W-:Y:S01]  /*af100*/  STL.64 [R1+0xfe8], R182 ;  /* 0x000fe8b601007387 */ /* 0x0003e20000100a00 */
[----:B------:R-:W-:Y:S02]  /*af110*/  HMMA.1688.F32.TF32 R204, R240, R146, R204 ;  /* 0x00000092f0cc723c */ /* 0x000fe400000810cc */
[----:B-1----:R-:W2:Y:S01]  /*af120*/  LDL.LU.64 R180, [R1+0x6260] ;  /* 0x0062600001b47983 */ /* 0x002ea20000300a00 */
[----:B------:R-:W-:-:S02]  /*af130*/  IMAD.MOV.U32 R182, RZ, RZ, R18 ;  /* 0x000000ffffb67224 */ /* 0x000fc400078e0012 */
[----:B------:R-:W-:Y:S02]  /*af140*/  IMAD.MOV.U32 R183, RZ, RZ, R19 ;  /* 0x000000ffffb77224 */ /* 0x000fe400078e0013 */
[----:B------:R-:W2:Y:S01]  /*af150*/  LDL.LU.64 R18, [R1+0x6258] ;  /* 0x0062580001127983 */ /* 0x000ea20000300a00 */
[----:B------:R-:W2:Y:S02]  /*af160*/  LDL.LU.64 R16, [R1+0x6250] ;  /* 0x0062500001107983 */ /* 0x000ea40000300a00 */
[----:B------:R-:W-:Y:S02]  /*af170*/  STL.64 [R1+0xfd0], R220 ;  /* 0x000fd0dc01007387 */ /* 0x000fe40000100a00 */
[----:B------:R1:W-:Y:S01]  /*af180*/  STL.64 [R1+0xfd8], R222 ;  /* 0x000fd8de01007387 */ /* 0x0003e20000100a00 */
[----:B------:R-:W-:Y:S01]  /*af190*/  HMMA.1688.F32.TF32 R140, R240, R134, R140 ;  /* 0x00000086f08c723c */ /* 0x000fe2000008108c */
[----:B-1----:R-:W2:Y:S01]  /*af1a0*/  LDL.LU R222, [R1+0x6248] ;  /* 0x0062480001de7983 */ /* 0x002ea20000300800 */
[----:B------:R-:W2:Y:S02]  /*af1b0*/  LDL.LU.64 R220, [R1+0x6240] ;  /* 0x0062400001dc7983 */ /* 0x000ea40000300a00 */
[----:B------:R-:W-:-:S02]  /*af1c0*/  IMAD.MOV.U32 R223, RZ, RZ, R226 ;  /* 0x000000ffffdf7224 */ /* 0x000fc400078e00e2 */
[----:B------:R-:W2:Y:S01]  /*af1d0*/  LDL.LU R226, [R1+0x6238] ;  /* 0x0062380001e27983 */ /* 0x000ea20000300800 */
[----:B------:R-:W2:Y:S02]  /*af1e0*/  LDL.LU.64 R224, [R1+0x6230] ;  /* 0x0062300001e07983 */ /* 0x000ea40000300a00 */
[----:B------:R1:W-:Y:S02]  /*af1f0*/  STL.64 [R1+0xfc0], R228 ;  /* 0x000fc0e401007387 */ /* 0x0003e40000100a00 */
[----:B------:R1:W-:Y:S02]  /*af200*/  STL.64 [R1+0xfc8], R230 ;  /* 0x000fc8e601007387 */ /* 0x0003e40000100a00 */
[----:B-1----:R-:W2:Y:S01]  /*af210*/  LDL.LU.64 R228, [R1+0x6228] ;  /* 0x0062280001e47983 */ /* 0x002ea20000300a00 */
[----:B------:R-:W-:Y:S01]  /*af220*/  MOV R230, R14 ;  /* 0x0000000e00e67202 */ /* 0x000fe20000000f00 */
[----:B------:R-:W-:Y:S02]  /*af230*/  IMAD.MOV.U32 R231, RZ, RZ, R15 ;  /* 0x000000ffffe77224 */ /* 0x000fe400078e000f */
[----:B------:R-:W2:Y:S01]  /*af240*/  LDL.LU.64 R14, [R1+0x6220] ;  /* 0x00622000010e7983 */ /* 0x000ea20000300a00 */
[----:B------:R-:W2:Y:S02]  /*af250*/  LDL.LU.64 R12, [R1+0x6218] ;  /* 0x00621800010c7983 */ /* 0x000ea40000300a00 */
[----:B------:R1:W-:Y:S02]  /*af260*/  STL.64 [R1+0xfb0], R232 ;  /* 0x000fb0e801007387 */ /* 0x0003e40000100a00 */
[----:B------:R1:W-:Y:S02]  /*af270*/  STL.64 [R1+0xfb8], R234 ;  /* 0x000fb8ea01007387 */ /* 0x0003e40000100a00 */
[----:B-1----:R-:W2:Y:S01]  /*af280*/  LDL.LU.64 R232, [R1+0x6210] ;  /* 0x0062100001e87983 */ /* 0x002ea20000300a00 */
[----:B------:R-:W2:Y:S02]  /*af290*/  LDL.LU.64 R8, [R1+0x6208] ;  /* 0x0062080001087983 */ /* 0x000ea40000300a00 */
[----:B------:R-:W-:Y:S02]  /*af2a0*/  STL.64 [R1+0xfa0], R216 ;  /* 0x000fa0d801007387 */ /* 0x000fe40000100a00 */
[----:B------:R1:W-:Y:S02]  /*af2b0*/  STL.64 [R1+0xfa8], R218 ;  /* 0x000fa8da01007387 */ /* 0x0003e40000100a00 */
[----:B------:R-:W-:-:S02]  /*af2c0*/  IMAD.MOV.U32 R234, RZ, RZ, R10 ;  /* 0x000000ffffea7224 */ /* 0x000fc400078e000a */
[----:B------:R-:W-:Y:S02]  /*af2d0*/  IMAD.MOV.U32 R235, RZ, RZ, R11 ;  /* 0x000000ffffeb7224 */ /* 0x000fe400078e000b */
[----:B------:R-:W-:Y:S01]  /*af2e0*/  IMAD.MOV.U32 R10, RZ, RZ, R214 ;  /* 0x000000ffff0a7224 */ /* 0x000fe200078e00d6 */
[----:B------:R-:W-:Y:S01]  /*af2f0*/  MOV R11, R215 ;  /* 0x000000d7000b7202 */ /* 0x000fe20000000f00 */
[----:B-1----:R-:W2:Y:S01]  /*af300*/  LDL.LU.64 R218, [R1+0x6200] ;  /* 0x0062000001da7983 */ /* 0x002ea20000300a00 */
[----:B------:R-:W2:Y:S02]  /*af310*/  LDL.LU.64 R216, [R1+0x61f8] ;  /* 0x0061f80001d87983 */ /* 0x000ea40000300a00 */
[----:B------:R-:W2:Y:S02]  /*af320*/  LDL.LU.64 R214, [R1+0x61f0] ;  /* 0x0061f00001d67983 */ /* 0x000ea40000300a00 */
[----:B------:R-:W2:Y:S01]  /*af330*/  LDL.LU.64 R212, [R1+0x61e8] ;  /* 0x0061e80001d47983 */ /* 0x000ea20000300a00 */
[----:B------:R1:W-:Y:S01]  /*af340*/  STL.64 [R1+0xf90], R4 ;  /* 0x000f900401007387 */ /* 0x0003e20000100a00 */
[----:B------:R1:W-:Y:S02]  /*af350*/  STL.64 [R1+0xf98], R6 ;  /* 0x000f980601007387 */ /* 0x0003e40000100a00 */
[----:B-1----:R-:W-:-:S02]  /*af360*/  IMAD.MOV.U32 R4, RZ, RZ, R210 ;  /* 0x000000ffff047224 */ /* 0x002fc400078e00d2 */
[----:B------:R-:W-:Y:S02]  /*af370*/  IMAD.MOV.U32 R5, RZ, RZ, R211 ;  /* 0x000000ffff057224 */ /* 0x000fe400078e00d3 */
[----:B------:R-:W2:Y:S01]  /*af380*/  LDL.LU.64 R210, [R1+0x61e0] ;  /* 0x0061e00001d27983 */ /* 0x000ea20000300a00 */
[----:B------:R-:W2:Y:S02]  /*af390*/  LDL.LU.64 R208, [R1+0x61d8] ;  /* 0x0061d80001d07983 */ /* 0x000ea40000300a00 */
[----:B------:R-:W-:Y:S02]  /*af3a0*/  STL.64 [R1+0xf80], R204 ;  /* 0x000f80cc01007387 */ /* 0x000fe40000100a00 */
[----:B------:R1:W-:Y:S02]  /*af3b0*/  STL.64 [R1+0xf88], R206 ;  /* 0x000f88ce01007387 */ /* 0x0003e40000100a00 */
[----:B------:R-:W-:Y:S02]  /*af3c0*/  IMAD.MOV.U32 R6, RZ, RZ, R146 ;  /* 0x000000ffff067224 */ /* 0x000fe400078e0092 */
[----:B------:R-:W-:Y:S01]  /*af3d0*/  IMAD.MOV.U32 R7, RZ, RZ, R147 ;  /* 0x000000ffff077224 */ /* 0x000fe200078e0093 */
        /* <DEDUP_REMOVED lines=9> */
[----:B------:R-:W2:Y:S02]  /*af470*/  LDL.LU.64 R132, [R1+0x6198] ;  /* 0x0061980001847983 */ /* 0x000ea40000300a00 */
[C---:B--2---:R-:W-:Y:S11]  /*af480*/  HMMA.1688.F32.TF32 R132, R240.reuse, R138, R132 ;  /* 0x0000008af084723c */ /* 0x044ff60000081084 */
[----:B------:R-:W-:Y:S11]  /*af490*/  @!UPT UIADD3 URZ, URZ, URZ, URZ ;  /* 0x0000003f3f3ff290 */ /* 0x000ff6000fffe03f */
[----:B------:R-:W-:Y:S01]  /*af4a0*/  @!UPT UIADD3 URZ, URZ, URZ, URZ ;  /* 0x0000003f3f3ff290 */ /* 0x000fe2000fffe03f */
[----:B------:R-:W-:Y:S01]  /*af4b0*/  STL.64 [R1+0xf60], R132 ;  /* 0x000f608401007387 */ /* 0x000fe20000100a00 */
[----:B------:R1:W-:Y:S02]  /*af4c0*/  STL.64 [R1+0xf68], R134 ;  /* 0x000f688601007387 */ /* 0x0003e40000100a00 */
[----:B------:R-:W1:Y:S02]  /*af4d0*/  LDL.LU.64 R138, [R1+0x6190] ;  /* 0x00619000018a7983 */ /* 0x000e640000300a00 */
[----:B------:R-:W1:Y:S02]  /*af4e0*/  LDL.LU.64 R136, [R1+0x6188] ;  /* 0x0061880001887983 */ /* 0x000e640000300a00 */
[C---:B-1----:R-:W-:Y:S11]  /*af4f0*/  HMMA.1688.F32.TF32 R132, R240.reuse, R250, R136 ;  /* 0x000000faf084723c */ /* 0x042ff60000081088 */
[----:B------:R-:W-:Y:S11]  /*af500*/  @!UPT UIADD3 URZ, URZ, URZ, URZ ;  /* 0x0000003f3f3ff290 */ /* 0x000ff6000fffe03f */
[----:B------:R-:W-:Y:S01]  /*af510*/  @!UPT UIADD3 URZ, URZ, URZ, URZ ;  /* 0x0000003f3f3ff290 */ /* 0x000fe2000fffe03f */
[----:B------:R-:W-:Y:S01]  /*af520*/  STL.64 [R1+0xf50], R132 ;  /* 0x000f508401007387 */ /* 0x000fe20000100a00 */
[----:B------:R1:W-:Y:S02]  /*af530*/  STL.64 [R1+0xf58], R134 ;  /* 0x000f588601007387 */ /* 0x0003e40000100a00 */
[C---:B-1----:R-:W-:Y:S01]  /*af540*/  HMMA.1688.F32.TF32 R132, R240.reuse, R150, R140 ;  /* 0x00000096f084723c */ /* 0x042fe2000008108c */
[----:B------:R-:W-:Y:S01]  /*af550*/  IMAD.MOV.U32 R138, RZ, RZ, R149 ;  /* 0x000000ffff8a7224 */ /* 0x000fe200078e0095 */
[----:B------:R-:W-:Y:S11]  /*af560*/  MOV R139, R148 ;  /* 0x00000094008b7202 */ /* 0x000ff60000000f00 */
[----:B------:R-:W-:Y:S10]  /*af570*/  @!UPT UIADD3 URZ, URZ, URZ, URZ ;  /* 0x0000003f3f3ff290 */ /* 0x000ff4000fffe03f */
[----:B------:R-:W-:Y:S01]  /*af580*/  STL.64 [R1+0xf40], R132 ;  /* 0x000f408401007387 */ /* 0x000fe20000100a00 */
[----:B------:R1:W-:Y:S02]  /*af590*/  STL.64 [R1+0xf48], R134 ;  /* 0x000f488601007387 */ /* 0x0003e40000100a00 */
[----:B------:R-:W2:Y:S02]  /*af5a0*/  LDL.LU.64 R150, [R1+0x6180] ;  /* 0x0061800001967983 */ /* 0x000ea40000300a00 */
[----:B------:R-:W2:Y:S01]  /*af5b0*/  LDL.LU.64 R148, [R1+0x6178] ;  /* 0x0061780001947983 */ /* 0x000ea20000300a00 */
[----:B-1----:R-:W-:Y:S01]  /*af5c0*/  HMMA.1688.F32.TF32 R132, R240, R154, R144 ;  /* 0x0000009af084723c */ /* 0x002fe20000081090 */
[----:B------:R-:W-:Y:S11]  /*af5d0*/  IMAD.MOV.U32 R143, RZ, RZ, R131 ;  /* 0x000000ffff8f7224 */ /* 0x000ff600078e0083 */
[----:B------:R-:W-:Y:S11]  /*af5e0*/  @!UPT UIADD3 URZ, URZ, URZ, URZ ;  /* 0x0000003f3f3ff290 */ /* 0x000ff6000fffe03f */
[----:B------:R-:W-:Y:S01]  /*af5f0*/  STL.64 [R1+0xf30], R132 ;  /* 0x000f308401007387 */ /* 0x000fe20000100a00 */
[----:B------:R2:W-:Y:S01]  /*af600*/  STL.64 [R1+0xf38], R134 ;  /* 0x000f388601007387 */ /* 0x0005e20000100a00 */
[----:B------:R-:W-:Y:S01]  /*af610*/  MOV R145, R154 ;  /* 0x0000009a00917202 */ /* 0x000fe20000000f00 */
[----:B------:R-:W-:Y:S02]  /*af620*/  IMAD.MOV.U32 R131, RZ, RZ, R155 ;  /* 0x000000ffff837224 */ /* 0x000fe400078e009b */
[----:B------:R-:W-:Y:S01]  /*af630*/  IMAD.MOV.U32 R142, RZ, RZ, R152 ;  /* 0x000000ffff8e7224 */ /* 0x000fe200078e0098 */
[----:B------:R-:W3:Y:S01]  /*af640*/  LDL.LU.64 R154, [R1+0x6170] ;  /* 0x00617000019a7983 */ /* 0x000ee20000300a00 */
[----:B------:R-:W3:Y:S02]  /*af650*/  LDL.LU.64 R152, [R1+0x6168] ;  /* 0x0061680001987983 */ /* 0x000ee40000300a00 */
[----:B------:R-:W-:Y:S01]  /*af660*/  IMAD.MOV.U32 R144, RZ, RZ, R158 ;  /* 0x000000ffff907224 */ /* 0x000fe200078e009e */
[----:B------:R-:W-:Y:S01]  /*af670*/  MOV R141, R159 ;  /* 0x0000009f008d7202 */ /* 0x000fe20000000f00 */
[----:B------:R-:W-:-:S02]  /*af680*/  IMAD.MOV.U32 R146, RZ, RZ, R157 ;  /* 0x000000ffff927224 */ /* 0x000fc400078e009d */
[----:B------:R-:W-:Y:S01]  /*af690*/  IMAD.MOV.U32 R147, RZ, RZ, R156 ;  /* 0x000000ffff937224 */ /* 0x000fe200078e009c */
[C---:B--2---:R-:W-:Y:S11]  /*af6a0*/  HMMA.1688.F32.TF32 R132, R240.reuse, R158, R148 ;  /* 0x0000009ef084723c */ /* 0x044ff60000081094 */
[----:B------:R-:W-:Y:S11]  /*af6b0*/  @!UPT UIADD3 URZ, URZ, URZ, URZ ;  /* 0x0000003f3f3ff290 */ /* 0x000ff6000fffe03f */
[----:B------:R-:W-:Y:S01]  /*af6c0*/  @!UPT UIADD3 URZ, URZ, URZ, URZ ;  /* 0x0000003f3f3ff290 */ /* 0x000fe2000fffe03f */
[----:B------:R-:W-:Y:S01]  /*af6d0*/  STL.64 [R1+0xf20], R132 ;  /* 0x000f208401007387 */ /* 0x000fe20000100a00 */
[----:B------:R-:W-:Y:S02]  /*af6e0*/  STL.64 [R1+0xf28], R134 ;  /* 0x000f288601007387 */ /* 0x000fe40000100a00 */
[----:B------:R-:W2:Y:S02]  /*af6f0*/  LDL.LU.64 R158, [R1+0x6160] ;  /* 0x00616000019e7983 */ /* 0x000ea40000300a00 */
[----:B------:R-:W2:Y:S01]  /*af700*/  LDL.LU.64 R156, [R1+0x6158] ;  /* 0x00615800019c7983 */ /* 0x000ea20000300a00 */
[----:B---3--:R-:W-:Y:S01]  /*af710*/  HMMA.1688.F32.TF32 R152, R240, R246, R152 ;  /* 0x000000f6f098723c */ /* 0x008fe20000081098 */
[----:B------:R-:W-:Y:S02]  /*af720*/  IMAD.MOV.U32 R150, RZ, RZ, R175 ;  /* 0x000000ffff967224 */ /* 0x000fe400078e00af */
[----:B------:R-:W3:Y:S01]  /*af730*/  LDL.LU R175, [R1+0x6150] ;  /* 0x0061500001af7983 */ /* 0x000ee20000300800 */
[----:B------:R-:W-:-:S02]  /*af740*/  IMAD.MOV.U32 R140, RZ, RZ, R162 ;  /* 0x000000ffff8c7224 */ /* 0x000fc400078e00a2 */
[----:B------:R-:W-:Y:S11]  /*af750*/  IMAD.MOV.U32 R137, RZ, RZ, R163 ;  /* 0x000000ffff897224 */ /* 0x000ff600078e00a3 */
[----:B------:R-:W-:Y:S06]  /*af760*/  @!UPT UIADD3 URZ, URZ, URZ, URZ ;  /* 0x0000003f3f3ff290 */ /* 0x000fec000fffe03f */
[----:B------:R-:W-:Y:S01]  /*af770*/  STL.64 [R1+0xf10], R152 ;  /* 0x000f109801007387 */ /* 0x000fe20000100a00 */
[----:B------:R1:W-:Y:S02]  /*af780*/  STL.64 [R1+0xf18], R154 ;  /* 0x000f189a01007387 */ /* 0x0003e40000100a00 */
[----:B-1----:R-:W-:Y:S01]  /*af790*/  MOV R154, R161 ;  /* 0x000000a1009a7202 */ /* 0x002fe20000000f00 */
[----:B------:R-:W-:Y:S01]  /*af7a0*/  IMAD.MOV.U32 R155, RZ, RZ, R160 ;  /* 0x000000ffff9b7224 */ /* 0x000fe200078e00a0 */
[----:B--2---:R-:W-:Y:S11]  /*af7b0*/  HMMA.1688.F32.TF32 R156, R240, R162, R156 ;  /* 0x000000a2f09c723c */ /* 0x004ff6000008109c */
[----:B------:R-:W-:Y:S11]  /*af7c0*/  @!UPT UIADD3 URZ, URZ, URZ, URZ ;  /* 0x0000003f3f3ff290 */ /* 0x000ff6000fffe03f */
[----:B------:R-:W-:Y:S01]  /*af7d0*/  @!UPT UIADD3 URZ, URZ, URZ, URZ ;  /* 0x0000003f3f3ff290 */ /* 0x000fe2000fffe03f */
[----:B------:R-:W-:Y:S01]  /*af7e0*/  STL.64 [R1+0x660], R156 ;  /* 0x0006609c01007387 */ /* 0x000fe20000100a00 */
[----:B------:R1:W-:Y:S02]  /*af7f0*/  STL.64 [R1+0x668], R158 ;  /* 0x0006689e01007387 */ /* 0x0003e40000100a00 */
[----:B------:R-:W2:Y:S02]  /*af800*/  LDL.LU.64 R162, [R1+0x6148] ;  /* 0x0061480001a27983 */ /* 0x000ea40000300a00 */
[----:B------:R-:W2:Y:S02]  /*af810*/  LDL.LU.64 R160, [R1+0x6140] ;  /* 0x0061400001a07983 */ /* 0x000ea40000300a00 */
[----:B------:R-:W-:Y:S02]  /*af820*/  IMAD.MOV.U32 R136, RZ, RZ, R166 ;  /* 0x000000ffff887224 */ /* 0x000fe400078e00a6 */
[----:B------:R-:W-:Y:S01]  /*af830*/  IMAD.MOV.U32 R135, RZ, RZ, R165 ;  /* 0x000000ffff877224 */ /* 0x000fe200078e00a5 */
[----:B-1----:R-:W-:Y:S01]  /*af840*/  MOV R159, R130 ;  /* 0x00000082009f7202 */ /* 0x002fe20000000f00 */
[----:B------:R-:W-:-:S02]  /*af850*/  IMAD.MOV.U32 R130, RZ, RZ, R167 ;  /* 0x000000ffff827224 */ /* 0x000fc400078e00a7 */
        /* <DEDUP_REMOVED lines=9> */
[----:B------:R-:W-:Y:S02]  /*af8f0*/  IMAD.MOV.U32 R134, RZ, RZ, R168 ;  /* 0x000000ffff867224 */ /* 0x000fe400078e00a8 */
[----:B-1----:R-:W-:-:S02]  /*af900*/  IMAD.MOV.U32 R162, RZ, RZ, R129 ;  /* 0x000000ffffa27224 */ /* 0x002fc400078e0081 */
[----:B------:R-:W-:Y:S01]  /*af910*/  IMAD.MOV.U32 R163, RZ, RZ, R128 ;  /* 0x000000ffffa37224 */ /* 0x000fe200078e0080 */
[----:B------:R-:W-:Y:S01]  /*af920*/  MOV R129, R170 ;  /* 0x000000aa00817202 */ /* 0x000fe20000000f00 */
[----:B------:R-:W-:Y:S01]  /*af930*/  IMAD.MOV.U32 R128, RZ, RZ, R171 ;  /* 0x000000ffff807224 */ /* 0x000fe200078e00ab */
[C---:B--2---:R-:W-:Y:S11]  /*af940*/  HMMA.1688.F32.TF32 R164, R240.reuse, R170, R164 ;  /* 0x000000aaf0a4723c */ /* 0x044ff600000810a4 */
[----:B------:R-:W-:Y:S11]  /*af950*/  @!UPT UIADD3 URZ, URZ, URZ, URZ ;  /* 0x0000003f3f3ff290 */ /* 0x000ff6000fffe03f */
[----:B------:R-:W-:Y:S01]  /*af960*/  @!UPT UIADD3 URZ, URZ, URZ, URZ ;  /* 0x0000003f3f3ff290 */ /* 0x000fe2000fffe03f */
[----:B------:R-:W-:Y:S01]  /*af970*/  STL.64 [R1+0x640], R164 ;  /* 0x000640a401007387 */ /* 0x000fe20000100a00 */
[----:B------:R1:W-:Y:S02]  /*af980*/  STL.64 [R1+0x648], R166 ;  /* 0x000648a601007387 */ /* 0x0003e40000100a00 */
[----:B------:R-:W2:Y:S02]  /*af990*/  LDL.LU.64 R170, [R1+0x6128] ;  /* 0x0061280001aa7983 */ /* 0x000ea40000300a00 */
[----:B------:R-:W2:Y:S02]  /*af9a0*/  LDL.LU.64 R168, [R1+0x6120] ;  /* 0x0061200001a87983 */ /* 0x000ea40000300a00 */
[----:B-1----:R-:W-:Y:S02]  /*af9b0*/  IMAD.MOV.U32 R166, RZ, RZ, R178 ;  /* 0x000000ffffa67224 */ /* 0x002fe400078e00b2 */
[----:B------:R-:W-:Y:S01]  /*af9c0*/  IMAD.MOV.U32 R167, RZ, RZ, R179 ;  /* 0x000000ffffa77224 */ /* 0x000fe200078e00b3 */
[----:B------:R-:W3:Y:S01]  /*af9d0*/  LDL.LU R178, [R1+0x611c] ;  /* 0x00611c0001b27983 */ /* 0x000ee20000300800 */
[----:B------:R-:W3:Y:S01]  /*af9e0*/  LDL.LU R179, [R1+0x6118] ;  /* 0x0061180001b37983 */ /* 0x000ee20000300800 */
[C---:B--2---:R-:W-:Y:S11]  /*af9f0*/  HMMA.1688.F32.TF32 R168, R240.reuse, R150, R168 ;  /* 0x00000096f0a8723c */ /* 0x044ff600000810a8 */
[----:B------:R-:W-:Y:S11]  /*afa00*/  @!UPT UIADD3 URZ, URZ, URZ, URZ ;  /* 0x0000003f3f3ff290 */ /* 0x000ff6000fffe03f */
[----:B------:R-:W-:Y:S01]  /*afa10*/  @!UPT UIADD3 URZ, URZ, URZ, URZ ;  /* 0x0000003f3f3ff290 */ /* 0x000fe2000fffe03f */
[----:B------:R-:W-:Y:S01]  /*afa20*/  STL.64 [R1+0x630], R168 ;  /* 0x000630a801007387 */ /* 0x000fe20000100a00 */
[----:B------:R1:W-:Y:S02]  /*afa30*/  STL.64 [R1+0x638], R170 ;  /* 0x000638aa01007387 */ /* 0x0003e40000100a00 */
[----:B-1----:R-:W-:Y:S01]  /*afa40*/  IMAD.MOV.U32 R170, RZ, RZ, R182 ;  /* 0x000000ffffaa7224 */ /* 0x002fe200078e00b6 */
[----:B------:R-:W-:Y:S01]  /*afa50*/  MOV R171, R183 ;  /* 0x000000b700ab7202 */ /* 0x000fe20000000f00 */
[----:B------:R-:W2:Y:S01]  /*afa60*/  LDL.LU R182, [R1+0x6114] ;  /* 0x0061140001b67983 */ /* 0x000ea20000300800 */
[----:B------:R-:W2:Y:S01]  /*afa70*/  LDL.LU R183, [R1+0x6110] ;  /* 0x0061100001b77983 */ /* 0x000ea20000300800 */
[C---:B---3--:R-:W-:Y:S08]  /*afa80*/  HMMA.1688.F32.TF32 R172, R240.reuse, R142, R172 ;  /* 0x0000008ef0ac723c */ /* 0x048ff000000810ac */
[----:B------:R-:W-:Y:S11]  /*afa90*/  HMMA.1688.F32.TF32 R176, R240, R162, R176 ;  /* 0x000000a2f0b0723c */ /* 0x000ff600000810b0 */
[----:B------:R-:W-:Y:S04]  /*afaa0*/  @!UPT UIADD3 URZ, URZ, URZ, URZ ;  /* 0x0000003f3f3ff290 */ /* 0x000fe8000fffe03f */
[----:B------:R-:W-:Y:S01]  /*afab0*/  STL.64 [R1+0x620], R172 ;  /* 0x000620ac01007387 */ /* 0x000fe20000100a00 */
[----:B------:R1:W-:Y:S02]  /*afac0*/  STL.64 [R1+0x628], R174 ;  /* 0x000628ae01007387 */ /* 0x0003e40000100a00 */
[----:B-1----:R-:W-:Y:S02]  /*afad0*/  IMAD.MOV.U32 R174, RZ, RZ, R186 ;  /* 0x000000ffffae7224 */ /* 0x002fe400078e00ba */
[----:B------:R-:W-:Y:S01]  /*afae0*/  IMAD.MOV.U32 R175, RZ, RZ, R187 ;  /* 0x000000ffffaf7224 */ /* 0x000fe200078e00bb */
[----:B------:R-:W3:Y:S01]  /*afaf0*/  LDL.LU R186, [R1+0x610c] ;  /* 0x00610c0001ba7983 */ /* 0x000ee20000300800 */
[----:B------:R-:W3:Y:S02]  /*afb00*/  LDL.LU R187, [R1+0x6108] ;  /* 0x0061080001bb7983 */ /* 0x000ee40000300800 */
[----:B------:R-:W-:Y:S02]  /*afb10*/  STL.64 [R1+0x610], R176 ;  /* 0x000610b001007387 */ /* 0x000fe40000100a00 */
[----:B------:R1:W-:Y:S02]  /*afb20*/  STL.64 [R1+0x618], R178 ;  /* 0x000618b201007387 */ /* 0x0003e40000100a00 */
[----:B-1----:R-:W-:-:S02]  /*afb30*/  IMAD.MOV.U32 R178, RZ, RZ, R190 ;  /* 0x000000ffffb27224 */ /* 0x002fc400078e00be */
[----:B------:R-:W-:Y:S01]  /*afb40*/  IMAD.MOV.U32 R179, RZ, RZ, R191 ;  /* 0x000000ffffb37224 */ /* 0x000fe200078e00bf */
[----:B------:R-:W4:Y:S01]  /*afb50*/  LDL.LU R190, [R1+0x6104] ;  /* 0x0061040001be7983 */ /* 0x000f220000300800 */
[----:B------:R-:W4:Y:S01]  /*afb60*/  LDL.LU R191, [R1+0x6100] ;  /* 0x0061000001bf7983 */ /* 0x000f220000300800 */
[C---:B--2---:R-:W-:Y:S11]  /*afb70*/  HMMA.1688.F32.TF32 R180, R240.reuse, R154, R180 ;  /* 0x0000009af0b4723c */ /* 0x044ff600000810b4 */
[----:B------:R-:W-:Y:S11]  /*afb80*/  @!UPT UIADD3 URZ, URZ, URZ, URZ ;  /* 0x0000003f3f3ff290 */ /* 0x000ff6000fffe03f */
[----:B------:R-:W-:Y:S01]  /*afb90*/  @!UPT UIADD3 URZ, URZ, URZ, URZ ;  /* 0x0000003f3f3ff290 */ /* 0x000fe2000fffe03f */
[----:B------:R-:W-:Y:S01]  /*afba0*/  STL.64 [R1+0x600], R180 ;  /* 0x000600b401007387 */ /* 0x000fe20000100a00 */
[----:B------:R1:W-:Y:S02]  /*afbb0*/  STL.64 [R1+0x608], R182 ;  /* 0x000608b601007387 */ /* 0x0003e40000100a00 */
[----:B-1----:R-:W-:Y:S01]  /*afbc0*/  MOV R182, R194 ;  /* 0x000000c200b67202 */ /* 0x002fe20000000f00 */
[----:B------:R-:W-:Y:S01]  /*afbd0*/  IMAD.MOV.U32 R183, RZ, RZ, R195 ;  /* 0x000000ffffb77224 */ /* 0x000fe200078e00c3 */
[----:B------:R-:W2:Y:S01]  /*afbe0*/  LDL.LU R194, [R1+0x60fc] ;  /* 0x0060fc0001c27983 */ /* 0x000ea20000300800 */
[----:B------:R-:W2:Y:S01]  /*afbf0*/  LDL.LU R195, [R1+0x60f8] ;  /* 0x0060f80001c37983 */ /* 0x000ea20000300800 */
[C---:B---3--:R-:W-:Y:S08]  /*afc00*/  HMMA.1688.F32.TF32 R184, R240.reuse, R146, R184 ;  /* 0x00000092f0b8723c */ /* 0x048ff000000810b8 */
[C---:B----4-:R-:W-:Y:S11]  /*afc10*/  HMMA.1688.F32.TF32 R188, R240.reuse, R138, R188 ;  /* 0x0000008af0bc723c */ /* 0x050ff600000810bc */
        /* <DEDUP_REMOVED lines=9> */
[----:B-1----:R-:W-:Y:S01]  /*afcb0*/  IMAD.MOV.U32 R190, RZ, RZ, R197 ;  /* 0x000000ffffbe7224 */ /* 0x002fe200078e00c5 */
[----:B------:R-:W-:Y:S01]  /*afcc0*/  MOV R191, R196 ;  /* 0x000000c400bf7202 */ /* 0x000fe20000000f00 */
[C---:B--2---:R-:W-:Y:S01]  /*afcd0*/  HMMA.1688.F32.TF32 R192, R240.reuse, R198, R192 ;  /* 0x000000c6f0c0723c */ /* 0x044fe200000810c0 */
[----:B------:R-:W2:Y:S01]  /*afce0*/  LDL.LU.64 R198, [R1+0x60e8] ;  /* 0x0060e80001c67983 */ /* 0x000ea20000300a00 */
[----:B------:R-:W2:Y:S11]  /*afcf0*/  LDL.LU.64 R196, [R1+0x60e0] ;  /* 0x0060e00001c47983 */ /* 0x000eb60000300a00 */
[----:B------:R-:W-:Y:S10]  /*afd00*/  @!UPT UIADD3 URZ, URZ, URZ, URZ ;  /* 0x0000003f3f3ff290 */ /* 0x000ff4000fffe03f */
[----:B------:R-:W-:Y:S01]  /*afd10*/  STL.64 [R1+0x5d0], R192 ;  /* 0x0005d0c001007387 */ /* 0x000fe20000100a00 */
[----:B------:R2:W-:Y:S02]  /*afd20*/  STL.64 [R1+0x5d8], R194 ;  /* 0x0005d8c201007387 */ /* 0x0005e40000100a00 */
[C---:B--2---:R-:W-:Y:S08]  /*afd30*/  HMMA.1688.F32.TF32 R192, R240.reuse, R190, R196 ;  /* 0x000000bef0c0723c */ /* 0x044ff000000810c4 */
[----:B---3--:R-:W-:Y:S07]  /*afd40*/  HMMA.1688.F32.TF32 R188, R240, R166, R200 ;  /* 0x000000a6f0bc723c */ /* 0x008fee00000810c8 */
[----:B------:R-:W-:-:S02]  /*afd50*/  IMAD.MOV.U32 R166, RZ, RZ, R223 ;  /* 0x000000ffffa67224 */ /* 0x000fc400078e00df */
[----:B------:R-:W-:-:S06]  /*afd60*/  IMAD.MOV.U32 R167, RZ, RZ, R227 ;  /* 0x000000ffffa77224 */ /* 0x000fcc00078e00e3 */
[----:B------:R-:W-:Y:S01]  /*afd70*/  STL.64 [R1+0x5c0], R192 ;  /* 0x0005c0c001007387 */ /* 0x000fe20000100a00 */
[----:B------:R-:W-:Y:S02]  /*afd80*/  STL.64 [R1+0x5c8], R194 ;  /* 0x0005c8c201007387 */ /* 0x000fe40000100a00 */
[----:B------:R-:W2:Y:S05]  /*afd90*/  LDL.LU R223, [R1+0x60dc] ;  /* 0x0060dc0001df7983 */ /* 0x000eaa0000300800 */
[----:B------:R-:W-:Y:S01]  /*afda0*/  STL.64 [R1+0x5b0], R188 ;  /* 0x0005b0bc01007387 */ /* 0x000fe20000100a00 */
[----:B------:R1:W-:Y:S01]  /*afdb0*/  STL.64 [R1+0x5b8], R190 ;  /* 0x0005b8be01007387 */ /* 0x0003e20000100a00 */
[----:B------:R-:W3:Y:S01]  /*afdc0*/  LDL.LU R227, [R1+0x60d8] ;  /* 0x0060d80001e37983 */ /* 0x000ee20000300800 */
[----:B-1----:R-:W-:Y:S08]  /*afdd0*/  HMMA.1688.F32.TF32 R188, R240, R186, R204 ;  /* 0x000000baf0bc723c */ /* 0x002ff000000810cc */
[C---:B------:R-:W-:Y:S08]  /*afde0*/  HMMA.1688.F32.TF32 R184, R236.reuse, R182, R208 ;  /* 0x000000b6ecb8723c */ /* 0x040ff000000810d0 */
[C---:B------:R-:W-:Y:S08]  /*afdf0*/  HMMA.1688.F32.TF32 R180, R236.reuse, R178, R212 ;  /* 0x000000b2ecb4723c */ /* 0x040ff000000810d4 */
[C---:B------:R-:W-:Y:S01]  /*afe00*/  HMMA.1688.F32.TF32 R176, R236.reuse, R174, R216 ;  /* 0x000000aeecb0723c */ /* 0x040fe200000810d8 */
[----:B------:R-:W-:Y:S01]  /*afe10*/  STL.64 [R1+0x5a0], R188 ;  /* 0x0005a0bc01007387 */ /* 0x000fe20000100a00 */
[----:B------:R-:W-:Y:S05]  /*afe20*/  STL.64 [R1+0x5a8], R190 ;  /* 0x0005a8be01007387 */ /* 0x000fea0000100a00 */
[----:B------:R-:W-:Y:S02]  /*afe30*/  STL.64 [R1+0x1850], R184 ;  /* 0x001850b801007387 */ /* 0x000fe40000100a00 */
[----:B------:R-:W-:Y:S06]  /*afe40*/  STL.64 [R1+0x1858], R186 ;  /* 0x001858ba01007387 */ /* 0x000fec0000100a00 */
[----:B------:R-:W-:Y:S01]  /*afe50*/  STL.64 [R1+0x1840], R180 ;  /* 0x001840b401007387 */ /* 0x000fe20000100a00 */
[----:B------:R-:W-:Y:S07]  /*afe60*/  STL.64 [R1+0x1848], R182 ;  /* 0x001848b601007387 */ /* 0x000fee0000100a00 */
[----:B------:R-:W-:Y:S02]  /*afe70*/  STL.64 [R1+0x1830], R176 ;  /* 0x001830b001007387 */ /* 0x000fe40000100a00 */
[----:B------:R-:W-:Y:S01]  /*afe80*/  STL.64 [R1+0x1838], R178 ;  /* 0x001838b201007387 */ /* 0x000fe20000100a00 */
[C---:B--2---:R-:W-:Y:S08]  /*afe90*/  HMMA.1688.F32.TF32 R172, R236.reuse, R158, R220 ;  /* 0x0000009eecac723c */ /* 0x044ff000000810dc */
[----:B---3--:R-:W-:Y:S01]  /*afea0*/  HMMA.1688.F32.TF32 R132, R236, R134, R224 ;  /* 0x00000086ec84723c */ /* 0x008fe200000810e0 */
[----:B------:R-:W-:-:S02]  /*afeb0*/  IMAD.MOV.U32 R158, RZ, RZ, R230 ;  /* 0x000000ffff9e7224 */ /* 0x000fc400078e00e6 */
[----:B------:R-:W-:Y:S11]  /*afec0*/  IMAD.MOV.U32 R159, RZ, RZ, R231 ;  /* 0x000000ffff9f7224 */ /* 0x000ff600078e00e7 */
[----:B------:R-:W-:Y:S01]  /*afed0*/  @!UPT UIADD3 URZ, URZ, URZ, URZ ;  /* 0x0000003f3f3ff290 */ /* 0x000fe2000fffe03f */
[----:B------:R1:W-:Y:S01]  /*afee0*/  STL.64 [R1+0x1820], R172 ;  /* 0x001820ac01007387 */ /* 0x0003e20000100a00 */
[----:B------:R2:W-:Y:S02]  /*afef0*/  STL.64 [R1+0x1828], R174 ;  /* 0x001828ae01007387 */ /* 0x0005e40000100a00 */
[----:B------:R-:W3:Y:S05]  /*aff00*/  LDL.LU R230, [R1+0x60d4] ;  /* 0x0060d40001e67983 */ /* 0x000eea0000300800 */
[----:B------:R-:W-:Y:S01]  /*aff10*/  STL.64 [R1+0x1810], R132 ;  /* 0x0018108401007387 */ /* 0x000fe20000100a00 */
[----:B------:R-:W-:Y:S01]  /*aff20*/  STL.64 [R1+0x1818], R134 ;  /* 0x0018188601007387 */ /* 0x000fe20000100a00 */
[----:B------:R-:W3:Y:S03]  /*aff30*/  LDL.LU R231, [R1+0x60d0] ;  /* 0x0060d00001e77983 */ /* 0x000ee60000300800 */
[----:B------:R-:W-:Y:S01]  /*aff40*/  LDS R132, [R2+0x18000] ;  /* 0x0180000002847984 */ /* 0x000fe20000000800 */
[----:B------:R-:W-:Y:S03]  /*aff50*/  LDS R134, [R2+0x1a000] ;  /* 0x01a0000002867984 */ /* 0x000fe60000000800 */
[----:B-1----:R-:W2:Y:S01]  /*aff60*/  LDL.LU R172, [R1+0x13a0] ;  /* 0x0013a00001ac7983 */ /* 0x002ea20000300800 */
[----:B------:R-:W-:-:S02]  /*aff70*/  MOV R173, R252 ;  /* 0x000000fc00ad7202 */ /* 0x000fc40000000f00 */
[----:B------:R-:W3:Y:S02]  /*aff80*/  LDL.LU R252, [R1+0x60cc] ;  /* 0x0060cc0001fc7983 */ /* 0x000ee40000300800 */
[----:B--2---:R-:W2:Y:S01]  /*aff90*/  LDL.LU R174, [R1+0x13a8] ;  /* 0x0013a80001ae7983 */ /* 0x004ea20000300800 */
[----:B------:R-:W2:Y:S04]  /*affa0*/  LDL.LU R175, [R1+0x13ac] ;  /* 0x0013ac0001af7983 */ /* 0x000ea80000300800 */
[----:B---3--:R-:W1:Y:S04]  /*affb0*/  LDSM.16.M88.4 R180, [R252+0x40100] ;  /* 0x04010000fcb4783b */ /* 0x008e680000000200 */
[----:B------:R-:W2:Y:S01]  /*affc0*/  LDSM.16.M88.4 R176, [R252+0x40180] ;  /* 0x04018000fcb0783b */ /* 0x000ea20000000200 */
[----:B------:R-:W-:Y:S03]  /*affd0*/  HMMA.1688.F32.TF32 R168, R236, R170, R228 ;  /* 0x000000aaeca8723c */ /* 0x000fe600000810e4 */
[----:B------:R-:W-:Y:S04]  /*affe0*/  LDSM.16.M88.4 R184, [R252+0x44180] ;  /* 0x04418000fcb8783b */ /* 0x000fe80000000200 */
[----:B------:R-:W-:Y:S04]  /*afff0*/  LDSM.16.M88.4 R188, [R252+0x4c180] ;  /* 0x04c18000fcbc783b */ /* 0x000fe80000000200 */
[----:B------:R-:W-:Y:S11]  /*b0000*/  LDSM.16.M88.4 R192, [R252+0x60100] ;  /* 0x06010000fcc0783b */ /* 0x000ff60000000200 */
[----:B------:R-:W-:Y:S01]  /*b0010*/  @!UPT UIADD3 URZ, URZ, URZ, URZ ;  /* 0x0000003f3f3ff290 */ /* 0x000fe2000fffe03f */
[----:B------:R-:W-:Y:S01]  /*b0020*/  STL.64 [R1+0x1800], R168 ;  /* 0x001800a801007387 */ /* 0x000fe20000100a00 */
[----:B------:R-:W-:Y:S02]  /*b0030*/  STL.64 [R1+0x1808], R170 ;  /* 0x001808aa01007387 */ /* 0x000fe40000100a00 */
[----:B------:R-:W3:Y:S01]  /*b0040*/  LDSM.16.M88.4 R168, [R252+0x42100] ;  /* 0x04210000fca8783b */ /* 0x000ee20000000200 */
[----:B-1----:R-:W-:Y:S03]  /*b0050*/  STL.64 [R1+0x1f0], R180 ;  /* 0x0001f0b401007387 */ /* 0x002fe60000100a00 */
[----:B------:R-:W-:Y:S02]  /*b0060*/  STL.64 [R1+0x1f8], R182 ;  /* 0x0001f8b601007387 */ /* 0x000fe40000100a00 */
[----:B------:R-:W1:Y:S04]  /*b0070*/  LDSM.16.M88.4 R180, [R252+0x42180] ;  /* 0x04218000fcb4783b */ /* 0x000e680000000200 */
[----:B--2---:R-:W-:Y:S01]  /*b0080*/  STL.64 [R1+0x1160], R176 ;  /* 0x001160b001007387 */ /* 0x004fe20000100a00 */
[----:B------:R-:W-:Y:S02]  /*b0090*/  STL.64 [R1+0x1168], R178 ;  /* 0x001168b201007387 */ /* 0x000fe40000100a00 */
[----:B------:R-:W2:Y:S02]  /*b00a0*/  LDSM.16.M88.4 R176, [R252+0x44100] ;  /* 0x04410000fcb0783b */ /* 0x000ea40000000200 */
[----:B---3--:R-:W-:Y:S02]  /*b00b0*/  STL.64 [R1+0x200], R168 ;  /* 0x000200a801007387 */ /* 0x008fe40000100a00 */
[----:B------:R3:W-:Y:S02]  /*b00c0*/  STL.64 [R1+0x208], R170 ;  /* 0x000208aa01007387 */ /* 0x0007e40000100a00 */
[----:B---3--:R-:W-:Y:S01]  /*b00d0*/  IMAD.MOV.U32 R170, RZ, RZ, R234 ;  /* 0x000000ffffaa7224 */ /* 0x008fe200078e00ea */
[----:B-1----:R1:W-:Y:S01]  /*b00e0*/  STL.64 [R1+0x1170], R180 ;  /* 0x001170b401007387 */ /* 0x0023e20000100a00 */
[----:B------:R3:W-:Y:S02]  /*b00f0*/  STL.64 [R1+0x1178], R182 ;  /* 0x001178b601007387 */ /* 0x0007e40000100a00 */
[----:B------:R-:W4:Y:S01]  /*b0100*/  LDL.LU R234, [R1+0x60c8] ;  /* 0x0060c80001ea7983 */ /* 0x000f220000300800 */
[----:B--2---:R-:W-:Y:S04]  /*b0110*/  STL.64 [R1+0x210], R176 ;  /* 0x000210b001007387 */ /* 0x004fe80000100a00 */
[----:B------:R-:W-:Y:S01]  /*b0120*/  STL.64 [R1+0x218], R178 ;  /* 0x000218b201007387 */ /* 0x000fe20000100a00 */
[----:B------:R-:W-:-:S02]  /*b0130*/  IMAD.MOV.U32 R171, RZ, RZ, R235 ;  /* 0x000000ffffab7224 */ /* 0x000fc400078e00eb */
[----:B------:R-:W4:Y:S02]  /*b0140*/  LDL.LU R235, [R1+0x60c4] ;  /* 0x0060c40001eb7983 */ /* 0x000f240000300800 */
[----:B------:R-:W2:Y:S01]  /*b0150*/  LDSM.16.M88.4 R176, [R252+0x46100] ;  /* 0x04610000fcb0783b */ /* 0x000ea20000000200 */
[----:B-1----:R-:W4:Y:S03]  /*b0160*/  LDL.LU R180, [R1+0x13b0] ;  /* 0x0013b00001b47983 */ /* 0x002f260000300800 */
[----:B------:R-:W4:Y:S02]  /*b0170*/  LDL.LU R181, [R1+0x13b4] ;  /* 0x0013b40001b57983 */ /* 0x000f240000300800 */
[----:B---3--:R-:W3:Y:S02]  /*b0180*/  LDL.LU R182, [R1+0x13b8] ;  /* 0x0013b80001b67983 */ /* 0x008ee40000300800 */
[----:B------:R-:W3:Y:S01]  /*b0190*/  LDL.LU R183, [R1+0x13bc] ;  /* 0x0013bc0001b77983 */ /* 0x000ee20000300800 */
[----:B------:R-:W-:Y:S01]  /*b01a0*/  STL.64 [R1+0x1190], R184 ;  /* 0x001190b801007387 */ /* 0x000fe20000100a00 */
[----:B------:R-:W-:Y:S02]  /*b01b0*/  STL.64 [R1+0x1198], R186 ;  /* 0x001198ba01007387 */ /* 0x000fe40000100a00 */
[----:B------:R-:W1:Y:S01]  /*b01c0*/  LDSM.16.M88.4 R184, [R252+0x46180] ;  /* 0x04618000fcb8783b */ /* 0x000e620000000200 */
[----:B--2---:R-:W-:Y:S03]  /*b01d0*/  STL.64 [R1+0x230], R176 ;  /* 0x000230b001007387 */ /* 0x004fe60000100a00 */
[----:B------:R-:W-:Y:S02]  /*b01e0*/  STL.64 [R1+0x238], R178 ;  /* 0x000238b201007387 */ /* 0x000fe40000100a00 */
[----:B------:R-:W2:Y:S01]  /*b01f0*/  LDSM.16.M88.4 R176, [R252+0x48100] ;  /* 0x04810000fcb0783b */ /* 0x000ea20000000200 */
[C---:B------:R-:W-:Y:S01]  /*b0200*/  HMMA.1688.F32.TF32 R156, R236.reuse, R158, R172 ;  /* 0x0000009eec9c723c */ /* 0x040fe200000810ac */
[----:B------:R-:W-:Y:S07]  /*b0210*/  LDSM.16.M88.4 R172, [R252+0x4e180] ;  /* 0x04e18000fcac783b */ /* 0x000fee0000000200 */
[----:B----4-:R-:W-:Y:S11]  /*b0220*/  HMMA.1688.F32.TF32 R164, R236, R166, R232 ;  /* 0x000000a6eca4723c */ /* 0x010ff600000810e8 */
[----:B------:R-:W-:Y:S11]  /*b0230*/  @!UPT UIADD3 URZ, URZ, URZ, URZ ;  /* 0x0000003f3f3ff290 */ /* 0x000ff6000fffe03f */
[----:B------:R-:W-:Y:S01]  /*b0240*/  @!UPT UIADD3 URZ, URZ, URZ, URZ ;  /* 0x0000003f3f3ff290 */ /* 0x000fe2000fffe03f */
[----:B------:R-:W-:Y:S01]  /*b0250*/  STL.64 [R1+0x17f0], R164 ;  /* 0x0017f0a401007387 */ /* 0x000fe20000100a00 */
[----:B------:R-:W-:Y:S02]  /*b0260*/  STL.64 [R1+0x17f8], R166 ;  /* 0x0017f8a601007387 */ /* 0x000fe40000100a00 */
[----:B------:R-:W4:Y:S04]  /*b0270*/  LDSM.16.M88.4 R164, [R252+0x48180] ;  /* 0x04818000fca4783b */ /* 0x000f280000000200 */
[----:B-1----:R-:W-:Y:S01]  /*b0280*/  STL.64 [R1+0x1180], R184 ;  /* 0x001180b801007387 */ /* 0x002fe20000100a00 */
[----:B------:R-:W-:Y:S02]  /*b0290*/  STL.64 [R1+0x1188], R186 ;  /* 0x001188ba01007387 */ /* 0x000fe40000100a00 */
[----:B------:R-:W1:Y:S04]  /*b02a0*/  LDSM.16.M88.4 R184, [R252+0x4a100] ;  /* 0x04a10000fcb8783b */ /* 0x000e680000000200 */
[----:B--2---:R-:W-:Y:S02]  /*b02b0*/  STL.64 [R1+0x220], R176 ;  /* 0x000220b001007387 */ /* 0x004fe40000100a00 */
[----:B------:R-:W-:Y:S02]  /*b02c0*/  STL.64 [R1+0x228], R178 ;  /* 0x000228b201007387 */ /* 0x000fe40000100a00 */
[----:B------:R-:W2:Y:S04]  /*b02d0*/  LDSM.16.M88.4 R176, [R252+0x4a180] ;  /* 0x04a18000fcb0783b */ /* 0x000ea80000000200 */
[----:B----4-:R-:W-:Y:S01]  /*b02e0*/  STL.64 [R1+0x11a0], R164 ;  /* 0x0011a0a401007387 */ /* 0x010fe20000100a00 */
[----:B------:R4:W-:Y:S02]  /*b02f0*/  STL.64 [R1+0x11a8], R166 ;  /* 0x0011a8a601007387 */ /* 0x0009e40000100a00 */
[----:B-1----:R-:W-:Y:S02]  /*b0300*/  STL.64 [R1+0x240], R184 ;  /* 0x000240b801007387 */ /* 0x002fe40000100a00 */
[----:B------:R-:W-:Y:S02]  /*b0310*/  STL.64 [R1+0x248], R186 ;  /* 0x000248ba01007387 */ /* 0x000fe40000100a00 */
[----:B------:R-:W1:Y:S01]  /*b0320*/  LDSM.16.M88.4 R184, [R252+0x4c100] ;  /* 0x04c10000fcb8783b */ /* 0x000e620000000200 */
[----:B----4-:R-:W-:-:S03]  /*b0330*/  IMAD.MOV.U32 R166, RZ, RZ, R10 ;  /* 0x000000ffffa67224 */ /* 0x010fc600078e000a */
[----:B------:R-:W4:Y:S01]  /*b0340*/  LDL.LU R10, [R1+0x60c0] ;  /* 0x0060c000010a7983 */ /* 0x000f220000300800 */
[----:B--2---:R2:W-:Y:S02]  /*b0350*/  STL.64 [R1+0x11b0], R176 ;  /* 0x0011b0b001007387 */ /* 0x0045e40000100a00 */
[----:B------:R3:W-:Y:S02]  /*b0360*/  STL.64 [R1+0x11b8], R178 ;  /* 0x0011b8b201007387 */ /* 0x0007e40000100a00 */
[----:B------:R-:W-:Y:S02]  /*b0370*/  IMAD.MOV.U32 R167, RZ, RZ, R11 ;  /* 0x000000ffffa77224 */ /* 0x000fe400078e000b */
[----:B------:R-:W4:Y:S04]  /*b0380*/  LDL.LU R11, [R1+0x60bc] ;  /* 0x0060bc00010b7983 */ /* 0x000f280000300800 */
[----:B--2---:R-:W2:Y:S01]  /*b0390*/  LDL.LU R176, [R1+0x13c0] ;  /* 0x0013c00001b07983 */ /* 0x004ea20000300800 */
[----:B------:R-:W2:Y:S02]  /*b03a0*/  LDL.LU R177, [R1+0x13c4] ;  /* 0x0013c40001b17983 */ /* 0x000ea40000300800 */
[----:B---3--:R-:W2:Y:S02]  /*b03b0*/  LDL.LU R178, [R1+0x13c8] ;  /* 0x0013c80001b27983 */ /* 0x008ea40000300800 */
[----:B------:R-:W2:Y:S01]  /*b03c0*/  LDL.LU R179, [R1+0x13cc] ;  /* 0x0013cc0001b37983 */ /* 0x000ea20000300800 */
[----:B-1----:R-:W-:Y:S01]  /*b03d0*/  STL.64 [R1+0x250], R184 ;  /* 0x000250b801007387 */ /* 0x002fe20000100a00 */
[----:B------:R-:W-:Y:S02]  /*b03e0*/  STL.64 [R1+0x258], R186 ;  /* 0x000258ba01007387 */ /* 0x000fe40000100a00 */
[----:B------:R-:W1:Y:S04]  /*b03f0*/  LDSM.16.M88.4 R184, [R252+0x4e100] ;  /* 0x04e10000fcb8783b */ /* 0x000e680000000200 */
[----:B------:R-:W-:Y:S01]  /*b0400*/  STL.64 [R1+0x11d0], R188 ;  /* 0x0011d0bc01007387 */ /* 0x000fe20000100a00 */
[----:B------:R-:W-:Y:S01]  /*b0410*/  STL.64 [R1+0x11d8], R190 ;  /* 0x0011d8be01007387 */ /* 0x000fe20000100a00 */
[----:B------:R-:W-:Y:S02]  /*b0420*/  STL.64 [R1+0x17e0], R156 ;  /* 0x0017e09c01007387 */ /* 0x000fe40000100a00 */
[----:B------:R-:W-:Y:S02]  /*b0430*/  STL.64 [R1+0x17e8], R158 ;  /* 0x0017e89e01007387 */ /* 0x000fe40000100a00 */
[----:B------:R-:W3:Y:S04]  /*b0440*/  LDSM.16.M88.4 R156, [R252+0x50100] ;  /* 0x05010000fc9c783b */ /* 0x000ee80000000200 */
[----:B------:R-:W-:Y:S04]  /*b0450*/  LDSM.16.M88.4 R188, [R252+0x54100] ;  /* 0x05410000fcbc783b */ /* 0x000fe80000000200 */
[----:B-1----:R-:W-:Y:S01]  /*b0460*/  STL.64 [R1+0x260], R184 ;  /* 0x000260b801007387 */ /* 0x002fe20000100a00 */
[----:B------:R-:W-:Y:S02]  /*b0470*/  STL.64 [R1+0x268], R186 ;  /* 0x000268ba01007387 */ /* 0x000fe40000100a00 */
[----:B------:R-:W1:Y:S04]  /*b0480*/  LDSM.16.M88.4 R184, [R252+0x50180] ;  /* 0x05018000fcb8783b */ /* 0x000e680000000200 */
[----:B------:R-:W-:Y:S01]  /*b0490*/  STL.64 [R1+0x11c0], R172 ;  /* 0x0011c0ac01007387 */ /* 0x000fe20000100a00 */
[----:B------:R-:W-:Y:S02]  /*b04a0*/  STL.64 [R1+0x11c8], R174 ;  /* 0x0011c8ae01007387 */ /* 0x000fe40000100a00 */
[----:B------:R-:W1:Y:S04]  /*b04b0*/  LDSM.16.M88.4 R172, [R252+0x52100] ;  /* 0x05210000fcac783b */ /* 0x000e680000000200 */
[----:B---3--:R-:W-:Y:S02]  /*b04c0*/  STL.64 [R1+0x270], R156 ;  /* 0x0002709c01007387 */ /* 0x008fe40000100a00 */
[----:B------:R3:W-:Y:S02]  /*b04d0*/  STL.64 [R1+0x278], R158 ;  /* 0x0002789e01007387 */ /* 0x0007e40000100a00 */
[----:B---3--:R-:W-:Y:S01]  /*b04e0*/  MOV R158, R4 ;  /* 0x00000004009e7202 */ /* 0x008fe20000000f00 */
[----:B-1----:R-:W-:Y:S01]  /*b04f0*/  STL.64 [R1+0x11e0], R184 ;  /* 0x0011e0b801007387 */ /* 0x002fe20000100a00 */
[----:B------:R-:W-:Y:S02]  /*b0500*/  STL.64 [R1+0x11e8], R186 ;  /* 0x0011e8ba01007387 */ /* 0x000fe40000100a00 */
[----:B------:R-:W1:Y:S04]  /*b0510*/  LDSM.16.M88.4 R184, [R252+0x52180] ;  /* 0x05218000fcb8783b */ /* 0x000e680000000200 */
[----:B------:R-:W3:Y:S01]  /*b0520*/  LDL.LU R4, [R1+0x60b8] ;  /* 0x0060b80001047983 */ /* 0x000ee20000300800 */
[----:B------:R1:W-:Y:S01]  /*b0530*/  STL.64 [R1+0x280], R172 ;  /* 0x000280ac01007387 */ /* 0x0003e20000100a00 */
[----:B------:R1:W-:Y:S02]  /*b0540*/  STL.64 [R1+0x288], R174 ;  /* 0x000288ae01007387 */ /* 0x0003e40000100a00 */
[----:B------:R-:W-:-:S02]  /*b0550*/  IMAD.MOV.U32 R159, RZ, RZ, R5 ;  /* 0x000000ffff9f7224 */ /* 0x000fc400078e0005 */
[----:B------:R-:W3:Y:S04]  /*b0560*/  LDL.LU R5, [R1+0x60b4] ;  /* 0x0060b40001057983 */ /* 0x000ee80000300800 */
[----:B-1----:R-:W3:Y:S01]  /*b0570*/  LDL.LU R172, [R1+0x15e0] ;  /* 0x0015e00001ac7983 */ /* 0x002ee20000300800 */
[----:B------:R-:W3:Y:S02]  /*b0580*/  LDL.LU R173, [R1+0x15e4] ;  /* 0x0015e40001ad7983 */ /* 0x000ee40000300800 */
[----:B------:R-:W3:Y:S02]  /*b0590*/  LDL.LU R174, [R1+0x15e8] ;  /* 0x0015e80001ae7983 */ /* 0x000ee40000300800 */
[----:B------:R-:W3:Y:S01]  /*b05a0*/  LDL.LU R175, [R1+0x15ec] ;  /* 0x0015ec0001af7983 */ /* 0x000ee20000300800 */
[----:B------:R-:W-:Y:S01]  /*b05b0*/  HMMA.1688.F32.TF32 R168, R236, R170, R180 ;  /* 0x000000aaeca8723c */ /* 0x000fe200000810b4 */
[----:B------:R-:W-:Y:S04]  /*b05c0*/  LDSM.16.M88.4 R180, [R252+0x56100] ;  /* 0x05610000fcb4783b */ /* 0x000fe80000000200 */
[----:B------:R-:W-:Y:S01]  /*b05d0*/  STL.64 [R1+0x1200], R184 ;  /* 0x001200b801007387 */ /* 0x000fe20000100a00 */
[----:B------:R-:W-:Y:S02]  /*b05e0*/  STL.64 [R1+0x1208], R186 ;  /* 0x001208ba01007387 */ /* 0x000fe40000100a00 */
[----:B------:R-:W1:Y:S04]  /*b05f0*/  LDSM.16.M88.4 R184, [R252+0x54180] ;  /* 0x05418000fcb8783b */ /* 0x000e680000000200 */
[----:B------:R-:W-:Y:S01]  /*b0600*/  STL.64 [R1+0x1e0], R188 ;  /* 0x0001e0bc01007387 */ /* 0x000fe20000100a00 */
[----:B------:R-:W-:Y:S10]  /*b0610*/  STL.64 [R1+0x1e8], R190 ;  /* 0x0001e8be01007387 */ /* 0x000ff40000100a00 */
[----:B------:R-:W-:Y:S02]  /*b0620*/  STL.64 [R1+0x17d0], R168 ;  /* 0x0017d0a801007387 */ /* 0x000fe40000100a00 */
[----:B------:R-:W-:Y:S02]  /*b0630*/  STL.64 [R1+0x17d8], R170 ;  /* 0x0017d8aa01007387 */ /* 0x000fe40000100a00 */
[----:B------:R-:W1:Y:S04]  /*b0640*/  LDSM.16.M88.4 R168, [R252+0x56180] ;  /* 0x05618000fca8783b */ /* 0x000e680000000200 */
[----:B------:R-:W-:Y:S04]  /*b0650*/  LDSM.16.M88.4 R188, [R252+0x5a100] ;  /* 0x05a10000fcbc783b */ /* 0x000fe80000000200 */
[----:B-1----:R-:W-:Y:S01]  /*b0660*/  STL.64 [R1+0x11f0], R184 ;  /* 0x0011f0b801007387 */ /* 0x002fe20000100a00 */
[----:B------:R-:W-:Y:S02]  /*b0670*/  STL.64 [R1+0x11f8], R186 ;  /* 0x0011f8ba01007387 */ /* 0x000fe40000100a00 */
[----:B------:R-:W1:Y:S04]  /*b0680*/  LDSM.16.M88.4 R184, [R252+0x58100] ;  /* 0x05810000fcb8783b */ /* 0x000e680000000200 */
[----:B------:R-:W-:Y:S01]  /*b0690*/  STL.64 [R1+0x290], R180 ;  /* 0x000290b401007387 */ /* 0x000fe20000100a00 */
[----:B------:R-:W-:Y:S02]  /*b06a0*/  STL.64 [R1+0x298], R182 ;  /* 0x000298b601007387 */ /* 0x000fe40000100a00 */
[----:B------:R-:W1:Y:S04]  /*b06b0*/  LDSM.16.M88.4 R180, [R252+0x58180] ;  /* 0x05818000fcb4783b */ /* 0x000e680000000200 */
[----:B------:R-:W-:Y:S02]  /*b06c0*/  STL.64 [R1+0x1210], R168 ;  /* 0x001210a801007387 */ /* 0x000fe40000100a00 */
[----:B------:R1:W-:Y:S02]  /*b06d0*/  STL.64 [R1+0x1218], R170 ;  /* 0x001218aa01007387 */ /* 0x0003e40000100a00 */
[----:B-1----:R-:W-:-:S02]  /*b06e0*/  IMAD.MOV.U32 R170, RZ, RZ, R6 ;  /* 0x000000ffffaa7224 */ /* 0x002fc400078e0006 */
[----:B------:R-:W-:Y:S01]  /*b06f0*/  IMAD.MOV.U32 R171, RZ, RZ, R7 ;  /* 0x000000ffffab7224 */ /* 0x000fe200078e0007 */
[----:B------:R-:W-:Y:S01]  /*b0700*/  STL.64 [R1+0x2a0], R184 ;  /* 0x0002a0b801007387 */ /* 0x000fe20000100a00 */
[----:B------:R-:W-:Y:S02]  /*b0710*/  STL.64 [R1+0x2a8], R186 ;  /* 0x0002a8ba01007387 */ /* 0x000fe40000100a00 */
[----:B------:R-:W4:Y:S02]  /*b0720*/  LDL.LU R6, [R1+0x60b0] ;  /* 0x0060b00001067983 */ /* 0x000f240000300800 */
[----:B------:R1:W-:Y:S01]  /*b0730*/  STL.64 [R1+0x1220], R180 ;  /* 0x001220b401007387 */ /* 0x0003e20000100a00 */
[----:B------:R1:W-:Y:S01]  /*b0740*/  STL.64 [R1+0x1228], R182 ;  /* 0x001228b601007387 */ /* 0x0003e20000100a00 */
[----:B------:R-:W4:Y:S03]  /*b0750*/  LDL.LU R7, [R1+0x60ac] ;  /* 0x0060ac0001077983 */ /* 0x000f260000300800 */
[----:B------:R-:W1:Y:S04]  /*b0760*/  LDSM.16.M88.4 R184, [R252+0x5a180] ;  /* 0x05a18000fcb8783b */ /* 0x000e680000000200 */
[----:B-1----:R-:W4:Y:S01]  /*b0770*/  LDL.LU R180, [R1+0x1600] ;  /* 0x0016000001b47983 */ /* 0x002f220000300800 */
[----:B------:R-:W4:Y:S02]  /*b0780*/  LDL.LU R181, [R1+0x1604] ;  /* 0x0016040001b57983 */ /* 0x000f240000300800 */
[----:B------:R-:W4:Y:S02]  /*b0790*/  LDL.LU R182, [R1+0x1608] ;  /* 0x0016080001b67983 */ /* 0x000f240000300800 */
[----:B------:R-:W4:Y:S01]  /*b07a0*/  LDL.LU R183, [R1+0x160c] ;  /* 0x00160c0001b77983 */ /* 0x000f220000300800 */
[----:B------:R-:W-:Y:S01]  /*b07b0*/  STL.64 [R1+0x2b0], R188 ;  /* 0x0002b0bc01007387 */ /* 0x000fe20000100a00 */
[----:B------:R-:W-:Y:S02]  /*b07c0*/  STL.64 [R1+0x2b8], R190 ;  /* 0x0002b8be01007387 */ /* 0x000fe40000100a00 */
[----:B------:R-:W-:Y:S01]  /*b07d0*/  LDSM.16.M88.4 R188, [R252+0x60180] ;  /* 0x06018000fcbc783b */ /* 0x000fe20000000200 */
[----:B------:R-:W-:Y:S03]  /*b07e0*/  STL.64 [R1+0x1240], R184 ;  /* 0x001240b801007387 */ /* 0x000fe60000100a00 */
[----:B------:R-:W-:Y:S02]  /*b07f0*/  STL.64 [R1+0x1248], R186 ;  /* 0x001248ba01007387 */ /* 0x000fe40000100a00 */
[----:B------:R-:W-:Y:S01]  /*b0800*/  LDSM.16.M88.4 R184, [R252+0x5c180] ;  /* 0x05c18000fcb8783b */ /* 0x000fe20000000200 */
[----:B--2---:R-:W-:Y:S01]  /*b0810*/  HMMA.1688.F32.TF32 R176, R236, R166, R176 ;  /* 0x000000a6ecb0723c */ /* 0x004fe200000810b0 */
[----:B------:R-:W1:Y:S11]  /*b0820*/  LDSM.16.M88.4 R164, [R252+0x5c100] ;  /* 0x05c10000fca4783b */ /* 0x000e760000000200 */
[----:B------:R-:W-:Y:S11]  /*b0830*/  @!UPT UIADD3 URZ, URZ, URZ, URZ ;  /* 0x0000003f3f3ff290 */ /* 0x000ff6000fffe03f */
[----:B------:R-:W-:Y:S01]  /*b0840*/  STL.64 [R1+0x17c0], R176 ;  /* 0x0017c0b001007387 */ /* 0x000fe20000100a00 */
[----:B------:R-:W-:Y:S02]  /*b0850*/  STL.64 [R1+0x17c8], R178 ;  /* 0x0017c8b201007387 */ /* 0x000fe40000100a00 */
[----:B------:R-:W2:Y:S01]  /*b0860*/  LDSM.16.M88.4 R176, [R252+0x5e100] ;  /* 0x05e10000fcb0783b */ /* 0x000ea20000000200 */
[----:B-1----:R-:W-:Y:S03]  /*b0870*/  STL.64 [R1+0x2c0], R164 ;  /* 0x0002c0a401007387 */ /* 0x002fe60000100a00 */
[----:B------:R1:W-:Y:S02]  /*b0880*/  STL.64 [R1+0x2c8], R166 ;  /* 0x0002c8a601007387 */ /* 0x0003e40000100a00 */
[----:B------:R-:W-:Y:S02]  /*b0890*/  STL.64 [R1+0x1230], R184 ;  /* 0x001230b801007387 */ /* 0x000fe40000100a00 */
[----:B------:R-:W-:Y:S02]  /*b08a0*/  STL.64 [R1+0x1238], R186 ;  /* 0x001238ba01007387 */ /* 0x000fe40000100a00 */
[----:B------:R-:W2:Y:S01]  /*b08b0*/  LDSM.16.M88.4 R184, [R252+0x5e180] ;  /* 0x05e18000fcb8783b */ /* 0x000ea20000000200 */
[----:B-1----:R-:W-:-:S03]  /*b08c0*/  IMAD.MOV.U32 R166, RZ, RZ, R0 ;  /* 0x000000ffffa67224 */ /* 0x002fc600078e0000 */
[----:B------:R-:W4:Y:S01]  /*b08d0*/  LDL.LU R0, [R1+0x60a8] ;  /* 0x0060a80001007983 */ /* 0x000f220000300800 */
[----:B------:R-:W-:-:S03]  /*b08e0*/  MOV R167, R3 ;  /* 0x0000000300a77202 */ /* 0x000fc60000000f00 */
[----:B--2---:R1:W-:Y:S01]  /*b08f0*/  STL.64 [R1+0x2d0], R176 ;  /* 0x0002d0b001007387 */ /* 0x0043e20000100a00 */
[----:B------:R2:W-:Y:S02]  /*b0900*/  STL.64 [R1+0x2d8], R178 ;  /* 0x0002d8b201007387 */ /* 0x0005e40000100a00 */
[----:B------:R-:W4:Y:S01]  /*b0910*/  LDL.LU R3, [R1+0x60a4] ;  /* 0x0060a40001037983 */ /* 0x000f220000300800 */
[----:B-1----:R-:W4:Y:S01]  /*b0920*/  LDL.LU R176, [R1+0x1620] ;  /* 0x0016200001b07983 */ /* 0x002f220000300800 */
[----:B------:R-:W4:Y:S02]  /*b0930*/  LDL.LU R177, [R1+0x1624] ;  /* 0x0016240001b17983 */ /* 0x000f240000300800 */
[----:B--2---:R-:W2:Y:S02]  /*b0940*/  LDL.LU R178, [R1+0x1628] ;  /* 0x0016280001b27983 */ /* 0x004ea40000300800 */
[----:B------:R-:W2:Y:S01]  /*b0950*/  LDL.LU R179, [R1+0x162c] ;  /* 0x00162c0001b37983 */ /* 0x000ea20000300800 */
[----:B------:R-:W-:Y:S01]  /*b0960*/  STL.64 [R1+0x1250], R184 ;  /* 0x001250b801007387 */ /* 0x000fe20000100a00 */
[----:B------:R-:W-:Y:S02]  /*b0970*/  STL.64 [R1+0x1258], R186 ;  /* 0x001258ba01007387 */ /* 0x000fe40000100a00 */
[----:B------:R-:W1:Y:S04]  /*b0980*/  LDSM.16.M88.4 R184, [R252+0x62100] ;  /* 0x06210000fcb8783b */ /* 0x000e680000000200 */
[----:B------:R-:W-:Y:S01]  /*b0990*/  STL.64 [R1+0x2e0], R192 ;  /* 0x0002e0c001007387 */ /* 0x000fe20000100a00 */
[----:B------:R-:W-:Y:S01]  /*b09a0*/  STL.64 [R1+0x2e8], R194 ;  /* 0x0002e8c201007387 */ /* 0x000fe20000100a00 */
[----:B------:R-:W-:Y:S02]  /*b09b0*/  STL.64 [R1+0x1270], R188 ;  /* 0x001270bc01007387 */ /* 0x000fe40000100a00 */
[----:B------:R-:W-:Y:S02]  /*b09c0*/  STL.64 [R1+0x1278], R190 ;  /* 0x001278be01007387 */ /* 0x000fe40000100a00 */
[----:B------:R-:W-:Y:S01]  /*b09d0*/  LDSM.16.M88.4 R192, [R252+0x66180] ;  /* 0x06618000fcc0783b */ /* 0x000fe20000000200 */
[----:B------:R-:W-:Y:S01]  /*b09e0*/  LDSM.16.M88.4 R188, [R252+0x68100] ;  /* 0x06810000fcbc783b */ /* 0x000fe20000000200 */
[C---:B---3--:R-:W-:Y:S03]  /*b09f0*/  HMMA.1688.F32.TF32 R172, R236.reuse, R158, R172 ;  /* 0x0000009eecac723c */ /* 0x048fe600000810ac */
[----:B------:R-:W3:Y:S04]  /*b0a00*/  LDSM.16.M88.4 R156, [R252+0x62180] ;  /* 0x06218000fc9c783b */ /* 0x000ee80000000200 */
[----:B-1----:R-:W-:Y:S01]  /*b0a10*/  STL.64 [R1+0x2f0], R184 ;  /* 0x0002f0b801007387 */ /* 0x002fe20000100a00 */
[----:B------:R-:W-:Y:S02]  /*b0a20*/  STL.64 [R1+0x2f8], R186 ;  /* 0x0002f8ba01007387 */ /* 0x000fe40000100a00 */
[----:B------:R-:W1:Y:S11]  /*b0a30*/  LDSM.16.M88.4 R184, [R252+0x64100] ;  /* 0x06410000fcb8783b */ /* 0x000e760000000200 */
[----:B------:R-:W-:Y:S02]  /*b0a40*/  @!UPT UIADD3 URZ, URZ, URZ, URZ ;  /* 0x0000003f3f3ff290 */ /* 0x000fe4000fffe03f */
[----:B------:R-:W-:Y:S01]  /*b0a50*/  STL.64 [R1+0x17b0], R172 ;  /* 0x0017b0ac01007387 */ /* 0x000fe20000100a00 */
[----:B------:R-:W-:Y:S02]  /*b0a60*/  STL.64 [R1+0x17b8], R174 ;  /* 0x0017b8ae01007387 */ /* 0x000fe40000100a00 */
[----:B------:R-:W1:Y:S01]  /*b0a70*/  LDSM.16.M88.4 R172, [R252+0x64180] ;  /* 0x06418000fcac783b */ /* 0x000e620000000200 */
[----:B---3--:R-:W-:Y:S03]  /*b0a80*/  STL.64 [R1+0x1260], R156 ;  /* 0x0012609c01007387 */ /* 0x008fe60000100a00 */
[----:B------:R-:W-:Y:S01]  /*b0a90*/  STL.64 [R1+0x1268], R158 ;  /* 0x0012689e01007387 */ /* 0x000fe20000100a00 */
[----:B-1----:R-:W-:Y:S01]  /*b0aa0*/  STL.64 [R1+0x300], R184 ;  /* 0x000300b801007387 */ /* 0x002fe20000100a00 */
[----:B------:R-:W-:Y:S02]  /*b0ab0*/  STL.64 [R1+0x308], R186 ;  /* 0x000308ba01007387 */ /* 0x000fe40000100a00 */
[----:B------:R-:W1:Y:S01]  /*b0ac0*/  LDSM.16.M88.4 R184, [R252+0x66100] ;  /* 0x06610000fcb8783b */ /* 0x000e620000000200 */
[----:B------:R3:W-:Y:S03]  /*b0ad0*/  STL.64 [R1+0x1280], R172 ;  /* 0x001280ac01007387 */ /* 0x0007e60000100a00 */
[----:B------:R3:W-:Y:S02]  /*b0ae0*/  STL.64 [R1+0x1288], R174 ;  /* 0x001288ae01007387 */ /* 0x0007e40000100a00 */
[----:B---3--:R-:W3:Y:S01]  /*b0af0*/  LDL.LU R172, [R1+0x1630] ;  /* 0x0016300001ac7983 */ /* 0x008ee20000300800 */
[----:B------:R-:W3:Y:S02]  /*b0b00*/  LDL.LU R173, [R1+0x1634] ;  /* 0x0016340001ad7983 */ /* 0x000ee40000300800 */
[----:B------:R-:W3:Y:S02]  /*b0b10*/  LDL.LU R174, [R1+0x1638] ;  /* 0x0016380001ae7983 */ /* 0x000ee40000300800 */
[----:B------:R-:W3:Y:S01]  /*b0b20*/  LDL.LU R175, [R1+0x163c] ;  /* 0x00163c0001af7983 */ /* 0x000ee20000300800 */
[----:B-1----:R-:W-:Y:S01]  /*b0b30*/  STL.64 [R1+0x310], R184 ;  /* 0x000310b801007387 */ /* 0x002fe20000100a00 */
[----:B------:R-:W-:Y:S02]  /*b0b40*/  STL.64 [R1+0x318], R186 ;  /* 0x000318ba01007387 */ /* 0x000fe40000100a00 */
[----:B------:R-:W1:Y:S04]  /*b0b50*/  LDSM.16.M88.4 R184, [R252+0x68180] ;  /* 0x06818000fcb8783b */ /* 0x000e680000000200 */
[----:B------:R-:W-:Y:S01]  /*b0b60*/  STL.64 [R1+0x1290], R192 ;  /* 0x001290c001007387 */ /* 0x000fe20000100a00 */
[----:B------:R-:W-:Y:S01]  /*b0b70*/  STL.64 [R1+0x1298], R194 ;  /* 0x001298c201007387 */ /* 0x000fe20000100a00 */
[----:B------:R-:W-:Y:S02]  /*b0b80*/  STL.64 [R1+0x320], R188 ;  /* 0x000320bc01007387 */ /* 0x000fe40000100a00 */
[----:B------:R-:W-:Y:S01]  /*b0b90*/  STL.64 [R1+0x328], R190 ;  /* 0x000328be01007387 */ /* 0x000fe20000100a00 */
[C---:B----4-:R-:W-:Y:S01]  /*b0ba0*/  HMMA.1688.F32.TF32 R180, R236.reuse, R170, R180 ;  /* 0x000000aaecb4723c */ /* 0x050fe200000810b4 */
[----:B------:R-:W4:Y:S04]  /*b0bb0*/  LDSM.16.M88.4 R168, [R252+0x6a100] ;  /* 0x06a10000fca8783b */ /* 0x000f280000000200 */
[----:B-1----:R-:W-:Y:S01]  /*b0bc0*/  STL.64 [R1+0x12a0], R184 ;  /* 0x0012a0b801007387 */ /* 0x002fe20000100a00 */
[----:B------:R-:W-:Y:S02]  /*b0bd0*/  STL.64 [R1+0x12a8], R186 ;  /* 0x0012a8ba01007387 */ /* 0x000fe40000100a00 */
[----:B------:R-:W1:Y:S11]  /*b0be0*/  LDSM.16.M88.4 R184, [R252+0x6a180] ;  /* 0x06a18000fcb8783b */ /* 0x000e760000000200 */
[----:B------:R-:W-:Y:S04]  /*b0bf0*/  @!UPT UIADD3 URZ, URZ, URZ, URZ ;  /* 0x0000003f3f3ff290 */ /* 0x000fe8000fffe03f */
[----:B------:R-:W-:Y:S01]  /*b0c00*/  STL.64 [R1+0x17a0], R180 ;  /* 0x0017a0b401007387 */ /* 0x000fe20000100a00 */
[----:B------:R-:W-:Y:S02]  /*b0c10*/  STL.64 [R1+0x17a8], R182 ;  /* 0x0017a8b601007387 */ /* 0x000fe40000100a00 */
[----:B------:R-:W4:Y:S02]  /*b0c20*/  LDSM.16.M88.4 R180, [R252+0x6c100] ;  /* 0x06c10000fcb4783b */ /* 0x000f240000000200 */
[----:B----4-:R-:W-:Y:S02]  /*b0c30*/  STL.64 [R1+0x330], R168 ;  /* 0x000330a801007387 */ /* 0x010fe40000100a00 */
[----:B------:R-:W-:Y:S02]  /*b0c40*/  STL.64 [R1+0x338], R170 ;  /* 0x000338aa01007387 */ /* 0x000fe40000100a00 */
[----:B------:R-:W4:Y:S01]  /*b0c50*/  LDSM.16.M88.4 R168, [R252+0x6c180] ;  /* 0x06c18000fca8783b */ /* 0x000f220000000200 */
[----:B-1----:R-:W-:Y:S03]  /*b0c60*/  STL.64 [R1+0x12b0], R184 ;  /* 0x0012b0b801007387 */ /* 0x002fe60000100a00 */
[----:B------:R-:W-:Y:S02]  /*b0c70*/  STL.64 [R1+0x12b8], R186 ;  /* 0x0012b8ba01007387 */ /* 0x000fe40000100a00 */
[----:B------:R-:W1:Y:S01]  /*b0c80*/  LDSM.16.M88.4 R184, [R252+0x6e100] ;  /* 0x06e10000fcb8783b */ /* 0x000e620000000200 */
[----:B------:R-:W-:Y:S03]  /*b0c90*/  STL.64 [R1+0x340], R180 ;  /* 0x000340b401007387 */ /* 0x000fe60000100a00 */
[----:B------:R-:W-:Y:S02]  /*b0ca0*/  STL.64 [R1+0x348], R182 ;  /* 0x000348b601007387 */ /* 0x000fe40000100a00 */
[----:B------:R-:W2:Y:S01]  /*b0cb0*/  LDSM.16.M88.4 R180, [R252+0x6e180] ;  /* 0x06e18000fcb4783b */ /* 0x000ea20000000200 */
[----:B----4-:R4:W-:Y:S03]  /*b0cc0*/  STL.64 [R1+0x12c0], R168 ;  /* 0x0012c0a801007387 */ /* 0x0109e60000100a00 */
[----:B------:R1:W-:Y:S01]  /*b0cd0*/  STL.64 [R1+0x12c8], R170 ;  /* 0x0012c8aa01007387 */ /* 0x0003e20000100a00 */
[----:B----4-:R-:W4:Y:S01]  /*b0ce0*/  LDL.LU R168, [R1+0x1650] ;  /* 0x0016500001a87983 */ /* 0x010f220000300800 */
[----:B-1----:R-:W-:Y:S02]  /*b0cf0*/  STL.64 [R1+0x350], R184 ;  /* 0x000350b801007387 */ /* 0x002fe40000100a00 */
[----:B------:R-:W-:Y:S01]  /*b0d00*/  STL.64 [R1+0x358], R186 ;  /* 0x000358ba01007387 */ /* 0x000fe20000100a00 */
[----:B--2---:R-:W-:Y:S01]  /*b0d10*/  HMMA.1688.F32.TF32 R176, R236, R166, R176 ;  /* 0x000000a6ecb0723c */ /* 0x004fe200000810b0 */
[----:B------:R-:W-:Y:S01]  /*b0d20*/  STL.64 [R1+0x12d0], R180 ;  /* 0x0012d0b401007387 */ /* 0x000fe20000100a00 */
[----:B------:R-:W-:Y:S02]  /*b0d30*/  STL.64 [R1+0x12d8], R182 ;  /* 0x0012d8b601007387 */ /* 0x000fe40000100a00 */
[----:B------:R-:W1:Y:S04]  /*b0d40*/  LDSM.16.M88.4 R180, [R252+0x70100] ;  /* 0x07010000fcb4783b */ /* 0x000e680000000200 */
[----:B------:R-:W4:Y:S01]  /*b0d50*/  LDL.LU R169, [R1+0x1654] ;  /* 0x0016540001a97983 */ /* 0x000f220000300800 */
[----:B------:R-:W4:Y:S01]  /*b0d60*/  LDL.LU R170, [R1+0x1658] ;  /* 0x0016580001aa7983 */ /* 0x000f220000300800 */
[----:B------:R-:W4:Y:S03]  /*b0d70*/  LDL.LU R171, [R1+0x165c] ;  /* 0x00165c0001ab7983 */ /* 0x000f260000300800 */
[----:B------:R-:W2:Y:S01]  /*b0d80*/  LDSM.16.M88.4 R164, [R252+0x70180] ;  /* 0x07018000fca4783b */ /* 0x000ea20000000200 */
[----:B------:R-:W-:-:S02]  /*b0d90*/  IMAD.MOV.U32 R158, RZ, RZ, R249 ;  /* 0x000000ffff9e7224 */ /* 0x000fc400078e00f9 */
[----:B------:R-:W-:Y:S01]  /*b0da0*/  IMAD.MOV.U32 R159, RZ, RZ, R248 ;  /* 0x000000ffff9f7224 */ /* 0x000fe200078e00f8 */
[----:B------:R-:W-:Y:S04]  /*b0db0*/  LDSM.16.M88.4 R184, [R252+0x76180] ;  /* 0x07618000fcb8783b */ /* 0x000fe80000000200 */
[----:B-1----:R-:W-:Y:S01]  /*b0dc0*/  STL.64 [R1+0x360], R180 ;  /* 0x000360b401007387 */ /* 0x002fe20000100a00 */
[----:B------:R-:W-:Y:S02]  /*b0dd0*/  STL.64 [R1+0x368], R182 ;  /* 0x000368b601007387 */ /* 0x000fe40000100a00 */
[----:B------:R-:W1:Y:S04]  /*b0de0*/  LDSM.16.M88.4 R180, [R252+0x72100] ;  /* 0x07210000fcb4783b */ /* 0x000e680000000200 */
[----:B------:R-:W-:Y:S01]  /*b0df0*/  STL.64 [R1+0x1660], R176 ;  /* 0x001660b001007387 */ /* 0x000fe20000100a00 */
[----:B------:R-:W-:Y:S02]  /*b0e00*/  STL.64 [R1+0x1668], R178 ;  /* 0x001668b201007387 */ /* 0x000fe40000100a00 */
[----:B------:R-:W1:Y:S04]  /*b0e10*/  LDSM.16.M88.4 R176, [R252+0x72180] ;  /* 0x07218000fcb0783b */ /* 0x000e680000000200 */
[----:B--2---:R-:W-:Y:S02]  /*b0e20*/  STL.64 [R1+0x12e0], R164 ;  /* 0x0012e0a401007387 */ /* 0x004fe40000100a00 */
[----:B------:R-:W-:Y:S02]  /*b0e30*/  STL.64 [R1+0x12e8], R166 ;  /* 0x0012e8a601007387 */ /* 0x000fe40000100a00 */
[----:B------:R-:W2:Y:S04]  /*b0e40*/  LDSM.16.M88.4 R164, [R252+0x74100] ;  /* 0x07410000fca4783b */ /* 0x000ea80000000200 */
[----:B-1----:R-:W-:Y:S01]  /*b0e50*/  STL.64 [R1+0x370], R180 ;  /* 0x000370b401007387 */ /* 0x002fe20000100a00 */
[----:B------:R-:W-:Y:S02]  /*b0e60*/  STL.64 [R1+0x378], R182 ;  /* 0x000378b601007387 */ /* 0x000fe40000100a00 */
[----:B------:R-:W1:Y:S04]  /*b0e70*/  LDSM.16.M88.4 R180, [R252+0x74180] ;  /* 0x07418000fcb4783b */ /* 0x000e680000000200 */
[----:B------:R-:W-:Y:S01]  /*b0e80*/  STL.64 [R1+0x12f0], R176 ;  /* 0x0012f0b001007387 */ /* 0x000fe20000100a00 */
[----:B------:R-:W-:Y:S02]  /*b0e90*/  STL.64 [R1+0x12f8], R178 ;  /* 0x0012f8b201007387 */ /* 0x000fe40000100a00 */
[----:B------:R-:W3:Y:S04]  /*b0ea0*/  LDSM.16.M88.4 R176, [R252+0x76100] ;  /* 0x07610000fcb0783b */ /* 0x000ee80000000200 */
[----:B--2---:R-:W-:Y:S01]  /*b0eb0*/  STL.64 [R1+0x380], R164 ;  /* 0x000380a401007387 */ /* 0x004fe20000100a00 */
[----:B------:R-:W-:Y:S04]  /*b0ec0*/  STL.64 [R1+0x388], R166 ;  /* 0x000388a601007387 */ /* 0x000fe80000100a00 */
[----:B-1----:R1:W-:Y:S01]  /*b0ed0*/  STL.64 [R1+0x1300], R180 ;  /* 0x001300b401007387 */ /* 0x0023e20000100a00 */
[----:B------:R2:W-:Y:S02]  /*b0ee0*/  STL.64 [R1+0x1308], R182 ;  /* 0x001308b601007387 */ /* 0x0005e40000100a00 */
[----:B---3--:R-:W-:Y:S02]  /*b0ef0*/  STL.64 [R1+0x390], R176 ;  /* 0x000390b001007387 */ /* 0x008fe40000100a00 */
[----:B------:R3:W-:Y:S01]  /*b0f00*/  STL.64 [R1+0x398], R178 ;  /* 0x000398b201007387 */ /* 0x0007e20000100a00 */
[----:B-1----:R-:W4:Y:S01]  /*b0f10*/  LDL.LU R180, [R1+0x1670] ;  /* 0x0016700001b47983 */ /* 0x002f220000300800 */
[----:B------:R-:W4:Y:S02]  /*b0f20*/  LDL.LU R181, [R1+0x1674] ;  /* 0x0016740001b57983 */ /* 0x000f240000300800 */
[----:B--2---:R-:W2:Y:S02]  /*b0f30*/  LDL.LU R182, [R1+0x1678] ;  /* 0x0016780001b67983 */ /* 0x004ea40000300800 */
[----:B------:R-:W2:Y:S01]  /*b0f40*/  LDL.LU R183, [R1+0x167c] ;  /* 0x00167c0001b77983 */ /* 0x000ea20000300800 */
[----:B---3--:R-:W-:Y:S01]  /*b0f50*/  HMMA.1688.F32.TF32 R176, R236, R158, R172 ;  /* 0x0000009eecb0723c */ /* 0x008fe200000810ac */
[----:B------:R-:W1:Y:S04]  /*b0f60*/  LDSM.16.M88.4 R172, [R252+0x78100] ;  /* 0x07810000fcac783b */ /* 0x000e680000000200 */
[----:B------:R-:W-:Y:S01]  /*b0f70*/  STL.64 [R1+0x1310], R184 ;  /* 0x001310b801007387 */ /* 0x000fe20000100a00 */
[----:B------:R-:W-:Y:S03]  /*b0f80*/  STL.64 [R1+0x1318], R186 ;  /* 0x001318ba01007387 */ /* 0x000fe60000100a00 */
[----:B------:R-:W3:Y:S01]  /*b0f90*/  LDSM.16.M88.4 R156, [R252+0x78180] ;  /* 0x07818000fc9c783b */ /* 0x000ee20000000200 */
[----:B------:R-:W-:Y:S11]  /*b0fa0*/  LDSM.16.M88.4 R184, [R252+0x7c100] ;  /* 0x07c10000fcb8783b */ /* 0x000ff60000000200 */
[----:B------:R-:W-:Y:S02]  /*b0fb0*/  @!UPT UIADD3 URZ, URZ, URZ, URZ ;  /* 0x0000003f3f3ff290 */ /* 0x000fe4000fffe03f */
[----:B------:R-:W-:Y:S01]  /*b0fc0*/  STL.64 [R1+0x1640], R176 ;  /* 0x001640b001007387 */ /* 0x000fe20000100a00 */
[----:B------:R-:W-:Y:S02]  /*b0fd0*/  STL.64 [R1+0x1648], R178 ;  /* 0x001648b201007387 */ /* 0x000fe40000100a00 */
[----:B------:R-:W3:Y:S01]  /*b0fe0*/  LDSM.16.M88.4 R176, [R252+0x7a100] ;  /* 0x07a10000fcb0783b */ /* 0x000ee20000000200 */
[----:B-1----:R-:W-:Y:S03]  /*b0ff0*/  STL.64 [R1+0x3a0], R172 ;  /* 0x0003a0ac01007387 */ /* 0x002fe60000100a00 */
[----:B------:R-:W-:Y:S02]  /*b1000*/  STL.64 [R1+0x3a8], R174 ;  /* 0x0003a8ae01007387 */ /* 0x000fe40000100a00 */
[----:B------:R-:W1:Y:S04]  /*b1010*/  LDSM.16.M88.4 R172, [R252+0x7a180] ;  /* 0x07a18000fcac783b */ /* 0x000e680000000200 */
[----:B---3--:R-:W-:Y:S01]  /*b1020*/  STL.64 [R1+0x1320], R156 ;  /* 0x0013209c01007387 */ /* 0x008fe20000100a00 */
[----:B------:R-:W-:Y:S04]  /*b1030*/  STL.64 [R1+0x1328], R158 ;  /* 0x0013289e01007387 */ /* 0x000fe80000100a00 */
[----:B------:R3:W-:Y:S01]  /*b1040*/  STL.64 [R1+0x3b0], R176 ;  /* 0x0003b0b001007387 */ /* 0x0007e20000100a00 */
[----:B------:R1:W-:Y:S03]  /*b1050*/  STL.64 [R1+0x3b8], R178 ;  /* 0x0003b8b201007387 */ /* 0x0003e60000100a00 */
[----:B-1----:R-:W-:Y:S01]  /*b1060*/  STL.64 [R1+0x1330], R172 ;  /* 0x001330ac01007387 */ /* 0x002fe20000100a00 */
[----:B------:R-:W-:Y:S02]  /*b1070*/  STL.64 [R1+0x1338], R174 ;  /* 0x001338ae01007387 */ /* 0x000fe40000100a00 */
[----:B---3--:R-:W3:Y:S02]  /*b1080*/  LDL.LU R176, [R1+0x1690] ;  /* 0x0016900001b07983 */ /* 0x008ee40000300800 */
[----:B------:R-:W3:Y:S01]  /*b1090*/  LDL.LU R177, [R1+0x1694] ;  /* 0x0016940001b17983 */ /* 0x000ee20000300800 */
[----:B------:R-:W3:Y:S01]  /*b10a0*/  LDL.LU R178, [R1+0x1698] ;  /* 0x0016980001b27983 */ /* 0x000ee20000300800 */
[----:B------:R-:W3:Y:S03]  /*b10b0*/  LDL.LU R179, [R1+0x169c] ;  /* 0x00169c0001b37983 */ /* 0x000ee60000300800 */
[----:B------:R-:W1:Y:S01]  /*b10c0*/  LDSM.16.M88.4 R172, [R252+0x7c180] ;  /* 0x07c18000fcac783b */ /* 0x000e620000000200 */
[----:B------:R-:W-:Y:S02]  /*b10d0*/  STL.64 [R1+0x3c0], R184 ;  /* 0x0003c0b801007387 */ /* 0x000fe40000100a00 */
[----:B------:R-:W-:Y:S02]  /*b10e0*/  STL.64 [R1+0x3c8], R186 ;  /* 0x0003c8ba01007387 */ /* 0x000fe40000100a00 */
[----:B------:R-:W1:Y:S01]  /*b10f0*/  LDSM.16.M88.4 R184, [R252+0x7e100] ;  /* 0x07e10000fcb8783b */ /* 0x000e620000000200 */
[----:B------:R-:W-:Y:S01]  /*b1100*/  IMAD.MOV.U32 R159, RZ, RZ, R131 ;  /* 0x000000ffff9f7224 */ /* 0x000fe200078e0083 */
[----:B------:R-:W-:-:S05]  /*b1110*/  LOP3.LUT R131, R252, 0x40, RZ, 0x3c, !PT ;  /* 0x00000040fc837812 */ /* 0x000fca00078e3cff */
[----:B------:R-:W-:Y:S04]  /*b1120*/  LDSM.16.M88.4 R192, [R131+0x42080] ;  /* 0x0420800083c0783b */ /* 0x000fe80000000200 */
[----:B------:R-:W-:Y:S01]  /*b1130*/  LDSM.16.M88.4 R188, [R131+0x42100] ;  /* 0x0421000083bc783b */ /* 0x000fe20000000200 */
[----:B------:R-:W-:Y:S02]  /*b1140*/  IMAD.MOV.U32 R166, RZ, RZ, R245 ;  /* 0x000000ffffa67224 */ /* 0x000fe400078e00f5 */
[----:B------:R-:W-:Y:S01]  /*b1150*/  IMAD.MOV.U32 R167, RZ, RZ, R244 ;  /* 0x000000ffffa77224 */ /* 0x000fe200078e00f4 */
[----:B------:R-:W-:Y:S01]  /*b1160*/  MOV R158, R145 ;  /* 0x00000091009e7202 */ /* 0x000fe20000000f00 */
[----:B------:R-:W-:Y:S04]  /*b1170*/  LDSM.16.M88.4 R240, [R131+0x66080] ;  /* 0x0660800083f0783b */ /* 0x000fe80000000200 */
        /* <DEDUP_REMOVED lines=10> */
[----:B-1----:R-:W-:Y:S01]  /*b1220*/  STL.64 [R1+0x1340], R172 ;  /* 0x001340ac01007387 */ /* 0x002fe20000100a00 */
[----:B------:R4:W-:Y:S02]  /*b1230*/  STL.64 [R1+0x1348], R174 ;  /* 0x001348ae01007387 */ /* 0x0009e40000100a00 */
[----:B------:R-:W-:Y:S02]  /*b1240*/  STL.64 [R1+0x3d0], R184 ;  /* 0x0003d0b801007387 */ /* 0x000fe40000100a00 */
[----:B------:R-:W-:Y:S02]  /*b1250*/  STL.64 [R1+0x3d8], R186 ;  /* 0x0003d8ba01007387 */ /* 0x000fe40000100a00 */
[----:B------:R-:W-:Y:S01]  /*b1260*/  LDSM.16.M88.4 R184, [R131+0x40100] ;  /* 0x0401000083b8783b */ /* 0x000fe20000000200 */
[C---:B----4-:R-:W-:Y:S03]  /*b1270*/  HMMA.1688.F32.TF32 R172, R236.reuse, R250, R168 ;  /* 0x000000faecac723c */ /* 0x050fe600000810a8 */
[----:B------:R-:W1:Y:S04]  /*b1280*/  LDSM.16.M88.4 R168, [R252+0x7e180] ;  /* 0x07e18000fca8783b */ /* 0x000e680000000200 */
[----:B------:R-:W-:Y:S11]  /*b1290*/  LDSM.16.M88.4 R248, [R131+0x40080] ;  /* 0x0400800083f8783b */ /* 0x000ff60000000200 */
[----:B------:R-:W-:Y:S05]  /*b12a0*/  @!UPT UIADD3 URZ, URZ, URZ, URZ ;  /* 0x0000003f3f3ff290 */ /* 0x000fea000fffe03f */
[----:B------:R-:W-:Y:S01]  /*b12b0*/  STL.64 [R1+0x1150], R172 ;  /* 0x001150ac01007387 */ /* 0x000fe20000100a00 */
[----:B------:R-:W-:Y:S02]  /*b12c0*/  STL.64 [R1+0x1158], R174 ;  /* 0x001158ae01007387 */ /* 0x000fe40000100a00 */
[----:B------:R-:W4:Y:S01]  /*b12d0*/  LDSM.16.M88.4 R172, [R131+0x40180] ;  /* 0x0401800083ac783b */ /* 0x000f220000000200 */
[----:B-1----:R-:W-:Y:S03]  /*b12e0*/  STL.64 [R1+0x1350], R168 ;  /* 0x001350a801007387 */ /* 0x002fe60000100a00 */
[----:B------:R-:W-:Y:S02]  /*b12f0*/  STL.64 [R1+0x1358], R170 ;  /* 0x001358aa01007387 */ /* 0x000fe40000100a00 */
[----:B------:R-:W-:Y:S02]  /*b1300*/  STL.64 [R1+0x3f0], R184 ;  /* 0x0003f0b801007387 */ /* 0x000fe40000100a00 */
[----:B------:R-:W-:Y:S02]  /*b1310*/  STL.64 [R1+0x3f8], R186 ;  /* 0x0003f8ba01007387 */ /* 0x000fe40000100a00 */
[----:B------:R-:W1:Y:S04]  /*b1320*/  LDSM.16.M88.4 R184, [R131+0x42180] ;  /* 0x0421800083b8783b */ /* 0x000e680000000200 */
[----:B----4-:R4:W-:Y:S01]  /*b1330*/  STL.64 [R1+0x15f0], R172 ;  /* 0x0015f0ac01007387 */ /* 0x0109e20000100a00 */
[----:B------:R4:W-:Y:S03]  /*b1340*/  STL.64 [R1+0x15f8], R174 ;  /* 0x0015f8ae01007387 */ /* 0x0009e60000100a00 */
[----:B----4-:R-:W2:Y:S01]  /*b1350*/  LDL.LU R172, [R1+0x16b0] ;  /* 0x0016b00001ac7983 */ /* 0x010ea20000300800 */
[----:B------:R-:W2:Y:S02]  /*b1360*/  LDL.LU R173, [R1+0x16b4] ;  /* 0x0016b40001ad7983 */ /* 0x000ea40000300800 */
[----:B------:R-:W2:Y:S02]  /*b1370*/  LDL.LU R174, [R1+0x16b8] ;  /* 0x0016b80001ae7983 */ /* 0x000ea40000300800 */
[----:B------:R-:W2:Y:S01]  /*b1380*/  LDL.LU R175, [R1+0x16bc] ;  /* 0x0016bc0001af7983 */ /* 0x000ea20000300800 */
[----:B------:R-:W-:Y:S01]  /*b1390*/  STL.64 [R1], R192 ;  /* 0x000000c001007387 */ /* 0x000fe20000100a00 */
[----:B------:R-:W-:Y:S02]  /*b13a0*/  STL.64 [R1+0x8], R194 ;  /* 0x000008c201007387 */ /* 0x000fe40000100a00 */
[----:B------:R-:W-:Y:S02]  /*b13b0*/  STL.64 [R1+0x400], R188 ;  /* 0x000400bc01007387 */ /* 0x000fe40000100a00 */
[----:B------:R-:W-:Y:S01]  /*b13c0*/  STL.64 [R1+0x408], R190 ;  /* 0x000408be01007387 */ /* 0x000fe20000100a00 */
[----:B-1----:R-:W-:Y:S01]  /*b13d0*/  STL.64 [R1+0x15e0], R184 ;  /* 0x0015e0b801007387 */ /* 0x002fe20000100a00 */
[----:B------:R-:W-:Y:S02]  /*b13e0*/  STL.64 [R1+0x15e8], R186 ;  /* 0x0015e8ba01007387 */ /* 0x000fe40000100a00 */
[----:B------:R-:W-:Y:S01]  /*b13f0*/  LDSM.16.M88.4 R184, [R131+0x44100] ;  /* 0x0441000083b8783b */ /* 0x000fe20000000200 */
[C---:B--2---:R-:W-:Y:S01]  /*b1400*/  HMMA.1688.F32.TF32 R180, R236.reuse, R166, R180 ;  /* 0x000000a6ecb4723c */ /* 0x044fe200000810b4 */
[----:B------:R-:W1:Y:S07]  /*b1410*/  LDSM.16.M88.4 R164, [R131+0x44080] ;  /* 0x0440800083a4783b */ /* 0x000e6e0000000200 */
[----:B---3--:R-:W-:Y:S11]  /*b1420*/  HMMA.1688.F32.TF32 R176, R236, R158, R176 ;  /* 0x0000009eecb0723c */ /* 0x008ff600000810b0 */
[----:B------:R-:W-:Y:S04]  /*b1430*/  @!UPT UIADD3 URZ, URZ, URZ, URZ ;  /* 0x0000003f3f3ff290 */ /* 0x000fe8000fffe03f */
[----:B------:R-:W-:Y:S01]  /*b1440*/  STL.64 [R1+0x1140], R180 ;  /* 0x001140b401007387 */ /* 0x000fe20000100a00 */
[----:B------:R-:W-:Y:S02]  /*b1450*/  STL.64 [R1+0x1148], R182 ;  /* 0x001148b601007387 */ /* 0x000fe40000100a00 */
[----:B------:R-:W2:Y:S01]  /*b1460*/  LDSM.16.M88.4 R180, [R131+0x44180] ;  /* 0x0441800083b4783b */ /* 0x000ea20000000200 */
[----:B-1----:R-:W-:Y:S04]  /*b1470*/  STL.64 [R1+0x10], R164 ;  /* 0x000010a401007387 */ /* 0x002fe80000100a00 */
[----:B------:R-:W-:Y:S02]  /*b1480*/  STL.64 [R1+0x18], R166 ;  /* 0x000018a601007387 */ /* 0x000fe40000100a00 */
[----:B------:R-:W1:Y:S04]  /*b1490*/  LDSM.16.M88.4 R164, [R131+0x46080] ;  /* 0x0460800083a4783b */ /* 0x000e680000000200 */
[----:B------:R-:W-:Y:S02]  /*b14a0*/  STL.64 [R1+0x410], R184 ;  /* 0x000410b801007387 */ /* 0x000fe40000100a00 */
[----:B------:R-:W-:Y:S02]  /*b14b0*/  STL.64 [R1+0x418], R186 ;  /* 0x000418ba01007387 */ /* 0x000fe40000100a00 */
[----:B------:R-:W3:Y:S04]  /*b14c0*/  LDSM.16.M88.4 R184, [R131+0x46100] ;  /* 0x0461000083b8783b */ /* 0x000ee80000000200 */
[----:B------:R-:W-:Y:S01]  /*b14d0*/  LDSM.16.M88.4 R156, [R131+0x48100] ;  /* 0x04810000839c783b */ /* 0x000fe20000000200 */
[----:B------:R-:W-:-:S02]  /*b14e0*/  IMAD.MOV.U32 R170, RZ, RZ, R144 ;  /* 0x000000ffffaa7224 */ /* 0x000fc400078e0090 */
[----:B------:R-:W-:Y:S01]  /*b14f0*/  IMAD.MOV.U32 R171, RZ, RZ, R141 ;  /* 0x000000ffffab7224 */ /* 0x000fe200078e008d */
[----:B------:R-:W-:Y:S04]  /*b1500*/  LDSM.16.M88.4 R188, [R131+0x4e180] ;  /* 0x04e1800083bc783b */ /* 0x000fe80000000200 */
[----:B------:R-:W-:Y:S04]  /*b1510*/  LDSM.16.M88.4 R192, [R131+0x54180] ;  /* 0x0541800083c0783b */ /* 0x000fe80000000200 */
[----:B--2---:R-:W-:Y:S01]  /*b1520*/  STL.64 [R1+0x15d0], R180 ;  /* 0x0015d0b401007387 */ /* 0x004fe20000100a00 */
[----:B------:R-:W-:Y:S02]  /*b1530*/  STL.64 [R1+0x15d8], R182 ;  /* 0x0015d8b601007387 */ /* 0x000fe40000100a00 */
[----:B------:R-:W2:Y:S01]  /*b1540*/  LDSM.16.M88.4 R180, [R131+0x46180] ;  /* 0x0461800083b4783b */ /* 0x000ea20000000200 */
[----:B-1----:R1:W-:Y:S04]  /*b1550*/  STL.64 [R1+0x20], R164 ;  /* 0x000020a401007387 */ /* 0x0023e80000100a00 */
[----:B------:R2:W-:Y:S04]  /*b1560*/  STL.64 [R1+0x28], R166 ;  /* 0x000028a601007387 */ /* 0x0005e80000100a00 */
[----:B-1----:R-:W4:Y:S01]  /*b1570*/  LDL.LU R164, [R1+0x16d0] ;  /* 0x0016d00001a47983 */ /* 0x002f220000300800 */
[----:B---3--:R-:W-:Y:S02]  /*b1580*/  STL.64 [R1+0x420], R184 ;  /* 0x000420b801007387 */ /* 0x008fe40000100a00 */
[----:B------:R-:W-:Y:S02]  /*b1590*/  STL.64 [R1+0x428], R186 ;  /* 0x000428ba01007387 */ /* 0x000fe40000100a00 */
[----:B------:R-:W-:Y:S04]  /*b15a0*/  LDSM.16.M88.4 R184, [R131+0x50080] ;  /* 0x0500800083b8783b */ /* 0x000fe80000000200 */
[----:B--2---:R-:W-:Y:S01]  /*b15b0*/  STL.64 [R1+0x13c0], R180 ;  /* 0x0013c0b401007387 */ /* 0x004fe20000100a00 */
[----:B------:R-:W-:Y:S02]  /*b15c0*/  STL.64 [R1+0x13c8], R182 ;  /* 0x0013c8b601007387 */ /* 0x000fe40000100a00 */
[----:B------:R-:W1:Y:S04]  /*b15d0*/  LDSM.16.M88.4 R180, [R131+0x48080] ;  /* 0x0480800083b4783b */ /* 0x000e680000000200 */
[----:B------:R-:W4:Y:S01]  /*b15e0*/  LDL.LU R165, [R1+0x16d4] ;  /* 0x0016d40001a57983 */ /* 0x000f220000300800 */
[----:B------:R-:W4:Y:S01]  /*b15f0*/  LDL.LU R166, [R1+0x16d8] ;  /* 0x0016d80001a67983 */ /* 0x000f220000300800 */
[----:B------:R-:W4:Y:S03]  /*b1600*/  LDL.LU R167, [R1+0x16dc] ;  /* 0x0016dc0001a77983 */ /* 0x000f260000300800 */
[----:B-1----:R-:W-:Y:S01]  /*b1610*/  STL.64 [R1+0x30], R180 ;  /* 0x000030b401007387 */ /* 0x002fe20000100a00 */
[----:B------:R-:W-:Y:S02]  /*b1620*/  STL.64 [R1+0x38], R182 ;  /* 0x000038b601007387 */ /* 0x000fe40000100a00 */
[----:B------:R-:W1:Y:S04]  /*b1630*/  LDSM.16.M88.4 R180, [R131+0x48180] ;  /* 0x0481800083b4783b */ /* 0x000e680000000200 */
[----:B------:R-:W-:Y:S01]  /*b1640*/  STL.64 [R1+0x1130], R176 ;  /* 0x001130b001007387 */ /* 0x000fe20000100a00 */
[----:B------:R-:W-:Y:S02]  /*b1650*/  STL.64 [R1+0x1138], R178 ;  /* 0x001138b201007387 */ /* 0x000fe40000100a00 */
[----:B------:R-:W2:Y:S04]  /*b1660*/  LDSM.16.M88.4 R176, [R131+0x4a080] ;  /* 0x04a0800083b0783b */ /* 0x000ea80000000200 */
[----:B------:R-:W-:Y:S02]  /*b1670*/  STL.64 [R1+0x430], R156 ;  /* 0x0004309c01007387 */ /* 0x000fe40000100a00 */
[----:B------:R-:W-:Y:S02]  /*b1680*/  STL.64 [R1+0x438], R158 ;  /* 0x0004389e01007387 */ /* 0x000fe40000100a00 */
[----:B------:R-:W3:Y:S04]  /*b1690*/  LDSM.16.M88.4 R156, [R131+0x4a100] ;  /* 0x04a10000839c783b */ /* 0x000ee80000000200 */
[----:B-1----:R-:W-:Y:S01]  /*b16a0*/  STL.64 [R1+0x13b0], R180 ;  /* 0x0013b0b401007387 */ /* 0x002fe20000100a00 */
[----:B------:R-:W-:Y:S02]  /*b16b0*/  STL.64 [R1+0x13b8], R182 ;  /* 0x0013b8b601007387 */ /* 0x000fe40000100a00 */
[----:B------:R-:W1:Y:S04]  /*b16c0*/  LDSM.16.M88.4 R180, [R131+0x4a180] ;  /* 0x04a1800083b4783b */ /* 0x000e680000000200 */
[----:B--2---:R-:W-:Y:S01]  /*b16d0*/  STL.64 [R1+0x40], R176 ;  /* 0x000040b001007387 */ /* 0x004fe20000100a00 */
[----:B------:R-:W-:Y:S02]  /*b16e0*/  STL.64 [R1+0x48], R178 ;  /* 0x000048b201007387 */ /* 0x000fe40000100a00 */
[----:B------:R-:W2:Y:S04]  /*b16f0*/  LDSM.16.M88.4 R176, [R131+0x4c080] ;  /* 0x04c0800083b0783b */ /* 0x000ea80000000200 */
[----:B---3--:R-:W-:Y:S01]  /*b1700*/  STL.64 [R1+0x3e0], R156 ;  /* 0x0003e09c01007387 */ /* 0x008fe20000100a00 */
[----:B------:R-:W-:Y:S04]  /*b1710*/  STL.64 [R1+0x3e8], R158 ;  /* 0x0003e89e01007387 */ /* 0x000fe80000100a00 */
[----:B-1----:R1:W-:Y:S01]  /*b1720*/  STL.64 [R1+0x13a0], R180 ;  /* 0x0013a0b401007387 */ /* 0x0023e20000100a00 */
[----:B------:R3:W-:Y:S02]  /*b1730*/  STL.64 [R1+0x13a8], R182 ;  /* 0x0013a8b601007387 */ /* 0x0007e40000100a00 */
[----:B--2---:R-:W-:Y:S02]  /*b1740*/  STL.64 [R1+0x50], R176 ;  /* 0x000050b001007387 */ /* 0x004fe40000100a00 */
[----:B------:R-:W-:Y:S02]  /*b1750*/  STL.64 [R1+0x58], R178 ;  /* 0x000058b201007387 */ /* 0x000fe40000100a00 */
[----:B------:R-:W2:Y:S04]  /*b1760*/  LDSM.16.M88.4 R176, [R131+0x4c100] ;  /* 0x04c1000083b0783b */ /* 0x000ea80000000200 */
[----:B-1----:R-:W4:Y:S01]  /*b1770*/  LDL.LU R180, [R1+0x16f0] ;  /* 0x0016f00001b47983 */ /* 0x002f220000300800 */
[----:B------:R-:W4:Y:S02]  /*b1780*/  LDL.LU R181, [R1+0x16f4] ;  /* 0x0016f40001b57983 */ /* 0x000f240000300800 */
[----:B---3--:R-:W3:Y:S01]  /*b1790*/  LDL.LU R182, [R1+0x16f8] ;  /* 0x0016f80001b67983 */ /* 0x008ee20000300800 */
[C---:B------:R-:W-:Y:S01]  /*b17a0*/  HMMA.1688.F32.TF32 R172, R236.reuse, R170, R172 ;  /* 0x000000aaecac723c */ /* 0x040fe200000810ac */
[----:B------:R-:W-:Y:S01]  /*b17b0*/  IMAD.MOV.U32 R183, RZ, RZ, R3 ;  /* 0x000000ffffb77224 */ /* 0x000fe200078e0003 */
[----:B------:R-:W1:Y:S04]  /*b17c0*/  LDSM.16.M88.4 R168, [R131+0x4c180] ;  /* 0x04c1800083a8783b */ /* 0x000e680000000200 */
[----:B--2---:R-:W-:Y:S01]  /*b17d0*/  STL.64 [R1+0x1d0], R176 ;  /* 0x0001d0b001007387 */ /* 0x004fe20000100a00 */
[----:B------:R-:W-:Y:S02]  /*b17e0*/  STL.64 [R1+0x1d8], R178 ;  /* 0x0001d8b201007387 */ /* 0x000fe40000100a00 */
[----:B------:R-:W-:Y:S11]  /*b17f0*/  IMAD.MOV.U32 R3, RZ, RZ, R179 ;  /* 0x000000ffff037224 */ /* 0x000ff600078e00b3 */
[----:B------:R-:W-:Y:S03]  /*b1800*/  @!UPT UIADD3 URZ, URZ, URZ, URZ ;  /* 0x0000003f3f3ff290 */ /* 0x000fe6000fffe03f */
[----:B------:R-:W-:Y:S01]  /*b1810*/  STL.64 [R1+0x1120], R172 ;  /* 0x001120ac01007387 */ /* 0x000fe20000100a00 */
[----:B------:R-:W2:Y:S04]  /*b1820*/  LDSM.16.M88.4 R176, [R131+0x4e080] ;  /* 0x04e0800083b0783b */ /* 0x000ea80000000200 */
[----:B------:R-:W-:Y:S02]  /*b1830*/  STL.64 [R1+0x1128], R174 ;  /* 0x001128ae01007387 */ /* 0x000fe40000100a00 */
[----:B------:R-:W2:Y:S02]  /*b1840*/  LDSM.16.M88.4 R172, [R131+0x4e100] ;  /* 0x04e1000083ac783b */ /* 0x000ea40000000200 */
[----:B-1----:R-:W-:Y:S02]  /*b1850*/  STL.64 [R1+0x1390], R168 ;  /* 0x001390a801007387 */ /* 0x002fe40000100a00 */
[----:B------:R-:W-:Y:S02]  /*b1860*/  STL.64 [R1+0x1398], R170 ;  /* 0x001398aa01007387 */ /* 0x000fe40000100a00 */
[----:B--2---:R1:W-:Y:S01]  /*b1870*/  STL.64 [R1+0x60], R176 ;  /* 0x000060b001007387 */ /* 0x0043e20000100a00 */
[----:B------:R2:W-:Y:S02]  /*b1880*/  STL.64 [R1+0x68], R178 ;  /* 0x000068b201007387 */ /* 0x0005e40000100a00 */
[----:B------:R-:W-:Y:S02]  /*b1890*/  STL.64 [R1+0x1c0], R172 ;  /* 0x0001c0ac01007387 */ /* 0x000fe40000100a00 */
[----:B------:R-:W-:Y:S02]  /*b18a0*/  STL.64 [R1+0x1c8], R174 ;  /* 0x0001c8ae01007387 */ /* 0x000fe40000100a00 */
[----:B------:R-:W2:Y:S04]  /*b18b0*/  LDSM.16.M88.4 R172, [R131+0x50100] ;  /* 0x0501000083ac783b */ /* 0x000ea80000000200 */
[----:B-1----:R-:W3:Y:S01]  /*b18c0*/  LDL.LU R176, [R1+0x1700] ;  /* 0x0017000001b07983 */ /* 0x002ee20000300800 */
[----:B------:R-:W3:Y:S02]  /*b18d0*/  LDL.LU R177, [R1+0x1704] ;  /* 0x0017040001b17983 */ /* 0x000ee40000300800 */
[----:B--2---:R-:W2:Y:S01]  /*b18e0*/  LDL.LU R178, [R1+0x1708] ;  /* 0x0017080001b27983 */ /* 0x004ea20000300800 */
[----:B------:R-:W2:Y:S04]  /*b18f0*/  LDL.LU R179, [R1+0x170c] ;  /* 0x00170c0001b37983 */ /* 0x000ea80000300800 */
[----:B------:R-:W-:Y:S01]  /*b1900*/  STL.64 [R1+0x1380], R188 ;  /* 0x001380bc01007387 */ /* 0x000fe20000100a00 */
[----:B------:R-:W-:Y:S02]  /*b1910*/  STL.64 [R1+0x1388], R190 ;  /* 0x001388be01007387 */ /* 0x000fe40000100a00 */
[----:B------:R-:W1:Y:S04]  /*b1920*/  LDSM.16.M88.4 R188, [R131+0x50180] ;  /* 0x0501800083bc783b */ /* 0x000e680000000200 */
[----:B------:R-:W-:Y:S01]  /*b1930*/  STL.64 [R1+0x70], R184 ;  /* 0x000070b801007387 */ /* 0x000fe20000100a00 */
[----:B------:R4:W-:Y:S04]  /*b1940*/  STL.64 [R1+0x78], R186 ;  /* 0x000078ba01007387 */ /* 0x0009e80000100a00 */
[----:B------:R-:W-:Y:S01]  /*b1950*/  STL.64 [R1+0x1b0], R172 ;  /* 0x0001b0ac01007387 */ /* 0x000fe20000100a00 */
[----:B------:R-:W-:Y:S02]  /*b1960*/  STL.64 [R1+0x1b8], R174 ;  /* 0x0001b8ae01007387 */ /* 0x000fe40000100a00 */
[----:B------:R-:W4:Y:S01]  /*b1970*/  LDSM.16.M88.4 R172, [R131+0x52080] ;  /* 0x0520800083ac783b */ /* 0x000f220000000200 */
[----:B-1----:R-:W-:Y:S03]  /*b1980*/  STL.64 [R1+0x1370], R188 ;  /* 0x001370bc01007387 */ /* 0x002fe60000100a00 */
[----:B------:R-:W-:Y:S02]  /*b1990*/  STL.64 [R1+0x1378], R190 ;  /* 0x001378be01007387 */ /* 0x000fe40000100a00 */
[----:B------:R-:W-:Y:S01]  /*b19a0*/  LDSM.16.M88.4 R188, [R131+0x52180] ;  /* 0x0521800083bc783b */ /* 0x000fe20000000200 */
[----:B----4-:R-:W-:Y:S03]  /*b19b0*/  HMMA.1688.F32.TF32 R184, R236, R246, R164 ;  /* 0x000000f6ecb8723c */ /* 0x010fe600000810a4 */
[----:B------:R-:W-:Y:S01]  /*b19c0*/  IMAD.MOV.U32 R158, RZ, RZ, R140 ;  /* 0x000000ffff9e7224 */ /* 0x000fe200078e008c */
[----:B------:R-:W-:Y:S01]  /*b19d0*/  MOV R159, R137 ;  /* 0x00000089009f7202 */ /* 0x000fe20000000f00 */
[----:B------:R-:W-:-:S02]  /*b19e0*/  IMAD.MOV.U32 R170, RZ, RZ, R136 ;  /* 0x000000ffffaa7224 */ /* 0x000fc400078e0088 */
[----:B------:R-:W-:Y:S01]  /*b19f0*/  IMAD.MOV.U32 R171, RZ, RZ, R130 ;  /* 0x000000ffffab7224 */ /* 0x000fe200078e0082 */
[----:B------:R-:W-:Y:S11]  /*b1a00*/  LDSM.16.M88.4 R244, [R131+0x54080] ;  /* 0x0540800083f4783b */ /* 0x000ff60000000200 */
[----:B------:R-:W-:Y:S04]  /*b1a10*/  @!UPT UIADD3 URZ, URZ, URZ, URZ ;  /* 0x0000003f3f3ff290 */ /* 0x000fe8000fffe03f */
[----:B------:R-:W-:Y:S01]  /*b1a20*/  STL.64 [R1+0x1110], R184 ;  /* 0x001110b801007387 */ /* 0x000fe20000100a00 */
[----:B------:R-:W-:Y:S02]  /*b1a30*/  STL.64 [R1+0x1118], R186 ;  /* 0x001118ba01007387 */ /* 0x000fe40000100a00 */
[----:B------:R-:W1:Y:S04]  /*b1a40*/  LDSM.16.M88.4 R184, [R131+0x52100] ;  /* 0x0521000083b8783b */ /* 0x000e680000000200 */
[----:B------:R4:W-:Y:S01]  /*b1a50*/  STL.64 [R1+0x80], R172 ;  /* 0x000080ac01007387 */ /* 0x0009e20000100a00 */
[----:B------:R4:W-:Y:S04]  /*b1a60*/  STL.64 [R1+0x88], R174 ;  /* 0x000088ae01007387 */ /* 0x0009e80000100a00 */
[----:B----4-:R-:W4:Y:S01]  /*b1a70*/  LDL.LU R172, [R1+0x1a70] ;  /* 0x001a700001ac7983 */ /* 0x010f220000300800 */
[----:B------:R-:W4:Y:S02]  /*b1a80*/  LDL.LU R173, [R1+0x1a74] ;  /* 0x001a740001ad7983 */ /* 0x000f240000300800 */
[----:B------:R-:W4:Y:S02]  /*b1a90*/  LDL.LU R174, [R1+0x1a78] ;  /* 0x001a780001ae7983 */ /* 0x000f240000300800 */
[----:B------:R-:W4:Y:S01]  /*b1aa0*/  LDL.LU R175, [R1+0x1a7c] ;  /* 0x001a7c0001af7983 */ /* 0x000f220000300800 */
[----:B-1----:R-:W-:Y:S01]  /*b1ab0*/  STL.64 [R1+0x1a0], R184 ;  /* 0x0001a0b801007387 */ /* 0x002fe20000100a00 */
[----:B------:R-:W-:Y:S02]  /*b1ac0*/  STL.64 [R1+0x1a8], R186 ;  /* 0x0001a8ba01007387 */ /* 0x000fe40000100a00 */
[----:B------:R-:W1:Y:S04]  /*b1ad0*/  LDSM.16.M88.4 R184, [R131+0x54100] ;  /* 0x0541000083b8783b */ /* 0x000e680000000200 */
[----:B------:R-:W-:Y:S01]  /*b1ae0*/  STL.64 [R1+0x1360], R188 ;  /* 0x001360bc01007387 */ /* 0x000fe20000100a00 */
[----:B------:R-:W-:Y:S02]  /*b1af0*/  STL.64 [R1+0x1368], R190 ;  /* 0x001368be01007387 */ /* 0x000fe40000100a00 */
[----:B------:R-:W3:Y:S02]  /*b1b00*/  LDSM.16.M88.4 R188, [R131+0x56080] ;  /* 0x0560800083bc783b */ /* 0x000ee40000000200 */
[----:B-1----:R-:W-:Y:S02]  /*b1b10*/  STL.64 [R1+0x190], R184 ;  /* 0x000190b801007387 */ /* 0x002fe40000100a00 */
[----:B------:R3:W-:Y:S02]  /*b1b20*/  STL.64 [R1+0x198], R186 ;  /* 0x000198ba01007387 */ /* 0x0007e40000100a00 */
[----:B---3--:R-:W-:Y:S01]  /*b1b30*/  HMMA.1688.F32.TF32 R184, R236, R158, R180 ;  /* 0x0000009eecb8723c */ /* 0x008fe200000810b4 */
[----:B------:R-:W1:Y:S04]  /*b1b40*/  LDSM.16.M88.4 R180, [R131+0x56100] ;  /* 0x0561000083b4783b */ /* 0x000e680000000200 */
[----:B------:R-:W-:Y:S01]  /*b1b50*/  STL.64 [R1+0x1600], R192 ;  /* 0x001600c001007387 */ /* 0x000fe20000100a00 */
[----:B------:R-:W-:Y:S02]  /*b1b60*/  STL.64 [R1+0x1608], R194 ;  /* 0x001608c201007387 */ /* 0x000fe40000100a00 */
[----:B------:R-:W-:Y:S02]  /*b1b70*/  STL.64 [R1+0x90], R188 ;  /* 0x000090bc01007387 */ /* 0x000fe40000100a00 */
[----:B------:R-:W-:Y:S01]  /*b1b80*/  STL.64 [R1+0x98], R190 ;  /* 0x000098be01007387 */ /* 0x000fe20000100a00 */
[----:B------:R-:W3:Y:S04]  /*b1b90*/  LDL.LU R156, [R1+0x1bb0] ;  /* 0x001bb000019c7983 */ /* 0x000ee80000300800 */
[----:B------:R-:W1:Y:S01]  /*b1ba0*/  LDSM.16.M88.4 R188, [R131+0x56180] ;  /* 0x0561800083bc783b */ /* 0x000e620000000200 */
[----:B------:R-:W-:Y:S01]  /*b1bb0*/  MOV R166, R129 ;  /* 0x0000008100a67202 */ /* 0x000fe20000000f00 */
[----:B------:R-:W-:-:S02]  /*b1bc0*/  IMAD.MOV.U32 R167, RZ, RZ, R128 ;  /* 0x000000ffffa77224 */ /* 0x000fc400078e0080 */
[----:B------:R-:W-:Y:S04]  /*b1bd0*/  LDSM.16.M88.4 R192, [R131+0x7c080] ;  /* 0x07c0800083c0783b */ /* 0x000fe80000000200 */
[----:B------:R-:W-:Y:S01]  /*b1be0*/  STL.64 [R1+0x1100], R184 ;  /* 0x001100b801007387 */ /* 0x000fe20000100a00 */
[----:B------:R-:W-:Y:S02]  /*b1bf0*/  STL.64 [R1+0x1108], R186 ;  /* 0x001108ba01007387 */ /* 0x000fe40000100a00 */
[----:B------:R-:W-:Y:S01]  /*b1c00*/  LDSM.16.M88.4 R184, [R131+0x58100] ;  /* 0x0581000083b8783b */ /* 0x000fe20000000200 */
[----:B-1----:R-:W-:Y:S03]  /*b1c10*/  STL.64 [R1+0x180], R180 ;  /* 0x000180b401007387 */ /* 0x002fe60000100a00 */
[----:B------:R-:W-:Y:S02]  /*b1c20*/  STL.64 [R1+0x188], R182 ;  /* 0x000188b601007387 */ /* 0x000fe40000100a00 */
[----:B------:R-:W1:Y:S04]  /*b1c30*/  LDSM.16.M88.4 R180, [R131+0x58080] ;  /* 0x0580800083b4783b */ /* 0x000e680000000200 */
[----:B------:R-:W3:Y:S01]  /*b1c40*/  LDL.LU R157, [R1+0x1bb4] ;  /* 0x001bb400019d7983 */ /* 0x000ee20000300800 */
[----:B------:R-:W3:Y:S01]  /*b1c50*/  LDL.LU R158, [R1+0x1bb8] ;  /* 0x001bb800019e7983 */ /* 0x000ee20000300800 */
[----:B------:R-:W3:Y:S02]  /*b1c60*/  LDL.LU R159, [R1+0x1bbc] ;  /* 0x001bbc00019f7983 */ /* 0x000ee40000300800 */
[----:B------:R-:W-:Y:S02]  /*b1c70*/  STL.64 [R1+0x1610], R188 ;  /* 0x001610bc01007387 */ /* 0x000fe40000100a00 */
[----:B------:R-:W-:Y:S02]  /*b1c80*/  STL.64 [R1+0x1618], R190 ;  /* 0x001618be01007387 */ /* 0x000fe40000100a00 */
[----:B------:R-:W2:Y:S04]  /*b1c90*/  LDSM.16.M88.4 R188, [R131+0x58180] ;  /* 0x0581800083bc783b */ /* 0x000ea80000000200 */
[----:B-1----:R-:W-:Y:S01]  /*b1ca0*/  STL.64 [R1+0xa0], R180 ;  /* 0x0000a0b401007387 */ /* 0x002fe20000100a00 */
[----:B------:R-:W-:Y:S02]  /*b1cb0*/  STL.64 [R1+0xa8], R182 ;  /* 0x0000a8b601007387 */ /* 0x000fe40000100a00 */
[----:B------:R-:W1:Y:S04]  /*b1cc0*/  LDSM.16.M88.4 R180, [R131+0x5a080] ;  /* 0x05a0800083b4783b */ /* 0x000e680000000200 */
[----:B------:R-:W-:Y:S01]  /*b1cd0*/  STL.64 [R1+0x170], R184 ;  /* 0x000170b801007387 */ /* 0x000fe20000100a00 */
[----:B------:R-:W-:Y:S02]  /*b1ce0*/  STL.64 [R1+0x178], R186 ;  /* 0x000178ba01007387 */ /* 0x000fe40000100a00 */
[----:B------:R-:W1:Y:S04]  /*b1cf0*/  LDSM.16.M88.4 R184, [R131+0x5a100] ;  /* 0x05a1000083b8783b */ /* 0x000e680000000200 */
[----:B--2---:R-:W-:Y:S01]  /*b1d00*/  STL.64 [R1+0x1620], R188 ;  /* 0x001620bc01007387 */ /* 0x004fe20000100a00 */
[----:B------:R-:W-:Y:S01]  /*b1d10*/  STL.64 [R1+0x1628], R190 ;  /* 0x001628be01007387 */ /* 0x000fe20000100a00 */
[C---:B------:R-:W-:Y:S03]  /*b1d20*/  HMMA.1688.F32.TF32 R168, R236.reuse, R170, R176 ;  /* 0x000000aaeca8723c */ /* 0x040fe600000810b0 */
[----:B------:R-:W-:Y:S04]  /*b1d30*/  LDSM.16.M88.4 R176, [R131+0x5c080] ;  /* 0x05c0800083b0783b */ /* 0x000fe80000000200 */
[----:B------:R-:W-:Y:S04]  /*b1d40*/  LDSM.16.M88.4 R188, [R131+0x74180] ;  /* 0x0741800083bc783b */ /* 0x000fe80000000200 */
[----:B-1----:R-:W-:Y:S01]  /*b1d50*/  STL.64 [R1+0xb0], R180 ;  /* 0x0000b0b401007387 */ /* 0x002fe20000100a00 */
[----:B------:R-:W-:Y:S02]  /*b1d60*/  STL.64 [R1+0xb8], R182 ;  /* 0x0000b8b601007387 */ /* 0x000fe40000100a00 */
[----:B------:R-:W1:Y:S04]  /*b1d70*/  LDSM.16.M88.4 R180, [R131+0x5a180] ;  /* 0x05a1800083b4783b */ /* 0x000e680000000200 */
[----:B------:R-:W-:Y:S01]  /*b1d80*/  STL.64 [R1+0x160], R184 ;  /* 0x000160b801007387 */ /* 0x000fe20000100a00 */
[----:B------:R-:W-:Y:S04]  /*b1d90*/  STL.64 [R1+0x168], R186 ;  /* 0x000168ba01007387 */ /* 0x000fe80000100a00 */
[----:B------:R-:W-:Y:S02]  /*b1da0*/  STL.64 [R1+0x10f0], R168 ;  /* 0x0010f0a801007387 */ /* 0x000fe40000100a00 */
[----:B------:R-:W-:Y:S02]  /*b1db0*/  STL.64 [R1+0x10f8], R170 ;  /* 0x0010f8aa01007387 */ /* 0x000fe40000100a00 */
[----:B------:R-:W2:Y:S04]  /*b1dc0*/  LDSM.16.M88.4 R168, [R131+0x5c100] ;  /* 0x05c1000083a8783b */ /* 0x000ea80000000200 */
[----:B------:R-:W-:Y:S04]  /*b1dd0*/  LDSM.16.M88.4 R184, [R131+0x66100] ;  /* 0x0661000083b8783b */ /* 0x000fe80000000200 */
[----:B-1----:R-:W-:Y:S01]  /*b1de0*/  STL.64 [R1+0x1630], R180 ;  /* 0x001630b401007387 */ /* 0x002fe20000100a00 */
[----:B------:R-:W-:Y:S02]  /*b1df0*/  STL.64 [R1+0x1638], R182 ;  /* 0x001638b601007387 */ /* 0x000fe40000100a00 */
[----:B------:R-:W1:Y:S04]  /*b1e00*/  LDSM.16.M88.4 R180, [R131+0x5c180] ;  /* 0x05c1800083b4783b */ /* 0x000e680000000200 */
[----:B------:R-:W-:Y:S01]  /*b1e10*/  STL.64 [R1+0xc0], R176 ;  /* 0x0000c0b001007387 */ /* 0x000fe20000100a00 */
[----:B------:R-:W-:Y:S02]  /*b1e20*/  STL.64 [R1+0xc8], R178 ;  /* 0x0000c8b201007387 */ /* 0x000fe40000100a00 */
[----:B------:R-:W4:Y:S04]  /*b1e30*/  LDSM.16.M88.4 R176, [R131+0x5e080] ;  /* 0x05e0800083b0783b */ /* 0x000f280000000200 */
[----:B--2---:R2:W-:Y:S02]  /*b1e40*/  STL.64 [R1+0x150], R168 ;  /* 0x000150a801007387 */ /* 0x0045e40000100a00 */
[----:B------:R1:W-:Y:S01]  /*b1e50*/  STL.64 [R1+0x158], R170 ;  /* 0x000158aa01007387 */ /* 0x0003e20000100a00 */
[----:B--2---:R-:W2:Y:S04]  /*b1e60*/  LDL.LU R168, [R1+0x1bc0] ;  /* 0x001bc00001a87983 */ /* 0x004ea80000300800 */
[----:B-1----:R-:W-:Y:S01]  /*b1e70*/  STL.64 [R1+0x1680], R180 ;  /* 0x001680b401007387 */ /* 0x002fe20000100a00 */
[----:B------:R-:W-:Y:S02]  /*b1e80*/  STL.64 [R1+0x1688], R182 ;  /* 0x001688b601007387 */ /* 0x000fe40000100a00 */
[----:B----4-:R-:W-:Y:S01]  /*b1e90*/  STL.64 [R1+0xd0], R176 ;  /* 0x0000d0b001007387 */ /* 0x010fe20000100a00 */
[----:B------:R-:W-:Y:S04]  /*b1ea0*/  STL.64 [R1+0xd8], R178 ;  /* 0x0000d8b201007387 */ /* 0x000fe80000100a00 */
[----:B------:R-:W2:Y:S01]  /*b1eb0*/  LDL.LU R169, [R1+0x1bc4] ;  /* 0x001bc40001a97983 */ /* 0x000ea20000300800 */
[----:B------:R-:W2:Y:S02]  /*b1ec0*/  LDL.LU R170, [R1+0x1bc8] ;  /* 0x001bc80001aa7983 */ /* 0x000ea40000300800 */
[----:B------:R-:W2:Y:S01]  /*b1ed0*/  LDL.LU R171, [R1+0x1bcc] ;  /* 0x001bcc0001ab7983 */ /* 0x000ea20000300800 */
[----:B------:R-:W1:Y:S04]  /*b1ee0*/  LDSM.16.M88.4 R176, [R131+0x5e100] ;  /* 0x05e1000083b0783b */ /* 0x000e680000000200 */
[----:B------:R-:W4:Y:S01]  /*b1ef0*/  LDSM.16.M88.4 R180, [R131+0x5e180] ;  /* 0x05e1800083b4783b */ /* 0x000f220000000200 */
[C---:B------:R-:W-:Y:S01]  /*b1f00*/  HMMA.1688.F32.TF32 R164, R236.reuse, R166, R172 ;  /* 0x000000a6eca4723c */ /* 0x040fe200000810ac */
[----:B------:R-:W-:Y:S02]  /*b1f10*/  LDSM.16.M88.4 R172, [R131+0x60100] ;  /* 0x0601000083ac783b */ /* 0x000fe40000000200 */
[----:B-1----:R-:W-:Y:S02]  /*b1f20*/  STL.64 [R1+0x140], R176 ;  /* 0x000140b001007387 */ /* 0x002fe40000100a00 */
[----:B------:R-:W-:Y:S02]  /*b1f30*/  STL.64 [R1+0x148], R178 ;  /* 0x000148b201007387 */ /* 0x000fe40000100a00 */
[----:B------:R-:W1:Y:S04]  /*b1f40*/  LDSM.16.M88.4 R176, [R131+0x60080] ;  /* 0x0600800083b0783b */ /* 0x000e680000000200 */
[----:B----4-:R-:W-:Y:S01]  /*b1f50*/  STL.64 [R1+0x1690], R180 ;  /* 0x001690b401007387 */ /* 0x010fe20000100a00 */
[----:B------:R-:W-:Y:S11]  /*b1f60*/  STL.64 [R1+0x1698], R182 ;  /* 0x001698b601007387 */ /* 0x000ff60000100a00 */
[----:B------:R-:W-:Y:S02]  /*b1f70*/  STL.64 [R1+0x10e0], R164 ;  /* 0x0010e0a401007387 */ /* 0x000fe40000100a00 */
[----:B------:R-:W-:Y:S02]  /*b1f80*/  STL.64 [R1+0x10e8], R166 ;  /* 0x0010e8a601007387 */ /* 0x000fe40000100a00 */
[----:B------:R-:W4:Y:S04]  /*b1f90*/  LDSM.16.M88.4 R164, [R131+0x60180] ;  /* 0x0601800083a4783b */ /* 0x000f280000000200 */
[----:B------:R-:W-:Y:S04]  /*b1fa0*/  LDSM.16.M88.4 R180, [R131+0x62180] ;  /* 0x0621800083b4783b */ /* 0x000fe80000000200 */
[----:B-1----:R-:W-:Y:S01]  /*b1fb0*/  STL.64 [R1+0xe0], R176 ;  /* 0x0000e0b001007387 */ /* 0x002fe20000100a00 */
[----:B------:R-:W-:Y:S02]  /*b1fc0*/  STL.64 [R1+0xe8], R178 ;  /* 0x0000e8b201007387 */ /* 0x000fe40000100a00 */
[----:B------:R-:W1:Y:S04]  /*b1fd0*/  LDSM.16.M88.4 R176, [R131+0x62080] ;  /* 0x0620800083b0783b */ /* 0x000e680000000200 */
[----:B------:R-:W-:Y:S01]  /*b1fe0*/  STL.64 [R1+0x130], R172 ;  /* 0x000130ac01007387 */ /* 0x000fe20000100a00 */
[----:B------:R-:W-:Y:S02]  /*b1ff0*/  STL.64 [R1+0x138], R174 ;  /* 0x000138ae01007387 */ /* 0x000fe40000100a00 */
[----:B------:R-:W1:Y:S04]  /*b2000*/  LDSM.16.M88.4 R172, [R131+0x62100] ;  /* 0x0621000083ac783b */ /* 0x000e680000000200 */
[----:B----4-:R4:W-:Y:S02]  /*b2010*/  STL.64 [R1+0x16a0], R164 ;  /* 0x0016a0a401007387 */ /* 0x0109e40000100a00 */
[----:B------:R1:W-:Y:S01]  /*b2020*/  STL.64 [R1+0x16a8], R166 ;  /* 0x0016a8a601007387 */ /* 0x0003e20000100a00 */
[----:B----4-:R-:W4:Y:S04]  /*b2030*/  LDL.LU R164, [R1+0x1bd0] ;  /* 0x001bd00001a47983 */ /* 0x010f280000300800 */
[----:B-1----:R-:W-:Y:S01]  /*b2040*/  STL.64 [R1+0xf0], R176 ;  /* 0x0000f0b001007387 */ /* 0x002fe20000100a00 */
[----:B------:R-:W-:Y:S02]  /*b2050*/  STL.64 [R1+0xf8], R178 ;  /* 0x0000f8b201007387 */ /* 0x000fe40000100a00 */
[----:B------:R-:W-:Y:S02]  /*b2060*/  STL.64 [R1+0x120], R172 ;  /* 0x000120ac01007387 */ /* 0x000fe40000100a00 */
[----:B------:R3:W-:Y:S01]  /*b2070*/  STL.64 [R1+0x128], R174 ;  /* 0x000128ae01007387 */ /* 0x0007e20000100a00 */
[----:B------:R-:W4:Y:S01]  /*b2080*/  LDL.LU R165, [R1+0x1bd4] ;  /* 0x001bd40001a57983 */ /* 0x000f220000300800 */
[----:B------:R-:W4:Y:S02]  /*b2090*/  LDL.LU R166, [R1+0x1bd8] ;  /* 0x001bd80001a67983 */ /* 0x000f240000300800 */
[----:B------:R-:W4:Y:S01]  /*b20a0*/  LDL.LU R167, [R1+0x1bdc] ;  /* 0x001bdc0001a77983 */ /* 0x000f220000300800 */
[----:B------:R-:W1:Y:S01]  /*b20b0*/  LDSM.16.M88.4 R176, [R131+0x64080] ;  /* 0x0640800083b0783b */ /* 0x000e620000000200 */
[C---:B---3--:R-:W-:Y:S03]  /*b20c0*/  HMMA.1688.F32.TF32 R172, R236.reuse, R150, R156 ;  /* 0x00000096ecac723c */ /* 0x048fe6000008109c */
[----:B------:R-:W3:Y:S04]  /*b20d0*/  LDSM.16.M88.4 R148, [R131+0x64100] ;  /* 0x064100008394783b */ /* 0x000ee80000000200 */
[----:B------:R-:W-:Y:S01]  /*b20e0*/  STL.64 [R1+0x16b0], R180 ;  /* 0x0016b0b401007387 */ /* 0x000fe20000100a00 */
[----:B------:R-:W-:Y:S02]  /*b20f0*/  STL.64 [R1+0x16b8], R182 ;  /* 0x0016b8b601007387 */ /* 0x000fe40000100a00 */
[----:B------:R-:W-:Y:S01]  /*b2100*/  LDSM.16.M88.4 R180, [R131+0x68100] ;  /* 0x0681000083b4783b */ /* 0x000fe20000000200 */
[----:B-1----:R-:W-:Y:S03]  /*b2110*/  STL.64 [R1+0x100], R176 ;  /* 0x000100b001007387 */ /* 0x002fe60000100a00 */
[----:B------:R-:W-:Y:S02]  /*b2120*/  STL.64 [R1+0x108], R178 ;  /* 0x000108b201007387 */ /* 0x000fe40000100a00 */
[----:B------:R-:W4:Y:S07]  /*b2130*/  LDL.LU R156, [R1+0x1be0] ;  /* 0x001be000019c7983 */ /* 0x000f2e0000300800 */
[----:B------:R-:W-:Y:S01]  /*b2140*/  STL.64 [R1+0x10d0], R172 ;  /* 0x0010d0ac01007387 */ /* 0x000fe20000100a00 */
[----:B------:R-:W-:Y:S02]  /*b2150*/  STL.64 [R1+0x10d8], R174 ;  /* 0x0010d8ae01007387 */ /* 0x000fe40000100a00 */
[----:B------:R-:W-:Y:S02]  /*b2160*/  LDSM.16.M88.4 R172, [R131+0x66180] ;  /* 0x0661800083ac783b */ /* 0x000fe40000000200 */
[----:B------:R-:W-:Y:S04]  /*b2170*/  LDSM.16.M88.4 R176, [R131+0x6a100] ;  /* 0x06a1000083b0783b */ /* 0x000fe80000000200 */
[----:B---3--:R-:W-:Y:S01]  /*b2180*/  STL.64 [R1+0x110], R148 ;  /* 0x0001109401007387 */ /* 0x008fe20000100a00 */
[----:B------:R-:W-:Y:S02]  /*b2190*/  STL.64 [R1+0x118], R150 ;  /* 0x0001189601007387 */ /* 0x000fe40000100a00 */
[----:B------:R-:W1:Y:S04]  /*b21a0*/  LDSM.16.M88.4 R148, [R131+0x64180] ;  /* 0x064180008394783b */ /* 0x000e680000000200 */
[----:B------:R-:W3:Y:S01]  /*b21b0*/  LDL.LU R157, [R1+0x1be4] ;  /* 0x001be400019d7983 */ /* 0x000ee20000300800 */
[----:B------:R-:W3:Y:S01]  /*b21c0*/  LDL.LU R158, [R1+0x1be8] ;  /* 0x001be800019e7983 */ /* 0x000ee20000300800 */
[----:B------:R-:W3:Y:S03]  /*b21d0*/  LDL.LU R159, [R1+0x1bec] ;  /* 0x001bec00019f7983 */ /* 0x000ee60000300800 */
[----:B-1----:R1:W-:Y:S01]  /*b21e0*/  STL.64 [R1+0x16c0], R148 ;  /* 0x0016c09401007387 */ /* 0x0023e20000100a00 */
[----:B------:R1:W-:Y:S03]  /*b21f0*/  STL.64 [R1+0x16c8], R150 ;  /* 0x0016c89601007387 */ /* 0x0003e60000100a00 */
[----:B-1----:R-:W3:Y:S01]  /*b2200*/  LDL.LU R148, [R1+0x1bf0] ;  /* 0x001bf00001947983 */ /* 0x002ee20000300800 */
[----:B------:R-:W-:Y:S02]  /*b2210*/  STL.64 [R1+0x16d0], R172 ;  /* 0x0016d0ac01007387 */ /* 0x000fe40000100a00 */
[----:B------:R2:W-:Y:S02]  /*b2220*/  STL.64 [R1+0x16d8], R174 ;  /* 0x0016d8ae01007387 */ /* 0x0005e40000100a00 */
[----:B------:R-:W3:Y:S01]  /*b2230*/  LDL.LU R149, [R1+0x1bf4] ;  /* 0x001bf40001957983 */ /* 0x000ee20000300800 */
[----:B------:R-:W3:Y:S01]  /*b2240*/  LDL.LU R150, [R1+0x1bf8] ;  /* 0x001bf80001967983 */ /* 0x000ee20000300800 */
[----:B------:R-:W3:Y:S02]  /*b2250*/  LDL.LU R151, [R1+0x1bfc] ;  /* 0x001bfc0001977983 */ /* 0x000ee40000300800 */
[----:B------:R-:W3:Y:S01]  /*b2260*/  LDL.LU R140, [R1+0x1c00] ;  /* 0x001c0000018c7983 */ /* 0x000ee20000300800 */
[C---:B--2---:R-:W-:Y:S01]  /*b2270*/  HMMA.1688.F32.TF32 R172, R236.reuse, R142, R168 ;  /* 0x0000008eecac723c */ /* 0x044fe200000810a8 */
[----:B------:R-:W1:Y:S11]  /*b2280*/  LDSM.16.M88.4 R168, [R131+0x68180] ;  /* 0x0681800083a8783b */ /* 0x000e760000000200 */
[----:B------:R-:W-:Y:S11]  /*b2290*/  @!UPT UIADD3 URZ, URZ, URZ, URZ ;  /* 0x0000003f3f3ff290 */ /* 0x000ff6000fffe03f */
[----:B------:R-:W-:Y:S01]  /*b22a0*/  STL.64 [R1+0x10c0], R172 ;  /* 0x0010c0ac01007387 */ /* 0x000fe20000100a00 */
[----:B------:R-:W-:Y:S02]  /*b22b0*/  STL.64 [R1+0x10c8], R174 ;  /* 0x0010c8ae01007387 */ /* 0x000fe40000100a00 */
[----:B------:R-:W-:Y:S02]  /*b22c0*/  IMAD.MOV.U32 R143, RZ, RZ, R0 ;  /* 0x000000ffff8f7224 */ /* 0x000fe400078e0000 */
[----:B------:R-:W-:Y:S01]  /*b22d0*/  LDSM.16.M88.4 R172, [R131+0x6c100] ;  /* 0x06c1000083ac783b */ /* 0x000fe20000000200 */
[----:B-1----:R-:W-:Y:S03]  /*b22e0*/  STL.64 [R1+0x16e0], R168 ;  /* 0x0016e0a801007387 */ /* 0x002fe60000100a00 */
[----:B------:R-:W-:Y:S02]  /*b22f0*/  STL.64 [R1+0x16e8], R170 ;  /* 0x0016e8aa01007387 */ /* 0x000fe40000100a00 */
[----:B------:R-:W2:Y:S02]  /*b2300*/  LDL.LU R141, [R1+0x1c04] ;  /* 0x001c0400018d7983 */ /* 0x000ea40000300800 */
[----:B------:R-:W2:Y:S01]  /*b2310*/  LDL.LU R142, [R1+0x1c08] ;  /* 0x001c0800018e7983 */ /* 0x000ea20000300800 */
[----:B------:R-:W1:Y:S04]  /*b2320*/  LDSM.16.M88.4 R168, [R131+0x6a180] ;  /* 0x06a1800083a8783b */ /* 0x000e680000000200 */
[----:B------:R-:W2:Y:S04]  /*b2330*/  LDL.LU R0, [R1+0x60a0] ;  /* 0x0060a00001007983 */ /* 0x000ea80000300800 */
[----:B-1----:R-:W-:Y:S01]  /*b2340*/  STL.64 [R1+0x16f0], R168 ;  /* 0x0016f0a801007387 */ /* 0x002fe20000100a00 */
[----:B------:R-:W-:Y:S02]  /*b2350*/  STL.64 [R1+0x16f8], R170 ;  /* 0x0016f8aa01007387 */ /* 0x000fe40000100a00 */
[----:B------:R-:W1:Y:S01]  /*b2360*/  LDSM.16.M88.4 R168, [R131+0x6c180] ;  /* 0x06c1800083a8783b */ /* 0x000e620000000200 */
[C---:B----4-:R-:W-:Y:S01]  /*b2370*/  HMMA.1688.F32.TF32 R160, R236.reuse, R162, R164 ;  /* 0x000000a2eca0723c */ /* 0x050fe200000810a4 */
[----:B-1----:R-:W-:Y:S02]  /*b2380*/  STL.64 [R1+0x1700], R168 ;  /* 0x001700a801007387 */ /* 0x002fe40000100a00 */
[----:B------:R-:W-:Y:S02]  /*b2390*/  STL.64 [R1+0x1708], R170 ;  /* 0x001708aa01007387 */ /* 0x000fe40000100a00 */
[----:B------:R-:W-:Y:S01]  /*b23a0*/  LDSM.16.M88.4 R168, [R131+0x6e100] ;  /* 0x06e1000083a8783b */ /* 0x000fe20000000200 */
[----:B------:R-:W-:Y:S11]  /*b23b0*/  LDSM.16.M88.4 R164, [R131+0x70100] ;  /* 0x0701000083a4783b */ /* 0x000ff60000000200 */
[----:B------:R-:W-:Y:S06]  /*b23c0*/  @!UPT UIADD3 URZ, URZ, URZ, URZ ;  /* 0x0000003f3f3ff290 */ /* 0x000fec000fffe03f */
[----:B------:R-:W-:Y:S01]  /*b23d0*/  STL.64 [R1+0x10b0], R160 ;  /* 0x0010b0a001007387 */ /* 0x000fe20000100a00 */
[----:B------:R-:W-:Y:S02]  /*b23e0*/  STL.64 [R1+0x10b8], R162 ;  /* 0x0010b8a201007387 */ /* 0x000fe40000100a00 */
[----:B------:R-:W1:Y:S01]  /*b23f0*/  LDSM.16.M88.4 R160, [R131+0x6e180] ;  /* 0x06e1800083a0783b */ /* 0x000e620000000200 */
[C---:B---3--:R-:W-:Y:S01]  /*b2400*/  HMMA.1688.F32.TF32 R156, R236.reuse, R154, R156 ;  /* 0x0000009aec9c723c */ /* 0x048fe2000008109c */
[----:B------:R-:W-:Y:S04]  /*b2410*/  LDSM.16.M88.4 R152, [R131+0x72180] ;  /* 0x072180008398783b */ /* 0x000fe80000000200 */
[----:B-1----:R-:W-:Y:S01]  /*b2420*/  STL.64 [R1+0x1710], R160 ;  /* 0x001710a001007387 */ /* 0x002fe20000100a00 */
[----:B------:R-:W-:Y:S02]  /*b2430*/  STL.64 [R1+0x1718], R162 ;  /* 0x001718a201007387 */ /* 0x000fe40000100a00 */
[----:B------:R-:W1:Y:S02]  /*b2440*/  LDSM.16.M88.4 R160, [R131+0x70180] ;  /* 0x0701800083a0783b */ /* 0x000e640000000200 */
[----:B-1----:R-:W-:Y:S02]  /*b2450*/  STL.64 [R1+0x1720], R160 ;  /* 0x001720a001007387 */ /* 0x002fe40000100a00 */
[----:B------:R-:W-:Y:S11]  /*b2460*/  STL.64 [R1+0x1728], R162 ;  /* 0x001728a201007387 */ /* 0x000ff60000100a00 */
[----:B------:R-:W-:Y:S02]  /*b2470*/  STL.64 [R1+0x10a0], R156 ;  /* 0x0010a09c01007387 */ /* 0x000fe40000100a00 */
[----:B------:R-:W-:Y:S01]  /*b2480*/  STL.64 [R1+0x10a8], R158 ;  /* 0x0010a89e01007387 */ /* 0x000fe20000100a00 */
[----:B------:R-:W-:Y:S01]  /*b2490*/  STL.64 [R1+0x1730], R152 ;  /* 0x0017309801007387 */ /* 0x000fe20000100a00 */
[----:B------:R-:W-:Y:S01]  /*b24a0*/  STL.64 [R1+0x1738], R154 ;  /* 0x0017389a01007387 */ /* 0x000fe20000100a00 */
[C---:B------:R-:W-:Y:S01]  /*b24b0*/  HMMA.1688.F32.TF32 R148, R236.reuse, R146, R148 ;  /* 0x00000092ec94723c */ /* 0x040fe20000081094 */
[----:B------:R-:W-:Y:S01]  /*b24c0*/  STL.64 [R1+0x1740], R188 ;  /* 0x001740bc01007387 */ /* 0x000fe20000100a00 */
[----:B------:R-:W1:Y:S04]  /*b24d0*/  LDSM.16.M88.4 R144, [R131+0x76180] ;  /* 0x076180008390783b */ /* 0x000e680000000200 */
[----:B------:R-:W-:Y:S02]  /*b24e0*/  STL.64 [R1+0x1748], R190 ;  /* 0x001748be01007387 */ /* 0x000fe40000100a00 */
[----:B------:R-:W3:Y:S02]  /*b24f0*/  LDSM.16.M88.4 R188, [R131+0x78180] ;  /* 0x0781800083bc783b */ /* 0x000ee40000000200 */
[----:B------:R-:W-:Y:S04]  /*b2500*/  LDSM.16.M88.4 R160, [R131+0x72100] ;  /* 0x0721000083a0783b */ /* 0x000fe80000000200 */
[----:B------:R-:W-:Y:S04]  /*b2510*/  LDSM.16.M88.4 R156, [R131+0x74100] ;  /* 0x07410000839c783b */ /* 0x000fe80000000200 */
[----:B------:R-:W-:Y:S05]  /*b2520*/  LDSM.16.M88.4 R152, [R131+0x76100] ;  /* 0x076100008398783b */ /* 0x000fea0000000200 */
[----:B------:R-:W-:Y:S01]  /*b2530*/  STL.64 [R1+0x1090], R148 ;  /* 0x0010909401007387 */ /* 0x000fe20000100a00 */
[----:B------:R-:W-:Y:S02]  /*b2540*/  STL.64 [R1+0x1098], R150 ;  /* 0x0010989601007387 */ /* 0x000fe40000100a00 */
[----:B------:R-:W-:Y:S01]  /*b2550*/  LDSM.16.M88.4 R148, [R131+0x78100] ;  /* 0x078100008394783b */ /* 0x000fe20000000200 */
[----:B-1----:R-:W-:Y:S03]  /*b2560*/  STL.64 [R1+0x1750], R144 ;  /* 0x0017509001007387 */ /* 0x002fe60000100a00 */
[----:B------:R-:W-:Y:S02]  /*b2570*/  STL.64 [R1+0x1758], R146 ;  /* 0x0017589201007387 */ /* 0x000fe40000100a00 */
[----:B---3--:R-:W-:Y:S02]  /*b2580*/  STL.64 [R1+0x1760], R188 ;  /* 0x001760bc01007387 */ /* 0x008fe40000100a00 */
[----:B------:R-:W-:Y:S02]  /*b2590*/  STL.64 [R1+0x1768], R190 ;  /* 0x001768be01007387 */ /* 0x000fe40000100a00 */
[----:B------:R-:W1:Y:S04]  /*b25a0*/  LDSM.16.M88.4 R188, [R131+0x7a180] ;  /* 0x07a1800083bc783b */ /* 0x000e680000000200 */
[----:B------:R-:W-:Y:S01]  /*b25b0*/  LDSM.16.M88.4 R144, [R131+0x7a100] ;  /* 0x07a100008390783b */ /* 0x000fe20000000200 */
[C---:B--2---:R-:W-:Y:S03]  /*b25c0*/  HMMA.1688.F32.TF32 R136, R236.reuse, R138, R140 ;  /* 0x0000008aec88723c */ /* 0x044fe6000008108c */
[----:B-1----:R-:W-:Y:S01]  /*b25d0*/  STL.64 [R1+0x1770], R188 ;  /* 0x001770bc01007387 */ /* 0x002fe20000100a00 */
[----:B------:R-:W-:Y:S03]  /*b25e0*/  STL.64 [R1+0x1778], R190 ;  /* 0x001778be01007387 */ /* 0x000fe60000100a00 */
[----:B------:R-:W-:Y:S01]  /*b25f0*/  LDSM.16.M88.4 R140, [R131+0x7c100] ;  /* 0x07c10000838c783b */ /* 0x000fe20000000200 */
[----:B------:R-:W-:Y:S11]  /*b2600*/  LDSM.16.M88.4 R188, [R131+0x7e080] ;  /* 0x07e0800083bc783b */ /* 0x000ff60000000200 */
[----:B------:R-:W-:Y:S04]  /*b2610*/  @!UPT UIADD3 URZ, URZ, URZ, URZ ;  /* 0x0000003f3f3ff290 */ /* 0x000fe8000fffe03f */
[----:B------:R-:W-:Y:S01]  /*b2620*/  STL.64 [R1+0x1080], R136 ;  /* 0x0010808801007387 */ /* 0x000fe20000100a00 */
[----:B------:R-:W-:Y:S02]  /*b2630*/  STL.64 [R1+0x1088], R138 ;  /* 0x0010888a01007387 */ /* 0x000fe40000100a00 */
[----:B------:R-:W1:Y:S02]  /*b2640*/  LDSM.16.M88.4 R136, [R131+0x7c180] ;  /* 0x07c180008388783b */ /* 0x000e640000000200 */
[----:B-1----:R-:W-:Y:S02]  /*b2650*/  STL.64 [R1+0x1780], R136 ;  /* 0x0017808801007387 */ /* 0x002fe40000100a00 */
[----:B------:R-:W-:Y:S02]  /*b2660*/  STL.64 [R1+0x1788], R138 ;  /* 0x0017888a01007387 */ /* 0x000fe40000100a00 */
[----:B------:R-:W-:Y:S02]  /*b2670*/  LDSM.16.M88.4 R136, [R131+0x7e100] ;  /* 0x07e100008388783b */ /* 0x000fe40000000200 */
[----:B------:R-:W1:Y:S04]  /*b2680*/  LDSM.16.M88.4 R128, [R131+0x7e180] ;  /* 0x07e180008380783b */ /* 0x000e680000000200 */
[----:B-1----:R-:W-:Y:S01]  /*b2690*/  STL.64 [R1+0x1790], R128 ;  /* 0x0017908001007387 */ /* 0x002fe20000100a00 */
[----:B------:R1:W-:Y:S03]  /*b26a0*/  STL.64 [R1+0x1798], R130 ;  /* 0x0017988201007387 */ /* 0x0003e60000100a00 */
[----:B-1----:R-:W2:Y:S01]  /*b26b0*/  LDL.LU.64 R130, [R1+0x6098] ;  /* 0x0060980001827983 */ /* 0x002ea20000300a00 */
[----:B------:R-:W2:Y:S02]  /*b26c0*/  LDL.LU.64 R128, [R1+0x6090] ;  /* 0x0060900001807983 */ /* 0x000ea40000300a00 */
[----:B------:R1:W-:Y:S02]  /*b26d0*/  STL.64 [R1+0x90c8], R194 ;  /* 0x0090c8c201007387 */ /* 0x0003e40000100a00 */
[----:B------:R-:W-:Y:S01]  /*b26e0*/  STL.64 [R1+0x90c0], R192 ;  /* 0x0090c0c001007387 */ /* 0x000fe20000100a00 */
[----:B-1----:R-:W3:Y:S04]  /*b26f0*/  LDL R194, [R1+0x15c8] ;  /* 0x0015c80001c27983 */ /* 0x002ee80000100800 */
[----:B------:R-:W3:Y:S01]  /*b2700*/  LDL R195, [R1+0x15cc] ;  /* 0x0015cc0001c37983 */ /* 0x000ee20000100800 */
[----:B------:R-:W-:Y:S02]  /*b2710*/  STL.64 [R1+0x90b8], R126 ;  /* 0x0090b87e01007387 */ /* 0x000fe40000100a00 */
[----:B------:R1:W-:Y:S02]  /*b2720*/  STL.64 [R1+0x90b0], R124 ;  /* 0x0090b07c01007387 */ /* 0x0003e40000100a00 */
[----:B-1----:R-:W3:Y:S01]  /*b2730*/  LDL.LU R124, [R1+0x1c10] ;  /* 0x001c1000017c7983 */ /* 0x002ee20000300800 */
[----:B------:R-:W3:Y:S02]  /*b2740*/  LDL.LU R125, [R1+0x1c14] ;  /* 0x001c1400017d7983 */ /* 0x000ee40000300800 */
[----:B------:R-:W3:Y:S02]  /*b2750*/  LDL.LU R126, [R1+0x1c18] ;  /* 0x001c1800017e7983 */ /* 0x000ee40000300800 */
[----:B------:R-:W3:Y:S01]  /*b2760*/  LDL.LU R127, [R1+0x1c1c] ;  /* 0x001c1c00017f7983 */ /* 0x000ee20000300800 */
[----:B------:R1:W-:Y:S01]  /*b2770*/  STL.64 [R1+0x90a8], R190 ;  /* 0x0090a8be01007387 */ /* 0x0003e20000100a00 */
[----:B------:R-:W-:Y:S03]  /*b2780*/  STL.64 [R1+0x90a0], R188 ;  /* 0x0090a0bc01007387 */ /* 0x000fe60000100a00 */
[----:B-1----:R-:W4:Y:S04]  /*b2790*/  LDL R190, [R1+0x15b8] ;  /* 0x0015b80001be7983 */ /* 0x002f280000100800 */
[----:B------:R-:W4:Y:S01]  /*b27a0*/  LDL R191, [R1+0x15bc] ;  /* 0x0015bc0001bf7983 */ /* 0x000f220000100800 */
[----:B------:R-:W-:Y:S02]  /*b27b0*/  STL.64 [R1+0x8f98], R186 ;  /* 0x008f98ba01007387 */ /* 0x000fe40000100a00 */
[----:B------:R1:W-:Y:S02]  /*b27c0*/  STL.64 [R1+0x8f90], R184 ;  /* 0x008f90b801007387 */ /* 0x0003e40000100a00 */
[----:B-1----:R-:W4:Y:S01]  /*b27d0*/  LDL.LU R184, [R1+0x1c20] ;  /* 0x001c200001b87983 */ /* 0x002f220000300800 */
[----:B------:R-:W4:Y:S02]  /*b27e0*/  LDL.LU R185, [R1+0x1c24] ;  /* 0x001c240001b97983 */ /* 0x000f240000300800 */
[----:B------:R-:W4:Y:S02]  /*b27f0*/  LDL.LU R186, [R1+0x1c28] ;  /* 0x001c280001ba7983 */ /* 0x000f240000300800 */
[----:B------:R-:W4:Y:S01]  /*b2800*/  LDL.LU R187, [R1+0x1c2c] ;  /* 0x001c2c0001bb7983 */ /* 0x000f220000300800 */
[----:B------:R1:W-:Y:S01]  /*b2810*/  STL.64 [R1+0x8f88], R182 ;  /* 0x008f88b601007387 */ /* 0x0003e20000100a00 */
[----:B------:R-:W-:Y:S03]  /*b2820*/  STL.64 [R1+0x8f80], R180 ;  /* 0x008f80b401007387 */ /* 0x000fe60000100a00 */
[----:B-1----:R-:W2:Y:S04]  /*b2830*/  LDL R182, [R1+0x15a8] ;  /* 0x0015a80001b67983 */ /* 0x002ea80000100800 */
[----:B------:R-:W2:Y:S01]  /*b2840*/  LDL R183, [R1+0x15ac] ;  /* 0x0015ac0001b77983 */ /* 0x000ea20000100800 */
[----:B------:R-:W-:Y:S02]  /*b2850*/  STL.64 [R1+0x8f78], R178 ;  /* 0x008f78b201007387 */ /* 0x000fe40000100a00 */
[----:B------:R1:W-:Y:S02]  /*b2860*/  STL.64 [R1+0x8f70], R176 ;  /* 0x008f70b001007387 */ /* 0x0003e40000100a00 */
[----:B-1----:R-:W2:Y:S01]  /*b2870*/  LDL.LU R176, [R1+0x1c30] ;  /* 0x001c300001b07983 */ /* 0x002ea20000300800 */
[----:B------:R-:W2:Y:S02]  /*b2880*/  LDL.LU R177, [R1+0x1c34] ;  /* 0x001c340001b17983 */ /* 0x000ea40000300800 */
[----:B------:R-:W2:Y:S02]  /*b2890*/  LDL.LU R178, [R1+0x1c38] ;  /* 0x001c380001b27983 */ /* 0x000ea40000300800 */
[----:B------:R-:W2:Y:S01]  /*b28a0*/  LDL.LU R179, [R1+0x1c3c] ;  /* 0x001c3c0001b37983 */ /* 0x000ea20000300800 */
        /* <DEDUP_REMOVED lines=26> */
[----:B------:R1:W-:Y:S01]  /*b2a50*/  STL [R1+0x6090], R252 ;  /* 0x006090fc01007387 */ /* 0x0003e20000100800 */
[----:B------:R-:W-:Y:S01]  /*b2a60*/  STL [R1+0x608c], R0 ;  /* 0x00608c0001007387 */ /* 0x000fe20000100800 */
[C---:B---3--:R-:W-:Y:S08]  /*b2a70*/  HMMA.1688.F32.TF32 R124, R236.reuse, R194, R124 ;  /* 0x000000c2ec7c723c */ /* 0x048ff0000008107c */
[C---:B----4-:R-:W-:Y:S08]  /*b2a80*/  HMMA.1688.F32.TF32 R136, R236.reuse, R190, R184 ;  /* 0x000000beec88723c */ /* 0x050ff000000810b8 */
[C---:B--2---:R-:W-:Y:S08]  /*b2a90*/  HMMA.1688.F32.TF32 R140, R236.reuse, R182, R176 ;  /* 0x000000b6ec8c723c */ /* 0x044ff000000810b0 */
[----:B------:R-:W-:Y:S01]  /*b2aa0*/  HMMA.1688.F32.TF32 R144, R236, R174, R168 ;  /* 0x000000aeec90723c */ /* 0x000fe200000810a8 */
[----:B------:R-:W-:-:S02]  /*b2ab0*/  LOP3.LUT R135, R2, 0x20, RZ, 0x3c, !PT ;  /* 0x0000002002877812 */ /* 0x000fc400078e3cff */
[----:B-1----:R-:W-:Y:S01]  /*b2ac0*/  LOP3.LUT R252, R2, 0x20, RZ, 0x3c, !PT ;  /* 0x0000002002fc7812 */ /* 0x002fe200078e3cff */
[----:B------:R-:W-:Y:S04]  /*b2ad0*/  LDS R236, [R2+0x1c000] ;  /* 0x01c0000002ec7984 */ /* 0x000fe80000000800 */
[----:B------:R-:W-:Y:S02]  /*b2ae0*/  LDS R133, [R135+0x18000] ;  /* 0x0180000087857984 */ /* 0x000fe40000000800 */
[----:B------:R-:W1:Y:S02]  /*b2af0*/  LDS R135, [R135+0x1a000] ;  /* 0x01a0000087877984 */ /* 0x000e640000000800 */
        /* <DEDUP_REMOVED lines=9> */
[----:B------:R-:W3:Y:S02]  /*b2b90*/  LDL R176, [R1+0xe0] ;  /* 0x0000e00001b07983 */ /* 0x000ee40000100800 */
[----:B------:R4:W-:Y:S01]  /*b2ba0*/  STL.64 [R1+0x1040], R124 ;  /* 0x0010407c01007387 */ /* 0x0009e20000100a00 */
[----:B------:R1:W-:Y:S01]  /*b2bb0*/  STL.64 [R1+0x1048], R126 ;  /* 0x0010487e01007387 */ /* 0x0003e20000100a00 */
[----:B------:R-:W2:Y:S02]  /*b2bc0*/  LDL R192, [R1] ;  /* 0x0000000001c07983 */ /* 0x000ea40000100800 */
[----:B------:R-:W2:Y:S02]  /*b2bd0*/  LDL R193, [R1+0x4] ;  /* 0x0000040001c17983 */ /* 0x000ea40000100800 */
[----:B------:R-:W3:Y:S01]  /*b2be0*/  LDL R177, [R1+0xe4] ;  /* 0x0000e40001b17983 */ /* 0x000ee20000100800 */
[----:B------:R-:W2:Y:S04]  /*b2bf0*/  LDL R178, [R1+0xe8] ;  /* 0x0000e80001b27983 */ /* 0x000ea80000100800 */
[----:B------:R-:W2:Y:S04]  /*b2c00*/  LDL R179, [R1+0xec] ;  /* 0x0000ec0001b37983 */ /* 0x000ea80000100800 */
[----:B------:R-:W2:Y:S04]  /*b2c10*/  LDL R164, [R1+0xb0] ;  /* 0x0000b00001a47983 */ /* 0x000ea80000100800 */
[----:B------:R-:W2:Y:S04]  /*b2c20*/  LDL R165, [R1+0xb4] ;  /* 0x0000b40001a57983 */ /* 0x000ea80000100800 */
[----:B------:R-:W2:Y:S04]  /*b2c30*/  LDL R166, [R1+0xb8] ;  /* 0x0000b80001a67983 */ /* 0x000ea80000100800 */
[----:B----4-:R-:W1:Y:S04]  /*b2c40*/  LDL R124, [R1+0x10] ;  /* 0x00001000017c7983 */ /* 0x010e680000100800 */
[----:B------:R-:W1:Y:S04]  /*b2c50*/  LDL R125, [R1+0x14] ;  /* 0x00001400017d7983 */ /* 0x000e680000100800 */
[----:B------:R-:W4:Y:S04]  /*b2c60*/  LDL R167, [R1+0xbc] ;  /* 0x0000bc0001a77983 */ /* 0x000f280000100800 */
[----:B------:R-:W3:Y:S04]  /*b2c70*/  LDL R148, [R1+0x70] ;  /* 0x0000700001947983 */ /* 0x000ee80000100800 */
        /* <DEDUP_REMOVED lines=24> */
[----:B------:R-:W4:Y:S04]  /*b2e00*/  LDL.64 R180, [R1+0xf0] ;  /* 0x0000f00001b47983 */ /* 0x000f280000100a00 */
[----:B------:R-:W4:Y:S04]  /*b2e10*/  LDL.64 R182, [R1+0xf8] ;  /* 0x0000f80001b67983 */ /* 0x000f280000100a00 */
[----:B------:R-:W4:Y:S04]  /*b2e20*/  LDL.64 R184, [R1+0x100] ;  /* 0x0001000001b87983 */ /* 0x000f280000100a00 */
[----:B------:R-:W4:Y:S01]  /*b2e30*/  LDL.64 R186, [R1+0x108] ;  /* 0x0001080001ba7983 */ /* 0x000f220000100a00 */
[----:B------:R-:W-:Y:S02]  /*b2e40*/  STL [R1+0x8d74], R248 ;  /* 0x008d74f801007387 */ /* 0x000fe40000100800 */
[----:B------:R-:W-:Y:S02]  /*b2e50*/  STL [R1+0x8d70], R249 ;  /* 0x008d70f901007387 */ /* 0x000fe40000100800 */
[----:B------:R-:W4:Y:S01]  /*b2e60*/  LDL.LU.64 R194, [R1+0x90c8] ;  /* 0x0090c80001c27983 */ /* 0x000f220000300a00 */
[C---:B-1----:R-:W-:Y:S08]  /*b2e70*/  HMMA.1688.F32.TF32 R8, R132.reuse, R124, R8 ;  /* 0x0000007c8408723c */ /* 0x042ff00000081008 */
[C---:B--2---:R-:W-:Y:S01]  /*b2e80*/  HMMA.1688.F32.TF32 R4, R132.reuse, R192, R4 ;  /* 0x000000c08404723c */ /* 0x044fe20000081004 */
[----:B------:R-:W2:Y:S01]  /*b2e90*/  LDL.LU.64 R192, [R1+0x90c0] ;  /* 0x0090c00001c07983 */ /* 0x000ea20000300a00 */
[----:B------:R-:W2:Y:S02]  /*b2ea0*/  LDL.LU.64 R126, [R1+0x90b8] ;  /* 0x0090b800017e7983 */ /* 0x000ea40000300a00 */
[----:B------:R-:W2:Y:S11]  /*b2eb0*/  LDL.LU.64 R124, [R1+0x90b0] ;  /* 0x0090b000017c7983 */ /* 0x000eb60000300a00 */
[----:B------:R1:W-:Y:S01]  /*b2ec0*/  STL.64 [R1+0x9098], R10 ;  /* 0x0090980a01007387 */ /* 0x0003e20000100a00 */
[----:B------:R4:W-:Y:S01]  /*b2ed0*/  STL.64 [R1+0x9090], R8 ;  /* 0x0090900801007387 */ /* 0x0009e20000100a00 */
[C---:B------:R-:W-:Y:S08]  /*b2ee0*/  HMMA.1688.F32.TF32 R128, R132.reuse, R248, R128 ;  /* 0x000000f88480723c */ /* 0x040ff00000081080 */
[----:B---3--:R-:W-:Y:S01]  /*b2ef0*/  HMMA.1688.F32.TF32 R16, R132, R188, R16 ;  /* 0x000000bc8410723c */ /* 0x008fe20000081010 */
[----:B-1----:R-:W3:Y:S04]  /*b2f00*/  LDL R10, [R1+0x8] ;  /* 0x00000800010a7983 */ /* 0x002ee80000100800 */
[----:B----4-:R-:W4:Y:S04]  /*b2f10*/  LDL R8, [R1+0x20] ;  /* 0x0000200001087983 */ /* 0x010f280000100800 */
[----:B------:R-:W4:Y:S04]  /*b2f20*/  LDL R9, [R1+0x24] ;  /* 0x0000240001097983 */ /* 0x000f280000100800 */
[----:B------:R-:W3:Y:S01]  /*b2f30*/  LDL R11, [R1+0xc] ;  /* 0x00000c00010b7983 */ /* 0x000ee20000100800 */
[----:B------:R-:W-:-:S02]  /*b2f40*/  IMAD.MOV.U32 R248, RZ, RZ, R188 ;  /* 0x000000fffff87224 */ /* 0x000fc400078e00bc */
[----:B------:R-:W-:Y:S01]  /*b2f50*/  IMAD.MOV.U32 R249, RZ, RZ, R189 ;  /* 0x000000fffff97224 */ /* 0x000fe200078e00bd */
[C---:B----4-:R-:W-:Y:S11]  /*b2f60*/  HMMA.1688.F32.TF32 R12, R132.reuse, R8, R12 ;  /* 0x00000008840c723c */ /* 0x050ff6000008100c */
[----:B------:R-:W-:Y:S11]  /*b2f70*/  @!UPT UIADD3 URZ, URZ, URZ, URZ ;  /* 0x0000003f3f3ff290 */ /* 0x000ff6000fffe03f */
[----:B------:R-:W-:Y:S01]  /*b2f80*/  @!UPT UIADD3 URZ, URZ, URZ, URZ ;  /* 0x0000003f3f3ff290 */ /* 0x000fe2000fffe03f */
[----:B------:R1:W-:Y:S01]  /*b2f90*/  STL.64 [R1+0x9088], R14 ;  /* 0x0090880e01007387 */ /* 0x0003e20000100a00 */
[----:B------:R-:W-:Y:S03]  /*b2fa0*/  STL.64 [R1+0x9080], R12 ;  /* 0x0090800c01007387 */ /* 0x000fe60000100a00 */
[----:B-1----:R-:W4:Y:S01]  /*b2fb0*/  LDL.64 R14, [R1+0x18] ;  /* 0x00001800010e7983 */ /* 0x002f220000100a00 */
[----:B------:R-:W4:Y:S02]  /*b2fc0*/  LDL.LU.64 R190, [R1+0x90a8] ;  /* 0x0090a80001be7983 */ /* 0x000f240000300a00 */
[----:B------:R-:W4:Y:S02]  /*b2fd0*/  LDL.LU.64 R188, [R1+0x90a0] ;  /* 0x0090a00001bc7983 */ /* 0x000f240000300a00 */
[----:B------:R-:W-:Y:S01]  /*b2fe0*/  STL [R1+0x8d7c], R249 ;  /* 0x008d7cf901007387 */ /* 0x000fe20000100800 */
[----:B------:R-:W-:Y:S01]  /*b2ff0*/  STL [R1+0x8d78], R248 ;  /* 0x008d78f801007387 */ /* 0x000fe20000100800 */
[----:B------:R1:W-:Y:S02]  /*b3000*/  STL [R1+0x8d6c], R244 ;  /* 0x008d6cf401007387 */ /* 0x0003e40000100800 */
[----:B------:R1:W-:Y:S02]  /*b3010*/  STL [R1+0x8d68], R245 ;  /* 0x008d68f501007387 */ /* 0x0003e40000100800 */
[----:B------:R-:W-:Y:S01]  /*b3020*/  STL [R1+0x8d84], R240 ;  /* 0x008d84f001007387 */ /* 0x000fe20000100800 */
[----:B------:R-:W-:Y:S01]  /*b3030*/  STL [R1+0x8d80], R241 ;  /* 0x008d80f101007387 */ /* 0x000fe20000100800 */
[----:B------:R-:W-:Y:S02]  /*b3040*/  STL [R1+0x8d8c], R232 ;  /* 0x008d8ce801007387 */ /* 0x000fe40000100800 */
[----:B------:R-:W-:Y:S02]  /*b3050*/  STL [R1+0x8d88], R233 ;  /* 0x008d88e901007387 */ /* 0x000fe40000100800 */
[----:B------:R1:W-:Y:S01]  /*b3060*/  STL [R1+0x8d94], R228 ;  /* 0x008d94e401007387 */ /* 0x0003e20000100800 */
[----:B------:R1:W-:Y:S01]  /*b3070*/  STL [R1+0x8d90], R229 ;  /* 0x008d90e501007387 */ /* 0x0003e20000100800 */
[----:B------:R-:W-:Y:S02]  /*b3080*/  STL [R1+0x8d9c], R224 ;  /* 0x008d9ce001007387 */ /* 0x000fe40000100800 */
[----:B------:R-:W-:Y:S02]  /*b3090*/  STL [R1+0x8d98], R225 ;  /* 0x008d98e101007387 */ /* 0x000fe40000100800 */
[----:B------:R-:W-:Y:S01]  /*b30a0*/  STL [R1+0x8da4], R220 ;  /* 0x008da4dc01007387 */ /* 0x000fe20000100800 */
[----:B------:R-:W-:Y:S01]  /*b30b0*/  STL [R1+0x8da0], R221 ;  /* 0x008da0dd01007387 */ /* 0x000fe20000100800 */
[----:B------:R-:W-:Y:S02]  /*b30c0*/  STL [R1+0x8dac], R216 ;  /* 0x008dacd801007387 */ /* 0x000fe40000100800 */
[----:B------:R-:W-:Y:S02]  /*b30d0*/  STL [R1+0x8da8], R217 ;  /* 0x008da8d901007387 */ /* 0x000fe40000100800 */
[----:B------:R-:W-:Y:S01]  /*b30e0*/  STL [R1+0x8db4], R212 ;  /* 0x008db4d401007387 */ /* 0x000fe20000100800 */
        /* <DEDUP_REMOVED lines=21> */
[----:B------:R-:W-:Y:S07]  /*b3240*/  STL [R1+0x8db0], R213 ;  /* 0x008db0d501007387 */ /* 0x000fee0000100800 */
[C---:B------:R-:W-:Y:S08]  /*b3250*/  HMMA.1688.F32.TF32 R104, R132.reuse, R208, R104 ;  /* 0x000000d08468723c */ /* 0x040ff00000081068 */
[C---:B------:R-:W-:Y:S08]  /*b3260*/  HMMA.1688.F32.TF32 R108, R132.reuse, R204, R108 ;  /* 0x000000cc846c723c */ /* 0x040ff0000008106c */
[C---:B------:R-:W-:Y:S08]  /*b3270*/  HMMA.1688.F32.TF32 R112, R132.reuse, R200, R112 ;  /* 0x000000c88470723c */ /* 0x040ff00000081070 */
[C---:B------:R-:W-:Y:S08]  /*b3280*/  HMMA.1688.F32.TF32 R116, R132.reuse, R196, R116 ;  /* 0x000000c48474723c */ /* 0x040ff00000081074 */
[----:B--2---:R-:W-:Y:S08]  /*b3290*/  HMMA.1688.F32.TF32 R120, R132, R192, R120 ;  /* 0x000000c08478723c */ /* 0x004ff00000081078 */
[----:B---3--:R-:W-:Y:S08]  /*b32a0*/  HMMA.1688.F32.TF32 R4, R236, R10, R4 ;  /* 0x0000000aec04723c */ /* 0x008ff00000081004 */
[----:B----4-:R-:W-:Y:S01]  /*b32b0*/  HMMA.1688.F32.TF32 R124, R132, R188, R124 ;  /* 0x000000bc847c723c */ /* 0x010fe2000008107c */
[----:B------:R-:W2:Y:S04]  /*b32c0*/  LDL R134, [R1+0x38] ;  /* 0x0000380001867983 */ /* 0x000ea80000100800 */
[----:B------:R-:W2:Y:S01]  /*b32d0*/  LDL R135, [R1+0x3c] ;  /* 0x00003c0001877983 */ /* 0x000ea20000100800 */
[----:B------:R-:W3:Y:S02]  /*b32e0*/  LDL.LU.64 R10, [R1+0x9098] ;  /* 0x00909800010a7983 */ /* 0x000ee40000300a00 */
[----:B------:R-:W3:Y:S07]  /*b32f0*/  LDL.LU.64 R8, [R1+0x9090] ;  /* 0x0090900001087983 */ /* 0x000eee0000300a00 */
[----:B------:R4:W-:Y:S01]  /*b3300*/  STL.64 [R1+0x9078], R6 ;  /* 0x0090780601007387 */ /* 0x0009e20000100a00 */
[----:B------:R-:W-:Y:S01]  /*b3310*/  STL.64 [R1+0x9070], R4 ;  /* 0x0090700401007387 */ /* 0x000fe20000100a00 */
[----:B-1----:R-:W-:Y:S01]  /*b3320*/  MOV R244, R14 ;  /* 0x0000000e00f47202 */ /* 0x002fe20000000f00 */
[----:B------:R-:W-:-:S02]  /*b3330*/  IMAD.MOV.U32 R245, RZ, RZ, R15 ;  /* 0x000000fffff57224 */ /* 0x000fc400078e000f */
[----:B------:R-:W-:Y:S02]  /*b3340*/  IMAD.MOV.U32 R249, RZ, RZ, R158 ;  /* 0x000000fffff97224 */ /* 0x000fe400078e009e */
[----:B------:R-:W-:Y:S01]  /*b3350*/  IMAD.MOV.U32 R248, RZ, RZ, R159 ;  /* 0x000000fffff87224 */ /* 0x000fe200078e009f */
[C---:B------:R-:W-:Y:S08]  /*b3360*/  HMMA.1688.F32.TF32 R128, R236.reuse, R250, R128 ;  /* 0x000000faec80723c */ /* 0x040ff00000081080 */
[C---:B------:R-:W-:Y:S08]  /*b3370*/  HMMA.1688.F32.TF32 R44, R236.reuse, R158, R44 ;  /* 0x0000009eec2c723c */ /* 0x040ff0000008102c */
[----:B------:R-:W-:Y:S01]  /*b3380*/  HMMA.1688.F32.TF32 R48, R236, R162, R48 ;  /* 0x000000a2ec30723c */ /* 0x000fe20000081030 */
[----:B------:R-:W-:-:S02]  /*b3390*/  IMAD.MOV.U32 R228, RZ, RZ, R162 ;  /* 0x000000ffffe47224 */ /* 0x000fc400078e00a2 */
[----:B------:R-:W-:-:S05]  /*b33a0*/  IMAD.MOV.U32 R229, RZ, RZ, R163 ;  /* 0x000000ffffe57224 */ /* 0x000fca00078e00a3 */
[C---:B------:R-:W-:Y:S01]  /*b33b0*/  HMMA.1688.F32.TF32 R52, R236.reuse, R166, R52 ;  /* 0x000000a6ec34723c */ /* 0x040fe20000081034 */
[----:B----4-:R-:W4:Y:S04]  /*b33c0*/  LDL R6, [R1+0x28] ;  /* 0x0000280001067983 */ /* 0x010f280000100800 */
[----:B------:R-:W4:Y:S03]  /*b33d0*/  LDL R7, [R1+0x2c] ;  /* 0x00002c0001077983 */ /* 0x000f260000100800 */
[----:B------:R-:W-:Y:S01]  /*b33e0*/  HMMA.1688.F32.TF32 R56, R236, R170, R56 ;  /* 0x000000aaec38723c */ /* 0x000fe20000081038 */
[----:B------:R-:W-:Y:S01]  /*b33f0*/  MOV R224, R170 ;  /* 0x000000aa00e07202 */ /* 0x000fe20000000f00 */
[----:B------:R-:W-:-:S06]  /*b3400*/  IMAD.MOV.U32 R225, RZ, RZ, R171 ;  /* 0x000000ffffe17224 */ /* 0x000fcc00078e00ab */
[----:B------:R-:W-:Y:S01]  /*b3410*/  HMMA.1688.F32.TF32 R60, R236, R174, R60 ;  /* 0x000000aeec3c723c */ /* 0x000fe2000008103c */
[----:B------:R-:W-:Y:S02]  /*b3420*/  IMAD.MOV.U32 R220, RZ, RZ, R174 ;  /* 0x000000ffffdc7224 */ /* 0x000fe400078e00ae */
[----:B------:R-:W-:-:S05]  /*b3430*/  IMAD.MOV.U32 R221, RZ, RZ, R175 ;  /* 0x000000ffffdd7224 */ /* 0x000fca00078e00af */
[C---:B------:R-:W-:Y:S08]  /*b3440*/  HMMA.1688.F32.TF32 R64, R236.reuse, R178, R64 ;  /* 0x000000b2ec40723c */ /* 0x040ff00000081040 */
[----:B------:R-:W-:Y:S01]  /*b3450*/  HMMA.1688.F32.TF32 R68, R236, R182, R68 ;  /* 0x000000b6ec44723c */ /* 0x000fe20000081044 */
[----:B------:R-:W-:Y:S01]  /*b3460*/  IMAD.MOV.U32 R216, RZ, RZ, R182 ;  /* 0x000000ffffd87224 */ /* 0x000fe200078e00b6 */
[----:B------:R-:W-:-:S06]  /*b3470*/  MOV R217, R183 ;  /* 0x000000b700d97202 */ /* 0x000fcc0000000f00 */
[----:B------:R-:W-:Y:S01]  /*b3480*/  HMMA.1688.F32.TF32 R72, R236, R186, R72 ;  /* 0x000000baec48723c */ /* 0x000fe20000081048 */
[----:B------:R-:W-:Y:S02]  /*b3490*/  IMAD.MOV.U32 R212, RZ, RZ, R186 ;  /* 0x000000ffffd47224 */ /* 0x000fe400078e00ba */
[----:B------:R-:W-:-:S05]  /*b34a0*/  IMAD.MOV.U32 R213, RZ, RZ, R187 ;  /* 0x000000ffffd57224 */ /* 0x000fca00078e00bb */
[C---:B------:R-:W-:Y:S08]  /*b34b0*/  HMMA.1688.F32.TF32 R40, R236.reuse, R246, R40 ;  /* 0x000000f6ec28723c */ /* 0x040ff00000081028 */
[C---:B------:R-:W-:Y:S08]  /*b34c0*/  HMMA.1688.F32.TF32 R20, R236.reuse, R138, R20 ;  /* 0x0000008aec14723c */ /* 0x040ff00000081014 */
[----:B------:R-:W-:Y:S01]  /*b34d0*/  HMMA.1688.F32.TF32 R24, R236, R142, R24 ;  /* 0x0000008eec18723c */ /* 0x000fe20000081018 */
[----:B------:R-:W-:-:S02]  /*b34e0*/  IMAD.MOV.U32 R240, RZ, RZ, R142 ;  /* 0x000000fffff07224 */ /* 0x000fc400078e008e */
[----:B------:R-:W-:-:S05]  /*b34f0*/  IMAD.MOV.U32 R241, RZ, RZ, R143 ;  /* 0x000000fffff17224 */ /* 0x000fca00078e008f */
[C---:B------:R-:W-:Y:S08]  /*b3500*/  HMMA.1688.F32.TF32 R28, R236.reuse, R146, R28 ;  /* 0x00000092ec1c723c */ /* 0x040ff0000008101c */
[C---:B------:R-:W-:Y:S08]  /*b3510*/  HMMA.1688.F32.TF32 R32, R236.reuse, R150, R32 ;  /* 0x00000096ec20723c */ /* 0x040ff00000081020 */
[----:B------:R-:W-:Y:S01]  /*b3520*/  HMMA.1688.F32.TF32 R36, R236, R154, R36 ;  /* 0x0000009aec24723c */ /* 0x000fe20000081024 */
[----:B------:R-:W-:Y:S01]  /*b3530*/  IMAD.MOV.U32 R232, RZ, RZ, R154 ;  /* 0x000000ffffe87224 */ /* 0x000fe200078e009a */
[----:B------:R-:W-:-:S06]  /*b3540*/  MOV R233, R155 ;  /* 0x0000009b00e97202 */ /* 0x000fcc0000000f00 */
[C---:B------:R-:W-:Y:S08]  /*b3550*/  HMMA.1688.F32.TF32 R80, R236.reuse, R234, R80 ;  /* 0x000000eaec50723c */ /* 0x040ff00000081050 */
[C---:B------:R-:W-:Y:S08]  /*b3560*/  HMMA.1688.F32.TF32 R84, R236.reuse, R230, R84 ;  /* 0x000000e6ec54723c */ /* 0x040ff00000081054 */
[C---:B------:R-:W-:Y:S08]  /*b3570*/  HMMA.1688.F32.TF32 R88, R236.reuse, R226, R88 ;  /* 0x000000e2ec58723c */ /* 0x040ff00000081058 */
[C---:B------:R-:W-:Y:S08]  /*b3580*/  HMMA.1688.F32.TF32 R92, R236.reuse, R222, R92 ;  /* 0x000000deec5c723c */ /* 0x040ff0000008105c */
[C---:B------:R-:W-:Y:S08]  /*b3590*/  HMMA.1688.F32.TF32 R96, R236.reuse, R218, R96 ;  /* 0x000000daec60723c */ /* 0x040ff00000081060 */
[C---:B------:R-:W-:Y:S01]  /*b35a0*/  HMMA.1688.F32.TF32 R100, R236.reuse, R214, R100 ;  /* 0x000000d6ec64723c */ /* 0x040fe20000081064 */
[----:B------:R-:W-:Y:S04]  /*b35b0*/  LDS R132, [R2+0x20000] ;  /* 0x0200000002847984 */ /* 0x000fe80000000800 */
[----:B------:R-:W-:Y:S03]  /*b35c0*/  LDS R133, [R252+0x20000] ;  /* 0x02000000fc857984 */ /* 0x000fe60000000800 */
[C---:B---3--:R-:W-:Y:S01]  /*b35d0*/  HMMA.1688.F32.TF32 R8, R236.reuse, R14, R8 ;  /* 0x0000000eec08723c */ /* 0x048fe20000081008 */
[----:B------:R-:W4:Y:S01]  /*b35e0*/  LDL.LU.64 R14, [R1+0x9088] ;  /* 0x00908800010e7983 */ /* 0x000f220000300a00 */
[----:B------:R-:W4:Y:S11]  /*b35f0*/  LDL.LU.64 R12, [R1+0x9080] ;  /* 0x00908000010c7983 */ /* 0x000f360000300a00 */
[----:B------:R-:W-:Y:S10]  /*b3600*/  @!UPT UIADD3 URZ, URZ, URZ, URZ ;  /* 0x0000003f3f3ff290 */ /* 0x000ff4000fffe03f */
[----:B------:R-:W-:Y:S01]  /*b3610*/  STL.64 [R1+0x9068], R10 ;  /* 0x0090680a01007387 */ /* 0x000fe20000100a00 */
[----:B------:R-:W-:Y:S01]  /*b3620*/  STL.64 [R1+0x9060], R8 ;  /* 0x0090600801007387 */ /* 0x000fe20000100a00 */
[C---:B----4-:R-:W-:Y:S11]  /*b3630*/  HMMA.1688.F32.TF32 R12, R236.reuse, R6, R12 ;  /* 0x00000006ec0c723c */ /* 0x050ff6000008100c */
[----:B------:R-:W-:Y:S11]  /*b3640*/  @!UPT UIADD3 URZ, URZ, URZ, URZ ;  /* 0x0000003f3f3ff290 */ /* 0x000ff6000fffe03f */
[----:B------:R-:W-:Y:S01]  /*b3650*/  @!UPT UIADD3 URZ, URZ, URZ, URZ ;  /* 0x0000003f3f3ff290 */ /* 0x000fe2000fffe03f */
[----:B------:R-:W-:Y:S01]  /*b3660*/  STL.64 [R1+0x9058], R14 ;  /* 0x0090580e01007387 */ /* 0x000fe20000100a00 */
[----:B------:R-:W-:Y:S02]  /*b3670*/  STL.64 [R1+0x9050], R12 ;  /* 0x0090500c01007387 */ /* 0x000fe40000100a00 */
[----:B------:R-:W-:Y:S02]  /*b3680*/  STL.64 [R1+0x8dc0], R246 ;  /* 0x008dc0f601007387 */ /* 0x000fe40000100a00 */
[----:B------:R-:W-:Y:S01]  /*b3690*/  STL.64 [R1+0x8db8], R244 ;  /* 0x008db8f401007387 */ /* 0x000fe20000100a00 */
[----:B------:R1:W-:Y:S01]  /*b36a0*/  STL.64 [R1+0x8dd0], R250 ;  /* 0x008dd0fa01007387 */ /* 0x0003e20000100a00 */
[----:B------:R3:W-:Y:S02]  /*b36b0*/  STL.64 [R1+0x8dc8], R248 ;  /* 0x008dc8f801007387 */ /* 0x0007e40000100a00 */
[----:B------:R-:W4:Y:S02]  /*b36c0*/  LDL.64 R184, [R1+0x2d0] ;  /* 0x0002d00001b87983 */ /* 0x000f240000100a00 */
[----:B------:R-:W2:Y:S01]  /*b36d0*/  LDL.64 R186, [R1+0x2d8] ;  /* 0x0002d80001ba7983 */ /* 0x000ea20000100a00 */
[----:B------:R-:W2:Y:S04]  /*b36e0*/  LDL.64 R180, [R1+0x2e0] ;  /* 0x0002e00001b47983 */ /* 0x000ea80000100a00 */
[----:B------:R-:W2:Y:S04]  /*b36f0*/  LDL.64 R182, [R1+0x2e8] ;  /* 0x0002e80001b67983 */ /* 0x000ea80000100a00 */
[----:B------:R-:W2:Y:S04]  /*b3700*/  LDL.64 R176, [R1+0x2f0] ;  /* 0x0002f00001b07983 */ /* 0x000ea80000100a00 */
[----:B------:R-:W2:Y:S04]  /*b3710*/  LDL.64 R178, [R1+0x2f8] ;  /* 0x0002f80001b27983 */ /* 0x000ea80000100a00 */
[----:B------:R-:W2:Y:S04]  /*b3720*/  LDL.64 R172, [R1+0x300] ;  /* 0x0003000001ac7983 */ /* 0x000ea80000100a00 */
[----:B------:R-:W2:Y:S04]  /*b3730*/  LDL.64 R174, [R1+0x308] ;  /* 0x0003080001ae7983 */ /* 0x000ea80000100a00 */
[----:B-1----:R-:W2:Y:S04]  /*b3740*/  LDL.64 R250, [R1+0x378] ;  /* 0x0003780001fa7983 */ /* 0x002ea80000100a00 */
[----:B---3--:R-:W3:Y:S04]  /*b3750*/  LDL.64 R248, [R1+0x370] ;  /* 0x0003700001f87983 */ /* 0x008ee80000100a00 */
        /* <DEDUP_REMOVED lines=8> */
[----:B--2---:R-:W-:Y:S01]  /*b37e0*/  STL.64 [R1+0x9038], R250 ;  /* 0x009038fa01007387 */ /* 0x004fe20000100a00 */
[----:B---3--:R-:W-:Y:S02]  /*b37f0*/  STL.64 [R1+0x9030], R248 ;  /* 0x009030f801007387 */ /* 0x008fe40000100a00 */
[----:B------:R-:W2:Y:S02]  /*b3800*/  LDL.64 R246, [R1+0x388] ;  /* 0x0003880001f67983 */ /* 0x000ea40000100a00 */
[----:B------:R-:W3:Y:S01]  /*b3810*/  LDL.64 R244, [R1+0x380] ;  /* 0x0003800001f47983 */ /* 0x000ee20000100a00 */
[C---:B------:R-:W-:Y:S01]  /*b3820*/  HMMA.1688.F32.TF32 R16, R236.reuse, R134, R16 ;  /* 0x00000086ec10723c */ /* 0x040fe20000081010 */
[----:B------:R-:W-:Y:S04]  /*b3830*/  LDS R134, [R2+0x22000] ;  /* 0x0220000002867984 */ /* 0x000fe80000000800 */
[----:B------:R-:W1:Y:S04]  /*b3840*/  LDS R135, [R252+0x22000] ;  /* 0x02200000fc877984 */ /* 0x000e680000000800 */
[----:B--2---:R-:W-:Y:S01]  /*b3850*/  STL.64 [R1+0x9048], R246 ;  /* 0x009048f601007387 */ /* 0x004fe20000100a00 */
[----:B---3--:R-:W-:Y:S02]  /*b3860*/  STL.64 [R1+0x9040], R244 ;  /* 0x009040f401007387 */ /* 0x008fe40000100a00 */
[----:B------:R-:W2:Y:S02]  /*b3870*/  LDL.64 R140, [R1+0x390] ;  /* 0x00039000018c7983 */ /* 0x000ea40000100a00 */
[----:B------:R-:W3:Y:S01]  /*b3880*/  LDL.64 R142, [R1+0x398] ;  /* 0x00039800018e7983 */ /* 0x000ee20000100a00 */
[----:B------:R-:W2:Y:S04]  /*b3890*/  LDL.64 R144, [R1+0x3a0] ;  /* 0x0003a00001907983 */ /* 0x000ea80000100a00 */
[----:B------:R-:W2:Y:S04]  /*b38a0*/  LDL.64 R146, [R1+0x3a8] ;  /* 0x0003a80001927983 */ /* 0x000ea80000100a00 */
[----:B------:R-:W2:Y:S04]  /*b38b0*/  LDL.64 R152, [R1+0x3b0] ;  /* 0x0003b00001987983 */ /* 0x000ea80000100a00 */
[----:B------:R-:W2:Y:S04]  /*b38c0*/  LDL.64 R154, [R1+0x3b8] ;  /* 0x0003b800019a7983 */ /* 0x000ea80000100a00 */
[----:B------:R-:W2:Y:S04]  /*b38d0*/  LDL.64 R136, [R1+0x3c0] ;  /* 0x0003c00001887983 */ /* 0x000ea80000100a00 */
[----:B------:R-:W2:Y:S04]  /*b38e0*/  LDL.64 R138, [R1+0x3c8] ;  /* 0x0003c800018a7983 */ /* 0x000ea80000100a00 */
[----:B------:R-:W2:Y:S04]  /*b38f0*/  LDL.64 R148, [R1+0x3d0] ;  /* 0x0003d00001947983 */ /* 0x000ea80000100a00 */
[----:B------:R-:W2:Y:S01]  /*b3900*/  LDL.64 R150, [R1+0x3d8] ;  /* 0x0003d80001967983 */ /* 0x000ea20000100a00 */
[----:B------:R-:W-:Y:S02]  /*b3910*/  STL [R1+0x8cfc], R242 ;  /* 0x008cfcf201007387 */ /* 0x000fe40000100800 */
[----:B------:R-:W-:Y:S02]  /*b3920*/  STL [R1+0x8cf8], R243 ;  /* 0x008cf8f301007387 */ /* 0x000fe40000100800 */
[----:B------:R-:W-:Y:S01]  /*b3930*/  STL [R1+0x8ce8], R234 ;  /* 0x008ce8ea01007387 */ /* 0x000fe20000100800 */
[----:B------:R1:W-:Y:S01]  /*b3940*/  STL [R1+0x8ce4], R235 ;  /* 0x008ce4eb01007387 */ /* 0x0003e20000100800 */
[----:B------:R4:W-:Y:S03]  /*b3950*/  STL.64 [R1+0x8fa0], R232 ;  /* 0x008fa0e801007387 */ /* 0x0009e60000100a00 */
[----:B-1----:R-:W2:Y:S04]  /*b3960*/  LDL.64 R234, [R1+0x2c8] ;  /* 0x0002c80001ea7983 */ /* 0x002ea80000100a00 */
[----:B----4-:R-:W4:Y:S01]  /*b3970*/  LDL.64 R232, [R1+0x2c0] ;  /* 0x0002c00001e87983 */ /* 0x010f220000100a00 */
[----:B------:R-:W-:Y:S02]  /*b3980*/  STL [R1+0x8ce0], R230 ;  /* 0x008ce0e601007387 */ /* 0x000fe40000100800 */
[----:B------:R1:W-:Y:S02]  /*b3990*/  STL [R1+0x8cdc], R231 ;  /* 0x008cdce701007387 */ /* 0x0003e40000100800 */
[----:B------:R1:W-:Y:S02]  /*b39a0*/  STL.64 [R1+0x8fa8], R228 ;  /* 0x008fa8e401007387 */ /* 0x0003e40000100a00 */
[----:B-1----:R-:W2:Y:S04]  /*b39b0*/  LDL.64 R230, [R1+0x2b8] ;  /* 0x0002b80001e67983 */ /* 0x002ea80000100a00 */
[----:B------:R-:W2:Y:S01]  /*b39c0*/  LDL.64 R228, [R1+0x2b0] ;  /* 0x0002b00001e47983 */ /* 0x000ea20000100a00 */
        /* <DEDUP_REMOVED lines=20> */
[----:B------:R1:W-:Y:S02]  /*b3b10*/  STL [R1+0x8ca0], R210 ;  /* 0x008ca0d201007387 */ /* 0x0003e40000100800 */
[----:B------:R1:W-:Y:S02]  /*b3b20*/  STL [R1+0x8c9c], R211 ;  /* 0x008c9cd301007387 */ /* 0x0003e40000100800 */
[----:B------:R1:W-:Y:S01]  /*b3b30*/  STL.64 [R1+0x8fd0], R208 ;  /* 0x008fd0d001007387 */ /* 0x0003e20000100a00 */
[----:B------:R-:W2:Y:S04]  /*b3b40*/  LDL R4, [R1+0x1f0] ;  /* 0x0001f00001047983 */ /* 0x000ea80000100800 */
[----:B------:R-:W2:Y:S01]  /*b3b50*/  LDL R5, [R1+0x1f4] ;  /* 0x0001f40001057983 */ /* 0x000ea20000100800 */
[C---:B------:R-:W-:Y:S03]  /*b3b60*/  HMMA.1688.F32.TF32 R104, R236.reuse, R210, R104 ;  /* 0x000000d2ec68723c */ /* 0x040fe60000081068 */
[----:B------:R-:W3:Y:S04]  /*b3b70*/  LDL.64 R8, [R1+0x200] ;  /* 0x0002000001087983 */ /* 0x000ee80000100a00 */
[----:B------:R-:W3:Y:S04]  /*b3b80*/  LDL R12, [R1+0x210] ;  /* 0x00021000010c7983 */ /* 0x000ee80000100800 */
[----:B-1----:R-:W3:Y:S04]  /*b3b90*/  LDL R210, [R1+0x268] ;  /* 0x0002680001d27983 */ /* 0x002ee80000100800 */
[----:B------:R-:W3:Y:S04]  /*b3ba0*/  LDL R211, [R1+0x26c] ;  /* 0x00026c0001d37983 */ /* 0x000ee80000100800 */
[----:B------:R-:W3:Y:S04]  /*b3bb0*/  LDL R13, [R1+0x214] ;  /* 0x00021400010d7983 */ /* 0x000ee80000100800 */
[----:B------:R-:W4:Y:S04]  /*b3bc0*/  LDL R208, [R1+0x260] ;  /* 0x0002600001d07983 */ /* 0x000f280000100800 */
[----:B------:R-:W4:Y:S01]  /*b3bd0*/  LDL R209, [R1+0x264] ;  /* 0x0002640001d17983 */ /* 0x000f220000100800 */
[----:B------:R-:W-:Y:S02]  /*b3be0*/  STL [R1+0x8ca8], R206 ;  /* 0x008ca8ce01007387 */ /* 0x000fe40000100800 */
[----:B------:R-:W-:Y:S02]  /*b3bf0*/  STL [R1+0x8ca4], R207 ;  /* 0x008ca4cf01007387 */ /* 0x000fe40000100800 */
[----:B------:R1:W-:Y:S01]  /*b3c00*/  STL [R1+0x8c98], R202 ;  /* 0x008c98ca01007387 */ /* 0x0003e20000100800 */
[----:B------:R1:W-:Y:S01]  /*b3c10*/  STL [R1+0x8c94], R203 ;  /* 0x008c94cb01007387 */ /* 0x0003e20000100800 */
[----:B------:R-:W-:Y:S01]  /*b3c20*/  HMMA.1688.F32.TF32 R112, R236, R202, R112 ;  /* 0x000000caec70723c */ /* 0x000fe20000081070 */
[----:B------:R1:W-:Y:S02]  /*b3c30*/  STL.64 [R1+0x8fd8], R200 ;  /* 0x008fd8c801007387 */ /* 0x0003e40000100a00 */
[----:B------:R-:W4:Y:S01]  /*b3c40*/  LDL R244, [R1+0x240] ;  /* 0x0002400001f47983 */ /* 0x000f220000100800 */
[----:B------:R-:W4:Y:S04]  /*b3c50*/  LDL R245, [R1+0x244] ;  /* 0x0002440001f57983 */ /* 0x000f280000100800 */
[----:B------:R-:W4:Y:S04]  /*b3c60*/  LDL.64 R248, [R1+0x270] ;  /* 0x0002700001f87983 */ /* 0x000f280000100a00 */
[----:B-1----:R-:W4:Y:S04]  /*b3c70*/  LDL R202, [R1+0x258] ;  /* 0x0002580001ca7983 */ /* 0x002f280000100800 */
[----:B------:R-:W4:Y:S04]  /*b3c80*/  LDL R203, [R1+0x25c] ;  /* 0x00025c0001cb7983 */ /* 0x000f280000100800 */
[----:B------:R-:W4:Y:S04]  /*b3c90*/  LDL R200, [R1+0x250] ;  /* 0x0002500001c87983 */ /* 0x000f280000100800 */
[----:B------:R-:W4:Y:S01]  /*b3ca0*/  LDL R201, [R1+0x254] ;  /* 0x0002540001c97983 */ /* 0x000f220000100800 */
[----:B------:R-:W-:Y:S02]  /*b3cb0*/  STL [R1+0x8c78], R198 ;  /* 0x008c78c601007387 */ /* 0x000fe40000100800 */
[----:B------:R-:W-:Y:S02]  /*b3cc0*/  STL [R1+0x8c74], R199 ;  /* 0x008c74c701007387 */ /* 0x000fe40000100800 */
[----:B------:R3:W-:Y:S01]  /*b3cd0*/  STL [R1+0x8c6c], R194 ;  /* 0x008c6cc201007387 */ /* 0x0007e20000100800 */
[----:B------:R1:W-:Y:S01]  /*b3ce0*/  STL [R1+0x8c68], R195 ;  /* 0x008c68c301007387 */ /* 0x0003e20000100800 */
[----:B------:R-:W-:Y:S02]  /*b3cf0*/  STL [R1+0x8c64], R190 ;  /* 0x008c64be01007387 */ /* 0x000fe40000100800 */
[----:B------:R-:W-:Y:S02]  /*b3d00*/  STL [R1+0x8c60], R191 ;  /* 0x008c60bf01007387 */ /* 0x000fe40000100800 */
[----:B------:R-:W4:Y:S01]  /*b3d10*/  LDL.LU.64 R6, [R1+0x9078] ;  /* 0x0090780001067983 */ /* 0x000f220000300a00 */
[----:B--2---:R-:W-:Y:S01]  /*b3d20*/  HMMA.1688.F32.TF32 R128, R132, R4, R128 ;  /* 0x000000048480723c */ /* 0x004fe20000081080 */
[----:B------:R-:W4:Y:S07]  /*b3d30*/  LDL.LU.64 R4, [R1+0x9070] ;  /* 0x0090700001047983 */ /* 0x000f2e0000300a00 */
[----:B------:R-:W-:Y:S01]  /*b3d40*/  HMMA.1688.F32.TF32 R120, R236, R194, R120 ;  /* 0x000000c2ec78723c */ /* 0x000fe20000081078 */
[----:B------:R-:W2:Y:S06]  /*b3d50*/  LDL.LU.64 R10, [R1+0x9068] ;  /* 0x00906800010a7983 */ /* 0x000eac0000300a00 */
[----:B---3--:R-:W-:-:S02]  /*b3d60*/  IMAD.MOV.U32 R194, RZ, RZ, R8 ;  /* 0x000000ffffc27224 */ /* 0x008fc400078e0008 */
[----:B-1----:R-:W-:Y:S01]  /*b3d70*/  IMAD.MOV.U32 R195, RZ, RZ, R9 ;  /* 0x000000ffffc37224 */ /* 0x002fe200078e0009 */
[C---:B----4-:R-:W-:Y:S01]  /*b3d80*/  HMMA.1688.F32.TF32 R4, R132.reuse, R8, R4 ;  /* 0x000000088404723c */ /* 0x050fe20000081004 */
[----:B------:R-:W2:Y:S11]  /*b3d90*/  LDL.LU.64 R8, [R1+0x9060] ;  /* 0x0090600001087983 */ /* 0x000eb60000300a00 */
[----:B------:R-:W-:Y:S11]  /*b3da0*/  @!UPT UIADD3 URZ, URZ, URZ, URZ ;  /* 0x0000003f3f3ff290 */ /* 0x000ff6000fffe03f */
[----:B------:R-:W-:Y:S01]  /*b3db0*/  STL.64 [R1+0x9028], R6 ;  /* 0x0090280601007387 */ /* 0x000fe20000100a00 */
[----:B------:R1:W-:Y:S03]  /*b3dc0*/  STL.64 [R1+0x9020], R4 ;  /* 0x0090200401007387 */ /* 0x0003e60000100a00 */
[----:B-1----:R-:W3:Y:S04]  /*b3dd0*/  LDL R4, [R1+0x230] ;  /* 0x0002300001047983 */ /* 0x002ee80000100800 */
[----:B------:R-:W3:Y:S01]  /*b3de0*/  LDL R5, [R1+0x234] ;  /* 0x0002340001057983 */ /* 0x000ee20000100800 */
[----:B------:R-:W-:Y:S02]  /*b3df0*/  STL [R1+0x8c80], R194 ;  /* 0x008c80c201007387 */ /* 0x000fe40000100800 */
[----:B------:R1:W-:Y:S02]  /*b3e00*/  STL [R1+0x8c7c], R195 ;  /* 0x008c7cc301007387 */ /* 0x0003e40000100800 */
[----:B------:R4:W-:Y:S01]  /*b3e10*/  STL.64 [R1+0x8fe8], R192 ;  /* 0x008fe8c001007387 */ /* 0x0009e20000100a00 */
[----:B-1----:R-:W3:Y:S04]  /*b3e20*/  LDL.64 R194, [R1+0x228] ;  /* 0x0002280001c27983 */ /* 0x002ee80000100a00 */
[----:B----4-:R-:W4:Y:S01]  /*b3e30*/  LDL.64 R192, [R1+0x220] ;  /* 0x0002200001c07983 */ /* 0x010f220000100a00 */
[----:B------:R-:W3:Y:S01]  /*b3e40*/  LDL.LU.64 R14, [R1+0x9058] ;  /* 0x00905800010e7983 */ /* 0x000ee20000300a00 */
[----:B--2---:R-:W-:Y:S02]  /*b3e50*/  HMMA.1688.F32.TF32 R8, R132, R12, R8 ;  /* 0x0000000c8408723c */ /* 0x004fe40000081008 */
[----:B------:R-:W3:Y:S06]  /*b3e60*/  LDL.LU.64 R12, [R1+0x9050] ;  /* 0x00905000010c7983 */ /* 0x000eec0000300a00 */
[C---:B------:R-:W-:Y:S08]  /*b3e70*/  HMMA.1688.F32.TF32 R116, R236.reuse, R198, R116 ;  /* 0x000000c6ec74723c */ /* 0x040ff00000081074 */
[C---:B------:R-:W-:Y:S08]  /*b3e80*/  HMMA.1688.F32.TF32 R76, R236.reuse, R242, R76 ;  /* 0x000000f2ec4c723c */ /* 0x040ff0000008104c */
[----:B------:R-:W-:Y:S08]  /*b3e90*/  HMMA.1688.F32.TF32 R108, R236, R206, R108 ;  /* 0x000000ceec6c723c */ /* 0x000ff0000008106c */
[----:B------:R-:W-:Y:S08]  /*b3ea0*/  HMMA.1688.F32.TF32 R20, R132, R244, R20 ;  /* 0x000000f48414723c */ /* 0x000ff00000081014 */
[----:B------:R-:W-:Y:S08]  /*b3eb0*/  HMMA.1688.F32.TF32 R236, R236, R190, R124 ;  /* 0x000000beecec723c */ /* 0x000ff0000008107c */
[C---:B------:R-:W-:Y:S01]  /*b3ec0*/  HMMA.1688.F32.TF32 R32, R132.reuse, R248, R32 ;  /* 0x000000f88420723c */ /* 0x040fe20000081020 */
[----:B------:R-:W-:Y:S04]  /*b3ed0*/  LDS R124, [R2+0x24000] ;  /* 0x02400000027c7984 */ /* 0x000fe80000000800 */
[----:B------:R-:W-:Y:S04]  /*b3ee0*/  LDS R126, [R2+0x26000] ;  /* 0x02600000027e7984 */ /* 0x000fe80000000800 */
[----:B------:R1:W-:Y:S01]  /*b3ef0*/  STL.64 [R1+0x9018], R10 ;  /* 0x0090180a01007387 */ /* 0x0003e20000100a00 */
[----:B------:R-:W-:Y:S01]  /*b3f00*/  STL.64 [R1+0x9010], R8 ;  /* 0x0090100801007387 */ /* 0x000fe20000100a00 */
[----:B----4-:R-:W-:Y:S01]  /*b3f10*/  HMMA.1688.F32.TF32 R16, R132, R192, R16 ;  /* 0x000000c08410723c */ /* 0x010fe20000081010 */
[----:B------:R-:W-:Y:S01]  /*b3f20*/  MOV R198, R193 ;  /* 0x000000c100c67202 */ /* 0x000fe20000000f00 */
[----:B------:R-:W-:-:S06]  /*b3f30*/  IMAD.MOV.U32 R191, RZ, RZ, R248 ;  /* 0x000000ffffbf7224 */ /* 0x000fcc00078e00f8 */
[----:B---3--:R-:W-:Y:S01]  /*b3f40*/  HMMA.1688.F32.TF32 R12, R132, R4, R12 ;  /* 0x00000004840c723c */ /* 0x008fe2000008100c */
[----:B------:R-:W-:Y:S02]  /*b3f50*/  IMAD.MOV.U32 R207, RZ, RZ, R229 ;  /* 0x000000ffffcf7224 */ /* 0x000fe400078e00e5 */
[----:B------:R-:W-:Y:S01]  /*b3f60*/  IMAD.MOV.U32 R206, RZ, RZ, R228 ;  /* 0x000000ffffce7224 */ /* 0x000fe200078e00e4 */
[----:B------:R-:W-:Y:S01]  /*b3f70*/  MOV R242, R165 ;  /* 0x000000a500f27202 */ /* 0x000fe20000000f00 */
[----:B------:R-:W-:Y:S04]  /*b3f80*/  LDS R125, [R252+0x24000] ;  /* 0x02400000fc7d7984 */ /* 0x000fe80000000800 */
[----:B------:R-:W2:Y:S11]  /*b3f90*/  LDS R127, [R252+0x26000] ;  /* 0x02600000fc7f7984 */ /* 0x000eb60000000800 */
[----:B------:R-:W-:Y:S03]  /*b3fa0*/  @!UPT UIADD3 URZ, URZ, URZ, URZ ;  /* 0x0000003f3f3ff290 */ /* 0x000fe6000fffe03f */
[----:B------:R3:W-:Y:S01]  /*b3fb0*/  STL.64 [R1+0x9008], R14 ;  /* 0x0090080e01007387 */ /* 0x0007e20000100a00 */
[----:B------:R-:W-:Y:S02]  /*b3fc0*/  STL.64 [R1+0x9000], R12 ;  /* 0x0090000c01007387 */ /* 0x000fe40000100a00 */
[----:B------:R4:W-:Y:S02]  /*b3fd0*/  STL.64 [R1+0x8ff8], R18 ;  /* 0x008ff81201007387 */ /* 0x0009e40000100a00 */
[----:B------:R-:W-:Y:S01]  /*b3fe0*/  STL.64 [R1+0x8ff0], R16 ;  /* 0x008ff01001007387 */ /* 0x000fe20000100a00 */
[----:B------:R-:W-:Y:S01]  /*b3ff0*/  STL [R1+0x8c84], R198 ;  /* 0x008c84c601007387 */ /* 0x000fe20000100800 */
[----:B-1----:R-:W2:Y:S02]  /*b4000*/  LDL R10, [R1+0x208] ;  /* 0x00020800010a7983 */ /* 0x002ea40000100800 */
[----:B------:R-:W2:Y:S02]  /*b4010*/  LDL R11, [R1+0x20c] ;  /* 0x00020c00010b7983 */ /* 0x000ea40000100800 */
[----:B------:R-:W2:Y:S01]  /*b4020*/  LDL R6, [R1+0x1f8] ;  /* 0x0001f80001067983 */ /* 0x000ea20000100800 */
[----:B------:R-:W2:Y:S04]  /*b4030*/  LDL R7, [R1+0x1fc] ;  /* 0x0001fc0001077983 */ /* 0x000ea80000100800 */
[----:B---3--:R-:W3:Y:S04]  /*b4040*/  LDL R14, [R1+0x218] ;  /* 0x00021800010e7983 */ /* 0x008ee80000100800 */
[----:B----4-:R-:W4:Y:S04]  /*b4050*/  LDL R18, [R1+0x238] ;  /* 0x0002380001127983 */ /* 0x010f280000100800 */
[----:B------:R-:W4:Y:S04]  /*b4060*/  LDL R19, [R1+0x23c] ;  /* 0x00023c0001137983 */ /* 0x000f280000100800 */
[----:B------:R-:W3:Y:S01]  /*b4070*/  LDL R15, [R1+0x21c] ;  /* 0x00021c00010f7983 */ /* 0x000ee20000100800 */
[----:B------:R1:W-:Y:S02]  /*b4080*/  STL.64 [R1+0x8fe0], R202 ;  /* 0x008fe0ca01007387 */ /* 0x0003e40000100a00 */
[----:B------:R-:W2:Y:S02]  /*b4090*/  LDL R244, [R1+0x350] ;  /* 0x0003500001f47983 */ /* 0x000ea40000100800 */
[----:B------:R-:W2:Y:S01]  /*b40a0*/  LDL R245, [R1+0x354] ;  /* 0x0003540001f57983 */ /* 0x000ea20000100800 */
[----:B------:R-:W3:Y:S04]  /*b40b0*/  LDL R248, [R1+0x360] ;  /* 0x0003600001f87983 */ /* 0x000ee80000100800 */
[----:B------:R-:W3:Y:S04]  /*b40c0*/  LDL R249, [R1+0x364] ;  /* 0x0003640001f97983 */ /* 0x000ee80000100800 */
[----:B-1----:R-:W4:Y:S01]  /*b40d0*/  LDL.64 R202, [R1+0x248] ;  /* 0x0002480001ca7983 */ /* 0x002f220000100a00 */
[----:B------:R-:W-:Y:S02]  /*b40e0*/  STL [R1+0x8c70], R191 ;  /* 0x008c70bf01007387 */ /* 0x000fe40000100800 */
[----:B------:R1:W-:Y:S02]  /*b40f0*/  STL [R1+0x8cc0], R207 ;  /* 0x008cc0cf01007387 */ /* 0x0003e40000100800 */
[----:B------:R1:W-:Y:S02]  /*b4100*/  STL [R1+0x8cbc], R206 ;  /* 0x008cbcce01007387 */ /* 0x0003e40000100800 */
[----:B-1----:R-:W-:Y:S01]  /*b4110*/  IMAD.MOV.U32 R207, RZ, RZ, R184 ;  /* 0x000000ffffcf7224 */ /* 0x002fe200078e00b8 */
[----:B------:R-:W-:-:S05]  /*b4120*/  MOV R206, R185 ;  /* 0x000000b900ce7202 */ /* 0x000fca0000000f00 */
[----:B------:R1:W-:Y:S01]  /*b4130*/  STL [R1+0x8cd8], R206 ;  /* 0x008cd8ce01007387 */ /* 0x0003e20000100800 */
[----:B------:R1:W-:Y:S02]  /*b4140*/  STL [R1+0x8cd4], R207 ;  /* 0x008cd4cf01007387 */ /* 0x0003e40000100800 */
[----:B-1----:R-:W-:Y:S02]  /*b4150*/  IMAD.MOV.U32 R206, RZ, RZ, R176 ;  /* 0x000000ffffce7224 */ /* 0x002fe400078e00b0 */
[----:B------:R-:W-:-:S05]  /*b4160*/  IMAD.MOV.U32 R207, RZ, RZ, R177 ;  /* 0x000000ffffcf7224 */ /* 0x000fca00078e00b1 */
[----:B------:R1:W-:Y:S01]  /*b4170*/  STL [R1+0x8cf0], R207 ;  /* 0x008cf0cf01007387 */ /* 0x0003e20000100800 */
[----:B------:R1:W-:Y:S02]  /*b4180*/  STL [R1+0x8cec], R206 ;  /* 0x008cecce01007387 */ /* 0x0003e40000100800 */
[----:B-1----:R-:W-:Y:S02]  /*b4190*/  IMAD.MOV.U32 R207, RZ, RZ, R168 ;  /* 0x000000ffffcf7224 */ /* 0x002fe400078e00a8 */
[----:B------:R-:W-:-:S03]  /*b41a0*/  IMAD.MOV.U32 R206, RZ, RZ, R169 ;  /* 0x000000ffffce7224 */ /* 0x000fc600078e00a9 */
[----:B------:R1:W-:Y:S02]  /*b41b0*/  STL [R1+0x8d04], R207 ;  /* 0x008d04cf01007387 */ /* 0x0003e40000100800 */
[----:B------:R1:W-:Y:S02]  /*b41c0*/  STL [R1+0x8d00], R206 ;  /* 0x008d00ce01007387 */ /* 0x0003e40000100800 */
[----:B------:R1:W-:Y:S02]  /*b41d0*/  STL [R1+0x8d08], R242 ;  /* 0x008d08f201007387 */ /* 0x0003e40000100800 */
[----:B------:R-:W4:Y:S01]  /*b41e0*/  LDL.LU.64 R246, [R1+0x9048] ;  /* 0x0090480001f67983 */ /* 0x000f220000300a00 */
[C---:B--2---:R-:W-:Y:S01]  /*b41f0*/  HMMA.1688.F32.TF32 R92, R132.reuse, R244, R92 ;  /* 0x000000f4845c723c */ /* 0x044fe2000008105c */
[----:B------:R-:W2:Y:S07]  /*b4200*/  LDL.LU.64 R244, [R1+0x9040] ;  /* 0x0090400001f47983 */ /* 0x000eae0000300a00 */
[C---:B---3--:R-:W-:Y:S01]  /*b4210*/  HMMA.1688.F32.TF32 R96, R132.reuse, R248, R96 ;  /* 0x000000f88460723c */ /* 0x048fe20000081060 */
[----:B------:R-:W3:Y:S02]  /*b4220*/  LDL.LU.64 R250, [R1+0x9038] ;  /* 0x0090380001fa7983 */ /* 0x000ee40000300a00 */
[----:B------:R-:W3:Y:S05]  /*b4230*/  LDL.LU.64 R248, [R1+0x9030] ;  /* 0x0090300001f87983 */ /* 0x000eea0000300a00 */
        /* <DEDUP_REMOVED lines=20> */
[----:B------:R-:W-:Y:S08]  /*b4380*/  HMMA.1688.F32.TF32 R236, R132, R148, R236 ;  /* 0x0000009484ec723c */ /* 0x000ff000000810ec */
[----:B------:R-:W-:Y:S08]  /*b4390*/  HMMA.1688.F32.TF32 R128, R124, R6, R128 ;  /* 0x000000067c80723c */ /* 0x000ff00000081080 */
[C---:B--2---:R-:W-:Y:S08]  /*b43a0*/  HMMA.1688.F32.TF32 R104, R132.reuse, R244, R104 ;  /* 0x000000f48468723c */ /* 0x044ff00000081068 */
[----:B---3--:R-:W-:Y:S01]  /*b43b0*/  HMMA.1688.F32.TF32 R100, R132, R248, R100 ;  /* 0x000000f88464723c */ /* 0x008fe20000081064 */
[----:B------:R-:W2:Y:S04]  /*b43c0*/  LDL R134, [R1+0x278] ;  /* 0x0002780001867983 */ /* 0x000ea80000100800 */
[----:B------:R-:W2:Y:S01]  /*b43d0*/  LDL R135, [R1+0x27c] ;  /* 0x00027c0001877983 */ /* 0x000ea20000100800 */
[----:B------:R-:W3:Y:S02]  /*b43e0*/  LDL.LU.64 R6, [R1+0x9028] ;  /* 0x0090280001067983 */ /* 0x000ee40000300a00 */
[----:B------:R-:W3:Y:S02]  /*b43f0*/  LDL.LU.64 R4, [R1+0x9020] ;  /* 0x0090200001047983 */ /* 0x000ee40000300a00 */
[----:B------:R-:W-:-:S02]  /*b4400*/  IMAD.MOV.U32 R191, RZ, RZ, R195 ;  /* 0x000000ffffbf7224 */ /* 0x000fc400078e00c3 */
[----:B------:R-:W-:Y:S01]  /*b4410*/  IMAD.MOV.U32 R199, RZ, RZ, R194 ;  /* 0x000000ffffc77224 */ /* 0x000fe200078e00c2 */
[----:B----4-:R-:W-:Y:S01]  /*b4420*/  HMMA.1688.F32.TF32 R20, R124, R202, R20 ;  /* 0x000000ca7c14723c */ /* 0x010fe20000081014 */
[----:B------:R-:W-:Y:S01]  /*b4430*/  MOV R190, R215 ;  /* 0x000000d700be7202 */ /* 0x000fe20000000f00 */
[----:B------:R-:W-:-:S06]  /*b4440*/  IMAD.MOV.U32 R198, RZ, RZ, R219 ;  /* 0x000000ffffc67224 */ /* 0x000fcc00078e00db */
        /* <DEDUP_REMOVED lines=12> */
[----:B------:R-:W-:Y:S01]  /*b4510*/  HMMA.1688.F32.TF32 R80, R124, R166, R80 ;  /* 0x000000a67c50723c */ /* 0x000fe20000081050 */
[----:B------:R-:W-:-:S02]  /*b4520*/  IMAD.MOV.U32 R243, RZ, RZ, R166 ;  /* 0x000000fffff37224 */ /* 0x000fc400078e00a6 */
[----:B-1----:R-:W-:Y:S02]  /*b4530*/  IMAD.MOV.U32 R207, RZ, RZ, R162 ;  /* 0x000000ffffcf7224 */ /* 0x002fe400078e00a2 */
[----:B------:R-:W-:-:S03]  /*b4540*/  IMAD.MOV.U32 R206, RZ, RZ, R163 ;  /* 0x000000ffffce7224 */ /* 0x000fc600078e00a3 */
[----:B------:R-:W-:Y:S01]  /*b4550*/  HMMA.1688.F32.TF32 R84, R124, R162, R84 ;  /* 0x000000a27c54723c */ /* 0x000fe20000081054 */
[----:B------:R-:W-:-:S07]  /*b4560*/  IMAD.MOV.U32 R242, RZ, RZ, R159 ;  /* 0x000000fffff27224 */ /* 0x000fce00078e009f */
[C---:B------:R-:W-:Y:S08]  /*b4570*/  HMMA.1688.F32.TF32 R88, R124.reuse, R158, R88 ;  /* 0x0000009e7c58723c */ /* 0x040ff00000081058 */
[C---:B------:R-:W-:Y:S01]  /*b4580*/  HMMA.1688.F32.TF32 R104, R124.reuse, R246, R104 ;  /* 0x000000f67c68723c */ /* 0x040fe20000081068 */
[----:B------:R-:W-:Y:S04]  /*b4590*/  LDS R132, [R2+0x28000] ;  /* 0x0280000002847984 */ /* 0x000fe80000000800 */
[----:B------:R-:W-:Y:S03]  /*b45a0*/  LDS R133, [R252+0x28000] ;  /* 0x02800000fc857984 */ /* 0x000fe60000000800 */
[C---:B---3--:R-:W-:Y:S01]  /*b45b0*/  HMMA.1688.F32.TF32 R4, R124.reuse, R10, R4 ;  /* 0x0000000a7c04723c */ /* 0x048fe20000081004 */
[----:B------:R-:W3:Y:S01]  /*b45c0*/  LDL.LU.64 R10, [R1+0x9018] ;  /* 0x00901800010a7983 */ /* 0x000ee20000300a00 */
[----:B------:R-:W3:Y:S06]  /*b45d0*/  LDL.LU.64 R8, [R1+0x9010] ;  /* 0x0090100001087983 */ /* 0x000eec0000300a00 */
[C---:B---3--:R-:W-:Y:S01]  /*b45e0*/  HMMA.1688.F32.TF32 R8, R124.reuse, R14, R8 ;  /* 0x0000000e7c08723c */ /* 0x048fe20000081008 */
[----:B------:R-:W3:Y:S01]  /*b45f0*/  LDL.LU.64 R14, [R1+0x9008] ;  /* 0x00900800010e7983 */ /* 0x000ee20000300a00 */
[----:B------:R-:W3:Y:S06]  /*b4600*/  LDL.LU.64 R12, [R1+0x9000] ;  /* 0x00900000010c7983 */ /* 0x000eec0000300a00 */
[C---:B---3--:R-:W-:Y:S01]  /*b4610*/  HMMA.1688.F32.TF32 R12, R124.reuse, R18, R12 ;  /* 0x000000127c0c723c */ /* 0x048fe2000008100c */
[----:B------:R-:W3:Y:S01]  /*b4620*/  LDL.LU.64 R18, [R1+0x8ff8] ;  /* 0x008ff80001127983 */ /* 0x000ee20000300a00 */
[----:B------:R-:W3:Y:S02]  /*b4630*/  LDL.LU.64 R16, [R1+0x8ff0] ;  /* 0x008ff00001107983 */ /* 0x000ee40000300a00 */
[----:B------:R-:W4:Y:S02]  /*b4640*/  LDL.LU.64 R192, [R1+0x8fe8] ;  /* 0x008fe80001c07983 */ /* 0x000f240000300a00 */
[----:B------:R-:W-:Y:S01]  /*b4650*/  STL [R1+0x8c8c], R191 ;  /* 0x008c8cbf01007387 */ /* 0x000fe20000100800 */
[----:B------:R1:W-:Y:S01]  /*b4660*/  STL [R1+0x8c88], R199 ;  /* 0x008c88c701007387 */ /* 0x0003e20000100800 */
[----:B---3--:R-:W-:Y:S07]  /*b4670*/  HMMA.1688.F32.TF32 R16, R124, R194, R16 ;  /* 0x000000c27c10723c */ /* 0x008fee0000081010 */
[----:B------:R-:W-:-:S02]  /*b4680*/  IMAD.MOV.U32 R194, RZ, RZ, R202 ;  /* 0x000000ffffc27224 */ /* 0x000fc400078e00ca */
[----:B------:R-:W-:Y:S02]  /*b4690*/  IMAD.MOV.U32 R195, RZ, RZ, R203 ;  /* 0x000000ffffc37224 */ /* 0x000fe400078e00cb */
[----:B------:R-:W3:Y:S03]  /*b46a0*/  LDL.LU.64 R202, [R1+0x8fe0] ;  /* 0x008fe00001ca7983 */ /* 0x000ee60000300a00 */
[----:B------:R-:W-:Y:S02]  /*b46b0*/  STL [R1+0x8cf4], R195 ;  /* 0x008cf4c301007387 */ /* 0x000fe40000100800 */
[----:B------:R2:W-:Y:S02]  /*b46c0*/  STL [R1+0x8c90], R194 ;  /* 0x008c90c201007387 */ /* 0x0005e40000100800 */
[----:B------:R-:W4:Y:S01]  /*b46d0*/  LDL.LU.64 R200, [R1+0x8fd8] ;  /* 0x008fd80001c87983 */ /* 0x000f220000300a00 */
[----:B------:R-:W4:Y:S01]  /*b46e0*/  LDL.LU.64 R208, [R1+0x8fd0] ;  /* 0x008fd00001d07983 */ /* 0x000f220000300a00 */
[----:B-1----:R-:W-:-:S02]  /*b46f0*/  IMAD.MOV.U32 R199, RZ, RZ, R218 ;  /* 0x000000ffffc77224 */ /* 0x002fc400078e00da */
[----:B------:R-:W4:Y:S02]  /*b4700*/  LDL.LU.64 R212, [R1+0x8fc8] ;  /* 0x008fc80001d47983 */ /* 0x000f240000300a00 */
[----:B------:R-:W-:Y:S02]  /*b4710*/  STL [R1+0x8d0c], R190 ;  /* 0x008d0cbe01007387 */ /* 0x000fe40000100800 */
[----:B------:R-:W-:Y:S01]  /*b4720*/  IMAD.MOV.U32 R191, RZ, RZ, R223 ;  /* 0x000000ffffbf7224 */ /* 0x000fe200078e00df */
[----:B------:R-:W4:Y:S01]  /*b4730*/  LDL.LU.64 R216, [R1+0x8fc0] ;  /* 0x008fc00001d87983 */ /* 0x000f220000300a00 */
[----:B------:R-:W-:Y:S02]  /*b4740*/  STL [R1+0x8d14], R198 ;  /* 0x008d14c601007387 */ /* 0x000fe40000100800 */
[----:B--2---:R-:W-:Y:S01]  /*b4750*/  IMAD.MOV.U32 R194, RZ, RZ, R222 ;  /* 0x000000ffffc27224 */ /* 0x004fe200078e00de */
[----:B------:R-:W-:Y:S01]  /*b4760*/  STL [R1+0x8d10], R199 ;  /* 0x008d10c701007387 */ /* 0x000fe20000100800 */
[----:B------:R-:W2:Y:S02]  /*b4770*/  LDL.LU.64 R220, [R1+0x8fb8] ;  /* 0x008fb80001dc7983 */ /* 0x000ea40000300a00 */
[----:B------:R-:W-:Y:S02]  /*b4780*/  STL [R1+0x8d1c], R191 ;  /* 0x008d1cbf01007387 */ /* 0x000fe40000100800 */
[----:B------:R-:W-:Y:S01]  /*b4790*/  IMAD.MOV.U32 R211, RZ, RZ, R231 ;  /* 0x000000ffffd37224 */ /* 0x000fe200078e00e7 */
[----:B------:R-:W-:Y:S01]  /*b47a0*/  STL [R1+0x8d18], R194 ;  /* 0x008d18c201007387 */ /* 0x000fe20000100800 */
[----:B------:R-:W2:Y:S02]  /*b47b0*/  LDL.LU.64 R224, [R1+0x8fb0] ;  /* 0x008fb00001e07983 */ /* 0x000ea40000300a00 */
[----:B------:R-:W-:Y:S01]  /*b47c0*/  IMAD.MOV.U32 R210, RZ, RZ, R230 ;  /* 0x000000ffffd27224 */ /* 0x000fe200078e00e6 */
[----:B---3--:R-:W-:Y:S07]  /*b47d0*/  HMMA.1688.F32.TF32 R24, R124, R202, R24 ;  /* 0x000000ca7c18723c */ /* 0x008fee0000081018 */
[----:B------:R-:W-:Y:S01]  /*b47e0*/  IMAD.MOV.U32 R203, RZ, RZ, R227 ;  /* 0x000000ffffcb7224 */ /* 0x000fe200078e00e3 */
[----:B------:R-:W-:-:S04]  /*b47f0*/  MOV R202, R226 ;  /* 0x000000e200ca7202 */ /* 0x000fc80000000f00 */
[----:B------:R-:W-:Y:S01]  /*b4800*/  STL [R1+0x8d24], R203 ;  /* 0x008d24cb01007387 */ /* 0x000fe20000100800 */
[----:B------:R-:W-:Y:S02]  /*b4810*/  STL [R1+0x8d20], R202 ;  /* 0x008d20ca01007387 */ /* 0x000fe40000100800 */
[----:B------:R-:W3:Y:S02]  /*b4820*/  LDL.LU.64 R228, [R1+0x8fa8] ;  /* 0x008fa80001e47983 */ /* 0x000ee40000300a00 */
[----:B------:R-:W-:Y:S01]  /*b4830*/  STL [R1+0x8d2c], R211 ;  /* 0x008d2cd301007387 */ /* 0x000fe20000100800 */
[----:B------:R-:W-:Y:S01]  /*b4840*/  STL [R1+0x8d28], R210 ;  /* 0x008d28d201007387 */ /* 0x000fe20000100800 */
[----:B------:R-:W2:Y:S01]  /*b4850*/  LDL.LU.64 R232, [R1+0x8fa0] ;  /* 0x008fa00001e87983 */ /* 0x000ea20000300a00 */
[----:B------:R-:W-:Y:S01]  /*b4860*/  MOV R215, R235 ;  /* 0x000000eb00d77202 */ /* 0x000fe20000000f00 */
[----:B------:R-:W-:Y:S02]  /*b4870*/  IMAD.MOV.U32 R214, RZ, RZ, R234 ;  /* 0x000000ffffd67224 */ /* 0x000fe400078e00ea */
[----:B------:R-:W-:-:S02]  /*b4880*/  IMAD.MOV.U32 R219, RZ, RZ, R187 ;  /* 0x000000ffffdb7224 */ /* 0x000fc400078e00bb */
[----:B------:R-:W-:Y:S01]  /*b4890*/  IMAD.MOV.U32 R218, RZ, RZ, R186 ;  /* 0x000000ffffda7224 */ /* 0x000fe200078e00ba */
[----:B------:R-:W-:Y:S01]  /*b48a0*/  STL [R1+0x8d34], R215 ;  /* 0x008d34d701007387 */ /* 0x000fe20000100800 */
[----:B------:R-:W-:Y:S02]  /*b48b0*/  STL [R1+0x8d30], R214 ;  /* 0x008d30d601007387 */ /* 0x000fe40000100800 */
[----:B------:R-:W3:Y:S02]  /*b48c0*/  LDL.LU.64 R186, [R1+0x8f98] ;  /* 0x008f980001ba7983 */ /* 0x000ee40000300a00 */
[----:B------:R-:W3:Y:S02]  /*b48d0*/  LDL.LU.64 R184, [R1+0x8f90] ;  /* 0x008f900001b87983 */ /* 0x000ee40000300a00 */
[----:B------:R-:W-:Y:S01]  /*b48e0*/  IMAD.MOV.U32 R223, RZ, RZ, R183 ;  /* 0x000000ffffdf7224 */ /* 0x000fe200078e00b7 */
[----:B------:R-:W-:Y:S01]  /*b48f0*/  STL [R1+0x8d3c], R219 ;  /* 0x008d3cdb01007387 */ /* 0x000fe20000100800 */
[----:B------:R-:W-:-:S02]  /*b4900*/  IMAD.MOV.U32 R222, RZ, RZ, R182 ;  /* 0x000000ffffde7224 */ /* 0x000fc400078e00b6 */
[----:B------:R-:W-:Y:S02]  /*b4910*/  STL [R1+0x8d38], R218 ;  /* 0x008d38da01007387 */ /* 0x000fe40000100800 */
[----:B------:R-:W3:Y:S01]  /*b4920*/  LDL.LU.64 R182, [R1+0x8f88] ;  /* 0x008f880001b67983 */ /* 0x000ee20000300a00 */
[----:B------:R-:W3:Y:S01]  /*b4930*/  LDL.LU.64 R180, [R1+0x8f80] ;  /* 0x008f800001b47983 */ /* 0x000ee20000300a00 */
[----:B------:R-:W-:Y:S02]  /*b4940*/  IMAD.MOV.U32 R227, RZ, RZ, R179 ;  /* 0x000000ffffe37224 */ /* 0x000fe400078e00b3 */
[----:B------:R-:W-:Y:S01]  /*b4950*/  STL [R1+0x8d44], R223 ;  /* 0x008d44df01007387 */ /* 0x000fe20000100800 */
[----:B------:R-:W-:Y:S01]  /*b4960*/  MOV R226, R178 ;  /* 0x000000b200e27202 */ /* 0x000fe20000000f00 */
[----:B------:R-:W-:Y:S01]  /*b4970*/  STL [R1+0x8d40], R222 ;  /* 0x008d40de01007387 */ /* 0x000fe20000100800 */
        /* <DEDUP_REMOVED lines=8> */
[----:B------:R-:W-:Y:S01]  /*b4a00*/  IMAD.MOV.U32 R234, RZ, RZ, R170 ;  /* 0x000000ffffea7224 */ /* 0x000fe200078e00aa */
[----:B------:R-:W-:Y:S01]  /*b4a10*/  MOV R235, R171 ;  /* 0x000000ab00eb7202 */ /* 0x000fe20000000f00 */
[----:B------:R-:W-:Y:S01]  /*b4a20*/  STL [R1+0x8d54], R231 ;  /* 0x008d54e701007387 */ /* 0x000fe20000100800 */
[----:B------:R-:W-:Y:S01]  /*b4a30*/  STL [R1+0x8d50], R230 ;  /* 0x008d50e601007387 */ /* 0x000fe20000100800 */
[----:B------:R-:W3:Y:S02]  /*b4a40*/  LDL.LU.64 R170, [R1+0x8f58] ;  /* 0x008f580001aa7983 */ /* 0x000ee40000300a00 */
[----:B------:R-:W3:Y:S02]  /*b4a50*/  LDL.LU.64 R168, [R1+0x8f50] ;  /* 0x008f500001a87983 */ /* 0x000ee40000300a00 */
[----:B------:R1:W-:Y:S02]  /*b4a60*/  STL.64 [R1+0x8de0], R234 ;  /* 0x008de0ea01007387 */ /* 0x0003e40000100a00 */
[----:B------:R-:W-:Y:S01]  /*b4a70*/  IMAD.MOV.U32 R195, RZ, RZ, R167 ;  /* 0x000000ffffc37224 */ /* 0x000fe200078e00a7 */
[----:B--2---:R-:W-:Y:S01]  /*b4a80*/  STL.64 [R1+0x8dd8], R232 ;  /* 0x008dd8e801007387 */ /* 0x004fe20000100a00 */
[----:B-1----:R-:W2:Y:S02]  /*b4a90*/  LDL.64 R234, [R1+0x368] ;  /* 0x0003680001ea7983 */ /* 0x002ea40000100a00 */
[----:B------:R-:W3:Y:S02]  /*b4aa0*/  LDL.LU.64 R166, [R1+0x8f48] ;  /* 0x008f480001a67983 */ /* 0x000ee40000300a00 */
[----:B------:R-:W3:Y:S01]  /*b4ab0*/  LDL.LU.64 R164, [R1+0x8f40] ;  /* 0x008f400001a47983 */ /* 0x000ee20000300a00 */
[----:B------:R-:W3:Y:S01]  /*b4ac0*/  LDL.LU.64 R162, [R1+0x8f38] ;  /* 0x008f380001a27983 */ /* 0x000ee20000300a00 */
[----:B------:R-:W3:Y:S02]  /*b4ad0*/  LDL.LU.64 R160, [R1+0x8f30] ;  /* 0x008f300001a07983 */ /* 0x000ee40000300a00 */
[----:B------:R1:W-:Y:S02]  /*b4ae0*/  STL.64 [R1+0x8df0], R206 ;  /* 0x008df0ce01007387 */ /* 0x0003e40000100a00 */
[----:B------:R-:W-:Y:S01]  /*b4af0*/  STL.64 [R1+0x8de8], R204 ;  /* 0x008de8cc01007387 */ /* 0x000fe20000100a00 */
[----:B-1----:R-:W3:Y:S01]  /*b4b00*/  LDL.64 R206, [R1+0x358] ;  /* 0x0003580001ce7983 */ /* 0x002ee20000100a00 */
[----:B------:R-:W-:-:S02]  /*b4b10*/  MOV R190, R158 ;  /* 0x0000009e00be7202 */ /* 0x000fc40000000f00 */
[----:B------:R-:W4:Y:S02]  /*b4b20*/  LDL.LU.64 R158, [R1+0x8f28] ;  /* 0x008f2800019e7983 */ /* 0x000f240000300a00 */
[----:B------:R-:W4:Y:S01]  /*b4b30*/  LDL.LU.64 R156, [R1+0x8f20] ;  /* 0x008f2000019c7983 */ /* 0x000f220000300a00 */
[----:B------:R-:W-:Y:S01]  /*b4b40*/  STL.64 [R1+0x8e00], R242 ;  /* 0x008e00f201007387 */ /* 0x000fe20000100a00 */
[----:B------:R-:W-:Y:S02]  /*b4b50*/  STL.64 [R1+0x8df8], R240 ;  /* 0x008df8f001007387 */ /* 0x000fe40000100a00 */
[----:B------:R-:W-:Y:S02]  /*b4b60*/  IMAD.MOV.U32 R203, RZ, RZ, R250 ;  /* 0x000000ffffcb7224 */ /* 0x000fe400078e00fa */
[----:B------:R-:W-:Y:S02]  /*b4b70*/  IMAD.MOV.U32 R202, RZ, RZ, R251 ;  /* 0x000000ffffca7224 */ /* 0x000fe400078e00fb */
[----:B------:R-:W-:-:S02]  /*b4b80*/  IMAD.MOV.U32 R211, RZ, RZ, R246 ;  /* 0x000000ffffd37224 */ /* 0x000fc400078e00f6 */
[----:B------:R-:W-:Y:S01]  /*b4b90*/  IMAD.MOV.U32 R210, RZ, RZ, R247 ;  /* 0x000000ffffd27224 */ /* 0x000fe200078e00f7 */
[----:B------:R-:W-:Y:S01]  /*b4ba0*/  MOV R215, R142 ;  /* 0x0000008e00d77202 */ /* 0x000fe20000000f00 */
[----:B------:R-:W-:Y:S02]  /*b4bb0*/  IMAD.MOV.U32 R214, RZ, RZ, R143 ;  /* 0x000000ffffd67224 */ /* 0x000fe400078e008f */
[----:B------:R-:W-:Y:S02]  /*b4bc0*/  IMAD.MOV.U32 R219, RZ, RZ, R146 ;  /* 0x000000ffffdb7224 */ /* 0x000fe400078e0092 */
[----:B------:R-:W-:Y:S01]  /*b4bd0*/  IMAD.MOV.U32 R218, RZ, RZ, R147 ;  /* 0x000000ffffda7224 */ /* 0x000fe200078e0093 */
[----:B------:R-:W-:Y:S01]  /*b4be0*/  HMMA.1688.F32.TF32 R100, R124, R250, R100 ;  /* 0x000000fa7c64723c */ /* 0x000fe20000081064 */
[----:B--2---:R-:W-:Y:S01]  /*b4bf0*/  MOV R194, R235 ;  /* 0x000000eb00c27202 */ /* 0x004fe20000000f00 */
[----:B------:R-:W-:Y:S02]  /*b4c00*/  IMAD.MOV.U32 R191, RZ, RZ, R234 ;  /* 0x000000ffffbf7224 */ /* 0x000fe400078e00ea */
[----:B---3--:R-:W-:-:S02]  /*b4c10*/  IMAD.MOV.U32 R198, RZ, RZ, R206 ;  /* 0x000000ffffc67224 */ /* 0x008fc400078e00ce */
[----:B------:R-:W-:-:S05]  /*b4c20*/  IMAD.MOV.U32 R199, RZ, RZ, R207 ;  /* 0x000000ffffc77224 */ /* 0x000fca00078e00cf */
[----:B------:R-:W-:Y:S01]  /*b4c30*/  STL.64 [R1+0x8e10], R198 ;  /* 0x008e10c601007387 */ /* 0x000fe20000100a00 */
[----:B------:R1:W-:Y:S02]  /*b4c40*/  STL.64 [R1+0x8e08], R196 ;  /* 0x008e08c401007387 */ /* 0x0003e40000100a00 */
[----:B------:R-:W-:Y:S02]  /*b4c50*/  STL.64 [R1+0x8e30], R194 ;  /* 0x008e30c201007387 */ /* 0x000fe40000100a00 */
[----:B----4-:R-:W-:Y:S01]  /*b4c60*/  STL.64 [R1+0x8e28], R192 ;  /* 0x008e28c001007387 */ /* 0x010fe20000100a00 */
[----:B------:R-:W-:Y:S01]  /*b4c70*/  STL.64 [R1+0x8e20], R190 ;  /* 0x008e20be01007387 */ /* 0x000fe20000100a00 */
[----:B------:R2:W-:Y:S02]  /*b4c80*/  STL.64 [R1+0x8e18], R188 ;  /* 0x008e18bc01007387 */ /* 0x0005e40000100a00 */
[----:B------:R-:W-:Y:S02]  /*b4c90*/  STL.64 [R1+0x8e40], R202 ;  /* 0x008e40ca01007387 */ /* 0x000fe40000100a00 */
[----:B------:R-:W-:Y:S01]  /*b4ca0*/  STL.64 [R1+0x8e38], R200 ;  /* 0x008e38c801007387 */ /* 0x000fe20000100a00 */
[----:B------:R-:W-:Y:S01]  /*b4cb0*/  STL.64 [R1+0x8e50], R210 ;  /* 0x008e50d201007387 */ /* 0x000fe20000100a00 */
[----:B------:R3:W-:Y:S02]  /*b4cc0*/  STL.64 [R1+0x8e48], R208 ;  /* 0x008e48d001007387 */ /* 0x0007e40000100a00 */
[----:B------:R-:W-:Y:S01]  /*b4cd0*/  STL.64 [R1+0x8e60], R214 ;  /* 0x008e60d601007387 */ /* 0x000fe20000100a00 */
[C---:B------:R-:W-:Y:S08]  /*b4ce0*/  HMMA.1688.F32.TF32 R92, R124.reuse, R206, R92 ;  /* 0x000000ce7c5c723c */ /* 0x040ff0000008105c */
[C---:B------:R-:W-:Y:S01]  /*b4cf0*/  HMMA.1688.F32.TF32 R96, R124.reuse, R234, R96 ;  /* 0x000000ea7c60723c */ /* 0x040fe20000081060 */
[----:B------:R3:W-:Y:S01]  /*b4d00*/  STL.64 [R1+0x8e58], R212 ;  /* 0x008e58d401007387 */ /* 0x0007e20000100a00 */
[----:B-1----:R-:W4:Y:S02]  /*b4d10*/  LDL R196, [R1+0x160] ;  /* 0x0001600001c47983 */ /* 0x002f240000100800 */
[----:B------:R-:W4:Y:S02]  /*b4d20*/  LDL R197, [R1+0x164] ;  /* 0x0001640001c57983 */ /* 0x000f240000100800 */
[----:B------:R-:W4:Y:S01]  /*b4d30*/  LDL R198, [R1+0x168] ;  /* 0x0001680001c67983 */ /* 0x000f220000100800 */
[----:B------:R-:W4:Y:S04]  /*b4d40*/  LDL R199, [R1+0x16c] ;  /* 0x00016c0001c77983 */ /* 0x000f280000100800 */
[----:B--2---:R-:W2:Y:S04]  /*b4d50*/  LDL R188, [R1+0x180] ;  /* 0x0001800001bc7983 */ /* 0x004ea80000100800 */
[----:B------:R-:W2:Y:S04]  /*b4d60*/  LDL R189, [R1+0x184] ;  /* 0x0001840001bd7983 */ /* 0x000ea80000100800 */
[----:B------:R-:W2:Y:S04]  /*b4d70*/  LDL R190, [R1+0x188] ;  /* 0x0001880001be7983 */ /* 0x000ea80000100800 */
[----:B------:R-:W2:Y:S04]  /*b4d80*/  LDL R191, [R1+0x18c] ;  /* 0x00018c0001bf7983 */ /* 0x000ea80000100800 */
[----:B---3--:R-:W3:Y:S04]  /*b4d90*/  LDL R208, [R1+0x1a0] ;  /* 0x0001a00001d07983 */ /* 0x008ee80000100800 */
[----:B------:R-:W3:Y:S04]  /*b4da0*/  LDL R209, [R1+0x1a4] ;  /* 0x0001a40001d17983 */ /* 0x000ee80000100800 */
[----:B------:R-:W2:Y:S04]  /*b4db0*/  LDL R210, [R1+0x1a8] ;  /* 0x0001a80001d27983 */ /* 0x000ea80000100800 */
[----:B------:R-:W2:Y:S04]  /*b4dc0*/  LDL R211, [R1+0x1ac] ;  /* 0x0001ac0001d37983 */ /* 0x000ea80000100800 */
[----:B------:R-:W2:Y:S04]  /*b4dd0*/  LDL R212, [R1+0x1b0] ;  /* 0x0001b00001d47983 */ /* 0x000ea80000100800 */
[----:B------:R-:W2:Y:S04]  /*b4de0*/  LDL R213, [R1+0x1b4] ;  /* 0x0001b40001d57983 */ /* 0x000ea80000100800 */
[----:B------:R-:W2:Y:S04]  /*b4df0*/  LDL R214, [R1+0x1b8] ;  /* 0x0001b80001d67983 */ /* 0x000ea80000100800 */
[----:B------:R-:W2:Y:S04]  /*b4e00*/  LDL R215, [R1+0x1bc] ;  /* 0x0001bc0001d77983 */ /* 0x000ea80000100800 */
        /* <DEDUP_REMOVED lines=14> */
[----:B------:R1:W-:Y:S02]  /*b4ef0*/  STL.64 [R1+0x8e70], R218 ;  /* 0x008e70da01007387 */ /* 0x0003e40000100a00 */
[----:B------:R1:W-:Y:S02]  /*b4f00*/  STL.64 [R1+0x8e68], R216 ;  /* 0x008e68d801007387 */ /* 0x0003e40000100a00 */
[----:B------:R-:W2:Y:S01]  /*b4f10*/  LDL R140, [R1+0x400] ;  /* 0x00040000018c7983 */ /* 0x000ea20000100800 */
[----:B------:R-:W2:Y:S04]  /*b4f20*/  LDL R141, [R1+0x404] ;  /* 0x00040400018d7983 */ /* 0x000ea80000100800 */
[----:B------:R-:W3:Y:S04]  /*b4f30*/  LDL R144, [R1+0x3f0] ;  /* 0x0003f00001907983 */ /* 0x000ee80000100800 */
[----:B------:R-:W3:Y:S01]  /*b4f40*/  LDL R145, [R1+0x3f4] ;  /* 0x0003f40001917983 */ /* 0x000ee20000100800 */
[C---:B------:R-:W-:Y:S01]  /*b4f50*/  HMMA.1688.F32.TF32 R32, R124.reuse, R134, R32 ;  /* 0x000000867c20723c */ /* 0x040fe20000081020 */
[----:B------:R-:W-:Y:S04]  /*b4f60*/  LDS R134, [R2+0x2a000] ;  /* 0x02a0000002867984 */ /* 0x000fe80000000800 */
[----:B------:R-:W2:Y:S04]  /*b4f70*/  LDS R135, [R252+0x2a000] ;  /* 0x02a00000fc877984 */ /* 0x000ea80000000800 */
[----:B------:R-:W-:Y:S01]  /*b4f80*/  IMAD.MOV.U32 R223, RZ, RZ, R154 ;  /* 0x000000ffffdf7224 */ /* 0x000fe200078e009a */
[----:B------:R-:W-:Y:S01]  /*b4f90*/  MOV R222, R155 ;  /* 0x0000009b00de7202 */ /* 0x000fe20000000f00 */
[----:B------:R-:W-:Y:S01]  /*b4fa0*/  HMMA.1688.F32.TF32 R116, R124, R154, R116 ;  /* 0x0000009a7c74723c */ /* 0x000fe20000081074 */
[----:B-1----:R-:W4:Y:S04]  /*b4fb0*/  LDL R218, [R1+0x1c8] ;  /* 0x0001c80001da7983 */ /* 0x002f280000100800 */
[----:B------:R-:W4:Y:S04]  /*b4fc0*/  LDL R216, [R1+0x1c0] ;  /* 0x0001c00001d87983 */ /* 0x000f280000100800 */
[----:B------:R-:W4:Y:S04]  /*b4fd0*/  LDL R217, [R1+0x1c4] ;  /* 0x0001c40001d97983 */ /* 0x000f280000100800 */
[----:B------:R-:W4:Y:S01]  /*b4fe0*/  LDL R219, [R1+0x1cc] ;  /* 0x0001cc0001db7983 */ /* 0x000f220000100800 */
[----:B------:R-:W4:Y:S02]  /*b4ff0*/  LDL.LU.64 R154, [R1+0x8f18] ;  /* 0x008f1800019a7983 */ /* 0x000f240000300a00 */
[----:B------:R-:W-:-:S02]  /*b5000*/  IMAD.MOV.U32 R227, RZ, RZ, R138 ;  /* 0x000000ffffe37224 */ /* 0x000fc400078e008a */
[----:B------:R-:W-:Y:S01]  /*b5010*/  IMAD.MOV.U32 R226, RZ, RZ, R139 ;  /* 0x000000ffffe27224 */ /* 0x000fe200078e008b */
[----:B------:R-:W4:Y:S01]  /*b5020*/  LDL.LU.64 R152, [R1+0x8f10] ;  /* 0x008f100001987983 */ /* 0x000f220000300a00 */
[----:B------:R1:W-:Y:S02]  /*b5030*/  STL.64 [R1+0x8e80], R222 ;  /* 0x008e80de01007387 */ /* 0x0003e40000100a00 */
[----:B------:R1:W-:Y:S02]  /*b5040*/  STL.64 [R1+0x8e78], R220 ;  /* 0x008e78dc01007387 */ /* 0x0003e40000100a00 */
[----:B------:R-:W4:Y:S01]  /*b5050*/  LDL R136, [R1+0x1d0] ;  /* 0x0001d00001887983 */ /* 0x000f220000100800 */
[----:B------:R-:W4:Y:S01]  /*b5060*/  LDL R137, [R1+0x1d4] ;  /* 0x0001d40001897983 */ /* 0x000f220000100800 */
[----:B------:R-:W-:Y:S02]  /*b5070*/  IMAD.MOV.U32 R231, RZ, RZ, R150 ;  /* 0x000000ffffe77224 */ /* 0x000fe400078e0096 */
[----:B------:R-:W-:Y:S01]  /*b5080*/  IMAD.MOV.U32 R230, RZ, RZ, R151 ;  /* 0x000000ffffe67224 */ /* 0x000fe200078e0097 */
[C---:B------:R-:W-:Y:S01]  /*b5090*/  HMMA.1688.F32.TF32 R236, R124.reuse, R150, R236 ;  /* 0x000000967cec723c */ /* 0x040fe200000810ec */
[----:B-1----:R-:W4:Y:S04]  /*b50a0*/  LDL R222, [R1+0x3e8] ;  /* 0x0003e80001de7983 */ /* 0x002f280000100800 */
[----:B------:R-:W4:Y:S04]  /*b50b0*/  LDL R220, [R1+0x3e0] ;  /* 0x0003e00001dc7983 */ /* 0x000f280000100800 */
[----:B------:R-:W4:Y:S04]  /*b50c0*/  LDL R221, [R1+0x3e4] ;  /* 0x0003e40001dd7983 */ /* 0x000f280000100800 */
[----:B------:R-:W4:Y:S01]  /*b50d0*/  LDL R223, [R1+0x3ec] ;  /* 0x0003ec0001df7983 */ /* 0x000f220000100800 */
[----:B------:R1:W-:Y:S02]  /*b50e0*/  STL.64 [R1+0x8e90], R226 ;  /* 0x008e90e201007387 */ /* 0x0003e40000100a00 */
[----:B------:R1:W-:Y:S01]  /*b50f0*/  STL.64 [R1+0x8e88], R224 ;  /* 0x008e88e001007387 */ /* 0x0003e20000100a00 */
[C---:B------:R-:W-:Y:S08]  /*b5100*/  HMMA.1688.F32.TF32 R112, R124.reuse, R146, R112 ;  /* 0x000000927c70723c */ /* 0x040ff00000081070 */
[----:B------:R-:W-:Y:S01]  /*b5110*/  HMMA.1688.F32.TF32 R108, R124, R142, R108 ;  /* 0x0000008e7c6c723c */ /* 0x000fe2000008106c */
[----:B-1----:R-:W4:Y:S04]  /*b5120*/  LDL R226, [R1+0x438] ;  /* 0x0004380001e27983 */ /* 0x002f280000100800 */
[----:B------:R-:W4:Y:S04]  /*b5130*/  LDL R224, [R1+0x430] ;  /* 0x0004300001e07983 */ /* 0x000f280000100800 */
[----:B------:R-:W4:Y:S04]  /*b5140*/  LDL R225, [R1+0x434] ;  /* 0x0004340001e17983 */ /* 0x000f280000100800 */
[----:B------:R-:W4:Y:S01]  /*b5150*/  LDL R227, [R1+0x43c] ;  /* 0x00043c0001e37983 */ /* 0x000f220000100800 */
[----:B------:R-:W4:Y:S02]  /*b5160*/  LDL.LU.64 R150, [R1+0x8f08] ;  /* 0x008f080001967983 */ /* 0x000f240000300a00 */
[----:B------:R-:W4:Y:S02]  /*b5170*/  LDL.LU.64 R148, [R1+0x8f00] ;  /* 0x008f000001947983 */ /* 0x000f240000300a00 */
[----:B------:R1:W-:Y:S01]  /*b5180*/  STL.64 [R1+0x8ea0], R230 ;  /* 0x008ea0e601007387 */ /* 0x0003e20000100a00 */
[----:B------:R1:W-:Y:S04]  /*b5190*/  STL.64 [R1+0x8e98], R228 ;  /* 0x008e98e401007387 */ /* 0x0003e80000100a00 */
[----:B-1----:R-:W4:Y:S04]  /*b51a0*/  LDL.64 R230, [R1+0x428] ;  /* 0x0004280001e67983 */ /* 0x002f280000100a00 */
[----:B------:R-:W4:Y:S01]  /*b51b0*/  LDL.64 R228, [R1+0x420] ;  /* 0x0004200001e47983 */ /* 0x000f220000100a00 */
[----:B------:R-:W4:Y:S01]  /*b51c0*/  LDL.LU.64 R146, [R1+0x8ef8] ;  /* 0x008ef80001927983 */ /* 0x000f220000300a00 */
[C---:B--2---:R-:W-:Y:S08]  /*b51d0*/  HMMA.1688.F32.TF32 R4, R132.reuse, R140, R4 ;  /* 0x0000008c8404723c */ /* 0x044ff00000081004 */
[----:B---3--:R-:W-:Y:S01]  /*b51e0*/  HMMA.1688.F32.TF32 R128, R132, R144, R128 ;  /* 0x000000908480723c */ /* 0x008fe20000081080 */
[----:B------:R-:W2:Y:S01]  /*b51f0*/  LDL.LU.64 R144, [R1+0x8ef0] ;  /* 0x008ef00001907983 */ /* 0x000ea20000300a00 */
[----:B------:R-:W3:Y:S02]  /*b5200*/  LDL.LU.64 R142, [R1+0x8ee8] ;  /* 0x008ee800018e7983 */ /* 0x000ee40000300a00 */
[----:B------:R-:W2:Y:S11]  /*b5210*/  LDL.LU.64 R140, [R1+0x8ee0] ;  /* 0x008ee000018c7983 */ /* 0x000eb60000300a00 */
[----:B------:R1:W-:Y:S01]  /*b5220*/  STL.64 [R1+0x8ec8], R6 ;  /* 0x008ec80601007387 */ /* 0x0003e20000100a00 */
[----:B------:R4:W-:Y:S01]  /*b5230*/  STL.64 [R1+0x8ec0], R4 ;  /* 0x008ec00401007387 */ /* 0x0009e20000100a00 */
[----:B------:R-:W-:Y:S08]  /*b5240*/  HMMA.1688.F32.TF32 R120, R124, R138, R120 ;  /* 0x0000008a7c78723c */ /* 0x000ff00000081078 */
[C---:B----4-:R-:W-:Y:S01]  /*b5250*/  HMMA.1688.F32.TF32 R24, R132.reuse, R136, R24 ;  /* 0x000000888418723c */ /* 0x050fe20000081018 */
[----:B------:R-:W-:Y:S04]  /*b5260*/  LDS R124, [R2+0x2c000] ;  /* 0x02c00000027c7984 */ /* 0x000fe80000000800 */
[----:B------:R-:W-:Y:S04]  /*b5270*/  LDS R126, [R2+0x2e000] ;  /* 0x02e00000027e7984 */ /* 0x000fe80000000800 */
[----:B------:R-:W-:Y:S04]  /*b5280*/  LDS R125, [R252+0x2c000] ;  /* 0x02c00000fc7d7984 */ /* 0x000fe80000000800 */
[----:B------:R-:W4:Y:S04]  /*b5290*/  LDS R127, [R252+0x2e000] ;  /* 0x02e00000fc7f7984 */ /* 0x000f280000000800 */
[----:B-1----:R-:W4:Y:S04]  /*b52a0*/  LDL R6, [R1+0x3f8] ;  /* 0x0003f80001067983 */ /* 0x002f280000100800 */
[----:B------:R-:W2:Y:S04]  /*b52b0*/  LDL R4, [R1+0x410] ;  /* 0x0004100001047983 */ /* 0x000ea80000100800 */
[----:B------:R-:W2:Y:S04]  /*b52c0*/  LDL R5, [R1+0x414] ;  /* 0x0004140001057983 */ /* 0x000ea80000100800 */
[----:B------:R-:W4:Y:S01]  /*b52d0*/  LDL R7, [R1+0x3fc] ;  /* 0x0003fc0001077983 */ /* 0x000f220000100800 */
[C---:B--2---:R-:W-:Y:S11]  /*b52e0*/  HMMA.1688.F32.TF32 R8, R132.reuse, R4, R8 ;  /* 0x000000048408723c */ /* 0x044ff60000081008 */
[----:B------:R-:W-:Y:S11]  /*b52f0*/  @!UPT UIADD3 URZ, URZ, URZ, URZ ;  /* 0x0000003f3f3ff290 */ /* 0x000ff6000fffe03f */
[----:B------:R-:W-:Y:S01]  /*b5300*/  @!UPT UIADD3 URZ, URZ, URZ, URZ ;  /* 0x0000003f3f3ff290 */ /* 0x000fe2000fffe03f */
[----:B------:R1:W-:Y:S01]  /*b5310*/  STL.64 [R1+0x8eb8], R10 ;  /* 0x008eb80a01007387 */ /* 0x0003e20000100a00 */
[----:B------:R-:W-:Y:S03]  /*b5320*/  STL.64 [R1+0x8eb0], R8 ;  /* 0x008eb00801007387 */ /* 0x000fe60000100a00 */
[----:B-1----:R-:W2:Y:S01]  /*b5330*/  LDL.64 R10, [R1+0x408] ;  /* 0x00040800010a7983 */ /* 0x002ea20000100a00 */
[----:B------:R1:W-:Y:S03]  /*b5340*/  STL.64 [R1+0x8ea8], R230 ;  /* 0x008ea8e601007387 */ /* 0x0003e60000100a00 */
[----:B-1----:R-:W2:Y:S01]  /*b5350*/  LDL.64 R230, [R1+0x418] ;  /* 0x0004180001e67983 */ /* 0x002ea20000100a00 */
[----:B------:R-:W2:Y:S02]  /*b5360*/  LDL.LU.64 R138, [R1+0x8ed8] ;  /* 0x008ed800018a7983 */ /* 0x000ea40000300a00 */
[----:B------:R-:W2:Y:S02]  /*b5370*/  LDL.LU.64 R136, [R1+0x8ed0] ;  /* 0x008ed00001887983 */ /* 0x000ea40000300a00 */
[----:B------:R1:W-:Y:S01]  /*b5380*/  STL [R1+0x8b0c], R184 ;  /* 0x008b0cb801007387 */ /* 0x0003e20000100800 */
[----:B------:R1:W-:Y:S01]  /*b5390*/  STL [R1+0x8b08], R185 ;  /* 0x008b08b901007387 */ /* 0x0003e20000100800 */
[----:B------:R1:W-:Y:S02]  /*b53a0*/  STL [R1+0x8b34], R180 ;  /* 0x008b34b401007387 */ /* 0x0003e40000100800 */
[----:B------:R1:W-:Y:S02]  /*b53b0*/  STL [R1+0x8b30], R181 ;  /* 0x008b30b501007387 */ /* 0x0003e40000100800 */
[----:B------:R-:W-:Y:S01]  /*b53c0*/  STL [R1+0x8bbc], R164 ;  /* 0x008bbca401007387 */ /* 0x000fe20000100800 */
[----:B------:R-:W-:Y:S01]  /*b53d0*/  STL [R1+0x8bb8], R165 ;  /* 0x008bb8a501007387 */ /* 0x000fe20000100800 */
        /* <DEDUP_REMOVED lines=23> */
[----:B------:R1:W-:Y:S07]  /*b5550*/  STL [R1+0x8bc0], R161 ;  /* 0x008bc0a101007387 */ /* 0x0003ee0000100800 */
[C---:B------:R-:W-:Y:S08]  /*b5560*/  HMMA.1688.F32.TF32 R104, R132.reuse, R156, R104 ;  /* 0x0000009c8468723c */ /* 0x040ff00000081068 */
[C---:B------:R-:W-:Y:S08]  /*b5570*/  HMMA.1688.F32.TF32 R108, R132.reuse, R152, R108 ;  /* 0x00000098846c723c */ /* 0x040ff0000008106c */
[C---:B------:R-:W-:Y:S08]  /*b5580*/  HMMA.1688.F32.TF32 R112, R132.reuse, R148, R112 ;  /* 0x000000948470723c */ /* 0x040ff00000081070 */
[C---:B------:R-:W-:Y:S08]  /*b5590*/  HMMA.1688.F32.TF32 R116, R132.reuse, R144, R116 ;  /* 0x000000908474723c */ /* 0x040ff00000081074 */
[----:B------:R-:W-:Y:S08]  /*b55a0*/  HMMA.1688.F32.TF32 R120, R132, R140, R120 ;  /* 0x0000008c8478723c */ /* 0x000ff00000081078 */
[----:B----4-:R-:W-:Y:S08]  /*b55b0*/  HMMA.1688.F32.TF32 R128, R124, R6, R128 ;  /* 0x000000067c80723c */ /* 0x010ff00000081080 */
[----:B--2---:R-:W-:Y:S01]  /*b55c0*/  HMMA.1688.F32.TF32 R236, R132, R136, R236 ;  /* 0x0000008884ec723c */ /* 0x004fe200000810ec */
[----:B------:R-:W2:Y:S01]  /*b55d0*/  LDL R134, [R1+0x1d8] ;  /* 0x0001d80001867983 */ /* 0x000ea20000100800 */
[----:B------:R-:W4:Y:S02]  /*b55e0*/  LDL.LU.64 R6, [R1+0x8ec8] ;  /* 0x008ec80001067983 */ /* 0x000f240000300a00 */
[----:B------:R-:W4:Y:S02]  /*b55f0*/  LDL.LU.64 R4, [R1+0x8ec0] ;  /* 0x008ec00001047983 */ /* 0x000f240000300a00 */
[----:B-1----:R-:W-:-:S02]  /*b5600*/  IMAD.MOV.U32 R184, RZ, RZ, R10 ;  /* 0x000000ffffb87224 */ /* 0x002fc400078e000a */
[----:B------:R-:W-:Y:S02]  /*b5610*/  IMAD.MOV.U32 R185, RZ, RZ, R11 ;  /* 0x000000ffffb97224 */ /* 0x000fe400078e000b */
[----:B------:R-:W-:Y:S02]  /*b5620*/  IMAD.MOV.U32 R180, RZ, RZ, R230 ;  /* 0x000000ffffb47224 */ /* 0x000fe400078e00e6 */
[----:B------:R-:W-:Y:S01]  /*b5630*/  IMAD.MOV.U32 R181, RZ, RZ, R231 ;  /* 0x000000ffffb57224 */ /* 0x000fe200078e00e7 */
[C---:B------:R-:W-:Y:S08]  /*b5640*/  HMMA.1688.F32.TF32 R16, R124.reuse, R226, R16 ;  /* 0x000000e27c10723c */ /* 0x040ff00000081010 */
[----:B------:R-:W-:Y:S01]  /*b5650*/  HMMA.1688.F32.TF32 R20, R124, R222, R20 ;  /* 0x000000de7c14723c */ /* 0x000fe20000081014 */
[----:B------:R-:W-:-:S02]  /*b5660*/  IMAD.MOV.U32 R161, RZ, RZ, R243 ;  /* 0x000000ffffa17224 */ /* 0x000fc400078e00f3 */
[----:B------:R-:W-:-:S05]  /*b5670*/  IMAD.MOV.U32 R160, RZ, RZ, R242 ;  /* 0x000000ffffa07224 */ /* 0x000fca00078e00f2 */
[C---:B------:R-:W-:Y:S08]  /*b5680*/  HMMA.1688.F32.TF32 R60, R124.reuse, R206, R60 ;  /* 0x000000ce7c3c723c */ /* 0x040ff0000008103c */
[C---:B------:R-:W-:Y:S01]  /*b5690*/  HMMA.1688.F32.TF32 R64, R124.reuse, R234, R64 ;  /* 0x000000ea7c40723c */ /* 0x040fe20000081040 */
[----:B------:R-:W-:Y:S04]  /*b56a0*/  LDS R132, [R2+0x30000] ;  /* 0x0300000002847984 */ /* 0x000fe80000000800 */
[----:B------:R-:W-:Y:S03]  /*b56b0*/  LDS R133, [R252+0x30000] ;  /* 0x03000000fc857984 */ /* 0x000fe60000000800 */
[C---:B----4-:R-:W-:Y:S01]  /*b56c0*/  HMMA.1688.F32.TF32 R4, R124.reuse, R10, R4 ;  /* 0x0000000a7c04723c */ /* 0x050fe20000081004 */
[----:B------:R-:W4:Y:S01]  /*b56d0*/  LDL.LU.64 R10, [R1+0x8eb8] ;  /* 0x008eb800010a7983 */ /* 0x000f220000300a00 */
[----:B------:R-:W4:Y:S06]  /*b56e0*/  LDL.LU.64 R8, [R1+0x8eb0] ;  /* 0x008eb00001087983 */ /* 0x000f2c0000300a00 */
[----:B----4-:R-:W-:Y:S01]  /*b56f0*/  HMMA.1688.F32.TF32 R8, R124, R230, R8 ;  /* 0x000000e67c08723c */ /* 0x010fe20000081008 */
[----:B------:R-:W4:Y:S01]  /*b5700*/  LDL.LU.64 R230, [R1+0x8ea8] ;  /* 0x008ea80001e67983 */ /* 0x000f220000300a00 */
[----:B------:R-:W-:-:S02]  /*b5710*/  MOV R135, R3 ;  /* 0x0000000300877202 */ /* 0x000fc40000000f00 */
[----:B----4-:R-:W-:-:S04]  /*b5720*/  MOV R3, R231 ;  /* 0x000000e700037202 */ /* 0x010fc80000000f00 */
[----:B------:R-:W-:Y:S01]  /*b5730*/  HMMA.1688.F32.TF32 R12, R124, R230, R12 ;  /* 0x000000e67c0c723c */ /* 0x000fe2000008100c */
[----:B------:R-:W4:Y:S01]  /*b5740*/  LDL.LU.64 R230, [R1+0x8ea0] ;  /* 0x008ea00001e67983 */ /* 0x000f220000300a00 */
[----:B------:R-:W4:Y:S02]  /*b5750*/  LDL.LU.64 R228, [R1+0x8e98] ;  /* 0x008e980001e47983 */ /* 0x000f240000300a00 */
[----:B------:R1:W-:Y:S02]  /*b5760*/  STL [R1+0x8bc8], R3 ;  /* 0x008bc80301007387 */ /* 0x0003e40000100800 */
[----:B------:R-:W4:Y:S01]  /*b5770*/  LDL.LU.64 R226, [R1+0x8e90] ;  /* 0x008e900001e27983 */ /* 0x000f220000300a00 */
[----:B------:R-:W4:Y:S01]  /*b5780*/  LDL.LU.64 R224, [R1+0x8e88] ;  /* 0x008e880001e07983 */ /* 0x000f220000300a00 */
[----:B------:R-:W4:Y:S02]  /*b5790*/  LDL.LU.64 R222, [R1+0x8e80] ;  /* 0x008e800001de7983 */ /* 0x000f240000300a00 */
[----:B------:R-:W4:Y:S02]  /*b57a0*/  LDL.LU.64 R220, [R1+0x8e78] ;  /* 0x008e780001dc7983 */ /* 0x000f240000300a00 */
[----:B-1----:R-:W-:-:S05]  /*b57b0*/  IMAD.MOV.U32 R3, RZ, RZ, R203 ;  /* 0x000000ffff037224 */ /* 0x002fca00078e00cb */
[----:B------:R1:W-:Y:S02]  /*b57c0*/  STL [R1+0x8bcc], R3 ;  /* 0x008bcc0301007387 */ /* 0x0003e40000100800 */
[----:B-1----:R-:W-:-:S05]  /*b57d0*/  IMAD.MOV.U32 R3, RZ, RZ, R195 ;  /* 0x000000ffff037224 */ /* 0x002fca00078e00c3 */
[----:B------:R1:W-:Y:S01]  /*b57e0*/  STL [R1+0x8bd0], R3 ;  /* 0x008bd00301007387 */ /* 0x0003e20000100800 */
[----:B------:R2:W-:Y:S02]  /*b57f0*/  STL [R1+0x8bd8], R161 ;  /* 0x008bd8a101007387 */ /* 0x0005e40000100800 */
[----:B------:R3:W-:Y:S01]  /*b5800*/  STL [R1+0x8bd4], R160 ;  /* 0x008bd4a001007387 */ /* 0x0007e20000100800 */
[----:B-1----:R-:W-:Y:S01]  /*b5810*/  MOV R3, R207 ;  /* 0x000000cf00037202 */ /* 0x002fe20000000f00 */
[----:B--2---:R-:W-:Y:S02]  /*b5820*/  IMAD.MOV.U32 R161, RZ, RZ, R234 ;  /* 0x000000ffffa17224 */ /* 0x004fe400078e00ea */
[----:B---3--:R-:W-:Y:S02]  /*b5830*/  IMAD.MOV.U32 R160, RZ, RZ, R235 ;  /* 0x000000ffffa07224 */ /* 0x008fe400078e00eb */
[----:B------:R1:W-:Y:S01]  /*b5840*/  STL [R1+0x8bdc], R3 ;  /* 0x008bdc0301007387 */ /* 0x0003e20000100800 */
[----:B------:R-:W2:Y:S02]  /*b5850*/  LDL R232, [R1+0x1170] ;  /* 0x0011700001e87983 */ /* 0x000ea40000100800 */
[----:B------:R-:W2:Y:S02]  /*b5860*/  LDL R233, [R1+0x1174] ;  /* 0x0011740001e97983 */ /* 0x000ea40000100800 */
[----:B------:R-:W3:Y:S01]  /*b5870*/  LDL R234, [R1+0x1178] ;  /* 0x0011780001ea7983 */ /* 0x000ee20000100800 */
[----:B------:R-:W3:Y:S04]  /*b5880*/  LDL R235, [R1+0x117c] ;  /* 0x00117c0001eb7983 */ /* 0x000ee80000100800 */
[----:B------:R-:W2:Y:S04]  /*b5890*/  LDL R204, [R1+0x1160] ;  /* 0x0011600001cc7983 */ /* 0x000ea80000100800 */
[----:B------:R-:W3:Y:S04]  /*b58a0*/  LDL R205, [R1+0x1164] ;  /* 0x0011640001cd7983 */ /* 0x000ee80000100800 */
[----:B------:R-:W4:Y:S04]  /*b58b0*/  LDL R206, [R1+0x1168] ;  /* 0x0011680001ce7983 */ /* 0x000f280000100800 */
[----:B------:R-:W4:Y:S04]  /*b58c0*/  LDL R207, [R1+0x116c] ;  /* 0x00116c0001cf7983 */ /* 0x000f280000100800 */
[----:B------:R-:W4:Y:S04]  /*b58d0*/  LDL R196, [R1+0x1180] ;  /* 0x0011800001c47983 */ /* 0x000f280000100800 */
[----:B------:R-:W4:Y:S04]  /*b58e0*/  LDL R197, [R1+0x1184] ;  /* 0x0011840001c57983 */ /* 0x000f280000100800 */
[----:B------:R-:W4:Y:S04]  /*b58f0*/  LDL R200, [R1+0x1190] ;  /* 0x0011900001c87983 */ /* 0x000f280000100800 */
[----:B------:R-:W4:Y:S04]  /*b5900*/  LDL R201, [R1+0x1194] ;  /* 0x0011940001c97983 */ /* 0x000f280000100800 */
[----:B------:R-:W4:Y:S01]  /*b5910*/  LDL.64 R188, [R1+0x11a0] ;  /* 0x0011a00001bc7983 */ /* 0x000f220000100a00 */
[----:B------:R-:W-:Y:S02]  /*b5920*/  STL [R1+0x8a38], R186 ;  /* 0x008a38ba01007387 */ /* 0x000fe40000100800 */
[----:B------:R-:W-:Y:S02]  /*b5930*/  STL [R1+0x8a34], R187 ;  /* 0x008a34bb01007387 */ /* 0x000fe40000100800 */
[----:B------:R-:W-:Y:S01]  /*b5940*/  STL [R1+0x8a3c], R182 ;  /* 0x008a3cb601007387 */ /* 0x000fe20000100800 */
[----:B------:R-:W-:Y:S01]  /*b5950*/  STL [R1+0x8a30], R183 ;  /* 0x008a30b701007387 */ /* 0x000fe20000100800 */
        /* <DEDUP_REMOVED lines=22> */
[----:B------:R-:W4:Y:S01]  /*b5ac0*/  LDL.64 R240, [R1+0x11b0] ;  /* 0x0011b00001f07983 */ /* 0x000f220000100a00 */
[C---:B------:R-:W-:Y:S01]  /*b5ad0*/  HMMA.1688.F32.TF32 R24, R124.reuse, R134, R24 ;  /* 0x000000867c18723c */ /* 0x040fe20000081018 */
[----:B------:R-:W-:Y:S04]  /*b5ae0*/  LDS R134, [R2+0x32000] ;  /* 0x0320000002867984 */ /* 0x000fe80000000800 */
[----:B------:R-:W4:Y:S04]  /*b5af0*/  LDS R135, [R252+0x32000] ;  /* 0x03200000fc877984 */ /* 0x000f280000000800 */
[----:B------:R-:W4:Y:S04]  /*b5b00*/  LDL.64 R216, [R1+0x11d0] ;  /* 0x0011d00001d87983 */ /* 0x000f280000100a00 */
[----:B------:R-:W4:Y:S01]  /*b5b10*/  LDL.64 R192, [R1+0x11c0] ;  /* 0x0011c00001c07983 */ /* 0x000f220000100a00 */
        /* <DEDUP_REMOVED lines=24> */
[----:B------:R2:W-:Y:S04]  /*b5ca0*/  LDS R127, [R252+0x36000] ;  /* 0x03600000fc7f7984 */ /* 0x0005e80000000800 */
[----:B------:R-:W4:Y:S01]  /*b5cb0*/  LDL.64 R212, [R1+0x11e0] ;  /* 0x0011e00001d47983 */ /* 0x000f220000100a00 */
[----:B-1----:R-:W-:-:S02]  /*b5cc0*/  IMAD.MOV.U32 R3, RZ, RZ, R251 ;  /* 0x000000ffff037224 */ /* 0x002fc400078e00fb */
[----:B------:R-:W-:Y:S01]  /*b5cd0*/  IMAD.MOV.U32 R164, RZ, RZ, R246 ;  /* 0x000000ffffa47224 */ /* 0x000fe200078e00f6 */
[----:B------:R-:W-:Y:S01]  /*b5ce0*/  MOV R165, R247 ;  /* 0x000000f700a57202 */ /* 0x000fe20000000f00 */
[----:B------:R-:W4:Y:S04]  /*b5cf0*/  LDL R244, [R1+0x11f0] ;  /* 0x0011f00001f47983 */ /* 0x000f280000100800 */
[----:B------:R-:W4:Y:S04]  /*b5d00*/  LDL R245, [R1+0x11f4] ;  /* 0x0011f40001f57983 */ /* 0x000f280000100800 */
[----:B------:R-:W4:Y:S04]  /*b5d10*/  LDL R246, [R1+0x11f8] ;  /* 0x0011f80001f67983 */ /* 0x000f280000100800 */
[----:B------:R-:W4:Y:S04]  /*b5d20*/  LDL R247, [R1+0x11fc] ;  /* 0x0011fc0001f77983 */ /* 0x000f280000100800 */
[----:B------:R-:W4:Y:S04]  /*b5d30*/  LDL R248, [R1+0x1200] ;  /* 0x0012000001f87983 */ /* 0x000f280000100800 */
[----:B------:R-:W4:Y:S04]  /*b5d40*/  LDL R249, [R1+0x1204] ;  /* 0x0012040001f97983 */ /* 0x000f280000100800 */
[----:B------:R-:W4:Y:S04]  /*b5d50*/  LDL R250, [R1+0x1208] ;  /* 0x0012080001fa7983 */ /* 0x000f280000100800 */
[----:B------:R-:W4:Y:S04]  /*b5d60*/  LDL R251, [R1+0x120c] ;  /* 0x00120c0001fb7983 */ /* 0x000f280000100800 */
[----:B------:R-:W-:Y:S04]  /*b5d70*/  LDS R124, [R2+0x34000] ;  /* 0x03400000027c7984 */ /* 0x000fe80000000800 */
[----:B------:R-:W1:Y:S01]  /*b5d80*/  LDS R126, [R2+0x36000] ;  /* 0x03600000027e7984 */ /* 0x000e620000000800 */
[----:B--2---:R-:W-:-:S02]  /*b5d90*/  IMAD.MOV.U32 R252, RZ, RZ, R204 ;  /* 0x000000fffffc7224 */ /* 0x004fc400078e00cc */
[----:B---3--:R-:W-:Y:S01]  /*b5da0*/  IMAD.MOV.U32 R0, RZ, RZ, R205 ;  /* 0x000000ffff007224 */ /* 0x008fe200078e00cd */
[C---:B----4-:R-:W-:Y:S04]  /*b5db0*/  HMMA.1688.F32.TF32 R12, R132.reuse, R196, R12 ;  /* 0x000000c4840c723c */ /* 0x050fe8000008100c */
[----:B------:R-:W-:Y:S01]  /*b5dc0*/  STL [R1+0x8a9c], R0 ;  /* 0x008a9c0001007387 */ /* 0x000fe20000100800 */
[----:B------:R-:W-:Y:S02]  /*b5dd0*/  STL [R1+0x8a98], R252 ;  /* 0x008a98fc01007387 */ /* 0x000fe40000100800 */
[----:B------:R-:W2:Y:S01]  /*b5de0*/  LDL.64 R196, [R1+0x1240] ;  /* 0x0012400001c47983 */ /* 0x000ea20000100a00 */
[----:B------:R-:W-:Y:S01]  /*b5df0*/  HMMA.1688.F32.TF32 R16, R132, R188, R16 ;  /* 0x000000bc8410723c */ /* 0x000fe20000081010 */
[----:B------:R-:W-:-:S02]  /*b5e00*/  IMAD.MOV.U32 R187, RZ, RZ, R188 ;  /* 0x000000ffffbb7224 */ /* 0x000fc400078e00bc */
[----:B------:R-:W-:-:S05]  /*b5e10*/  IMAD.MOV.U32 R183, RZ, RZ, R189 ;  /* 0x000000ffffb77224 */ /* 0x000fca00078e00bd */
[C---:B------:R-:W-:Y:S01]  /*b5e20*/  HMMA.1688.F32.TF32 R8, R132.reuse, R200, R8 ;  /* 0x000000c88408723c */ /* 0x040fe20000081008 */
[----:B------:R-:W3:Y:S04]  /*b5e30*/  LDL.64 R188, [R1+0x1230] ;  /* 0x0012300001bc7983 */ /* 0x000ee80000100a00 */
[----:B------:R-:W4:Y:S04]  /*b5e40*/  LDL R200, [R1+0x1220] ;  /* 0x0012200001c87983 */ /* 0x000f280000100800 */
[----:B------:R-:W4:Y:S04]  /*b5e50*/  LDL R201, [R1+0x1224] ;  /* 0x0012240001c97983 */ /* 0x000f280000100800 */
[----:B------:R-:W4:Y:S04]  /*b5e60*/  LDL R208, [R1+0x1210] ;  /* 0x0012100001d07983 */ /* 0x000f280000100800 */
[----:B------:R-:W4:Y:S01]  /*b5e70*/  LDL R209, [R1+0x1214] ;  /* 0x0012140001d17983 */ /* 0x000f220000100800 */
[----:B------:R-:W-:Y:S02]  /*b5e80*/  STL [R1+0x8aa4], R183 ;  /* 0x008aa4b701007387 */ /* 0x000fe40000100800 */
[----:B------:R-:W-:Y:S01]  /*b5e90*/  STL [R1+0x8aa0], R187 ;  /* 0x008aa0bb01007387 */ /* 0x000fe20000100800 */
[----:B------:R-:W-:Y:S01]  /*b5ea0*/  HMMA.1688.F32.TF32 R20, R132, R240, R20 ;  /* 0x000000f08414723c */ /* 0x000fe20000081014 */
[----:B------:R-:W-:Y:S01]  /*b5eb0*/  MOV R182, R240 ;  /* 0x000000f000b67202 */ /* 0x000fe20000000f00 */
[----:B------:R-:W-:-:S02]  /*b5ec0*/  IMAD.MOV.U32 R186, RZ, RZ, R241 ;  /* 0x000000ffffba7224 */ /* 0x000fc400078e00f1 */
[----:B------:R-:W4:Y:S01]  /*b5ed0*/  LDL.64 R240, [R1+0x1250] ;  /* 0x0012500001f07983 */ /* 0x000f220000100a00 */
[----:B------:R-:W-:Y:S02]  /*b5ee0*/  IMAD.MOV.U32 R179, RZ, RZ, R217 ;  /* 0x000000ffffb37224 */ /* 0x000fe400078e00d9 */
[----:B------:R-:W-:Y:S02]  /*b5ef0*/  STL [R1+0x8aac], R186 ;  /* 0x008aacba01007387 */ /* 0x000fe40000100800 */
[----:B------:R-:W-:Y:S01]  /*b5f00*/  IMAD.MOV.U32 R178, RZ, RZ, R216 ;  /* 0x000000ffffb27224 */ /* 0x000fe200078e00d8 */
[----:B------:R-:W-:Y:S01]  /*b5f10*/  STL [R1+0x8aa8], R182 ;  /* 0x008aa8b601007387 */ /* 0x000fe20000100800 */
[----:B------:R-:W-:Y:S01]  /*b5f20*/  HMMA.1688.F32.TF32 R24, R132, R216, R24 ;  /* 0x000000d88418723c */ /* 0x000fe20000081018 */
[----:B------:R-:W4:Y:S02]  /*b5f30*/  LDL.LU.64 R218, [R1+0x8e70] ;  /* 0x008e700001da7983 */ /* 0x000f240000300a00 */
[----:B------:R-:W4:Y:S01]  /*b5f40*/  LDL.LU.64 R216, [R1+0x8e68] ;  /* 0x008e680001d87983 */ /* 0x000f220000300a00 */
[----:B------:R-:W-:Y:S01]  /*b5f50*/  MOV R175, R193 ;  /* 0x000000c100af7202 */ /* 0x000fe20000000f00 */
[----:B------:R-:W-:Y:S01]  /*b5f60*/  STL [R1+0x8ab4], R179 ;  /* 0x008ab4b301007387 */ /* 0x000fe20000100800 */
[----:B------:R-:W-:-:S02]  /*b5f70*/  IMAD.MOV.U32 R174, RZ, RZ, R192 ;  /* 0x000000ffffae7224 */ /* 0x000fc400078e00c0 */
[----:B------:R-:W-:Y:S01]  /*b5f80*/  STL [R1+0x8ab0], R178 ;  /* 0x008ab0b201007387 */ /* 0x000fe20000100800 */
[C---:B------:R-:W-:Y:S01]  /*b5f90*/  HMMA.1688.F32.TF32 R28, R132.reuse, R192, R28 ;  /* 0x000000c0841c723c */ /* 0x040fe2000008101c */
[----:B------:R-:W4:Y:S01]  /*b5fa0*/  LDL.64 R192, [R1+0x1270] ;  /* 0x0012700001c07983 */ /* 0x000f220000100a00 */
[----:B------:R-:W-:Y:S02]  /*b5fb0*/  STL [R1+0x8abc], R175 ;  /* 0x008abcaf01007387 */ /* 0x000fe40000100800 */
[----:B------:R-:W-:Y:S02]  /*b5fc0*/  STL [R1+0x8ab8], R174 ;  /* 0x008ab8ae01007387 */ /* 0x000fe40000100800 */
[----:B------:R-:W4:Y:S02]  /*b5fd0*/  LDL.LU.64 R214, [R1+0x8e60] ;  /* 0x008e600001d67983 */ /* 0x000f240000300a00 */
[----:B------:R-:W-:Y:S02]  /*b5fe0*/  IMAD.MOV.U32 R171, RZ, RZ, R213 ;  /* 0x000000ffffab7224 */ /* 0x000fe400078e00d5 */
[----:B------:R-:W-:Y:S01]  /*b5ff0*/  IMAD.MOV.U32 R170, RZ, RZ, R212 ;  /* 0x000000ffffaa7224 */ /* 0x000fe200078e00d4 */
[----:B------:R-:W-:Y:S01]  /*b6000*/  HMMA.1688.F32.TF32 R32, R132, R212, R32 ;  /* 0x000000d48420723c */ /* 0x000fe20000081020 */
[----:B------:R-:W4:Y:S01]  /*b6010*/  LDL.LU.64 R212, [R1+0x8e58] ;  /* 0x008e580001d47983 */ /* 0x000f220000300a00 */
[----:B------:R-:W-:Y:S02]  /*b6020*/  STL [R1+0x8ac4], R171 ;  /* 0x008ac4ab01007387 */ /* 0x000fe40000100800 */
[----:B------:R-:W-:Y:S02]  /*b6030*/  STL [R1+0x8ac0], R170 ;  /* 0x008ac0aa01007387 */ /* 0x000fe40000100800 */
[----:B--2---:R-:W-:-:S02]  /*b6040*/  IMAD.MOV.U32 R167, RZ, RZ, R197 ;  /* 0x000000ffffa77224 */ /* 0x004fc400078e00c5 */
[C---:B------:R-:W-:Y:S01]  /*b6050*/  HMMA.1688.F32.TF32 R52, R132.reuse, R196, R52 ;  /* 0x000000c48434723c */ /* 0x040fe20000081034 */
[----:B------:R-:W-:Y:S02]  /*b6060*/  IMAD.MOV.U32 R166, RZ, RZ, R196 ;  /* 0x000000ffffa67224 */ /* 0x000fe400078e00c4 */
[----:B------:R-:W2:Y:S01]  /*b6070*/  LDL.64 R196, [R1+0x1260] ;  /* 0x0012600001c47983 */ /* 0x000ea20000100a00 */
[----:B---3--:R-:W-:Y:S01]  /*b6080*/  IMAD.MOV.U32 R163, RZ, RZ, R189 ;  /* 0x000000ffffa37224 */ /* 0x008fe200078e00bd */
[----:B------:R-:W-:Y:S01]  /*b6090*/  MOV R162, R188 ;  /* 0x000000bc00a27202 */ /* 0x000fe20000000f00 */
[----:B------:R-:W-:Y:S01]  /*b60a0*/  STL [R1+0x8acc], R167 ;  /* 0x008acca701007387 */ /* 0x000fe20000100800 */
[----:B------:R-:W-:Y:S02]  /*b60b0*/  STL [R1+0x8ac8], R166 ;  /* 0x008ac8a601007387 */ /* 0x000fe40000100800 */
[----:B------:R-:W-:Y:S02]  /*b60c0*/  STL [R1+0x8ad4], R163 ;  /* 0x008ad4a301007387 */ /* 0x000fe40000100800 */
[----:B------:R-:W-:Y:S01]  /*b60d0*/  STL [R1+0x8ad0], R162 ;  /* 0x008ad0a201007387 */ /* 0x000fe20000100800 */
[----:B----4-:R-:W-:Y:S01]  /*b60e0*/  HMMA.1688.F32.TF32 R60, R132, R240, R60 ;  /* 0x000000f0843c723c */ /* 0x010fe2000008103c */
[----:B------:R-:W-:-:S02]  /*b60f0*/  IMAD.MOV.U32 R158, RZ, RZ, R240 ;  /* 0x000000ffff9e7224 */ /* 0x000fc400078e00f0 */
[----:B------:R-:W-:Y:S02]  /*b6100*/  IMAD.MOV.U32 R159, RZ, RZ, R241 ;  /* 0x000000ffff9f7224 */ /* 0x000fe400078e00f1 */
[----:B------:R-:W3:Y:S03]  /*b6110*/  LDL.64 R240, [R1+0x1280] ;  /* 0x0012800001f07983 */ /* 0x000ee60000100a00 */
[----:B------:R4:W-:Y:S01]  /*b6120*/  STL.64 [R1+0x8b00], R158 ;  /* 0x008b009e01007387 */ /* 0x0009e20000100a00 */
[----:B------:R-:W-:Y:S01]  /*b6130*/  HMMA.1688.F32.TF32 R44, R132, R208, R44 ;  /* 0x000000d0842c723c */ /* 0x000fe2000008102c */
[----:B------:R4:W-:Y:S01]  /*b6140*/  STL.64 [R1+0x8af8], R156 ;  /* 0x008af89c01007387 */ /* 0x0009e20000100a00 */
[----:B------:R-:W3:Y:S01]  /*b6150*/  LDL.64 R208, [R1+0x1290] ;  /* 0x0012900001d07983 */ /* 0x000ee20000100a00 */
[----:B------:R-:W-:Y:S01]  /*b6160*/  IMAD.MOV.U32 R154, RZ, RZ, R192 ;  /* 0x000000ffff9a7224 */ /* 0x000fe200078e00c0 */
[----:B------:R-:W-:-:S04]  /*b6170*/  MOV R155, R193 ;  /* 0x000000c1009b7202 */ /* 0x000fc80000000f00 */
[C---:B------:R-:W-:Y:S01]  /*b6180*/  HMMA.1688.F32.TF32 R64, R132.reuse, R192, R64 ;  /* 0x000000c08440723c */ /* 0x040fe20000081040 */
[----:B----4-:R-:W3:Y:S04]  /*b6190*/  LDL R158, [R1+0x1358] ;  /* 0x00135800019e7983 */ /* 0x010ee80000100800 */
[----:B------:R-:W3:Y:S04]  /*b61a0*/  LDL R156, [R1+0x1350] ;  /* 0x00135000019c7983 */ /* 0x000ee80000100800 */
[----:B------:R-:W3:Y:S04]  /*b61b0*/  LDL R157, [R1+0x1354] ;  /* 0x00135400019d7983 */ /* 0x000ee80000100800 */
[----:B------:R-:W3:Y:S01]  /*b61c0*/  LDL R159, [R1+0x135c] ;  /* 0x00135c00019f7983 */ /* 0x000ee20000100800 */
[----:B------:R1:W-:Y:S02]  /*b61d0*/  STL.64 [R1+0x8b18], R154 ;  /* 0x008b189a01007387 */ /* 0x0003e40000100a00 */
[----:B------:R1:W-:Y:S01]  /*b61e0*/  STL.64 [R1+0x8b10], R152 ;  /* 0x008b109801007387 */ /* 0x0003e20000100a00 */
[C---:B------:R-:W-:Y:S01]  /*b61f0*/  HMMA.1688.F32.TF32 R48, R132.reuse, R200, R48 ;  /* 0x000000c88430723c */ /* 0x040fe20000081030 */
[----:B------:R-:W3:Y:S04]  /*b6200*/  LDL.64 R192, [R1+0x12b0] ;  /* 0x0012b00001c07983 */ /* 0x000ee80000100a00 */
[----:B------:R-:W3:Y:S04]  /*b6210*/  LDL R200, [R1+0x12a0] ;  /* 0x0012a00001c87983 */ /* 0x000ee80000100800 */
[----:B------:R-:W3:Y:S01]  /*b6220*/  LDL R201, [R1+0x12a4] ;  /* 0x0012a40001c97983 */ /* 0x000ee20000100800 */
[----:B------:R-:W-:Y:S03]  /*b6230*/  HMMA.1688.F32.TF32 R56, R132, R188, R56 ;  /* 0x000000bc8438723c */ /* 0x000fe60000081038 */
[----:B-1----:R-:W3:Y:S04]  /*b6240*/  LDL R154, [R1+0x1348] ;  /* 0x00134800019a7983 */ /* 0x002ee80000100800 */
[----:B------:R-:W3:Y:S04]  /*b6250*/  LDL R152, [R1+0x1340] ;  /* 0x0013400001987983 */ /* 0x000ee80000100800 */
[----:B------:R-:W3:Y:S04]  /*b6260*/  LDL R153, [R1+0x1344] ;  /* 0x0013440001997983 */ /* 0x000ee80000100800 */
[----:B------:R-:W3:Y:S01]  /*b6270*/  LDL R155, [R1+0x134c] ;  /* 0x00134c00019b7983 */ /* 0x000ee20000100800 */
[----:B--2---:R-:W-:-:S02]  /*b6280*/  IMAD.MOV.U32 R150, RZ, RZ, R196 ;  /* 0x000000ffff967224 */ /* 0x004fc400078e00c4 */
[----:B------:R-:W-:Y:S01]  /*b6290*/  IMAD.MOV.U32 R151, RZ, RZ, R197 ;  /* 0x000000ffff977224 */ /* 0x000fe200078e00c5 */
[C---:B------:R-:W-:Y:S04]  /*b62a0*/  HMMA.1688.F32.TF32 R68, R132.reuse, R196, R68 ;  /* 0x000000c48444723c */ /* 0x040fe80000081044 */
[----:B------:R1:W-:Y:S01]  /*b62b0*/  STL.64 [R1+0x8b28], R150 ;  /* 0x008b289601007387 */ /* 0x0003e20000100a00 */
[----:B------:R2:W-:Y:S02]  /*b62c0*/  STL.64 [R1+0x8b20], R148 ;  /* 0x008b209401007387 */ /* 0x0005e40000100a00 */
[----:B------:R-:W4:Y:S02]  /*b62d0*/  LDL.64 R188, [R1+0x12c0] ;  /* 0x0012c00001bc7983 */ /* 0x000f240000100a00 */
[----:B------:R-:W4:Y:S01]  /*b62e0*/  LDL.64 R196, [R1+0x12d0] ;  /* 0x0012d00001c47983 */ /* 0x000f220000100a00 */
[----:B-1----:R-:W4:Y:S04]  /*b62f0*/  LDL R150, [R1+0x1338] ;  /* 0x0013380001967983 */ /* 0x002f280000100800 */
[----:B--2---:R-:W2:Y:S04]  /*b6300*/  LDL R148, [R1+0x1330] ;  /* 0x0013300001947983 */ /* 0x004ea80000100800 */
[----:B------:R-:W2:Y:S04]  /*b6310*/  LDL R149, [R1+0x1334] ;  /* 0x0013340001957983 */ /* 0x000ea80000100800 */
[----:B------:R-:W2:Y:S01]  /*b6320*/  LDL R151, [R1+0x133c] ;  /* 0x00133c0001977983 */ /* 0x000ea20000100800 */
[----:B---3--:R-:W-:Y:S01]  /*b6330*/  HMMA.1688.F32.TF32 R72, R132, R240, R72 ;  /* 0x000000f08448723c */ /* 0x008fe20000081048 */
[----:B------:R-:W-:-:S02]  /*b6340*/  IMAD.MOV.U32 R146, RZ, RZ, R240 ;  /* 0x000000ffff927224 */ /* 0x000fc400078e00f0 */
[----:B------:R-:W-:Y:S02]  /*b6350*/  IMAD.MOV.U32 R147, RZ, RZ, R241 ;  /* 0x000000ffff937224 */ /* 0x000fe400078e00f1 */
[----:B------:R-:W3:Y:S03]  /*b6360*/  LDL.64 R240, [R1+0x12e0] ;  /* 0x0012e00001f07983 */ /* 0x000ee60000100a00 */
[----:B------:R1:W-:Y:S01]  /*b6370*/  STL.64 [R1+0x8b40], R146 ;  /* 0x008b409201007387 */ /* 0x0003e20000100a00 */
[----:B------:R-:W-:Y:S01]  /*b6380*/  MOV R142, R208 ;  /* 0x000000d0008e7202 */ /* 0x000fe20000000f00 */
[----:B------:R-:W-:Y:S01]  /*b6390*/  IMAD.MOV.U32 R143, RZ, RZ, R209 ;  /* 0x000000ffff8f7224 */ /* 0x000fe200078e00d1 */
[----:B------:R1:W-:Y:S01]  /*b63a0*/  STL.64 [R1+0x8b38], R144 ;  /* 0x008b389001007387 */ /* 0x0003e20000100a00 */
[----:B------:R-:W-:Y:S03]  /*b63b0*/  HMMA.1688.F32.TF32 R76, R132, R208, R76 ;  /* 0x000000d0844c723c */ /* 0x000fe6000008104c */
[----:B-1----:R-:W2:Y:S04]  /*b63c0*/  LDL R146, [R1+0x1328] ;  /* 0x0013280001927983 */ /* 0x002ea80000100800 */
[----:B------:R-:W2:Y:S04]  /*b63d0*/  LDL R144, [R1+0x1320] ;  /* 0x0013200001907983 */ /* 0x000ea80000100800 */
[----:B------:R-:W2:Y:S04]  /*b63e0*/  LDL R145, [R1+0x1324] ;  /* 0x0013240001917983 */ /* 0x000ea80000100800 */
[----:B------:R-:W2:Y:S01]  /*b63f0*/  LDL R147, [R1+0x132c] ;  /* 0x00132c0001937983 */ /* 0x000ea20000100800 */
[----:B------:R-:W2:Y:S02]  /*b6400*/  LDL.LU.64 R210, [R1+0x8e50] ;  /* 0x008e500001d27983 */ /* 0x000ea40000300a00 */
[----:B------:R-:W2:Y:S02]  /*b6410*/  LDL.LU.64 R208, [R1+0x8e48] ;  /* 0x008e480001d07983 */ /* 0x000ea40000300a00 */
[----:B------:R1:W-:Y:S01]  /*b6420*/  STL.64 [R1+0x8b50], R142 ;  /* 0x008b508e01007387 */ /* 0x0003e20000100a00 */
[----:B------:R1:W-:Y:S01]  /*b6430*/  STL.64 [R1+0x8b48], R140 ;  /* 0x008b488c01007387 */ /* 0x0003e20000100a00 */
[----:B------:R-:W-:-:S02]  /*b6440*/  IMAD.MOV.U32 R138, RZ, RZ, R192 ;  /* 0x000000ffff8a7224 */ /* 0x000fc400078e00c0 */
[----:B------:R-:W-:Y:S01]  /*b6450*/  IMAD.MOV.U32 R139, RZ, RZ, R193 ;  /* 0x000000ffff8b7224 */ /* 0x000fe200078e00c1 */
[C---:B------:R-:W-:Y:S08]  /*b6460*/  HMMA.1688.F32.TF32 R80, R132.reuse, R200, R80 ;  /* 0x000000c88450723c */ /* 0x040ff00000081050 */
[C---:B------:R-:W-:Y:S01]  /*b6470*/  HMMA.1688.F32.TF32 R84, R132.reuse, R192, R84 ;  /* 0x000000c08454723c */ /* 0x040fe20000081054 */
[----:B-1----:R-:W2:Y:S04]  /*b6480*/  LDL R142, [R1+0x1318] ;  /* 0x00131800018e7983 */ /* 0x002ea80000100800 */
[----:B------:R-:W2:Y:S04]  /*b6490*/  LDL R140, [R1+0x1310] ;  /* 0x00131000018c7983 */ /* 0x000ea80000100800 */
[----:B------:R-:W2:Y:S04]  /*b64a0*/  LDL R141, [R1+0x1314] ;  /* 0x00131400018d7983 */ /* 0x000ea80000100800 */
[----:B------:R-:W2:Y:S01]  /*b64b0*/  LDL R143, [R1+0x131c] ;  /* 0x00131c00018f7983 */ /* 0x000ea20000100800 */
[----:B------:R-:W2:Y:S02]  /*b64c0*/  LDL.LU.64 R202, [R1+0x8e40] ;  /* 0x008e400001ca7983 */ /* 0x000ea40000300a00 */
[----:B------:R-:W2:Y:S02]  /*b64d0*/  LDL.LU.64 R200, [R1+0x8e38] ;  /* 0x008e380001c87983 */ /* 0x000ea40000300a00 */
[----:B------:R-:W2:Y:S01]  /*b64e0*/  LDL.LU.64 R194, [R1+0x8e30] ;  /* 0x008e300001c27983 */ /* 0x000ea20000300a00 */
[----:B------:R-:W2:Y:S01]  /*b64f0*/  LDL.LU.64 R192, [R1+0x8e28] ;  /* 0x008e280001c07983 */ /* 0x000ea20000300a00 */
[----:B------:R1:W-:Y:S02]  /*b6500*/  STL.64 [R1+0x8b60], R138 ;  /* 0x008b608a01007387 */ /* 0x0003e40000100a00 */
[----:B------:R1:W-:Y:S02]  /*b6510*/  STL.64 [R1+0x8b58], R136 ;  /* 0x008b588801007387 */ /* 0x0003e40000100a00 */
[----:B-1----:R-:W2:Y:S04]  /*b6520*/  LDL R138, [R1+0x1308] ;  /* 0x00130800018a7983 */ /* 0x002ea80000100800 */
[----:B------:R-:W2:Y:S04]  /*b6530*/  LDL R136, [R1+0x1300] ;  /* 0x0013000001887983 */ /* 0x000ea80000100800 */
[----:B------:R-:W2:Y:S04]  /*b6540*/  LDL R137, [R1+0x1304] ;  /* 0x0013040001897983 */ /* 0x000ea80000100800 */
[----:B------:R-:W2:Y:S01]  /*b6550*/  LDL R139, [R1+0x130c] ;  /* 0x00130c00018b7983 */ /* 0x000ea20000100800 */
[----:B------:R-:W2:Y:S01]  /*b6560*/  LDL.LU.64 R190, [R1+0x8e20] ;  /* 0x008e200001be7983 */ /* 0x000ea20000300a00 */
[C---:B----4-:R-:W-:Y:S01]  /*b6570*/  HMMA.1688.F32.TF32 R88, R132.reuse, R188, R88 ;  /* 0x000000bc8458723c */ /* 0x050fe20000081058 */
[----:B------:R-:W-:Y:S01]  /*b6580*/  IMAD.MOV.U32 R0, RZ, RZ, R188 ;  /* 0x000000ffff007224 */ /* 0x000fe200078e00bc */
[----:B------:R-:W-:Y:S01]  /*b6590*/  MOV R252, R189 ;  /* 0x000000bd00fc7202 */ /* 0x000fe20000000f00 */
[----:B------:R-:W-:Y:S01]  /*b65a0*/  IMAD.MOV.U32 R183, RZ, RZ, R196 ;  /* 0x000000ffffb77224 */ /* 0x000fe200078e00c4 */
[----:B------:R-:W4:Y:S04]  /*b65b0*/  LDL.LU.64 R188, [R1+0x8e18] ;  /* 0x008e180001bc7983 */ /* 0x000f280000300a00 */
[----:B------:R-:W-:Y:S01]  /*b65c0*/  HMMA.1688.F32.TF32 R92, R132, R196, R92 ;  /* 0x000000c4845c723c */ /* 0x000fe2000008105c */
[----:B------:R-:W-:-:S02]  /*b65d0*/  IMAD.MOV.U32 R187, RZ, RZ, R197 ;  /* 0x000000ffffbb7224 */ /* 0x000fc400078e00c5 */
[----:B------:R-:W2:Y:S01]  /*b65e0*/  LDL.LU.64 R198, [R1+0x8e10] ;  /* 0x008e100001c67983 */ /* 0x000ea20000300a00 */
[----:B------:R-:W2:Y:S01]  /*b65f0*/  LDL.LU.64 R196, [R1+0x8e08] ;  /* 0x008e080001c47983 */ /* 0x000ea20000300a00 */
[----:B------:R-:W2:Y:S02]  /*b6600*/  LDL.LU.64 R242, [R1+0x8e00] ;  /* 0x008e000001f27983 */ /* 0x000ea40000300a00 */
[----:B---3--:R-:W-:Y:S01]  /*b6610*/  IMAD.MOV.U32 R182, RZ, RZ, R241 ;  /* 0x000000ffffb67224 */ /* 0x008fe200078e00f1 */
[C---:B------:R-:W-:Y:S01]  /*b6620*/  HMMA.1688.F32.TF32 R96, R132.reuse, R240, R96 ;  /* 0x000000f08460723c */ /* 0x040fe20000081060 */
[----:B------:R-:W-:Y:S02]  /*b6630*/  IMAD.MOV.U32 R186, RZ, RZ, R240 ;  /* 0x000000ffffba7224 */ /* 0x000fe400078e00f0 */
[----:B------:R-:W3:Y:S01]  /*b6640*/  LDL.LU.64 R240, [R1+0x8df8] ;  /* 0x008df80001f07983 */ /* 0x000ee20000300a00 */
[----:B------:R1:W-:Y:S02]  /*b6650*/  STL.64 [R1+0x8b80], R182 ;  /* 0x008b80b601007387 */ /* 0x0003e40000100a00 */
[----:B------:R1:W-:Y:S02]  /*b6660*/  STL.64 [R1+0x8b78], R180 ;  /* 0x008b78b401007387 */ /* 0x0003e40000100a00 */
[----:B-1----:R-:W2:Y:S04]  /*b6670*/  LDL R182, [R1+0x12f8] ;  /* 0x0012f80001b67983 */ /* 0x002ea80000100800 */
[----:B------:R-:W2:Y:S04]  /*b6680*/  LDL R180, [R1+0x12f0] ;  /* 0x0012f00001b47983 */ /* 0x000ea80000100800 */
[----:B------:R-:W3:Y:S04]  /*b6690*/  LDL R181, [R1+0x12f4] ;  /* 0x0012f40001b57983 */ /* 0x000ee80000100800 */
[----:B------:R-:W4:Y:S01]  /*b66a0*/  LDL R183, [R1+0x12fc] ;  /* 0x0012fc0001b77983 */ /* 0x000f220000100800 */
[----:B------:R1:W-:Y:S02]  /*b66b0*/  STL.64 [R1+0x8b70], R186 ;  /* 0x008b70ba01007387 */ /* 0x0003e40000100a00 */
[----:B------:R-:W-:Y:S01]  /*b66c0*/  STL.64 [R1+0x8b68], R184 ;  /* 0x008b68b801007387 */ /* 0x000fe20000100a00 */
[----:B-1----:R-:W4:Y:S04]  /*b66d0*/  LDL R186, [R1+0x11d8] ;  /* 0x0011d80001ba7983 */ /* 0x002f280000100800 */
[----:B------:R-:W4:Y:S01]  /*b66e0*/  LDL R187, [R1+0x11dc] ;  /* 0x0011dc0001bb7983 */ /* 0x000f220000100800 */
[C---:B------:R-:W-:Y:S08]  /*b66f0*/  HMMA.1688.F32.TF32 R128, R132.reuse, R204, R128 ;  /* 0x000000cc8480723c */ /* 0x040ff00000081080 */
[----:B------:R-:W-:Y:S01]  /*b6700*/  HMMA.1688.F32.TF32 R4, R132, R232, R4 ;  /* 0x000000e88404723c */ /* 0x000fe20000081004 */
[----:B--2---:R-:W-:Y:S01]  /*b6710*/  MOV R179, R180 ;  /* 0x000000b400b37202 */ /* 0x004fe20000000f00 */
[----:B---3--:R-:W-:-:S05]  /*b6720*/  IMAD.MOV.U32 R178, RZ, RZ, R181 ;  /* 0x000000ffffb27224 */ /* 0x008fca00078e00b5 */
[----:B------:R1:W-:Y:S01]  /*b6730*/  STL.64 [R1+0x8b90], R178 ;  /* 0x008b90b201007387 */ /* 0x0003e20000100a00 */
[----:B------:R-:W-:Y:S03]  /*b6740*/  STL.64 [R1+0x8b88], R176 ;  /* 0x008b88b001007387 */ /* 0x000fe60000100a00 */
[----:B-1----:R-:W2:Y:S05]  /*b6750*/  LDL.64 R178, [R1+0x1198] ;  /* 0x0011980001b27983 */ /* 0x002eaa0000100a00 */
        /* <DEDUP_REMOVED lines=11> */
[----:B------:R-:W3:Y:S04]  /*b6810*/  LDL R134, [R1+0x11b8] ;  /* 0x0011b80001867983 */ /* 0x000ee80000100800 */
[----:B------:R-:W3:Y:S01]  /*b6820*/  LDL R135, [R1+0x11bc] ;  /* 0x0011bc0001877983 */ /* 0x000ee20000100800 */
[----:B------:R-:W3:Y:S02]  /*b6830*/  LDL.LU.64 R206, [R1+0x8df0] ;  /* 0x008df00001ce7983 */ /* 0x000ee40000300a00 */
[----:B------:R-:W3:Y:S01]  /*b6840*/  LDL.LU.64 R204, [R1+0x8de8] ;  /* 0x008de80001cc7983 */ /* 0x000ee20000300a00 */
[----:B------:R-:W-:Y:S01]  /*b6850*/  STL.64 [R1+0x34e0], R128 ;  /* 0x0034e08001007387 */ /* 0x000fe20000100a00 */
[----:B------:R1:W-:Y:S03]  /*b6860*/  STL.64 [R1+0x34e8], R130 ;  /* 0x0034e88201007387 */ /* 0x0003e60000100a00 */
[----:B-1----:R-:W3:Y:S04]  /*b6870*/  LDL R130, [R1+0x11a8] ;  /* 0x0011a80001827983 */ /* 0x002ee80000100800 */
[----:B------:R-:W3:Y:S01]  /*b6880*/  LDL R131, [R1+0x11ac] ;  /* 0x0011ac0001837983 */ /* 0x000ee20000100800 */
[----:B------:R-:W3:Y:S02]  /*b6890*/  LDL.LU.64 R234, [R1+0x8de0] ;  /* 0x008de00001ea7983 */ /* 0x000ee40000300a00 */
[----:B------:R-:W3:Y:S02]  /*b68a0*/  LDL.LU.64 R232, [R1+0x8dd8] ;  /* 0x008dd80001e87983 */ /* 0x000ee40000300a00 */
[----:B------:R-:W-:Y:S01]  /*b68b0*/  STL.64 [R1+0x34d0], R4 ;  /* 0x0034d00401007387 */ /* 0x000fe20000100a00 */
[----:B------:R2:W-:Y:S02]  /*b68c0*/  STL.64 [R1+0x34d8], R6 ;  /* 0x0034d80601007387 */ /* 0x0005e40000100a00 */
[C---:B--2---:R-:W-:Y:S11]  /*b68d0*/  HMMA.1688.F32.TF32 R4, R124.reuse, R178, R8 ;  /* 0x000000b27c04723c */ /* 0x044ff60000081008 */
[----:B------:R-:W-:Y:S11]  /*b68e0*/  @!UPT UIADD3 URZ, URZ, URZ, URZ ;  /* 0x0000003f3f3ff290 */ /* 0x000ff6000fffe03f */
[----:B------:R-:W-:Y:S01]  /*b68f0*/  @!UPT UIADD3 URZ, URZ, URZ, URZ ;  /* 0x0000003f3f3ff290 */ /* 0x000fe2000fffe03f */
[----:B------:R-:W-:Y:S01]  /*b6900*/  STL.64 [R1+0x34c0], R4 ;  /* 0x0034c00401007387 */ /* 0x000fe20000100a00 */
[----:B------:R1:W-:Y:S02]  /*b6910*/  STL.64 [R1+0x34c8], R6 ;  /* 0x0034c80601007387 */ /* 0x0003e40000100a00 */
[----:B------:R-:W2:Y:S02]  /*b6920*/  LDL.64 R10, [R1+0x1188] ;  /* 0x00118800010a7983 */ /* 0x000ea40000100a00 */
[----:B------:R-:W-:Y:S02]  /*b6930*/  IMAD.MOV.U32 R175, RZ, RZ, R178 ;  /* 0x000000ffffaf7224 */ /* 0x000fe400078e00b2 */
[----:B------:R-:W-:Y:S01]  /*b6940*/  IMAD.MOV.U32 R174, RZ, RZ, R179 ;  /* 0x000000ffffae7224 */ /* 0x000fe200078e00b3 */
[----:B------:R-:W4:Y:S04]  /*b6950*/  LDL R178, [R1+0x11c8] ;  /* 0x0011c80001b27983 */ /* 0x000f280000100800 */
[----:B------:R-:W4:Y:S04]  /*b6960*/  LDL R179, [R1+0x11cc] ;  /* 0x0011cc0001b37983 */ /* 0x000f280000100800 */
[----:B-1----:R-:W4:Y:S04]  /*b6970*/  LDL R6, [R1+0x11e8] ;  /* 0x0011e80001067983 */ /* 0x002f280000100800 */
[----:B------:R-:W4:Y:S01]  /*b6980*/  LDL R7, [R1+0x11ec] ;  /* 0x0011ec0001077983 */ /* 0x000f220000100800 */
[----:B------:R-:W-:Y:S02]  /*b6990*/  STL.64 [R1+0x8ba0], R174 ;  /* 0x008ba0ae01007387 */ /* 0x000fe40000100a00 */
[----:B------:R-:W-:Y:S01]  /*b69a0*/  STL.64 [R1+0x8b98], R172 ;  /* 0x008b98ac01007387 */ /* 0x000fe20000100a00 */
[C---:B---3--:R-:W-:Y:S08]  /*b69b0*/  HMMA.1688.F32.TF32 R16, R124.reuse, R130, R16 ;  /* 0x000000827c10723c */ /* 0x048ff00000081010 */
[C---:B------:R-:W-:Y:S08]  /*b69c0*/  HMMA.1688.F32.TF32 R36, R124.reuse, R250, R36 ;  /* 0x000000fa7c24723c */ /* 0x040ff00000081024 */
[C---:B------:R-:W-:Y:S08]  /*b69d0*/  HMMA.1688.F32.TF32 R40, R124.reuse, R246, R40 ;  /* 0x000000f67c28723c */ /* 0x040ff00000081028 */
[----:B--2---:R-:W-:Y:S01]  /*b69e0*/  HMMA.1688.F32.TF32 R12, R124, R10, R12 ;  /* 0x0000000a7c0c723c */ /* 0x004fe2000008100c */
[----:B------:R-:W-:Y:S01]  /*b69f0*/  IMAD.MOV.U32 R171, RZ, RZ, R10 ;  /* 0x000000ffffab7224 */ /* 0x000fe200078e000a */
[----:B------:R-:W-:-:S06]  /*b6a00*/  MOV R170, R11 ;  /* 0x0000000b00aa7202 */ /* 0x000fcc0000000f00 */
[C---:B----4-:R-:W-:Y:S08]  /*b6a10*/  HMMA.1688.F32.TF32 R8, R124.reuse, R186, R24 ;  /* 0x000000ba7c08723c */ /* 0x050ff00000081018 */
[C---:B------:R-:W-:Y:S08]  /*b6a20*/  HMMA.1688.F32.TF32 R176, R124.reuse, R178, R28 ;  /* 0x000000b27cb0723c */ /* 0x040ff0000008101c */
[C---:B------:R-:W-:Y:S01]  /*b6a30*/  HMMA.1688.F32.TF32 R4, R124.reuse, R6, R32 ;  /* 0x000000067c04723c */ /* 0x040fe20000081020 */
[----:B------:R-:W-:Y:S01]  /*b6a40*/  STL.64 [R1+0x34b0], R12 ;  /* 0x0034b00c01007387 */ /* 0x000fe20000100a00 */
[----:B------:R1:W-:Y:S06]  /*b6a50*/  STL.64 [R1+0x34b8], R14 ;  /* 0x0034b80e01007387 */ /* 0x0003ec0000100a00 */
[C---:B-1----:R-:W-:Y:S01]  /*b6a60*/  HMMA.1688.F32.TF32 R12, R124.reuse, R134, R20 ;  /* 0x000000867c0c723c */ /* 0x042fe20000081014 */
[----:B------:R-:W-:Y:S01]  /*b6a70*/  STL.64 [R1+0x8bb0], R170 ;  /* 0x008bb0aa01007387 */ /* 0x000fe20000100a00 */
[----:B------:R-:W-:Y:S02]  /*b6a80*/  STL.64 [R1+0x8ba8], R168 ;  /* 0x008ba8a801007387 */ /* 0x000fe40000100a00 */
[----:B------:R-:W-:Y:S02]  /*b6a90*/  STL.64 [R1+0x34a0], R16 ;  /* 0x0034a01001007387 */ /* 0x000fe40000100a00 */
[----:B------:R1:W-:Y:S01]  /*b6aa0*/  STL.64 [R1+0x34a8], R18 ;  /* 0x0034a81201007387 */ /* 0x0003e20000100a00 */
[----:B------:R-:W2:Y:S11]  /*b6ab0*/  LDL R134, [R1+0x12d8] ;  /* 0x0012d80001867983 */ /* 0x000eb60000100800 */
[----:B------:R-:W-:Y:S05]  /*b6ac0*/  @!UPT UIADD3 URZ, URZ, URZ, URZ ;  /* 0x0000003f3f3ff290 */ /* 0x000fea000fffe03f */
[----:B------:R-:W-:Y:S01]  /*b6ad0*/  STL.64 [R1+0x3490], R12 ;  /* 0x0034900c01007387 */ /* 0x000fe20000100a00 */
[----:B------:R3:W-:Y:S02]  /*b6ae0*/  STL.64 [R1+0x3498], R14 ;  /* 0x0034980e01007387 */ /* 0x0007e40000100a00 */
[----:B------:R-:W-:Y:S02]  /*b6af0*/  STL.64 [R1+0x3480], R8 ;  /* 0x0034800801007387 */ /* 0x000fe40000100a00 */
[----:B------:R4:W-:Y:S01]  /*b6b00*/  STL.64 [R1+0x3488], R10 ;  /* 0x0034880a01007387 */ /* 0x0009e20000100a00 */
[----:B------:R-:W2:Y:S04]  /*b6b10*/  LDL R135, [R1+0x12dc] ;  /* 0x0012dc0001877983 */ /* 0x000ea80000100800 */
[----:B-1----:R-:W2:Y:S04]  /*b6b20*/  LDL R18, [R1+0x1268] ;  /* 0x0012680001127983 */ /* 0x002ea80000100800 */
[----:B------:R-:W2:Y:S04]  /*b6b30*/  LDL R19, [R1+0x126c] ;  /* 0x00126c0001137983 */ /* 0x000ea80000100800 */
[----:B------:R-:W2:Y:S04]  /*b6b40*/  LDL R26, [R1+0x1258] ;  /* 0x00125800011a7983 */ /* 0x000ea80000100800 */
[----:B------:R-:W2:Y:S04]  /*b6b50*/  LDL R27, [R1+0x125c] ;  /* 0x00125c00011b7983 */ /* 0x000ea80000100800 */
[----:B------:R-:W2:Y:S04]  /*b6b60*/  LDL R22, [R1+0x1278] ;  /* 0x0012780001167983 */ /* 0x000ea80000100800 */
[----:B------:R-:W2:Y:S04]  /*b6b70*/  LDL R23, [R1+0x127c] ;  /* 0x00127c0001177983 */ /* 0x000ea80000100800 */
[----:B---3--:R-:W3:Y:S04]  /*b6b80*/  LDL R14, [R1+0x1298] ;  /* 0x00129800010e7983 */ /* 0x008ee80000100800 */
[----:B------:R-:W3:Y:S04]  /*b6b90*/  LDL R15, [R1+0x129c] ;  /* 0x00129c00010f7983 */ /* 0x000ee80000100800 */
[----:B----4-:R-:W4:Y:S04]  /*b6ba0*/  LDL R10, [R1+0x12b8] ;  /* 0x0012b800010a7983 */ /* 0x010f280000100800 */
        /* <DEDUP_REMOVED lines=9> */
[----:B------:R-:W3:Y:S01]  /*b6c40*/  LDL R30, [R1+0x1238] ;  /* 0x00123800011e7983 */ /* 0x000ee20000100800 */
[----:B------:R-:W-:Y:S02]  /*b6c50*/  STL.64 [R1+0x3470], R176 ;  /* 0x003470b001007387 */ /* 0x000fe40000100a00 */
[----:B------:R-:W-:Y:S02]  /*b6c60*/  STL.64 [R1+0x3478], R178 ;  /* 0x003478b201007387 */ /* 0x000fe40000100a00 */
[----:B------:R-:W3:Y:S01]  /*b6c70*/  LDL R31, [R1+0x123c] ;  /* 0x00123c00011f7983 */ /* 0x000ee20000100800 */
[----:B------:R-:W4:Y:S01]  /*b6c80*/  LDL R34, [R1+0x1248] ;  /* 0x0012480001227983 */ /* 0x000f220000100800 */
[----:B------:R-:W-:Y:S02]  /*b6c90*/  STL.64 [R1+0x3460], R4 ;  /* 0x0034600401007387 */ /* 0x000fe40000100a00 */
[----:B------:R-:W-:Y:S02]  /*b6ca0*/  STL.64 [R1+0x3468], R6 ;  /* 0x0034680601007387 */ /* 0x000fe40000100a00 */
[----:B------:R-:W4:Y:S01]  /*b6cb0*/  LDL R35, [R1+0x124c] ;  /* 0x00124c0001237983 */ /* 0x000f220000100800 */
[----:B------:R-:W4:Y:S01]  /*b6cc0*/  LDL.LU.64 R250, [R1+0x8dd0] ;  /* 0x008dd00001fa7983 */ /* 0x000f220000300a00 */
[----:B------:R-:W4:Y:S02]  /*b6cd0*/  LDL.LU.64 R248, [R1+0x8dc8] ;  /* 0x008dc80001f87983 */ /* 0x000f240000300a00 */
[----:B------:R-:W-:Y:S02]  /*b6ce0*/  STL.64 [R1+0x3710], R36 ;  /* 0x0037102401007387 */ /* 0x000fe40000100a00 */
[----:B------:R1:W-:Y:S01]  /*b6cf0*/  STL.64 [R1+0x3718], R38 ;  /* 0x0037182601007387 */ /* 0x0003e20000100a00 */
[----:B------:R-:W-:Y:S04]  /*b6d00*/  LDS R4, [R2+0x18080] ;  /* 0x0180800002047984 */ /* 0x000fe80000000800 */
[----:B------:R-:W-:Y:S04]  /*b6d10*/  LDS R6, [R2+0x1a080] ;  /* 0x01a0800002067984 */ /* 0x000fe80000000800 */
[----:B-1----:R-:W4:Y:S01]  /*b6d20*/  LDL.64 R38, [R1+0x1228] ;  /* 0x0012280001267983 */ /* 0x002f220000100a00 */
[----:B------:R-:W4:Y:S02]  /*b6d30*/  LDL.LU.64 R246, [R1+0x8dc0] ;  /* 0x008dc00001f67983 */ /* 0x000f240000300a00 */
[----:B------:R-:W4:Y:S02]  /*b6d40*/  LDL.LU.64 R244, [R1+0x8db8] ;  /* 0x008db80001f47983 */ /* 0x000f240000300a00 */
[----:B------:R-:W-:Y:S01]  /*b6d50*/  STL.64 [R1+0x3700], R40 ;  /* 0x0037002801007387 */ /* 0x000fe20000100a00 */
[----:B------:R1:W-:Y:S04]  /*b6d60*/  STL.64 [R1+0x3708], R42 ;  /* 0x0037082a01007387 */ /* 0x0003e80000100a00 */
[----:B-1----:R-:W4:Y:S01]  /*b6d70*/  LDL.64 R42, [R1+0x1218] ;  /* 0x00121800012a7983 */ /* 0x002f220000100a00 */
[C---:B--2---:R-:W-:Y:S08]  /*b6d80*/  HMMA.1688.F32.TF32 R24, R124.reuse, R26, R60 ;  /* 0x0000001a7c18723c */ /* 0x044ff0000008103c */
[C---:B------:R-:W-:Y:S08]  /*b6d90*/  HMMA.1688.F32.TF32 R20, R124.reuse, R22, R64 ;  /* 0x000000167c14723c */ /* 0x040ff00000081040 */
[C---:B------:R-:W-:Y:S08]  /*b6da0*/  HMMA.1688.F32.TF32 R16, R124.reuse, R18, R68 ;  /* 0x000000127c10723c */ /* 0x040ff00000081044 */
[C---:B---3--:R-:W-:Y:S08]  /*b6db0*/  HMMA.1688.F32.TF32 R28, R124.reuse, R30, R56 ;  /* 0x0000001e7c1c723c */ /* 0x048ff00000081038 */
[C---:B----4-:R-:W-:Y:S08]  /*b6dc0*/  HMMA.1688.F32.TF32 R32, R124.reuse, R34, R52 ;  /* 0x000000227c20723c */ /* 0x050ff00000081034 */
[----:B------:R-:W-:Y:S01]  /*b6dd0*/  HMMA.1688.F32.TF32 R44, R124, R42, R44 ;  /* 0x0000002a7c2c723c */ /* 0x000fe2000008102c */
[----:B------:R-:W-:-:S02]  /*b6de0*/  IMAD.MOV.U32 R167, RZ, RZ, R42 ;  /* 0x000000ffffa77224 */ /* 0x000fc400078e002a */
[----:B------:R-:W-:-:S05]  /*b6df0*/  IMAD.MOV.U32 R166, RZ, RZ, R43 ;  /* 0x000000ffffa67224 */ /* 0x000fca00078e002b */
[C---:B------:R-:W-:Y:S01]  /*b6e00*/  HMMA.1688.F32.TF32 R40, R124.reuse, R38, R48 ;  /* 0x000000267c28723c */ /* 0x040fe20000081030 */
[----:B------:R-:W-:Y:S02]  /*b6e10*/  IMAD.MOV.U32 R163, RZ, RZ, R38 ;  /* 0x000000ffffa37224 */ /* 0x000fe400078e0026 */
[----:B------:R-:W-:Y:S11]  /*b6e20*/  IMAD.MOV.U32 R162, RZ, RZ, R39 ;  /* 0x000000ffffa27224 */ /* 0x000ff600078e0027 */
[----:B------:R-:W-:Y:S01]  /*b6e30*/  @!UPT UIADD3 URZ, URZ, URZ, URZ ;  /* 0x0000003f3f3ff290 */ /* 0x000fe2000fffe03f */
[----:B------:R-:W-:Y:S01]  /*b6e40*/  STL.64 [R1+0x36f0], R44 ;  /* 0x0036f02c01007387 */ /* 0x000fe20000100a00 */
[----:B------:R-:W-:Y:S02]  /*b6e50*/  STL.64 [R1+0x36f8], R46 ;  /* 0x0036f82e01007387 */ /* 0x000fe40000100a00 */
[----:B------:R-:W-:Y:S02]  /*b6e60*/  STL.64 [R1+0x8be8], R166 ;  /* 0x008be8a601007387 */ /* 0x000fe40000100a00 */
[----:B------:R-:W-:Y:S03]  /*b6e70*/  STL.64 [R1+0x8be0], R164 ;  /* 0x008be0a401007387 */ /* 0x000fe60000100a00 */
        /* <DEDUP_REMOVED lines=16> */
[C---:B---3--:R-:W-:Y:S08]  /*b6f80*/  HMMA.1688.F32.TF32 R16, R124.reuse, R174, R80 ;  /* 0x000000ae7c10723c */ /* 0x048ff00000081050 */
[C---:B------:R-:W-:Y:S08]  /*b6f90*/  HMMA.1688.F32.TF32 R12, R124.reuse, R10, R84 ;  /* 0x0000000a7c0c723c */ /* 0x040ff00000081054 */
[C---:B------:R-:W-:Y:S01]  /*b6fa0*/  HMMA.1688.F32.TF32 R8, R124.reuse, R130, R88 ;  /* 0x000000827c08723c */ /* 0x040fe20000081058 */
[----:B------:R-:W-:Y:S01]  /*b6fb0*/  STL.64 [R1+0x3670], R24 ;  /* 0x0036701801007387 */ /* 0x000fe20000100a00 */
[----:B------:R-:W-:Y:S02]  /*b6fc0*/  STL.64 [R1+0x3678], R26 ;  /* 0x0036781a01007387 */ /* 0x000fe40000100a00 */
[----:B------:R-:W-:Y:S02]  /*b6fd0*/  STL.64 [R1+0x3660], R20 ;  /* 0x0036601401007387 */ /* 0x000fe40000100a00 */
[----:B------:R-:W-:Y:S01]  /*b6fe0*/  STL.64 [R1+0x3668], R22 ;  /* 0x0036681601007387 */ /* 0x000fe20000100a00 */
        /* <DEDUP_REMOVED lines=26> */
[----:B---3--:R-:W-:Y:S01]  /*b7190*/  HMMA.1688.F32.TF32 R8, R124, R158, R236 ;  /* 0x0000009e7c08723c */ /* 0x008fe200000810ec */
[----:B------:R-:W-:-:S06]  /*b71a0*/  IMAD.MOV.U32 R146, RZ, RZ, R220 ;  /* 0x000000ffff927224 */ /* 0x000fcc00078e00dc */
[----:B------:R-:W-:Y:S01]  /*b71b0*/  MOV R158, R212 ;  /* 0x000000d4009e7202 */ /* 0x000fe20000000f00 */
[----:B------:R-:W-:Y:S02]  /*b71c0*/  IMAD.MOV.U32 R159, RZ, RZ, R213 ;  /* 0x000000ffff9f7224 */ /* 0x000fe400078e00d5 */
[----:B------:R-:W-:Y:S02]  /*b71d0*/  IMAD.MOV.U32 R154, RZ, RZ, R216 ;  /* 0x000000ffff9a7224 */ /* 0x000fe400078e00d8 */
[----:B------:R-:W-:Y:S01]  /*b71e0*/  IMAD.MOV.U32 R155, RZ, RZ, R217 ;  /* 0x000000ffff9b7224 */ /* 0x000fe200078e00d9 */
[----:B------:R-:W-:Y:S01]  /*b71f0*/  STL.64 [R1+0x35c0], R16 ;  /* 0x0035c01001007387 */ /* 0x000fe20000100a00 */
[----:B------:R-:W-:Y:S02]  /*b7200*/  STL.64 [R1+0x35c8], R18 ;  /* 0x0035c81201007387 */ /* 0x000fe40000100a00 */
[----:B------:R-:W2:Y:S02]  /*b7210*/  LDL R156, [R1+0x100] ;  /* 0x00010000019c7983 */ /* 0x000ea40000100800 */
[----:B------:R-:W-:Y:S01]  /*b7220*/  STL.64 [R1+0x35b0], R12 ;  /* 0x0035b00c01007387 */ /* 0x000fe20000100a00 */
[----:B------:R-:W-:Y:S04]  /*b7230*/  STL.64 [R1+0x35b8], R14 ;  /* 0x0035b80e01007387 */ /* 0x000fe80000100a00 */
[----:B------:R1:W-:Y:S02]  /*b7240*/  STL.64 [R1+0x3450], R8 ;  /* 0x0034500801007387 */ /* 0x0003e40000100a00 */
[----:B------:R3:W-:Y:S02]  /*b7250*/  STL.64 [R1+0x3458], R10 ;  /* 0x0034580a01007387 */ /* 0x0007e40000100a00 */
[----:B------:R-:W2:Y:S01]  /*b7260*/  LDL R157, [R1+0x104] ;  /* 0x00010400019d7983 */ /* 0x000ea20000100800 */
[----:B------:R-:W4:Y:S01]  /*b7270*/  LDL.LU R212, [R1+0x8db4] ;  /* 0x008db40001d47983 */ /* 0x000f220000300800 */
[----:B------:R-:W4:Y:S02]  /*b7280*/  LDL.LU R213, [R1+0x8db0] ;  /* 0x008db00001d57983 */ /* 0x000f240000300800 */
[----:B------:R-:W2:Y:S02]  /*b7290*/  LDL R152, [R1+0xf0] ;  /* 0x0000f00001987983 */ /* 0x000ea40000100800 */
[----:B------:R-:W2:Y:S01]  /*b72a0*/  LDL R153, [R1+0xf4] ;  /* 0x0000f40001997983 */ /* 0x000ea20000100800 */
[----:B------:R-:W2:Y:S01]  /*b72b0*/  LDL.LU R216, [R1+0x8dac] ;  /* 0x008dac0001d87983 */ /* 0x000ea20000300800 */
[----:B------:R-:W2:Y:S02]  /*b72c0*/  LDL.LU R217, [R1+0x8da8] ;  /* 0x008da80001d97983 */ /* 0x000ea40000300800 */
[----:B------:R-:W2:Y:S02]  /*b72d0*/  LDL R144, [R1+0xd0] ;  /* 0x0000d00001907983 */ /* 0x000ea40000100800 */
[----:B------:R-:W2:Y:S01]  /*b72e0*/  LDL R145, [R1+0xd4] ;  /* 0x0000d40001917983 */ /* 0x000ea20000100800 */
[----:B------:R-:W2:Y:S01]  /*b72f0*/  LDL.LU R220, [R1+0x8da4] ;  /* 0x008da40001dc7983 */ /* 0x000ea20000300800 */
[----:B------:R-:W-:-:S02]  /*b7300*/  MOV R147, R221 ;  /* 0x000000dd00937202 */ /* 0x000fc40000000f00 */
[----:B------:R-:W2:Y:S02]  /*b7310*/  LDL.LU R221, [R1+0x8da0] ;  /* 0x008da00001dd7983 */ /* 0x000ea40000300800 */
[----:B------:R-:W2:Y:S01]  /*b7320*/  LDL R140, [R1+0xc0] ;  /* 0x0000c000018c7983 */ /* 0x000ea20000100800 */
[----:B------:R-:W2:Y:S01]  /*b7330*/  LDL R141, [R1+0xc4] ;  /* 0x0000c400018d7983 */ /* 0x000ea20000100800 */
[----:B------:R-:W-:Y:S02]  /*b7340*/  IMAD.MOV.U32 R142, RZ, RZ, R224 ;  /* 0x000000ffff8e7224 */ /* 0x000fe400078e00e0 */
[----:B------:R-:W2:Y:S02]  /*b7350*/  LDL.LU R224, [R1+0x8d9c] ;  /* 0x008d9c0001e07983 */ /* 0x000ea40000300800 */
[----:B------:R-:W-:Y:S02]  /*b7360*/  IMAD.MOV.U32 R143, RZ, RZ, R225 ;  /* 0x000000ffff8f7224 */ /* 0x000fe400078e00e1 */
[----:B------:R-:W-:Y:S01]  /*b7370*/  IMAD.MOV.U32 R182, RZ, RZ, R228 ;  /* 0x000000ffffb67224 */ /* 0x000fe200078e00e4 */
[----:B------:R-:W2:Y:S01]  /*b7380*/  LDL.LU R225, [R1+0x8d98] ;  /* 0x008d980001e17983 */ /* 0x000ea20000300800 */
[----:B------:R-:W2:Y:S02]  /*b7390*/  LDL R180, [R1+0xa0] ;  /* 0x0000a00001b47983 */ /* 0x000ea40000100800 */
[----:B------:R-:W2:Y:S02]  /*b73a0*/  LDL R181, [R1+0xa4] ;  /* 0x0000a40001b57983 */ /* 0x000ea40000100800 */
[----:B------:R-:W2:Y:S02]  /*b73b0*/  LDL.LU R228, [R1+0x8d94] ;  /* 0x008d940001e47983 */ /* 0x000ea40000300800 */
[----:B------:R-:W-:Y:S01]  /*b73c0*/  IMAD.MOV.U32 R183, RZ, RZ, R229 ;  /* 0x000000ffffb77224 */ /* 0x000fe200078e00e5 */
[----:B------:R-:W-:Y:S01]  /*b73d0*/  MOV R174, R232 ;  /* 0x000000e800ae7202 */ /* 0x000fe20000000f00 */
[----:B------:R-:W2:Y:S01]  /*b73e0*/  LDL.LU R229, [R1+0x8d90] ;  /* 0x008d900001e57983 */ /* 0x000ea20000300800 */
[----:B------:R-:W2:Y:S02]  /*b73f0*/  LDL R172, [R1+0x80] ;  /* 0x0000800001ac7983 */ /* 0x000ea40000100800 */
[----:B------:R-:W2:Y:S02]  /*b7400*/  LDL R173, [R1+0x84] ;  /* 0x0000840001ad7983 */ /* 0x000ea40000100800 */
[----:B------:R-:W2:Y:S02]  /*b7410*/  LDL.LU R232, [R1+0x8d8c] ;  /* 0x008d8c0001e87983 */ /* 0x000ea40000300800 */
[----:B------:R-:W-:-:S02]  /*b7420*/  IMAD.MOV.U32 R175, RZ, RZ, R233 ;  /* 0x000000ffffaf7224 */ /* 0x000fc400078e00e9 */
[----:B------:R-:W-:Y:S01]  /*b7430*/  IMAD.MOV.U32 R162, RZ, RZ, R240 ;  /* 0x000000ffffa27224 */ /* 0x000fe200078e00f0 */
[----:B------:R-:W2:Y:S01]  /*b7440*/  LDL.LU R233, [R1+0x8d88] ;  /* 0x008d880001e97983 */ /* 0x000ea20000300800 */
[----:B------:R-:W2:Y:S02]  /*b7450*/  LDL R160, [R1+0x50] ;  /* 0x0000500001a07983 */ /* 0x000ea40000100800 */
[----:B------:R-:W2:Y:S02]  /*b7460*/  LDL R161, [R1+0x54] ;  /* 0x0000540001a17983 */ /* 0x000ea40000100800 */
[----:B------:R-:W2:Y:S02]  /*b7470*/  LDL.LU R240, [R1+0x8d84] ;  /* 0x008d840001f07983 */ /* 0x000ea40000300800 */
[----:B------:R-:W-:Y:S02]  /*b7480*/  IMAD.MOV.U32 R163, RZ, RZ, R241 ;  /* 0x000000ffffa37224 */ /* 0x000fe400078e00f1 */
[----:B------:R-:W-:Y:S01]  /*b7490*/  IMAD.MOV.U32 R186, RZ, RZ, R249 ;  /* 0x000000ffffba7224 */ /* 0x000fe200078e00f9 */
[----:B------:R-:W2:Y:S01]  /*b74a0*/  LDL.LU R241, [R1+0x8d80] ;  /* 0x008d800001f17983 */ /* 0x000ea20000300800 */
[----:B------:R-:W2:Y:S02]  /*b74b0*/  LDL.64 R164, [R1+0x60] ;  /* 0x0000600001a47983 */ /* 0x000ea40000100a00 */
[----:B------:R-:W2:Y:S02]  /*b74c0*/  LDL.64 R166, [R1+0x68] ;  /* 0x0000680001a67983 */ /* 0x000ea40000100a00 */
[----:B------:R-:W2:Y:S01]  /*b74d0*/  LDL.64 R168, [R1+0x70] ;  /* 0x0000700001a87983 */ /* 0x000ea20000100a00 */
[----:B------:R-:W2:Y:S04]  /*b74e0*/  LDL.64 R170, [R1+0x78] ;  /* 0x0000780001aa7983 */ /* 0x000ea80000100a00 */
[----:B------:R-:W2:Y:S04]  /*b74f0*/  LDL R184, [R1+0x90] ;  /* 0x0000900001b87983 */ /* 0x000ea80000100800 */
[----:B------:R-:W2:Y:S01]  /*b7500*/  LDL R185, [R1+0x94] ;  /* 0x0000940001b97983 */ /* 0x000ea20000100800 */
[----:B------:R-:W2:Y:S01]  /*b7510*/  LDL.LU R249, [R1+0x8d7c] ;  /* 0x008d7c0001f97983 */ /* 0x000ea20000300800 */
[----:B------:R-:W-:-:S02]  /*b7520*/  MOV R187, R248 ;  /* 0x000000f800bb7202 */ /* 0x000fc40000000f00 */
[----:B------:R-:W-:Y:S01]  /*b7530*/  LOP3.LUT R179, R2, 0x20, RZ, 0x3c, !PT ;  /* 0x0000002002b37812 */ /* 0x000fe200078e3cff */
[----:B------:R-:W4:Y:S01]  /*b7540*/  LDL.LU R248, [R1+0x8d78] ;  /* 0x008d780001f87983 */ /* 0x000f220000300800 */
[----:B-1----:R-:W4:Y:S02]  /*b7550*/  LDL.LU R8, [R1+0xe60] ;  /* 0x000e600001087983 */ /* 0x002f240000300800 */
[----:B------:R-:W4:Y:S02]  /*b7560*/  LDL.LU R9, [R1+0xe64] ;  /* 0x000e640001097983 */ /* 0x000f240000300800 */
[----:B---3--:R-:W3:Y:S01]  /*b7570*/  LDL.LU R10, [R1+0xe68] ;  /* 0x000e6800010a7983 */ /* 0x008ee20000300800 */
        /* <DEDUP_REMOVED lines=8> */
[----:B------:R-:W3:Y:S04]  /*b7600*/  LDL.LU R35, [R1+0xeac] ;  /* 0x000eac0001237983 */ /* 0x000ee80000300800 */
[----:B------:R-:W-:Y:S04]  /*b7610*/  LDS R5, [R179+0x18080] ;  /* 0x01808000b3057984 */ /* 0x000fe80000000800 */
[----:B------:R-:W3:Y:S04]  /*b7620*/  LDS R7, [R179+0x1a080] ;  /* 0x01a08000b3077984 */ /* 0x000ee80000000800 */
[----:B------:R-:W-:Y:S04]  /*b7630*/  LDS R13, [R179+0x1c080] ;  /* 0x01c08000b30d7984 */ /* 0x000fe80000000800 */
[----:B------:R-:W-:Y:S01]  /*b7640*/  LDS R15, [R179+0x1e080] ;  /* 0x01e08000b30f7984 */ /* 0x000fe20000000800 */
[----:B------:R-:W-:-:S03]  /*b7650*/  IMAD.MOV.U32 R178, RZ, RZ, R244 ;  /* 0x000000ffffb27224 */ /* 0x000fc600078e00f4 */
[----:B------:R-:W-:Y:S04]  /*b7660*/  LDS R12, [R2+0x1c080] ;  /* 0x01c08000020c7984 */ /* 0x000fe80000000800 */
[----:B------:R-:W1:Y:S01]  /*b7670*/  LDS R14, [R2+0x1e080] ;  /* 0x01e08000020e7984 */ /* 0x000e620000000800 */
[----:B--2---:R-:W-:Y:S02]  /*b7680*/  IMAD.MOV.U32 R37, RZ, RZ, R249 ;  /* 0x000000ffff257224 */ /* 0x004fe400078e00f9 */
[----:B----4-:R-:W-:Y:S02]  /*b7690*/  IMAD.MOV.U32 R36, RZ, RZ, R248 ;  /* 0x000000ffff247224 */ /* 0x010fe400078e00f8 */
[----:B------:R-:W2:Y:S01]  /*b76a0*/  LDL.LU R248, [R1+0x8d74] ;  /* 0x008d740001f87983 */ /* 0x000ea20000300800 */
        /* <DEDUP_REMOVED lines=9> */
[----:B------:R-:W4:Y:S02]  /*b7740*/  LDL R128, [R1] ;  /* 0x0000000001807983 */ /* 0x000f240000100800 */
[----:B------:R-:W4:Y:S01]  /*b7750*/  LDL R129, [R1+0x4] ;  /* 0x0000040001817983 */ /* 0x000f220000100800 */
        /* <DEDUP_REMOVED lines=8> */
[----:B------:R-:W4:Y:S01]  /*b77e0*/  LDL.64 R44, [R1+0x20] ;  /* 0x00002000012c7983 */ /* 0x000f220000100a00 */
[----:B------:R-:W4:Y:S02]  /*b77f0*/  LDL.LU R40, [R1+0xeb0] ;  /* 0x000eb00001287983 */ /* 0x000f240000300800 */
[----:B------:R-:W4:Y:S02]  /*b7800*/  LDL.LU R41, [R1+0xeb4] ;  /* 0x000eb40001297983 */ /* 0x000f240000300800 */
[----:B------:R-:W4:Y:S01]  /*b7810*/  LDL.LU R42, [R1+0xeb8] ;  /* 0x000eb800012a7983 */ /* 0x000f220000300800 */
[----:B------:R-:W4:Y:S01]  /*b7820*/  LDL.LU R43, [R1+0xebc] ;  /* 0x000ebc00012b7983 */ /* 0x000f220000300800 */
[----:B------:R-:W4:Y:S02]  /*b7830*/  LDL.64 R28, [R1+0x40] ;  /* 0x00004000011c7983 */ /* 0x000f240000100a00 */
        /* <DEDUP_REMOVED lines=8> */
[----:B------:R-:W4:Y:S02]  /*b78c0*/  LDL.64 R136, [R1+0xb0] ;  /* 0x0000b00001887983 */ /* 0x000f240000100a00 */
[----:B------:R-:W4:Y:S01]  /*b78d0*/  LDL.64 R138, [R1+0xb8] ;  /* 0x0000b800018a7983 */ /* 0x000f220000100a00 */
[----:B------:R-:W4:Y:S04]  /*b78e0*/  LDL.64 R148, [R1+0xe0] ;  /* 0x0000e00001947983 */ /* 0x000f280000100a00 */
[----:B------:R-:W4:Y:S01]  /*b78f0*/  LDL.64 R150, [R1+0xe8] ;  /* 0x0000e80001967983 */ /* 0x000f220000100a00 */
[----:B------:R1:W-:Y:S02]  /*b7900*/  STL [R1+0x8d58], R179 ;  /* 0x008d58b301007387 */ /* 0x0003e40000100800 */
[----:B------:R-:W4:Y:S02]  /*b7910*/  LDL R176, [R1+0x10] ;  /* 0x0000100001b07983 */ /* 0x000f240000100800 */
[----:B------:R-:W4:Y:S01]  /*b7920*/  LDL R177, [R1+0x14] ;  /* 0x0000140001b17983 */ /* 0x000f220000100800 */
[----:B------:R-:W4:Y:S01]  /*b7930*/  LDL.LU R244, [R1+0x8d6c] ;  /* 0x008d6c0001f47983 */ /* 0x000f220000300800 */
[----:B-1----:R-:W-:-:S03]  /*b7940*/  IMAD.MOV.U32 R179, RZ, RZ, R245 ;  /* 0x000000ffffb37224 */ /* 0x002fc600078e00f5 */
[----:B------:R-:W4:Y:S01]  /*b7950*/  LDL.LU R245, [R1+0x8d68] ;  /* 0x008d680001f57983 */ /* 0x000f220000300800 */
[C---:B---3--:R-:W-:Y:S03]  /*b7960*/  HMMA.1688.F32.TF32 R104, R4.reuse, R168, R16 ;  /* 0x000000a80468723c */ /* 0x048fe60000081010 */
[----:B--2---:R-:W-:Y:S01]  /*b7970*/  STL [R1+0x8864], R248 ;  /* 0x008864f801007387 */ /* 0x004fe20000100800 */
[----:B----4-:R1:W-:Y:S03]  /*b7980*/  STL [R1+0x8860], R249 ;  /* 0x008860f901007387 */ /* 0x0103e60000100800 */
[----:B------:R-:W-:Y:S01]  /*b7990*/  STL.64 [R1+0x8d60], R178 ;  /* 0x008d60b201007387 */ /* 0x000fe20000100a00 */
[----:B------:R-:W-:Y:S07]  /*b79a0*/  HMMA.1688.F32.TF32 R108, R4, R248, R56 ;  /* 0x000000f8046c723c */ /* 0x000fee0000081038 */
[----:B-1----:R-:W-:Y:S01]  /*b79b0*/  IMAD.MOV.U32 R249, RZ, RZ, R45 ;  /* 0x000000fffff97224 */ /* 0x002fe200078e002d */
[----:B------:R-:W-:-:S04]  /*b79c0*/  MOV R248, R44 ;  /* 0x0000002c00f87202 */ /* 0x000fc80000000f00 */
[----:B------:R1:W-:Y:S01]  /*b79d0*/  STL [R1+0x886c], R249 ;  /* 0x00886cf901007387 */ /* 0x0003e20000100800 */
[----:B------:R2:W-:Y:S02]  /*b79e0*/  STL [R1+0x8868], R248 ;  /* 0x008868f801007387 */ /* 0x0005e40000100800 */
[----:B-1----:R-:W-:Y:S02]  /*b79f0*/  IMAD.MOV.U32 R249, RZ, RZ, R28 ;  /* 0x000000fffff97224 */ /* 0x002fe400078e001c */
[----:B--2---:R-:W-:-:S05]  /*b7a00*/  IMAD.MOV.U32 R248, RZ, RZ, R29 ;  /* 0x000000fffff87224 */ /* 0x004fca00078e001d */
[----:B------:R-:W-:Y:S01]  /*b7a10*/  STL [R1+0x8874], R248 ;  /* 0x008874f801007387 */ /* 0x000fe20000100800 */
[----:B------:R-:W-:Y:S02]  /*b7a20*/  STL [R1+0x8870], R249 ;  /* 0x008870f901007387 */ /* 0x000fe40000100800 */
        /* <DEDUP_REMOVED lines=27> */
[C---:B------:R-:W-:Y:S01]  /*b7be0*/  HMMA.1688.F32.TF32 R128, R4.reuse, R128, R52 ;  /* 0x000000800480723c */ /* 0x040fe20000081034 */
[----:B------:R-:W4:Y:S02]  /*b7bf0*/  LDL.LU R67, [R1+0x57c] ;  /* 0x00057c0001437983 */ /* 0x000f240000300800 */
[----:B------:R-:W4:Y:S01]  /*b7c00*/  LDL.LU R52, [R1+0xdc0] ;  /* 0x000dc00001347983 */ /* 0x000f220000300800 */
[----:B------:R-:W4:Y:S01]  /*b7c10*/  LDL.LU R53, [R1+0xdc4] ;  /* 0x000dc40001357983 */ /* 0x000f220000300800 */
[----:B------:R-:W4:Y:S03]  /*b7c20*/  LDL.LU R54, [R1+0xdc8] ;  /* 0x000dc80001367983 */ /* 0x000f260000300800 */
[C---:B------:R-:W-:Y:S01]  /*b7c30*/  HMMA.1688.F32.TF32 R112, R4.reuse, R176, R48 ;  /* 0x000000b00470723c */ /* 0x040fe20000081030 */
[----:B------:R-:W4:Y:S01]  /*b7c40*/  LDL.LU R55, [R1+0xdcc] ;  /* 0x000dcc0001377983 */ /* 0x000f220000300800 */
[----:B------:R-:W4:Y:S01]  /*b7c50*/  LDL.LU R48, [R1+0xdd0] ;  /* 0x000dd00001307983 */ /* 0x000f220000300800 */
[----:B------:R-:W4:Y:S02]  /*b7c60*/  LDL.LU R49, [R1+0xdd4] ;  /* 0x000dd40001317983 */ /* 0x000f240000300800 */
[----:B------:R-:W4:Y:S03]  /*b7c70*/  LDL.LU R50, [R1+0xdd8] ;  /* 0x000dd80001327983 */ /* 0x000f260000300800 */
[C---:B------:R-:W-:Y:S01]  /*b7c80*/  HMMA.1688.F32.TF32 R116, R4.reuse, R36, R40 ;  /* 0x000000240474723c */ /* 0x040fe20000081028 */
        /* <DEDUP_REMOVED lines=8> */
[C---:B------:R-:W-:Y:S01]  /*b7d10*/  HMMA.1688.F32.TF32 R236, R4.reuse, R28, R32 ;  /* 0x0000001c04ec723c */ /* 0x040fe20000081020 */
[----:B------:R-:W4:Y:S01]  /*b7d20*/  LDL.LU R39, [R1+0xe0c] ;  /* 0x000e0c0001277983 */ /* 0x000f220000300800 */
[----:B------:R-:W4:Y:S02]  /*b7d30*/  LDL.LU R32, [R1+0xe10] ;  /* 0x000e100001207983 */ /* 0x000f240000300800 */
[----:B------:R-:W4:Y:S02]  /*b7d40*/  LDL.LU R33, [R1+0xe14] ;  /* 0x000e140001217983 */ /* 0x000f240000300800 */
[----:B------:R-:W4:Y:S02]  /*b7d50*/  LDL.LU R34, [R1+0xe18] ;  /* 0x000e180001227983 */ /* 0x000f240000300800 */
        /* <DEDUP_REMOVED lines=44> */
[----:B------:R-:W4:Y:S02]  /*b8020*/  LDL.64 R178, [R1+0x8] ;  /* 0x0000080001b27983 */ /* 0x000f240000100a00 */
[----:B------:R-:W-:Y:S02]  /*b8030*/  STL [R1+0x887c], R244 ;  /* 0x00887cf401007387 */ /* 0x000fe40000100800 */
[----:B------:R-:W-:Y:S01]  /*b8040*/  STL [R1+0x8878], R245 ;  /* 0x008878f501007387 */ /* 0x000fe20000100800 */
[----:B------:R-:W-:Y:S01]  /*b8050*/  STL [R1+0x8884], R240 ;  /* 0x008884f001007387 */ /* 0x000fe20000100800 */
[----:B------:R-:W-:Y:S02]  /*b8060*/  STL [R1+0x8880], R241 ;  /* 0x008880f101007387 */ /* 0x000fe40000100800 */
[----:B------:R-:W-:Y:S02]  /*b8070*/  STL [R1+0x888c], R232 ;  /* 0x00888ce801007387 */ /* 0x000fe40000100800 */
[----:B------:R-:W-:Y:S01]  /*b8080*/  STL [R1+0x8888], R233 ;  /* 0x008888e901007387 */ /* 0x000fe20000100800 */
[----:B------:R1:W-:Y:S01]  /*b8090*/  STL [R1+0x885c], R225 ;  /* 0x00885ce101007387 */ /* 0x0003e20000100800 */
[C---:B------:R-:W-:Y:S01]  /*b80a0*/  HMMA.1688.F32.TF32 R8, R4.reuse, R172, R8 ;  /* 0x000000ac0408723c */ /* 0x040fe20000081008 */
[----:B------:R1:W-:Y:S07]  /*b80b0*/  STL [R1+0x8858], R221 ;  /* 0x008858dd01007387 */ /* 0x0003ee0000100800 */
        /* <DEDUP_REMOVED lines=22> */
[----:B------:R-:W2:Y:S04]  /*b8220*/  LDL R6, [R1+0x48] ;  /* 0x0000480001067983 */ /* 0x000ea80000100800 */
[----:B------:R-:W2:Y:S03]  /*b8230*/  LDL R7, [R1+0x4c] ;  /* 0x00004c0001077983 */ /* 0x000ea60000100800 */
[----:B------:R-:W-:Y:S01]  /*b8240*/  HMMA.1688.F32.TF32 R128, R12, R178, R128 ;  /* 0x000000b20c80723c */ /* 0x000fe20000081080 */
[----:B-1----:R-:W-:Y:S01]  /*b8250*/  IMAD.MOV.U32 R225, RZ, RZ, R178 ;  /* 0x000000ffffe17224 */ /* 0x002fe200078e00b2 */
[----:B------:R-:W-:-:S02]  /*b8260*/  MOV R221, R179 ;  /* 0x000000b300dd7202 */ /* 0x000fc40000000f00 */
[----:B------:R-:W3:Y:S11]  /*b8270*/  LDL.LU.64 R178, [R1+0x8d60] ;  /* 0x008d600001b27983 */ /* 0x000ef60000300a00 */
[----:B------:R-:W-:Y:S08]  /*b8280*/  @!UPT UIADD3 URZ, URZ, URZ, URZ ;  /* 0x0000003f3f3ff290 */ /* 0x000ff0000fffe03f */
[----:B------:R1:W-:Y:S01]  /*b8290*/  STL.64 [R1+0x8c58], R130 ;  /* 0x008c588201007387 */ /* 0x0003e20000100a00 */
[----:B------:R-:W-:Y:S03]  /*b82a0*/  STL.64 [R1+0x8c50], R128 ;  /* 0x008c508001007387 */ /* 0x000fe60000100a00 */
[----:B-1----:R-:W4:Y:S04]  /*b82b0*/  LDL R130, [R1+0x38] ;  /* 0x0000380001827983 */ /* 0x002f280000100800 */
[----:B------:R-:W4:Y:S01]  /*b82c0*/  LDL R131, [R1+0x3c] ;  /* 0x00003c0001837983 */ /* 0x000f220000100800 */
[C---:B------:R-:W-:Y:S08]  /*b82d0*/  HMMA.1688.F32.TF32 R100, R12.reuse, R166, R100 ;  /* 0x000000a60c64723c */ /* 0x040ff00000081064 */
[----:B---3--:R-:W-:Y:S01]  /*b82e0*/  HMMA.1688.F32.TF32 R112, R12, R178, R112 ;  /* 0x000000b20c70723c */ /* 0x008fe20000081070 */
[----:B------:R-:W3:Y:S01]  /*b82f0*/  LDL.LU R179, [R1+0x8d58] ;  /* 0x008d580001b37983 */ /* 0x000ee20000300800 */
[----:B------:R-:W-:-:S02]  /*b8300*/  IMAD.MOV.U32 R248, RZ, RZ, R166 ;  /* 0x000000fffff87224 */ /* 0x000fc400078e00a6 */
[----:B------:R-:W-:Y:S02]  /*b8310*/  IMAD.MOV.U32 R249, RZ, RZ, R167 ;  /* 0x000000fffff97224 */ /* 0x000fe400078e00a7 */
[----:B------:R-:W-:Y:S02]  /*b8320*/  IMAD.MOV.U32 R244, RZ, RZ, R170 ;  /* 0x000000fffff47224 */ /* 0x000fe400078e00aa */
[----:B------:R-:W-:Y:S01]  /*b8330*/  IMAD.MOV.U32 R245, RZ, RZ, R171 ;  /* 0x000000fffff57224 */ /* 0x000fe200078e00ab */
[C---:B------:R-:W-:Y:S08]  /*b8340*/  HMMA.1688.F32.TF32 R36, R12.reuse, R146, R36 ;  /* 0x000000920c24723c */ /* 0x040ff00000081024 */
[C---:B------:R-:W-:Y:S08]  /*b8350*/  HMMA.1688.F32.TF32 R32, R12.reuse, R142, R32 ;  /* 0x0000008e0c20723c */ /* 0x040ff00000081020 */
[----:B------:R-:W-:Y:S01]  /*b8360*/  HMMA.1688.F32.TF32 R28, R12, R138, R28 ;  /* 0x0000008a0c1c723c */ /* 0x000fe2000008101c */
[----:B------:R-:W-:Y:S01]  /*b8370*/  IMAD.MOV.U32 R146, RZ, RZ, R231 ;  /* 0x000000ffff927224 */ /* 0x000fe200078e00e7 */
[----:B------:R1:W-:Y:S01]  /*b8380*/  STL.64 [R1+0x8c48], R114 ;  /* 0x008c487201007387 */ /* 0x0003e20000100a00 */
[----:B------:R-:W-:Y:S01]  /*b8390*/  STL.64 [R1+0x8c40], R112 ;  /* 0x008c407001007387 */ /* 0x000fe20000100a00 */
[----:B------:R-:W-:-:S02]  /*b83a0*/  MOV R147, R230 ;  /* 0x000000e600937202 */ /* 0x000fc40000000f00 */
[----:B-1----:R-:W4:Y:S04]  /*b83b0*/  LDL R114, [R1+0x28] ;  /* 0x0000280001727983 */ /* 0x002f280000100800 */
[----:B------:R-:W4:Y:S01]  /*b83c0*/  LDL R115, [R1+0x2c] ;  /* 0x00002c0001737983 */ /* 0x000f220000100800 */
[----:B------:R-:W-:Y:S02]  /*b83d0*/  STL.64 [R1+0x8c38], R102 ;  /* 0x008c386601007387 */ /* 0x000fe40000100a00 */
[----:B------:R-:W-:Y:S02]  /*b83e0*/  STL.64 [R1+0x8c30], R100 ;  /* 0x008c306401007387 */ /* 0x000fe40000100a00 */
[----:B------:R-:W-:Y:S01]  /*b83f0*/  STL.64 [R1+0x8898], R250 ;  /* 0x008898fa01007387 */ /* 0x000fe20000100a00 */
[----:B------:R-:W-:Y:S01]  /*b8400*/  STL.64 [R1+0x8890], R248 ;  /* 0x008890f801007387 */ /* 0x000fe20000100a00 */
[----:B------:R-:W-:Y:S02]  /*b8410*/  STL.64 [R1+0x88a8], R246 ;  /* 0x0088a8f601007387 */ /* 0x000fe40000100a00 */
[----:B------:R-:W-:Y:S02]  /*b8420*/  STL.64 [R1+0x88a0], R244 ;  /* 0x0088a0f401007387 */ /* 0x000fe40000100a00 */
[----:B------:R-:W4:Y:S01]  /*b8430*/  LDL R144, [R1+0x3d0] ;  /* 0x0003d00001907983 */ /* 0x000f220000100800 */
[----:B------:R-:W4:Y:S01]  /*b8440*/  LDL R145, [R1+0x3d4] ;  /* 0x0003d40001917983 */ /* 0x000f220000100800 */
[----:B------:R-:W4:Y:S02]  /*b8450*/  LDL.LU R231, [R1+0x8d54] ;  /* 0x008d540001e77983 */ /* 0x000f240000300800 */
[----:B------:R-:W4:Y:S02]  /*b8460*/  LDL.LU R230, [R1+0x8d50] ;  /* 0x008d500001e67983 */ /* 0x000f240000300800 */
[----:B------:R-:W4:Y:S01]  /*b8470*/  LDL R140, [R1+0x3c0] ;  /* 0x0003c000018c7983 */ /* 0x000f220000100800 */
[----:B------:R-:W4:Y:S01]  /*b8480*/  LDL R141, [R1+0x3c4] ;  /* 0x0003c400018d7983 */ /* 0x000f220000100800 */
[----:B------:R-:W-:-:S02]  /*b8490*/  IMAD.MOV.U32 R142, RZ, RZ, R227 ;  /* 0x000000ffff8e7224 */ /* 0x000fc400078e00e3 */
[----:B------:R-:W4:Y:S02]  /*b84a0*/  LDL.LU R227, [R1+0x8d4c] ;  /* 0x008d4c0001e37983 */ /* 0x000f240000300800 */
[----:B------:R-:W-:Y:S01]  /*b84b0*/  IMAD.MOV.U32 R143, RZ, RZ, R226 ;  /* 0x000000ffff8f7224 */ /* 0x000fe200078e00e2 */
[----:B------:R-:W-:Y:S01]  /*b84c0*/  MOV R240, R138 ;  /* 0x0000008a00f07202 */ /* 0x000fe20000000f00 */
[----:B------:R-:W4:Y:S01]  /*b84d0*/  LDL.LU R226, [R1+0x8d48] ;  /* 0x008d480001e27983 */ /* 0x000f220000300800 */
[----:B------:R-:W-:Y:S02]  /*b84e0*/  IMAD.MOV.U32 R241, RZ, RZ, R139 ;  /* 0x000000fffff17224 */ /* 0x000fe400078e008b */
[----:B------:R-:W4:Y:S02]  /*b84f0*/  LDL R136, [R1+0x3b0] ;  /* 0x0003b00001887983 */ /* 0x000f240000100800 */
[----:B------:R-:W4:Y:S02]  /*b8500*/  LDL R137, [R1+0x3b4] ;  /* 0x0003b40001897983 */ /* 0x000f240000100800 */
[----:B------:R-:W-:-:S02]  /*b8510*/  IMAD.MOV.U32 R138, RZ, RZ, R223 ;  /* 0x000000ffff8a7224 */ /* 0x000fc400078e00df */
[----:B------:R-:W-:Y:S01]  /*b8520*/  IMAD.MOV.U32 R139, RZ, RZ, R222 ;  /* 0x000000ffff8b7224 */ /* 0x000fe200078e00de */
[----:B------:R-:W4:Y:S01]  /*b8530*/  LDL.LU R223, [R1+0x8d44] ;  /* 0x008d440001df7983 */ /* 0x000f220000300800 */
[C---:B------:R-:W-:Y:S01]  /*b8540*/  HMMA.1688.F32.TF32 R20, R12.reuse, R186, R20 ;  /* 0x000000ba0c14723c */ /* 0x040fe20000081014 */
[----:B------:R-:W4:Y:S02]  /*b8550*/  LDL.LU R222, [R1+0x8d40] ;  /* 0x008d400001de7983 */ /* 0x000f240000300800 */
[----:B------:R-:W4:Y:S01]  /*b8560*/  LDL R184, [R1+0x3a0] ;  /* 0x0003a00001b87983 */ /* 0x000f220000100800 */
[----:B------:R-:W4:Y:S04]  /*b8570*/  LDL R185, [R1+0x3a4] ;  /* 0x0003a40001b97983 */ /* 0x000f280000100800 */
[C---:B------:R-:W-:Y:S01]  /*b8580*/  HMMA.1688.F32.TF32 R24, R12.reuse, R182, R24 ;  /* 0x000000b60c18723c */ /* 0x040fe20000081018 */
[----:B------:R-:W-:Y:S01]  /*b8590*/  MOV R186, R219 ;  /* 0x000000db00ba7202 */ /* 0x000fe20000000f00 */
[----:B------:R-:W-:Y:S01]  /*b85a0*/  IMAD.MOV.U32 R187, RZ, RZ, R218 ;  /* 0x000000ffffbb7224 */ /* 0x000fe200078e00da */
[----:B------:R-:W4:Y:S01]  /*b85b0*/  LDL.LU R219, [R1+0x8d3c] ;  /* 0x008d3c0001db7983 */ /* 0x000f220000300800 */
[----:B------:R-:W4:Y:S02]  /*b85c0*/  LDL.LU R218, [R1+0x8d38] ;  /* 0x008d380001da7983 */ /* 0x000f240000300800 */
[----:B------:R-:W4:Y:S02]  /*b85d0*/  LDL R180, [R1+0x390] ;  /* 0x0003900001b47983 */ /* 0x000f240000100800 */
[----:B------:R-:W4:Y:S02]  /*b85e0*/  LDL R181, [R1+0x394] ;  /* 0x0003940001b57983 */ /* 0x000f240000100800 */
[----:B------:R-:W-:Y:S01]  /*b85f0*/  IMAD.MOV.U32 R182, RZ, RZ, R215 ;  /* 0x000000ffffb67224 */ /* 0x000fe200078e00d7 */
[----:B--2---:R-:W-:Y:S01]  /*b8600*/  HMMA.1688.F32.TF32 R236, R12, R6, R236 ;  /* 0x000000060cec723c */ /* 0x004fe200000810ec */
[----:B------:R-:W2:Y:S01]  /*b8610*/  LDL.LU R215, [R1+0x8d34] ;  /* 0x008d340001d77983 */ /* 0x000ea20000300800 */
[----:B------:R-:W-:-:S06]  /*b8620*/  IMAD.MOV.U32 R183, RZ, RZ, R214 ;  /* 0x000000ffffb77224 */ /* 0x000fcc00078e00d6 */
[C---:B------:R-:W-:Y:S01]  /*b8630*/  HMMA.1688.F32.TF32 R4, R12.reuse, R162, R124 ;  /* 0x000000a20c04723c */ /* 0x040fe2000008107c */
[----:B------:R-:W2:Y:S01]  /*b8640*/  LDL.LU R214, [R1+0x8d30] ;  /* 0x008d300001d67983 */ /* 0x000ea20000300800 */
[----:B------:R-:W2:Y:S04]  /*b8650*/  LDL R176, [R1+0x380] ;  /* 0x0003800001b07983 */ /* 0x000ea80000100800 */
[----:B------:R-:W2:Y:S01]  /*b8660*/  LDL R177, [R1+0x384] ;  /* 0x0003840001b17983 */ /* 0x000ea20000100800 */
[----:B------:R-:W-:Y:S02]  /*b8670*/  IMAD.MOV.U32 R178, RZ, RZ, R211 ;  /* 0x000000ffffb27224 */ /* 0x000fe400078e00d3 */
[----:B------:R-:W2:Y:S01]  /*b8680*/  LDL.LU R211, [R1+0x8d2c] ;  /* 0x008d2c0001d37983 */ /* 0x000ea20000300800 */
[C---:B------:R-:W-:Y:S08]  /*b8690*/  HMMA.1688.F32.TF32 R8, R12.reuse, R174, R8 ;  /* 0x000000ae0c08723c */ /* 0x040ff00000081008 */
[C---:B------:R-:W-:Y:S08]  /*b86a0*/  HMMA.1688.F32.TF32 R104, R12.reuse, R170, R104 ;  /* 0x000000aa0c68723c */ /* 0x040ff00000081068 */
[C---:B------:R-:W-:Y:S08]  /*b86b0*/  HMMA.1688.F32.TF32 R48, R12.reuse, R158, R48 ;  /* 0x0000009e0c30723c */ /* 0x040ff00000081030 */
[C---:B------:R-:W-:Y:S08]  /*b86c0*/  HMMA.1688.F32.TF32 R44, R12.reuse, R154, R44 ;  /* 0x0000009a0c2c723c */ /* 0x040ff0000008102c */
[----:B------:R-:W-:Y:S01]  /*b86d0*/  HMMA.1688.F32.TF32 R40, R12, R150, R40 ;  /* 0x000000960c28723c */ /* 0x000fe20000081028 */
        /* <DEDUP_REMOVED lines=12> */
[C---:B------:R-:W-:Y:S08]  /*b87a0*/  HMMA.1688.F32.TF32 R108, R12.reuse, R250, R108 ;  /* 0x000000fa0c6c723c */ /* 0x040ff0000008106c */
[----:B------:R-:W-:Y:S01]  /*b87b0*/  HMMA.1688.F32.TF32 R16, R12, R246, R16 ;  /* 0x000000f60c10723c */ /* 0x000fe20000081010 */
[----:B------:R-:W-:Y:S04]  /*b87c0*/  LDS R124, [R2+0x20080] ;  /* 0x02008000027c7984 */ /* 0x000fe80000000800 */
[----:B------:R-:W-:Y:S04]  /*b87d0*/  LDS R126, [R2+0x22080] ;  /* 0x02208000027e7984 */ /* 0x000fe80000000800 */
[----:B---3--:R-:W-:Y:S04]  /*b87e0*/  LDS R125, [R179+0x20080] ;  /* 0x02008000b37d7984 */ /* 0x008fe80000000800 */
[----:B------:R1:W3:Y:S02]  /*b87f0*/  LDS R127, [R179+0x22080] ;  /* 0x02208000b37f7984 */ /* 0x0002e40000000800 */
[----:B-1----:R-:W-:-:S02]  /*b8800*/  MOV R179, R210 ;  /* 0x000000d200b37202 */ /* 0x002fc40000000f00 */
[----:B------:R-:W2:Y:S01]  /*b8810*/  LDL.LU R210, [R1+0x8d28] ;  /* 0x008d280001d27983 */ /* 0x000ea20000300800 */
[----:B------:R-:W2:Y:S02]  /*b8820*/  LDL R172, [R1+0x370] ;  /* 0x0003700001ac7983 */ /* 0x000ea40000100800 */
[----:B------:R-:W2:Y:S02]  /*b8830*/  LDL R173, [R1+0x374] ;  /* 0x0003740001ad7983 */ /* 0x000ea40000100800 */
[----:B------:R-:W2:Y:S01]  /*b8840*/  LDL.LU R203, [R1+0x8d24] ;  /* 0x008d240001cb7983 */ /* 0x000ea20000300800 */
        /* <DEDUP_REMOVED lines=13> */
[----:B------:R-:W3:Y:S02]  /*b8920*/  LDL R148, [R1+0x330] ;  /* 0x0003300001947983 */ /* 0x000ee40000100800 */
[----:B------:R-:W3:Y:S02]  /*b8930*/  LDL R149, [R1+0x334] ;  /* 0x0003340001957983 */ /* 0x000ee40000100800 */
[----:B------:R-:W3:Y:S01]  /*b8940*/  LDL.LU R207, [R1+0x8d04] ;  /* 0x008d040001cf7983 */ /* 0x000ee20000300800 */
[----:B------:R-:W3:Y:S01]  /*b8950*/  LDL.LU R206, [R1+0x8d00] ;  /* 0x008d000001ce7983 */ /* 0x000ee20000300800 */
[----:B------:R-:W3:Y:S02]  /*b8960*/  LDL R248, [R1+0x320] ;  /* 0x0003200001f87983 */ /* 0x000ee40000100800 */
[----:B------:R-:W-:-:S02]  /*b8970*/  IMAD.MOV.U32 R250, RZ, RZ, R243 ;  /* 0x000000fffffa7224 */ /* 0x000fc400078e00f3 */
[----:B------:R-:W-:Y:S02]  /*b8980*/  IMAD.MOV.U32 R251, RZ, RZ, R195 ;  /* 0x000000fffffb7224 */ /* 0x000fe400078e00c3 */
[----:B------:R-:W-:Y:S02]  /*b8990*/  IMAD.MOV.U32 R246, RZ, RZ, R234 ;  /* 0x000000fffff67224 */ /* 0x000fe400078e00ea */
[----:B------:R-:W-:Y:S02]  /*b89a0*/  IMAD.MOV.U32 R247, RZ, RZ, R235 ;  /* 0x000000fffff77224 */ /* 0x000fe400078e00eb */
[----:B--2---:R-:W-:Y:S02]  /*b89b0*/  IMAD.MOV.U32 R249, RZ, RZ, R242 ;  /* 0x000000fffff97224 */ /* 0x004fe400078e00f2 */
[----:B------:R-:W2:Y:S01]  /*b89c0*/  LDL.LU R242, [R1+0x8cfc] ;  /* 0x008cfc0001f27983 */ /* 0x000ea20000300800 */
[----:B------:R-:W2:Y:S02]  /*b89d0*/  LDL.LU R243, [R1+0x8cf8] ;  /* 0x008cf80001f37983 */ /* 0x000ea40000300800 */
[----:B------:R-:W4:Y:S02]  /*b89e0*/  LDL.LU R195, [R1+0x8cf4] ;  /* 0x008cf40001c37983 */ /* 0x000f240000300800 */
[----:B---3--:R-:W-:Y:S01]  /*b89f0*/  IMAD.MOV.U32 R244, RZ, RZ, R207 ;  /* 0x000000fffff47224 */ /* 0x008fe200078e00cf */
[----:B------:R-:W-:Y:S01]  /*b8a00*/  MOV R245, R206 ;  /* 0x000000ce00f57202 */ /* 0x000fe20000000f00 */
[----:B------:R-:W3:Y:S01]  /*b8a10*/  LDL.LU R207, [R1+0x8cf0] ;  /* 0x008cf00001cf7983 */ /* 0x000ee20000300800 */
[----:B------:R-:W3:Y:S02]  /*b8a20*/  LDL.LU R206, [R1+0x8cec] ;  /* 0x008cec0001ce7983 */ /* 0x000ee40000300800 */
[----:B------:R-:W3:Y:S02]  /*b8a30*/  LDL.LU R234, [R1+0x8ce8] ;  /* 0x008ce80001ea7983 */ /* 0x000ee40000300800 */
[----:B------:R-:W3:Y:S01]  /*b8a40*/  LDL.LU R235, [R1+0x8ce4] ;  /* 0x008ce40001eb7983 */ /* 0x000ee20000300800 */
[----:B--2---:R4:W-:Y:S01]  /*b8a50*/  STL.64 [R1+0x88b8], R242 ;  /* 0x0088b8f201007387 */ /* 0x0049e20000100a00 */
[C---:B------:R-:W-:Y:S01]  /*b8a60*/  HMMA.1688.F32.TF32 R52, R12.reuse, R242, R52 ;  /* 0x000000f20c34723c */ /* 0x040fe20000081034 */
[----:B------:R1:W-:Y:S07]  /*b8a70*/  STL.64 [R1+0x88b0], R240 ;  /* 0x0088b0f001007387 */ /* 0x0003ee0000100a00 */
[----:B---3--:R-:W-:Y:S01]  /*b8a80*/  HMMA.1688.F32.TF32 R56, R12, R234, R56 ;  /* 0x000000ea0c38723c */ /* 0x008fe20000081038 */
[----:B----4-:R-:W-:-:S02]  /*b8a90*/  IMAD.MOV.U32 R242, RZ, RZ, R230 ;  /* 0x000000fffff27224 */ /* 0x010fc400078e00e6 */
[----:B------:R-:W-:Y:S01]  /*b8aa0*/  IMAD.MOV.U32 R243, RZ, RZ, R231 ;  /* 0x000000fffff37224 */ /* 0x000fe200078e00e7 */
[----:B-1----:R-:W2:Y:S04]  /*b8ab0*/  LDL R240, [R1+0x300] ;  /* 0x0003000001f07983 */ /* 0x002ea80000100800 */
[----:B------:R-:W2:Y:S01]  /*b8ac0*/  LDL R241, [R1+0x304] ;  /* 0x0003040001f17983 */ /* 0x000ea20000100800 */
[----:B------:R-:W3:Y:S02]  /*b8ad0*/  LDL.LU R230, [R1+0x8ce0] ;  /* 0x008ce00001e67983 */ /* 0x000ee40000300800 */
[----:B------:R-:W3:Y:S02]  /*b8ae0*/  LDL.LU R231, [R1+0x8cdc] ;  /* 0x008cdc0001e77983 */ /* 0x000ee40000300800 */
[----:B------:R-:W-:Y:S01]  /*b8af0*/  STL.64 [R1+0x88c8], R234 ;  /* 0x0088c8ea01007387 */ /* 0x000fe20000100a00 */
[----:B------:R1:W-:Y:S02]  /*b8b00*/  STL.64 [R1+0x88c0], R232 ;  /* 0x0088c0e801007387 */ /* 0x0003e40000100a00 */
[----:B-1----:R-:W-:Y:S01]  /*b8b10*/  MOV R232, R206 ;  /* 0x000000ce00e87202 */ /* 0x002fe20000000f00 */
[----:B------:R-:W-:Y:S01]  /*b8b20*/  IMAD.MOV.U32 R233, RZ, RZ, R207 ;  /* 0x000000ffffe97224 */ /* 0x000fe200078e00cf */
[----:B------:R-:W4:Y:S01]  /*b8b30*/  LDL.LU R206, [R1+0x8cd8] ;  /* 0x008cd80001ce7983 */ /* 0x000f220000300800 */
[----:B------:R-:W2:Y:S02]  /*b8b40*/  LDL.LU R207, [R1+0x8cd4] ;  /* 0x008cd40001cf7983 */ /* 0x000ea40000300800 */
[----:B------:R-:W-:-:S02]  /*b8b50*/  IMAD.MOV.U32 R234, RZ, RZ, R226 ;  /* 0x000000ffffea7224 */ /* 0x000fc400078e00e2 */
[----:B------:R-:W-:Y:S01]  /*b8b60*/  IMAD.MOV.U32 R235, RZ, RZ, R227 ;  /* 0x000000ffffeb7224 */ /* 0x000fe200078e00e3 */
[----:B------:R-:W2:Y:S01]  /*b8b70*/  LDL.LU R226, [R1+0x8cd0] ;  /* 0x008cd00001e27983 */ /* 0x000ea20000300800 */
[----:B------:R-:W2:Y:S03]  /*b8b80*/  LDL.LU R227, [R1+0x8ccc] ;  /* 0x008ccc0001e37983 */ /* 0x000ea60000300800 */
[----:B---3--:R1:W-:Y:S01]  /*b8b90*/  STL.64 [R1+0x88d8], R230 ;  /* 0x0088d8e601007387 */ /* 0x0083e20000100a00 */
[C---:B------:R-:W-:Y:S01]  /*b8ba0*/  HMMA.1688.F32.TF32 R60, R12.reuse, R230, R60 ;  /* 0x000000e60c3c723c */ /* 0x040fe2000008103c */
[----:B------:R3:W-:Y:S06]  /*b8bb0*/  STL.64 [R1+0x88d0], R228 ;  /* 0x0088d0e401007387 */ /* 0x0007ec0000100a00 */
[----:B-1----:R-:W-:Y:S01]  /*b8bc0*/  IMAD.MOV.U32 R230, RZ, RZ, R222 ;  /* 0x000000ffffe67224 */ /* 0x002fe200078e00de */
[----:B------:R-:W-:Y:S01]  /*b8bd0*/  MOV R231, R223 ;  /* 0x000000df00e77202 */ /* 0x000fe20000000f00 */
[----:B---3--:R-:W3:Y:S04]  /*b8be0*/  LDL R228, [R1+0x2e0] ;  /* 0x0002e00001e47983 */ /* 0x008ee80000100800 */
[----:B------:R-:W3:Y:S01]  /*b8bf0*/  LDL R229, [R1+0x2e4] ;  /* 0x0002e40001e57983 */ /* 0x000ee20000100800 */
[----:B------:R-:W3:Y:S02]  /*b8c00*/  LDL.LU R222, [R1+0x8cc8] ;  /* 0x008cc80001de7983 */ /* 0x000ee40000300800 */
[----:B------:R-:W3:Y:S01]  /*b8c10*/  LDL.LU R223, [R1+0x8cc4] ;  /* 0x008cc40001df7983 */ /* 0x000ee20000300800 */
[----:B--2---:R-:W-:Y:S01]  /*b8c20*/  STL.64 [R1+0x88e8], R226 ;  /* 0x0088e8e201007387 */ /* 0x004fe20000100a00 */
[----:B------:R1:W-:Y:S01]  /*b8c30*/  STL.64 [R1+0x88e0], R224 ;  /* 0x0088e0e001007387 */ /* 0x0003e20000100a00 */
[----:B------:R-:W-:Y:S01]  /*b8c40*/  HMMA.1688.F32.TF32 R64, R12, R226, R64 ;  /* 0x000000e20c40723c */ /* 0x000fe20000081040 */
[----:B-1----:R-:W-:-:S02]  /*b8c50*/  IMAD.MOV.U32 R224, RZ, RZ, R207 ;  /* 0x000000ffffe07224 */ /* 0x002fc400078e00cf */
[----:B----4-:R-:W-:Y:S01]  /*b8c60*/  IMAD.MOV.U32 R225, RZ, RZ, R206 ;  /* 0x000000ffffe17224 */ /* 0x010fe200078e00ce */
[----:B------:R-:W2:Y:S01]  /*b8c70*/  LDL.LU R207, [R1+0x8cc0] ;  /* 0x008cc00001cf7983 */ /* 0x000ea20000300800 */
[----:B------:R-:W4:Y:S02]  /*b8c80*/  LDL.LU R206, [R1+0x8cbc] ;  /* 0x008cbc0001ce7983 */ /* 0x000f240000300800 */
[----:B------:R-:W-:Y:S02]  /*b8c90*/  IMAD.MOV.U32 R226, RZ, RZ, R218 ;  /* 0x000000ffffe27224 */ /* 0x000fe400078e00da */
[----:B------:R-:W-:Y:S01]  /*b8ca0*/  IMAD.MOV.U32 R227, RZ, RZ, R219 ;  /* 0x000000ffffe37224 */ /* 0x000fe200078e00db */
[----:B------:R-:W2:Y:S01]  /*b8cb0*/  LDL.LU R218, [R1+0x8cb8] ;  /* 0x008cb80001da7983 */ /* 0x000ea20000300800 */
[----:B------:R-:W2:Y:S03]  /*b8cc0*/  LDL.LU R219, [R1+0x8cb4] ;  /* 0x008cb40001db7983 */ /* 0x000ea60000300800 */
[----:B---3--:R1:W-:Y:S01]  /*b8cd0*/  STL.64 [R1+0x88f8], R222 ;  /* 0x0088f8de01007387 */ /* 0x0083e20000100a00 */
[C---:B------:R-:W-:Y:S01]  /*b8ce0*/  HMMA.1688.F32.TF32 R68, R12.reuse, R222, R68 ;  /* 0x000000de0c44723c */ /* 0x040fe20000081044 */
[----:B------:R3:W-:Y:S06]  /*b8cf0*/  STL.64 [R1+0x88f0], R220 ;  /* 0x0088f0dc01007387 */ /* 0x0007ec0000100a00 */
[----:B-1----:R-:W-:Y:S01]  /*b8d00*/  MOV R222, R214 ;  /* 0x000000d600de7202 */ /* 0x002fe20000000f00 */
[----:B------:R-:W-:Y:S01]  /*b8d10*/  IMAD.MOV.U32 R223, RZ, RZ, R215 ;  /* 0x000000ffffdf7224 */ /* 0x000fe200078e00d7 */
[----:B---3--:R-:W3:Y:S04]  /*b8d20*/  LDL R220, [R1+0x2c0] ;  /* 0x0002c00001dc7983 */ /* 0x008ee80000100800 */
[----:B------:R-:W3:Y:S01]  /*b8d30*/  LDL R221, [R1+0x2c4] ;  /* 0x0002c40001dd7983 */ /* 0x000ee20000100800 */
[----:B------:R-:W3:Y:S02]  /*b8d40*/  LDL.LU R214, [R1+0x8cb0] ;  /* 0x008cb00001d67983 */ /* 0x000ee40000300800 */
[----:B------:R-:W3:Y:S01]  /*b8d50*/  LDL.LU R215, [R1+0x8cac] ;  /* 0x008cac0001d77983 */ /* 0x000ee20000300800 */
[----:B--2---:R-:W-:Y:S01]  /*b8d60*/  STL.64 [R1+0x8908], R218 ;  /* 0x008908da01007387 */ /* 0x004fe20000100a00 */
[----:B------:R4:W-:Y:S01]  /*b8d70*/  STL.64 [R1+0x8900], R216 ;  /* 0x008900d801007387 */ /* 0x0009e20000100a00 */
[----:B------:R-:W-:Y:S01]  /*b8d80*/  HMMA.1688.F32.TF32 R72, R12, R218, R72 ;  /* 0x000000da0c48723c */ /* 0x000fe20000081048 */
[----:B----4-:R-:W-:-:S02]  /*b8d90*/  IMAD.MOV.U32 R216, RZ, RZ, R206 ;  /* 0x000000ffffd87224 */ /* 0x010fc400078e00ce */
[----:B------:R-:W-:Y:S01]  /*b8da0*/  IMAD.MOV.U32 R217, RZ, RZ, R207 ;  /* 0x000000ffffd97224 */ /* 0x000fe200078e00cf */
[----:B------:R-:W2:Y:S01]  /*b8db0*/  LDL.LU R206, [R1+0x8ca8] ;  /* 0x008ca80001ce7983 */ /* 0x000ea20000300800 */
[----:B------:R-:W2:Y:S02]  /*b8dc0*/  LDL.LU R207, [R1+0x8ca4] ;  /* 0x008ca40001cf7983 */ /* 0x000ea40000300800 */
[----:B------:R-:W-:Y:S01]  /*b8dd0*/  IMAD.MOV.U32 R218, RZ, RZ, R210 ;  /* 0x000000ffffda7224 */ /* 0x000fe200078e00d2 */
[----:B------:R-:W-:Y:S01]  /*b8de0*/  MOV R219, R211 ;  /* 0x000000d300db7202 */ /* 0x000fe20000000f00 */
[----:B------:R-:W4:Y:S01]  /*b8df0*/  LDL.LU R210, [R1+0x8ca0] ;  /* 0x008ca00001d27983 */ /* 0x000f220000300800 */
[----:B------:R-:W4:Y:S03]  /*b8e00*/  LDL.LU R211, [R1+0x8c9c] ;  /* 0x008c9c0001d37983 */ /* 0x000f260000300800 */
[----:B---3--:R1:W-:Y:S01]  /*b8e10*/  STL.64 [R1+0x8918], R214 ;  /* 0x008918d601007387 */ /* 0x0083e20000100a00 */
[----:B------:R-:W-:Y:S01]  /*b8e20*/  HMMA.1688.F32.TF32 R76, R12, R214, R76 ;  /* 0x000000d60c4c723c */ /* 0x000fe2000008104c */
[----:B------:R3:W-:Y:S06]  /*b8e30*/  STL.64 [R1+0x8910], R212 ;  /* 0x008910d401007387 */ /* 0x0007ec0000100a00 */
[----:B-1----:R-:W-:-:S02]  /*b8e40*/  IMAD.MOV.U32 R214, RZ, RZ, R202 ;  /* 0x000000ffffd67224 */ /* 0x002fc400078e00ca */
[----:B------:R-:W-:Y:S01]  /*b8e50*/  IMAD.MOV.U32 R215, RZ, RZ, R203 ;  /* 0x000000ffffd77224 */ /* 0x000fe200078e00cb */
[----:B---3--:R-:W3:Y:S04]  /*b8e60*/  LDL R212, [R1+0x2a0] ;  /* 0x0002a00001d47983 */ /* 0x008ee80000100800 */
[----:B------:R-:W3:Y:S01]  /*b8e70*/  LDL R213, [R1+0x2a4] ;  /* 0x0002a40001d57983 */ /* 0x000ee20000100800 */
[----:B------:R-:W3:Y:S02]  /*b8e80*/  LDL.LU R202, [R1+0x8c98] ;  /* 0x008c980001ca7983 */ /* 0x000ee40000300800 */
[----:B------:R-:W3:Y:S01]  /*b8e90*/  LDL.LU R203, [R1+0x8c94] ;  /* 0x008c940001cb7983 */ /* 0x000ee20000300800 */
[----:B--2---:R-:W-:Y:S01]  /*b8ea0*/  HMMA.1688.F32.TF32 R84, R12, R206, R84 ;  /* 0x000000ce0c54723c */ /* 0x004fe20000081054 */
[----:B----4-:R-:W-:Y:S01]  /*b8eb0*/  STL.64 [R1+0x8928], R210 ;  /* 0x008928d201007387 */ /* 0x010fe20000100a00 */
[----:B------:R-:W-:Y:S02]  /*b8ec0*/  STL.64 [R1+0x8920], R208 ;  /* 0x008920d001007387 */ /* 0x000fe40000100a00 */
[----:B------:R1:W-:Y:S02]  /*b8ed0*/  STL.64 [R1+0x8938], R206 ;  /* 0x008938ce01007387 */ /* 0x0003e40000100a00 */
[----:B------:R2:W-:Y:S02]  /*b8ee0*/  STL.64 [R1+0x8930], R204 ;  /* 0x008930cc01007387 */ /* 0x0005e40000100a00 */
[----:B-1----:R-:W-:Y:S01]  /*b8ef0*/  IMAD.MOV.U32 R206, RZ, RZ, R194 ;  /* 0x000000ffffce7224 */ /* 0x002fe200078e00c2 */
[----:B--2---:R-:W2:Y:S04]  /*b8f00*/  LDL R204, [R1+0x290] ;  /* 0x0002900001cc7983 */ /* 0x004ea80000100800 */
[----:B------:R-:W2:Y:S01]  /*b8f10*/  LDL R205, [R1+0x294] ;  /* 0x0002940001cd7983 */ /* 0x000ea20000100800 */
[----:B------:R-:W4:Y:S02]  /*b8f20*/  LDL.LU R194, [R1+0x8c90] ;  /* 0x008c900001c27983 */ /* 0x000f240000300800 */
[----:B------:R-:W-:-:S02]  /*b8f30*/  IMAD.MOV.U32 R207, RZ, RZ, R191 ;  /* 0x000000ffffcf7224 */ /* 0x000fc400078e00bf */
[----:B------:R-:W2:Y:S01]  /*b8f40*/  LDL.LU R191, [R1+0x8c8c] ;  /* 0x008c8c0001bf7983 */ /* 0x000ea20000300800 */
[----:B------:R-:W-:-:S03]  /*b8f50*/  IMAD.MOV.U32 R167, RZ, RZ, R195 ;  /* 0x000000ffffa77224 */ /* 0x000fc600078e00c3 */
[----:B---3--:R1:W-:Y:S01]  /*b8f60*/  STL.64 [R1+0x8948], R202 ;  /* 0x008948ca01007387 */ /* 0x0083e20000100a00 */
[----:B------:R-:W-:Y:S01]  /*b8f70*/  HMMA.1688.F32.TF32 R88, R12, R202, R88 ;  /* 0x000000ca0c58723c */ /* 0x000fe20000081058 */
[----:B------:R3:W-:Y:S06]  /*b8f80*/  STL.64 [R1+0x8940], R200 ;  /* 0x008940c801007387 */ /* 0x0007ec0000100a00 */
[----:B-1----:R-:W-:Y:S01]  /*b8f90*/  MOV R202, R199 ;  /* 0x000000c700ca7202 */ /* 0x002fe20000000f00 */
[----:B------:R-:W-:Y:S01]  /*b8fa0*/  IMAD.MOV.U32 R203, RZ, RZ, R198 ;  /* 0x000000ffffcb7224 */ /* 0x000fe200078e00c6 */
[----:B---3--:R-:W3:Y:S04]  /*b8fb0*/  LDL R200, [R1+0x1e0] ;  /* 0x0001e00001c87983 */ /* 0x008ee80000100800 */
[----:B------:R-:W3:Y:S01]  /*b8fc0*/  LDL R201, [R1+0x1e4] ;  /* 0x0001e40001c97983 */ /* 0x000ee20000100800 */
[----:B------:R-:W3:Y:S02]  /*b8fd0*/  LDL.LU R199, [R1+0x8c88] ;  /* 0x008c880001c77983 */ /* 0x000ee40000300800 */
[----:B------:R-:W3:Y:S02]  /*b8fe0*/  LDL.LU R198, [R1+0x8c84] ;  /* 0x008c840001c67983 */ /* 0x000ee40000300800 */
[----:B------:R-:W3:Y:S01]  /*b8ff0*/  LDL R164, [R1+0x240] ;  /* 0x0002400001a47983 */ /* 0x000ee20000100800 */
[----:B------:R-:W3:Y:S01]  /*b9000*/  LDL R165, [R1+0x244] ;  /* 0x0002440001a57983 */ /* 0x000ee20000100800 */
[----:B----4-:R-:W-:-:S03]  /*b9010*/  IMAD.MOV.U32 R166, RZ, RZ, R194 ;  /* 0x000000ffffa67224 */ /* 0x010fc600078e00c2 */
[----:B------:R-:W4:Y:S01]  /*b9020*/  LDL.LU R194, [R1+0x8c80] ;  /* 0x008c800001c27983 */ /* 0x000f220000300800 */
[----:B------:R-:W4:Y:S02]  /*b9030*/  LDL.LU R195, [R1+0x8c7c] ;  /* 0x008c7c0001c37983 */ /* 0x000f240000300800 */
[----:B------:R-:W4:Y:S02]  /*b9040*/  LDL R160, [R1+0x220] ;  /* 0x0002200001a07983 */ /* 0x000f240000100800 */
[----:B--2---:R-:W-:Y:S01]  /*b9050*/  IMAD.MOV.U32 R163, RZ, RZ, R191 ;  /* 0x000000ffffa37224 */ /* 0x004fe200078e00bf */
[----:B---3--:R-:W-:Y:S01]  /*b9060*/  MOV R162, R199 ;  /* 0x000000c700a27202 */ /* 0x008fe20000000f00 */
[----:B------:R-:W-:Y:S02]  /*b9070*/  IMAD.MOV.U32 R161, RZ, RZ, R198 ;  /* 0x000000ffffa17224 */ /* 0x000fe400078e00c6 */
[----:B------:R-:W2:Y:S01]  /*b9080*/  LDL.LU R198, [R1+0x8c78] ;  /* 0x008c780001c67983 */ /* 0x000ea20000300800 */
[----:B------:R-:W2:Y:S02]  /*b9090*/  LDL.LU R199, [R1+0x8c74] ;  /* 0x008c740001c77983 */ /* 0x000ea40000300800 */
[----:B------:R-:W2:Y:S02]  /*b90a0*/  LDL.LU R191, [R1+0x8c70] ;  /* 0x008c700001bf7983 */ /* 0x000ea40000300800 */
[----:B----4-:R-:W-:-:S02]  /*b90b0*/  IMAD.MOV.U32 R112, RZ, RZ, R194 ;  /* 0x000000ffff707224 */ /* 0x010fc400078e00c2 */
[----:B------:R-:W-:Y:S01]  /*b90c0*/  IMAD.MOV.U32 R113, RZ, RZ, R195 ;  /* 0x000000ffff717224 */ /* 0x000fe200078e00c3 */
[----:B------:R-:W4:Y:S01]  /*b90d0*/  LDL.LU R194, [R1+0x8c6c] ;  /* 0x008c6c0001c27983 */ /* 0x000f220000300800 */
[----:B------:R-:W4:Y:S02]  /*b90e0*/  LDL.LU R195, [R1+0x8c68] ;  /* 0x008c680001c37983 */ /* 0x000f240000300800 */
[----:B------:R-:W2:Y:S02]  /*b90f0*/  LDL R128, [R1+0x1f0] ;  /* 0x0001f00001807983 */ /* 0x000ea40000100800 */
[----:B------:R-:W2:Y:S02]  /*b9100*/  LDL R129, [R1+0x1f4] ;  /* 0x0001f40001817983 */ /* 0x000ea40000100800 */
[----:B--2---:R1:W-:Y:S01]  /*b9110*/  STL.64 [R1+0x8958], R198 ;  /* 0x008958c601007387 */ /* 0x0043e20000100a00 */
[----:B------:R-:W-:Y:S01]  /*b9120*/  HMMA.1688.F32.TF32 R92, R12, R198, R92 ;  /* 0x000000c60c5c723c */ /* 0x000fe2000008105c */
[----:B------:R2:W-:Y:S02]  /*b9130*/  STL.64 [R1+0x8950], R196 ;  /* 0x008950c401007387 */ /* 0x0005e40000100a00 */
[----:B-1----:R-:W3:Y:S04]  /*b9140*/  LDL R198, [R1+0x288] ;  /* 0x0002880001c67983 */ /* 0x002ee80000100800 */
[----:B--2---:R-:W2:Y:S04]  /*b9150*/  LDL R196, [R1+0x280] ;  /* 0x0002800001c47983 */ /* 0x004ea80000100800 */
[----:B------:R-:W2:Y:S01]  /*b9160*/  LDL R197, [R1+0x284] ;  /* 0x0002840001c57983 */ /* 0x000ea20000100800 */
[----:B------:R-:W-:-:S02]  /*b9170*/  IMAD.MOV.U32 R199, RZ, RZ, R190 ;  /* 0x000000ffffc77224 */ /* 0x000fc400078e00be */
[----:B------:R-:W2:Y:S02]  /*b9180*/  LDL.LU R190, [R1+0x8c64] ;  /* 0x008c640001be7983 */ /* 0x000ea40000300800 */
[----:B----4-:R-:W-:Y:S01]  /*b9190*/  STL.64 [R1+0x8968], R194 ;  /* 0x008968c201007387 */ /* 0x010fe20000100a00 */
[----:B------:R1:W-:Y:S02]  /*b91a0*/  STL.64 [R1+0x8960], R192 ;  /* 0x008960c001007387 */ /* 0x0003e40000100a00 */
[----:B-1----:R-:W-:Y:S02]  /*b91b0*/  MOV R192, R191 ;  /* 0x000000bf00c07202 */ /* 0x002fe40000000f00 */
[----:B------:R-:W2:Y:S01]  /*b91c0*/  LDL.LU R191, [R1+0x8c60] ;  /* 0x008c600001bf7983 */ /* 0x000ea20000300800 */
[C---:B------:R-:W-:Y:S08]  /*b91d0*/  HMMA.1688.F32.TF32 R80, R12.reuse, R210, R80 ;  /* 0x000000d20c50723c */ /* 0x040ff00000081050 */
[C---:B------:R-:W-:Y:S01]  /*b91e0*/  HMMA.1688.F32.TF32 R96, R12.reuse, R194, R96 ;  /* 0x000000c20c60723c */ /* 0x040fe20000081060 */
[----:B------:R-:W4:Y:S01]  /*b91f0*/  LDL R193, [R1+0x274] ;  /* 0x0002740001c17983 */ /* 0x000f220000100800 */
[----:B------:R-:W3:Y:S04]  /*b9200*/  LDL R194, [R1+0x278] ;  /* 0x0002780001c27983 */ /* 0x000ee80000100800 */
[----:B------:R-:W3:Y:S04]  /*b9210*/  LDL R195, [R1+0x27c] ;  /* 0x00027c0001c37983 */ /* 0x000ee80000100800 */
[----:B------:R-:W3:Y:S04]  /*b9220*/  LDL R100, [R1+0x250] ;  /* 0x0002500001647983 */ /* 0x000ee80000100800 */
[----:B------:R-:W3:Y:S01]  /*b9230*/  LDL R101, [R1+0x254] ;  /* 0x0002540001657983 */ /* 0x000ee20000100800 */
[----:B------:R-:W-:Y:S01]  /*b9240*/  LOP3.LUT R211, R2, 0x20, RZ, 0x3c, !PT ;  /* 0x0000002002d37812 */ /* 0x000fe200078e3cff */
[C---:B------:R-:W-:Y:S08]  /*b9250*/  HMMA.1688.F32.TF32 R132, R12.reuse, R114, R132 ;  /* 0x000000720c84723c */ /* 0x040ff00000081084 */
[----:B------:R-:W-:Y:S08]  /*b9260*/  HMMA.1688.F32.TF32 R116, R12, R130, R116 ;  /* 0x000000820c74723c */ /* 0x000ff00000081074 */
[----:B------:R-:W-:Y:S01]  /*b9270*/  HMMA.1688.F32.TF32 R108, R124, R128, R108 ;  /* 0x000000807c6c723c */ /* 0x000fe2000008106c */
[----:B--2---:R1:W-:Y:S07]  /*b9280*/  STL.64 [R1+0x8978], R190 ;  /* 0x008978be01007387 */ /* 0x0043ee0000100a00 */
[----:B------:R-:W-:Y:S01]  /*b9290*/  HMMA.1688.F32.TF32 R120, R12, R190, R120 ;  /* 0x000000be0c78723c */ /* 0x000fe20000081078 */
[----:B------:R2:W-:Y:S02]  /*b92a0*/  STL.64 [R1+0x8970], R188 ;  /* 0x008970bc01007387 */ /* 0x0005e40000100a00 */
[----:B------:R-:W-:Y:S01]  /*b92b0*/  LDS R13, [R211+0x24080] ;  /* 0x02408000d30d7984 */ /* 0x000fe20000000800 */
[----:B------:R-:W-:Y:S04]  /*b92c0*/  LDS R15, [R211+0x26080] ;  /* 0x02608000d30f7984 */ /* 0x000fe80000000800 */
[C---:B---3--:R-:W-:Y:S01]  /*b92d0*/  HMMA.1688.F32.TF32 R4, R124.reuse, R100, R4 ;  /* 0x000000647c04723c */ /* 0x048fe20000081004 */
[----:B------:R-:W-:Y:S04]  /*b92e0*/  LDS R12, [R2+0x24080] ;  /* 0x02408000020c7984 */ /* 0x000fe80000000800 */
[----:B------:R-:W3:Y:S04]  /*b92f0*/  LDS R14, [R2+0x26080] ;  /* 0x02608000020e7984 */ /* 0x000ee80000000800 */
[----:B-1----:R-:W3:Y:S04]  /*b9300*/  LDL R190, [R1+0x268] ;  /* 0x0002680001be7983 */ /* 0x002ee80000100800 */
[----:B--2---:R-:W2:Y:S04]  /*b9310*/  LDL R188, [R1+0x260] ;  /* 0x0002600001bc7983 */ /* 0x004ea80000100800 */
[----:B------:R-:W2:Y:S04]  /*b9320*/  LDL R189, [R1+0x264] ;  /* 0x0002640001bd7983 */ /* 0x000ea80000100800 */
[----:B------:R-:W2:Y:S01]  /*b9330*/  LDL R191, [R1+0x26c] ;  /* 0x00026c0001bf7983 */ /* 0x000ea20000100800 */
[----:B------:R1:W-:Y:S02]  /*b9340*/  STL [R1+0x8c00], R211 ;  /* 0x008c00d301007387 */ /* 0x0003e40000100800 */
[----:B------:R-:W2:Y:S02]  /*b9350*/  LDL R208, [R1+0x230] ;  /* 0x0002300001d07983 */ /* 0x000ea40000100800 */
[----:B------:R-:W2:Y:S01]  /*b9360*/  LDL R209, [R1+0x234] ;  /* 0x0002340001d17983 */ /* 0x000ea20000100800 */
[----:B------:R-:W2:Y:S04]  /*b9370*/  LDL R210, [R1+0x238] ;  /* 0x0002380001d27983 */ /* 0x000ea80000100800 */
[----:B-1----:R-:W2:Y:S01]  /*b9380*/  LDL R211, [R1+0x23c] ;  /* 0x00023c0001d37983 */ /* 0x002ea20000100800 */
[----:B------:R-:W2:Y:S02]  /*b9390*/  LDL.LU.64 R130, [R1+0x8c58] ;  /* 0x008c580001827983 */ /* 0x000ea40000300a00 */
[----:B------:R-:W2:Y:S02]  /*b93a0*/  LDL.LU.64 R128, [R1+0x8c50] ;  /* 0x008c500001807983 */ /* 0x000ea40000300a00 */
[----:B------:R-:W3:Y:S01]  /*b93b0*/  LDL.LU.64 R114, [R1+0x8c48] ;  /* 0x008c480001727983 */ /* 0x000ee20000300a00 */
[C---:B--2---:R-:W-:Y:S01]  /*b93c0*/  HMMA.1688.F32.TF32 R128, R124.reuse, R112, R128 ;  /* 0x000000707c80723c */ /* 0x044fe20000081080 */
[----:B------:R-:W3:Y:S11]  /*b93d0*/  LDL.LU.64 R112, [R1+0x8c40] ;  /* 0x008c400001707983 */ /* 0x000ef60000300a00 */
[----:B------:R-:W-:Y:S11]  /*b93e0*/  @!UPT UIADD3 URZ, URZ, URZ, URZ ;  /* 0x0000003f3f3ff290 */ /* 0x000ff6000fffe03f */
[----:B------:R-:W-:Y:S01]  /*b93f0*/  STL.64 [R1+0x8c28], R130 ;  /* 0x008c288201007387 */ /* 0x000fe20000100a00 */
[----:B------:R1:W-:Y:S03]  /*b9400*/  STL.64 [R1+0x8c20], R128 ;  /* 0x008c208001007387 */ /* 0x0003e60000100a00 */
[----:B-1----:R-:W3:Y:S04]  /*b9410*/  LDL R128, [R1+0x210] ;  /* 0x0002100001807983 */ /* 0x002ee80000100800 */
[----:B------:R-:W3:Y:S02]  /*b9420*/  LDL R129, [R1+0x214] ;  /* 0x0002140001817983 */ /* 0x000ee40000100800 */
[C---:B---3--:R-:W-:Y:S11]  /*b9430*/  HMMA.1688.F32.TF32 R112, R124.reuse, R128, R112 ;  /* 0x000000807c70723c */ /* 0x048ff60000081070 */
[----:B------:R-:W-:Y:S11]  /*b9440*/  @!UPT UIADD3 URZ, URZ, URZ, URZ ;  /* 0x0000003f3f3ff290 */ /* 0x000ff6000fffe03f */
[----:B------:R-:W-:Y:S01]  /*b9450*/  @!UPT UIADD3 URZ, URZ, URZ, URZ ;  /* 0x0000003f3f3ff290 */ /* 0x000fe2000fffe03f */
[----:B------:R1:W-:Y:S01]  /*b9460*/  STL.64 [R1+0x8c18], R114 ;  /* 0x008c187201007387 */ /* 0x0003e20000100a00 */
[----:B------:R-:W-:Y:S02]  /*b9470*/  STL.64 [R1+0x8c10], R112 ;  /* 0x008c107001007387 */ /* 0x000fe40000100a00 */
[----:B------:R2:W-:Y:S02]  /*b9480*/  STL.64 [R1+0x8c08], R210 ;  /* 0x008c08d201007387 */ /* 0x0005e40000100a00 */
[----:B------:R-:W3:Y:S01]  /*b9490*/  LDL R130, [R1+0x1f8] ;  /* 0x0001f80001827983 */ /* 0x000ee20000100800 */
[----:B------:R-:W3:Y:S04]  /*b94a0*/  LDL R131, [R1+0x1fc] ;  /* 0x0001fc0001837983 */ /* 0x000ee80000100800 */
[----:B-1----:R-:W3:Y:S04]  /*b94b0*/  LDL R114, [R1+0x208] ;  /* 0x0002080001727983 */ /* 0x002ee80000100800 */
[----:B--2---:R-:W2:Y:S04]  /*b94c0*/  LDL R210, [R1+0x218] ;  /* 0x0002180001d27983 */ /* 0x004ea80000100800 */
[----:B------:R-:W2:Y:S04]  /*b94d0*/  LDL R211, [R1+0x21c] ;  /* 0x00021c0001d37983 */ /* 0x000ea80000100800 */
[----:B------:R-:W2:Y:S01]  /*b94e0*/  LDL R115, [R1+0x20c] ;  /* 0x00020c0001737983 */ /* 0x000ea20000100800 */
[----:B------:R-:W2:Y:S02]  /*b94f0*/  LDL.LU.64 R102, [R1+0x8c38] ;  /* 0x008c380001667983 */ /* 0x000ea40000300a00 */
[----:B------:R-:W2:Y:S01]  /*b9500*/  LDL.LU.64 R100, [R1+0x8c30] ;  /* 0x008c300001647983 */ /* 0x000ea20000300a00 */
[C---:B------:R-:W-:Y:S08]  /*b9510*/  HMMA.1688.F32.TF32 R132, R124.reuse, R208, R132 ;  /* 0x000000d07c84723c */ /* 0x040ff00000081084 */
[C---:B------:R-:W-:Y:S08]  /*b9520*/  HMMA.1688.F32.TF32 R116, R124.reuse, R160, R116 ;  /* 0x000000a07c74723c */ /* 0x040ff00000081074 */
        /* <DEDUP_REMOVED lines=25> */
[----:B---3--:R-:W-:Y:S08]  /*b96c0*/  HMMA.1688.F32.TF32 R108, R12, R130, R108 ;  /* 0x000000820c6c723c */ /* 0x008ff0000008106c */
[----:B--2---:R-:W-:Y:S01]  /*b96d0*/  HMMA.1688.F32.TF32 R100, R124, R188, R100 ;  /* 0x000000bc7c64723c */ /* 0x004fe20000081064 */
[----:B------:R-:W2:Y:S04]  /*b96e0*/  LDL R126, [R1+0x258] ;  /* 0x00025800017e7983 */ /* 0x000ea80000100800 */
[----:B------:R-:W2:Y:S01]  /*b96f0*/  LDL R127, [R1+0x25c] ;  /* 0x00025c00017f7983 */ /* 0x000ea20000100800 */
[----:B------:R-:W3:Y:S02]  /*b9700*/  LDL.LU.64 R130, [R1+0x8c28] ;  /* 0x008c280001827983 */ /* 0x000ee40000300a00 */
        /* <DEDUP_REMOVED lines=21> */
[----:B------:R-:W-:Y:S07]  /*b9860*/  LDS R124, [R2+0x28080] ;  /* 0x02808000027c7984 */ /* 0x000fee0000000800 */
[C---:B---3--:R-:W-:Y:S01]  /*b9870*/  HMMA.1688.F32.TF32 R128, R12.reuse, R114, R128 ;  /* 0x000000720c80723c */ /* 0x048fe20000081080 */
[----:B------:R-:W3:Y:S01]  /*b9880*/  LDL.LU.64 R114, [R1+0x8c18] ;  /* 0x008c180001727983 */ /* 0x000ee20000300a00 */
[----:B------:R-:W3:Y:S06]  /*b9890*/  LDL.LU.64 R112, [R1+0x8c10] ;  /* 0x008c100001707983 */ /* 0x000eec0000300a00 */
[----:B---3--:R-:W-:Y:S01]  /*b98a0*/  HMMA.1688.F32.TF32 R112, R12, R210, R112 ;  /* 0x000000d20c70723c */ /* 0x008fe20000081070 */
[----:B------:R-:W3:Y:S01]  /*b98b0*/  LDL.LU.64 R210, [R1+0x8c08] ;  /* 0x008c080001d27983 */ /* 0x000ee20000300a00 */
[----:B------:R-:W-:-:S06]  /*b98c0*/  IMAD.MOV.U32 R247, RZ, RZ, R3 ;  /* 0x000000fffff77224 */ /* 0x000fcc00078e0003 */
[C---:B---3--:R-:W-:Y:S01]  /*b98d0*/  HMMA.1688.F32.TF32 R132, R12.reuse, R210, R132 ;  /* 0x000000d20c84723c */ /* 0x048fe20000081084 */
[----:B------:R-:W3:Y:S01]  /*b98e0*/  LDL.LU R211, [R1+0x8c00] ;  /* 0x008c000001d37983 */ /* 0x000ee20000300800 */
[----:B------:R-:W4:Y:S02]  /*b98f0*/  LDL.LU.64 R162, [R1+0x8bf8] ;  /* 0x008bf80001a27983 */ /* 0x000f240000300a00 */
[----:B------:R-:W4:Y:S02]  /*b9900*/  LDL.LU.64 R160, [R1+0x8bf0] ;  /* 0x008bf00001a07983 */ /* 0x000f240000300a00 */
[----:B------:R-:W4:Y:S01]  /*b9910*/  LDL.LU.64 R166, [R1+0x8be8] ;  /* 0x008be80001a67983 */ /* 0x000f220000300a00 */
[----:B------:R-:W4:Y:S01]  /*b9920*/  LDL.LU.64 R164, [R1+0x8be0] ;  /* 0x008be00001a47983 */ /* 0x000f220000300a00 */
[----:B------:R-:W4:Y:S02]  /*b9930*/  LDL R244, [R1+0x120] ;  /* 0x0001200001f47983 */ /* 0x000f240000100800 */
[----:B------:R-:W4:Y:S02]  /*b9940*/  LDL R245, [R1+0x124] ;  /* 0x0001240001f57983 */ /* 0x000f240000100800 */
[----:B------:R-:W4:Y:S01]  /*b9950*/  LDL R246, [R1+0x128] ;  /* 0x0001280001f67983 */ /* 0x000f220000100800 */
[----:B------:R-:W4:Y:S01]  /*b9960*/  LDL.LU R3, [R1+0x8bdc] ;  /* 0x008bdc0001037983 */ /* 0x000f220000300800 */
[----:B------:R-:W4:Y:S02]  /*b9970*/  LDL R240, [R1+0x130] ;  /* 0x0001300001f07983 */ /* 0x000f240000100800 */
[----:B------:R-:W4:Y:S01]  /*b9980*/  LDL R241, [R1+0x134] ;  /* 0x0001340001f17983 */ /* 0x000f220000100800 */
[C---:B------:R-:W-:Y:S08]  /*b9990*/  HMMA.1688.F32.TF32 R100, R12.reuse, R190, R100 ;  /* 0x000000be0c64723c */ /* 0x040ff00000081064 */
[C---:B--2---:R-:W-:Y:S01]  /*b99a0*/  HMMA.1688.F32.TF32 R4, R12.reuse, R126, R4 ;  /* 0x0000007e0c04723c */ /* 0x044fe20000081004 */
[----:B------:R-:W-:Y:S07]  /*b99b0*/  LDS R126, [R2+0x2a080] ;  /* 0x02a08000027e7984 */ /* 0x000fee0000000800 */
        /* <DEDUP_REMOVED lines=8> */
[----:B---3--:R-:W-:Y:S04]  /*b9a40*/  LDS R125, [R211+0x28080] ;  /* 0x02808000d37d7984 */ /* 0x008fe80000000800 */
[----:B------:R-:W1:Y:S01]  /*b9a50*/  LDS R127, [R211+0x2a080] ;  /* 0x02a08000d37f7984 */ /* 0x000e620000000800 */
[----:B----4-:R-:W-:-:S03]  /*b9a60*/  IMAD.MOV.U32 R242, RZ, RZ, R161 ;  /* 0x000000fffff27224 */ /* 0x010fc600078e00a1 */
[----:B------:R-:W2:Y:S01]  /*b9a70*/  LDL.LU R161, [R1+0x8bd8] ;  /* 0x008bd80001a17983 */ /* 0x000ea20000300800 */
[----:B------:R-:W-:Y:S02]  /*b9a80*/  IMAD.MOV.U32 R243, RZ, RZ, R160 ;  /* 0x000000fffff37224 */ /* 0x000fe400078e00a0 */
[----:B------:R-:W-:Y:S01]  /*b9a90*/  IMAD.MOV.U32 R250, RZ, RZ, R164 ;  /* 0x000000fffffa7224 */ /* 0x000fe200078e00a4 */
[----:B------:R-:W3:Y:S01]  /*b9aa0*/  LDL.LU R160, [R1+0x8bd4] ;  /* 0x008bd40001a07983 */ /* 0x000ee20000300800 */
[----:B------:R-:W4:Y:S02]  /*b9ab0*/  LDL R232, [R1+0x140] ;  /* 0x0001400001e87983 */ /* 0x000f240000100800 */
[----:B------:R-:W4:Y:S02]  /*b9ac0*/  LDL R233, [R1+0x144] ;  /* 0x0001440001e97983 */ /* 0x000f240000100800 */
[----:B------:R-:W2:Y:S02]  /*b9ad0*/  LDL R234, [R1+0x148] ;  /* 0x0001480001ea7983 */ /* 0x000ea40000100800 */
[----:B------:R-:W-:Y:S01]  /*b9ae0*/  IMAD.MOV.U32 R235, RZ, RZ, R3 ;  /* 0x000000ffffeb7224 */ /* 0x000fe200078e0003 */
[----:B------:R-:W-:Y:S01]  /*b9af0*/  MOV R251, R165 ;  /* 0x000000a500fb7202 */ /* 0x000fe20000000f00 */
[----:B------:R-:W2:Y:S01]  /*b9b00*/  LDL.LU R3, [R1+0x8bd0] ;  /* 0x008bd00001037983 */ /* 0x000ea20000300800 */
[----:B------:R-:W3:Y:S02]  /*b9b10*/  LDL R224, [R1+0x160] ;  /* 0x0001600001e07983 */ /* 0x000ee40000100800 */
[----:B------:R-:W3:Y:S02]  /*b9b20*/  LDL R225, [R1+0x164] ;  /* 0x0001640001e17983 */ /* 0x000ee40000100800 */
[----:B------:R-:W3:Y:S01]  /*b9b30*/  LDL R226, [R1+0x168] ;  /* 0x0001680001e27983 */ /* 0x000ee20000100800 */
[----:B------:R-:W3:Y:S04]  /*b9b40*/  LDL R227, [R1+0x16c] ;  /* 0x00016c0001e37983 */ /* 0x000ee80000100800 */
[----:B------:R-:W3:Y:S04]  /*b9b50*/  LDL R220, [R1+0x170] ;  /* 0x0001700001dc7983 */ /* 0x000ee80000100800 */
[----:B------:R-:W3:Y:S04]  /*b9b60*/  LDL R221, [R1+0x174] ;  /* 0x0001740001dd7983 */ /* 0x000ee80000100800 */
[----:B------:R-:W3:Y:S04]  /*b9b70*/  LDL R222, [R1+0x178] ;  /* 0x0001780001de7983 */ /* 0x000ee80000100800 */
[----:B------:R-:W-:Y:S04]  /*b9b80*/  LDS R13, [R211+0x2c080] ;  /* 0x02c08000d30d7984 */ /* 0x000fe80000000800 */
[----:B------:R-:W1:Y:S01]  /*b9b90*/  LDS R15, [R211+0x2e080] ;  /* 0x02e08000d30f7984 */ /* 0x000e620000000800 */
[----:B--2---:R-:W-:-:S03]  /*b9ba0*/  MOV R223, R3 ;  /* 0x0000000300df7202 */ /* 0x004fc60000000f00 */
[----:B------:R-:W2:Y:S01]  /*b9bb0*/  LDL.LU R3, [R1+0x8bcc] ;  /* 0x008bcc0001037983 */ /* 0x000ea20000300800 */
[----:B------:R-:W1:Y:S02]  /*b9bc0*/  LDL R152, [R1+0x400] ;  /* 0x0004000001987983 */ /* 0x000e640000100800 */
[----:B------:R-:W1:Y:S02]  /*b9bd0*/  LDL R153, [R1+0x404] ;  /* 0x0004040001997983 */ /* 0x000e640000100800 */
[----:B------:R-:W4:Y:S01]  /*b9be0*/  LDL R216, [R1+0x180] ;  /* 0x0001800001d87983 */ /* 0x000f220000100800 */
        /* <DEDUP_REMOVED lines=27> */
[----:B------:R-:W4:Y:S01]  /*b9da0*/  LDL R214, [R1+0x198] ;  /* 0x0001980001d67983 */ /* 0x000f220000100800 */
[----:B---3--:R-:W-:-:S02]  /*b9db0*/  IMAD.MOV.U32 R230, RZ, RZ, R160 ;  /* 0x000000ffffe67224 */ /* 0x008fc400078e00a0 */
[----:B------:R-:W-:Y:S02]  /*b9dc0*/  IMAD.MOV.U32 R231, RZ, RZ, R161 ;  /* 0x000000ffffe77224 */ /* 0x000fe400078e00a1 */
[----:B--2---:R-:W-:Y:S02]  /*b9dd0*/  IMAD.MOV.U32 R215, RZ, RZ, R3 ;  /* 0x000000ffffd77224 */ /* 0x004fe400078e0003 */
[----:B------:R-:W2:Y:S01]  /*b9de0*/  LDL.LU R3, [R1+0x8bc8] ;  /* 0x008bc80001037983 */ /* 0x000ea20000300800 */
[----:B------:R-:W3:Y:S02]  /*b9df0*/  LDL R228, [R1+0x150] ;  /* 0x0001500001e47983 */ /* 0x000ee40000100800 */
[----:B------:R-:W3:Y:S02]  /*b9e00*/  LDL R229, [R1+0x154] ;  /* 0x0001540001e57983 */ /* 0x000ee40000100800 */
[----:B------:R-:W2:Y:S01]  /*b9e10*/  LDL.LU R160, [R1+0x8bc4] ;  /* 0x008bc40001a07983 */ /* 0x000ea20000300800 */
[----:B------:R-:W2:Y:S01]  /*b9e20*/  LDL.LU R161, [R1+0x8bc0] ;  /* 0x008bc00001a17983 */ /* 0x000ea20000300800 */
[----:B------:R-:W2:Y:S02]  /*b9e30*/  LDL R156, [R1+0x430] ;  /* 0x00043000019c7983 */ /* 0x000ea40000100800 */
[----:B------:R-:W2:Y:S02]  /*b9e40*/  LDL R157, [R1+0x434] ;  /* 0x00043400019d7983 */ /* 0x000ea40000100800 */
[----:B------:R-:W2:Y:S01]  /*b9e50*/  LDL R248, [R1+0x110] ;  /* 0x0001100001f87983 */ /* 0x000ea20000100800 */
[----:B------:R-:W2:Y:S01]  /*b9e60*/  LDL R249, [R1+0x114] ;  /* 0x0001140001f97983 */ /* 0x000ea20000100800 */
[----:B------:R-:W2:Y:S02]  /*b9e70*/  LDL.LU R164, [R1+0x8bbc] ;  /* 0x008bbc0001a47983 */ /* 0x000ea40000300800 */
[----:B------:R-:W2:Y:S02]  /*b9e80*/  LDL.LU R165, [R1+0x8bb8] ;  /* 0x008bb80001a57983 */ /* 0x000ea40000300800 */
[----:B------:R-:W2:Y:S01]  /*b9e90*/  LDL.LU.64 R170, [R1+0x8bb0] ;  /* 0x008bb00001aa7983 */ /* 0x000ea20000300a00 */
[----:B------:R-:W2:Y:S01]  /*b9ea0*/  LDL.LU.64 R168, [R1+0x8ba8] ;  /* 0x008ba80001a87983 */ /* 0x000ea20000300a00 */
[----:B------:R-:W2:Y:S02]  /*b9eb0*/  LDL.LU.64 R174, [R1+0x8ba0] ;  /* 0x008ba00001ae7983 */ /* 0x000ea40000300a00 */
[----:B------:R-:W2:Y:S02]  /*b9ec0*/  LDL.LU.64 R172, [R1+0x8b98] ;  /* 0x008b980001ac7983 */ /* 0x000ea40000300a00 */
[----:B------:R-:W2:Y:S01]  /*b9ed0*/  LDL.LU.64 R178, [R1+0x8b90] ;  /* 0x008b900001b27983 */ /* 0x000ea20000300a00 */
[----:B------:R-:W2:Y:S01]  /*b9ee0*/  LDL.LU.64 R176, [R1+0x8b88] ;  /* 0x008b880001b07983 */ /* 0x000ea20000300a00 */
[----:B------:R-:W2:Y:S02]  /*b9ef0*/  LDL.LU.64 R182, [R1+0x8b80] ;  /* 0x008b800001b67983 */ /* 0x000ea40000300a00 */
[----:B------:R-:W2:Y:S02]  /*b9f00*/  LDL.LU.64 R180, [R1+0x8b78] ;  /* 0x008b780001b47983 */ /* 0x000ea40000300a00 */
[----:B------:R-:W3:Y:S01]  /*b9f10*/  LDL.LU.64 R186, [R1+0x8b70] ;  /* 0x008b700001ba7983 */ /* 0x000ee20000300a00 */
[----:B------:R-:W3:Y:S01]  /*b9f20*/  LDL.LU.64 R184, [R1+0x8b68] ;  /* 0x008b680001b87983 */ /* 0x000ee20000300a00 */
[C---:B-1----:R-:W-:Y:S01]  /*b9f30*/  HMMA.1688.F32.TF32 R128, R124.reuse, R152, R128 ;  /* 0x000000987c80723c */ /* 0x042fe20000081080 */
[----:B------:R-:W3:Y:S02]  /*b9f40*/  LDL.LU.64 R138, [R1+0x8b60] ;  /* 0x008b6000018a7983 */ /* 0x000ee40000300a00 */
[----:B------:R-:W3:Y:S01]  /*b9f50*/  LDL.LU.64 R136, [R1+0x8b58] ;  /* 0x008b580001887983 */ /* 0x000ee20000300a00 */
[----:B------:R-:W3:Y:S01]  /*b9f60*/  LDL.LU.64 R142, [R1+0x8b50] ;  /* 0x008b5000018e7983 */ /* 0x000ee20000300a00 */
[----:B------:R-:W3:Y:S02]  /*b9f70*/  LDL.LU.64 R140, [R1+0x8b48] ;  /* 0x008b4800018c7983 */ /* 0x000ee40000300a00 */
[----:B------:R-:W3:Y:S02]  /*b9f80*/  LDL.LU.64 R146, [R1+0x8b40] ;  /* 0x008b400001927983 */ /* 0x000ee40000300a00 */
[----:B------:R-:W3:Y:S01]  /*b9f90*/  LDL.LU.64 R144, [R1+0x8b38] ;  /* 0x008b380001907983 */ /* 0x000ee20000300a00 */
[----:B------:R1:W-:Y:S01]  /*b9fa0*/  STL [R1+0x8ad8], R211 ;  /* 0x008ad8d301007387 */ /* 0x0003e20000100800 */
[----:B------:R-:W3:Y:S02]  /*b9fb0*/  LDL R208, [R1+0x410] ;  /* 0x0004100001d07983 */ /* 0x000ee40000100800 */
[----:B------:R-:W3:Y:S01]  /*b9fc0*/  LDL R209, [R1+0x414] ;  /* 0x0004140001d17983 */ /* 0x000ee20000100800 */
[----:B----4-:R-:W-:Y:S01]  /*b9fd0*/  HMMA.1688.F32.TF32 R108, R124, R148, R108 ;  /* 0x000000947c6c723c */ /* 0x010fe2000008106c */
[----:B--2---:R-:W-:-:S02]  /*b9fe0*/  IMAD.MOV.U32 R210, RZ, RZ, R180 ;  /* 0x000000ffffd27224 */ /* 0x004fc400078e00b4 */
[----:B-1----:R-:W-:Y:S01]  /*b9ff0*/  IMAD.MOV.U32 R211, RZ, RZ, R181 ;  /* 0x000000ffffd37224 */ /* 0x002fe200078e00b5 */
[----:B------:R-:W2:Y:S01]  /*ba000*/  LDL.LU R180, [R1+0x8b34] ;  /* 0x008b340001b47983 */ /* 0x000ea20000300800 */
[----:B------:R-:W2:Y:S02]  /*ba010*/  LDL.LU R181, [R1+0x8b30] ;  /* 0x008b300001b57983 */ /* 0x000ea40000300800 */
[----:B------:R-:W4:Y:S02]  /*ba020*/  LDL.LU.64 R150, [R1+0x8b28] ;  /* 0x008b280001967983 */ /* 0x000f240000300a00 */
[----:B------:R-:W4:Y:S01]  /*ba030*/  LDL.LU.64 R148, [R1+0x8b20] ;  /* 0x008b200001947983 */ /* 0x000f220000300a00 */
[----:B------:R-:W4:Y:S01]  /*ba040*/  LDL.LU.64 R154, [R1+0x8b18] ;  /* 0x008b1800019a7983 */ /* 0x000f220000300a00 */
[----:B------:R-:W4:Y:S02]  /*ba050*/  LDL.LU.64 R152, [R1+0x8b10] ;  /* 0x008b100001987983 */ /* 0x000f240000300a00 */
[----:B------:R-:W-:Y:S02]  /*ba060*/  STL.64 [R1+0x8af0], R130 ;  /* 0x008af08201007387 */ /* 0x000fe40000100a00 */
[----:B------:R1:W-:Y:S01]  /*ba070*/  STL.64 [R1+0x8ae8], R128 ;  /* 0x008ae88001007387 */ /* 0x0003e20000100a00 */
[----:B------:R-:W-:Y:S01]  /*ba080*/  HMMA.1688.F32.TF32 R116, R124, R156, R116 ;  /* 0x0000009c7c74723c */ /* 0x000fe20000081074 */
[----:B-1----:R-:W4:Y:S04]  /*ba090*/  LDL R128, [R1+0x420] ;  /* 0x0004200001807983 */ /* 0x002f280000100800 */
[----:B------:R-:W4:Y:S01]  /*ba0a0*/  LDL R129, [R1+0x424] ;  /* 0x0004240001817983 */ /* 0x000f220000100800 */
[----:B------:R3:W-:Y:S02]  /*ba0b0*/  STL.64 [R1+0x8ae0], R210 ;  /* 0x008ae0d201007387 */ /* 0x0007e40000100a00 */
[----:B------:R-:W4:Y:S02]  /*ba0c0*/  LDL R130, [R1+0x3f8] ;  /* 0x0003f80001827983 */ /* 0x000f240000100800 */
[----:B------:R-:W4:Y:S02]  /*ba0d0*/  LDL R131, [R1+0x3fc] ;  /* 0x0003fc0001837983 */ /* 0x000f240000100800 */
[----:B---3--:R-:W-:-:S02]  /*ba0e0*/  IMAD.MOV.U32 R210, RZ, RZ, R184 ;  /* 0x000000ffffd27224 */ /* 0x008fc400078e00b8 */
[----:B------:R-:W-:Y:S01]  /*ba0f0*/  IMAD.MOV.U32 R211, RZ, RZ, R185 ;  /* 0x000000ffffd37224 */ /* 0x000fe200078e00b9 */
[----:B------:R-:W3:Y:S01]  /*ba100*/  LDL.LU R184, [R1+0x8b0c] ;  /* 0x008b0c0001b87983 */ /* 0x000ee20000300800 */
[----:B------:R-:W3:Y:S02]  /*ba110*/  LDL.LU R185, [R1+0x8b08] ;  /* 0x008b080001b97983 */ /* 0x000ee40000300800 */
        /* <DEDUP_REMOVED lines=27> */
[C---:B------:R-:W-:Y:S08]  /*ba2d0*/  HMMA.1688.F32.TF32 R88, R124.reuse, R148, R88 ;  /* 0x000000947c58723c */ /* 0x040ff00000081058 */
[----:B------:R-:W-:Y:S08]  /*ba2e0*/  HMMA.1688.F32.TF32 R132, R124, R128, R132 ;  /* 0x000000807c84723c */ /* 0x000ff00000081084 */
[----:B------:R-:W-:Y:S08]  /*ba2f0*/  HMMA.1688.F32.TF32 R108, R12, R130, R108 ;  /* 0x000000820c6c723c */ /* 0x000ff0000008106c */
[C---:B---3--:R-:W-:Y:S08]  /*ba300*/  HMMA.1688.F32.TF32 R52, R124.reuse, R184, R52 ;  /* 0x000000b87c34723c */ /* 0x048ff00000081034 */
[----:B------:R-:W-:Y:S01]  /*ba310*/  HMMA.1688.F32.TF32 R80, R124, R156, R80 ;  /* 0x0000009c7c50723c */ /* 0x000fe20000081050 */
[----:B------:R-:W2:Y:S01]  /*ba320*/  LDL.64 R126, [R1+0x438] ;  /* 0x00043800017e7983 */ /* 0x000ea20000100a00 */
[----:B------:R-:W3:Y:S02]  /*ba330*/  LDL.LU.64 R130, [R1+0x8af0] ;  /* 0x008af00001827983 */ /* 0x000ee40000300a00 */
[----:B------:R-:W3:Y:S04]  /*ba340*/  LDL.LU.64 R128, [R1+0x8ae8] ;  /* 0x008ae80001807983 */ /* 0x000ee80000300a00 */
        /* <DEDUP_REMOVED lines=25> */
[----:B------:R-:W-:Y:S01]  /*ba4e0*/  LDS R124, [R2+0x30080] ;  /* 0x03008000027c7984 */ /* 0x000fe20000000800 */
[----:B---3--:R-:W-:Y:S03]  /*ba4f0*/  HMMA.1688.F32.TF32 R128, R12, R210, R128 ;  /* 0x000000d20c80723c */ /* 0x008fe60000081080 */
[----:B------:R-:W3:Y:S11]  /*ba500*/  LDL.LU.64 R210, [R1+0x8ae0] ;  /* 0x008ae00001d27983 */ /* 0x000ef60000300a00 */
[----:B------:R-:W-:Y:S09]  /*ba510*/  @!UPT UIADD3 URZ, URZ, URZ, URZ ;  /* 0x0000003f3f3ff290 */ /* 0x000ff2000fffe03f */
[----:B------:R1:W-:Y:S01]  /*ba520*/  STL.64 [R1+0x8a28], R130 ;  /* 0x008a288201007387 */ /* 0x0003e20000100a00 */
[----:B------:R-:W-:Y:S03]  /*ba530*/  STL.64 [R1+0x8a20], R128 ;  /* 0x008a208001007387 */ /* 0x000fe60000100a00 */
[----:B-1----:R-:W4:Y:S01]  /*ba540*/  LDL R130, [R1+0x428] ;  /* 0x0004280001827983 */ /* 0x002f220000100800 */
        /* <DEDUP_REMOVED lines=8> */
[----:B---3--:R-:W-:Y:S01]  /*ba5d0*/  HMMA.1688.F32.TF32 R112, R12, R210, R112 ;  /* 0x000000d20c70723c */ /* 0x008fe20000081070 */
[----:B------:R-:W3:Y:S01]  /*ba5e0*/  LDL.LU R211, [R1+0x8ad8] ;  /* 0x008ad80001d37983 */ /* 0x000ee20000300800 */
        /* <DEDUP_REMOVED lines=20> */
[----:B------:R-:W4:Y:S02]  /*ba730*/  LDL R248, [R1+0x1220] ;  /* 0x0012200001f87983 */ /* 0x000f240000100800 */
[----:B------:R-:W4:Y:S02]  /*ba740*/  LDL R249, [R1+0x1224] ;  /* 0x0012240001f97983 */ /* 0x000f240000100800 */
[----:B------:R-:W4:Y:S01]  /*ba750*/  LDL.LU R163, [R1+0x8ad4] ;  /* 0x008ad40001a37983 */ /* 0x000f220000300800 */
[----:B------:R-:W4:Y:S01]  /*ba760*/  LDL.LU R162, [R1+0x8ad0] ;  /* 0x008ad00001a27983 */ /* 0x000f220000300800 */
        /* <DEDUP_REMOVED lines=26> */
[----:B-1----:R-:W-:Y:S01]  /*ba910*/  IMAD.MOV.U32 R48, RZ, RZ, R150 ;  /* 0x000000ffff307224 */ /* 0x002fe200078e0096 */
[----:B------:R-:W-:Y:S01]  /*ba920*/  MOV R49, R151 ;  /* 0x0000009700317202 */ /* 0x000fe20000000f00 */
[----:B------:R-:W4:Y:S01]  /*ba930*/  LDL.LU R150, [R1+0x8a7c] ;  /* 0x008a7c0001967983 */ /* 0x000f220000300800 */
[----:B------:R-:W4:Y:S02]  /*ba940*/  LDL.LU R151, [R1+0x8a78] ;  /* 0x008a780001977983 */ /* 0x000f240000300800 */
[----:B------:R-:W-:-:S02]  /*ba950*/  IMAD.MOV.U32 R44, RZ, RZ, R154 ;  /* 0x000000ffff2c7224 */ /* 0x000fc400078e009a */
[----:B------:R-:W-:Y:S01]  /*ba960*/  IMAD.MOV.U32 R45, RZ, RZ, R155 ;  /* 0x000000ffff2d7224 */ /* 0x000fe200078e009b */
[----:B------:R-:W4:Y:S01]  /*ba970*/  LDL.LU R154, [R1+0x8a74] ;  /* 0x008a7400019a7983 */ /* 0x000f220000300800 */
[----:B------:R-:W4:Y:S02]  /*ba980*/  LDL.LU R155, [R1+0x8a70] ;  /* 0x008a7000019b7983 */ /* 0x000f240000300800 */
[----:B------:R-:W-:Y:S02]  /*ba990*/  IMAD.MOV.U32 R40, RZ, RZ, R158 ;  /* 0x000000ffff287224 */ /* 0x000fe400078e009e */
[----:B------:R-:W-:Y:S01]  /*ba9a0*/  IMAD.MOV.U32 R41, RZ, RZ, R159 ;  /* 0x000000ffff297224 */ /* 0x000fe200078e009f */
[----:B------:R-:W4:Y:S01]  /*ba9b0*/  LDL.LU R158, [R1+0x8a6c] ;  /* 0x008a6c00019e7983 */ /* 0x000f220000300800 */
[----:B------:R-:W4:Y:S01]  /*ba9c0*/  LDL.LU R159, [R1+0x8a68] ;  /* 0x008a6800019f7983 */ /* 0x000f220000300800 */
[----:B------:R-:W-:Y:S01]  /*ba9d0*/  MOV R131, R3 ;  /* 0x0000000300837202 */ /* 0x000fe20000000f00 */
[C---:B--2---:R-:W-:Y:S08]  /*ba9e0*/  HMMA.1688.F32.TF32 R116, R12.reuse, R126, R116 ;  /* 0x0000007e0c74723c */ /* 0x044ff00000081074 */
[----:B------:R-:W-:Y:S01]  /*ba9f0*/  HMMA.1688.F32.TF32 R24, R12, R222, R24 ;  /* 0x000000de0c18723c */ /* 0x000fe20000081018 */
[----:B---3--:R-:W-:Y:S01]  /*baa00*/  LDS R125, [R211+0x30080] ;  /* 0x03008000d37d7984 */ /* 0x008fe20000000800 */
[----:B----4-:R-:W-:Y:S01]  /*baa10*/  IMAD.MOV.U32 R37, RZ, RZ, R163 ;  /* 0x000000ffff257224 */ /* 0x010fe200078e00a3 */
[----:B------:R-:W-:Y:S01]  /*baa20*/  MOV R36, R162 ;  /* 0x000000a200247202 */ /* 0x000fe20000000f00 */
[----:B------:R-:W-:Y:S01]  /*baa30*/  IMAD.MOV.U32 R33, RZ, RZ, R167 ;  /* 0x000000ffff217224 */ /* 0x000fe200078e00a7 */
[----:B------:R-:W2:Y:S01]  /*baa40*/  LDL.LU R162, [R1+0x8a64] ;  /* 0x008a640001a27983 */ /* 0x000ea20000300800 */
[----:B------:R-:W3:Y:S02]  /*baa50*/  LDL.LU R163, [R1+0x8a60] ;  /* 0x008a600001a37983 */ /* 0x000ee40000300800 */
[----:B------:R-:W-:Y:S01]  /*baa60*/  IMAD.MOV.U32 R32, RZ, RZ, R166 ;  /* 0x000000ffff207224 */ /* 0x000fe200078e00a6 */
[----:B------:R-:W-:Y:S01]  /*baa70*/  MOV R9, R171 ;  /* 0x000000ab00097202 */ /* 0x000fe20000000f00 */
[----:B------:R-:W4:Y:S01]  /*baa80*/  LDL.LU R166, [R1+0x8a5c] ;  /* 0x008a5c0001a67983 */ /* 0x000f220000300800 */
[----:B------:R-:W4:Y:S02]  /*baa90*/  LDL.LU R167, [R1+0x8a58] ;  /* 0x008a580001a77983 */ /* 0x000f240000300800 */
[----:B------:R-:W-:-:S02]  /*baaa0*/  IMAD.MOV.U32 R8, RZ, RZ, R170 ;  /* 0x000000ffff087224 */ /* 0x000fc400078e00aa */
[----:B------:R-:W-:Y:S01]  /*baab0*/  IMAD.MOV.U32 R105, RZ, RZ, R175 ;  /* 0x000000ffff697224 */ /* 0x000fe200078e00af */
[----:B------:R-:W2:Y:S01]  /*baac0*/  LDL.LU R170, [R1+0x8a54] ;  /* 0x008a540001aa7983 */ /* 0x000ea20000300800 */
[----:B------:R-:W2:Y:S02]  /*baad0*/  LDL.LU R171, [R1+0x8a50] ;  /* 0x008a500001ab7983 */ /* 0x000ea40000300800 */
[----:B------:R-:W-:Y:S02]  /*baae0*/  IMAD.MOV.U32 R104, RZ, RZ, R174 ;  /* 0x000000ffff687224 */ /* 0x000fe400078e00ae */
[----:B------:R-:W-:Y:S01]  /*baaf0*/  IMAD.MOV.U32 R100, RZ, RZ, R178 ;  /* 0x000000ffff647224 */ /* 0x000fe200078e00b2 */
[----:B------:R-:W2:Y:S01]  /*bab00*/  LDL.LU R174, [R1+0x8a4c] ;  /* 0x008a4c0001ae7983 */ /* 0x000ea20000300800 */
[----:B------:R-:W2:Y:S02]  /*bab10*/  LDL.LU R175, [R1+0x8a48] ;  /* 0x008a480001af7983 */ /* 0x000ea40000300800 */
[----:B------:R-:W3:Y:S02]  /*bab20*/  LDL.LU R178, [R1+0x8a44] ;  /* 0x008a440001b27983 */ /* 0x000ee40000300800 */
[----:B------:R-:W-:Y:S01]  /*bab30*/  IMAD.MOV.U32 R101, RZ, RZ, R179 ;  /* 0x000000ffff657224 */ /* 0x000fe200078e00b3 */
[----:B------:R-:W-:Y:S01]  /*bab40*/  MOV R4, R182 ;  /* 0x000000b600047202 */ /* 0x000fe20000000f00 */
[----:B------:R-:W3:Y:S01]  /*bab50*/  LDL.LU R179, [R1+0x8a40] ;  /* 0x008a400001b37983 */ /* 0x000ee20000300800 */
[----:B------:R-:W3:Y:S02]  /*bab60*/  LDL.LU R182, [R1+0x8a3c] ;  /* 0x008a3c0001b67983 */ /* 0x000ee40000300800 */
[----:B------:R-:W-:-:S02]  /*bab70*/  IMAD.MOV.U32 R5, RZ, RZ, R186 ;  /* 0x000000ffff057224 */ /* 0x000fc400078e00ba */
[----:B------:R-:W-:Y:S01]  /*bab80*/  IMAD.MOV.U32 R236, RZ, RZ, R187 ;  /* 0x000000ffffec7224 */ /* 0x000fe200078e00bb */
[----:B------:R-:W3:Y:S01]  /*bab90*/  LDL.LU R186, [R1+0x8a38] ;  /* 0x008a380001ba7983 */ /* 0x000ee20000300800 */
[----:B------:R-:W3:Y:S02]  /*baba0*/  LDL.LU R187, [R1+0x8a34] ;  /* 0x008a340001bb7983 */ /* 0x000ee40000300800 */
[----:B------:R-:W-:Y:S02]  /*babb0*/  IMAD.MOV.U32 R237, RZ, RZ, R183 ;  /* 0x000000ffffed7224 */ /* 0x000fe400078e00b7 */
[----:B------:R-:W-:Y:S01]  /*babc0*/  IMAD.MOV.U32 R3, RZ, RZ, R127 ;  /* 0x000000ffff037224 */ /* 0x000fe200078e007f */
[----:B------:R-:W3:Y:S04]  /*babd0*/  LDL.LU R183, [R1+0x8a30] ;  /* 0x008a300001b77983 */ /* 0x000ee80000300800 */
[----:B------:R-:W-:Y:S04]  /*babe0*/  LDS R126, [R2+0x32080] ;  /* 0x03208000027e7984 */ /* 0x000fe80000000800 */
[----:B------:R-:W1:Y:S01]  /*babf0*/  LDS R127, [R211+0x32080] ;  /* 0x03208000d37f7984 */ /* 0x000e620000000800 */
[----:B------:R-:W3:Y:S02]  /*bac00*/  LDL.64 R196, [R1+0x12a0] ;  /* 0x0012a00001c47983 */ /* 0x000ee40000100a00 */
[----:B------:R-:W3:Y:S02]  /*bac10*/  LDL.64 R220, [R1+0x1170] ;  /* 0x0011700001dc7983 */ /* 0x000ee40000100a00 */
[----:B------:R-:W3:Y:S01]  /*bac20*/  LDL.64 R222, [R1+0x1178] ;  /* 0x0011780001de7983 */ /* 0x000ee20000100a00 */
[----:B------:R-:W3:Y:S04]  /*bac30*/  LDL.64 R232, [R1+0x1200] ;  /* 0x0012000001e87983 */ /* 0x000ee80000100a00 */
[----:B------:R-:W3:Y:S04]  /*bac40*/  LDL.64 R234, [R1+0x1208] ;  /* 0x0012080001ea7983 */ /* 0x000ee80000100a00 */
[----:B------:R-:W3:Y:S04]  /*bac50*/  LDL.64 R240, [R1+0x11f0] ;  /* 0x0011f00001f07983 */ /* 0x000ee80000100a00 */
[----:B------:R-:W3:Y:S01]  /*bac60*/  LDL.64 R242, [R1+0x11f8] ;  /* 0x0011f80001f27983 */ /* 0x000ee20000100a00 */
[----:B------:R-:W-:Y:S01]  /*bac70*/  IMAD.MOV.U32 R128, RZ, RZ, R252 ;  /* 0x000000ffff807224 */ /* 0x000fe200078e00fc */
[----:B------:R-:W-:Y:S01]  /*bac80*/  MOV R129, R0 ;  /* 0x0000000000817202 */ /* 0x000fe20000000f00 */
[----:B------:R-:W-:Y:S08]  /*bac90*/  HMMA.1688.F32.TF32 R132, R12, R130, R132 ;  /* 0x000000820c84723c */ /* 0x000ff00000081084 */
[C---:B-1----:R-:W-:Y:S08]  /*baca0*/  HMMA.1688.F32.TF32 R108, R124.reuse, R128, R108 ;  /* 0x000000807c6c723c */ /* 0x042ff0000008106c */
[----:B------:R-:W-:Y:S08]  /*bacb0*/  HMMA.1688.F32.TF32 R116, R124, R236, R116 ;  /* 0x000000ec7c74723c */ /* 0x000ff00000081074 */
[C---:B----4-:R-:W-:Y:S08]  /*bacc0*/  HMMA.1688.F32.TF32 R72, R12.reuse, R166, R72 ;  /* 0x000000a60c48723c */ /* 0x050ff00000081048 */
[C---:B--2---:R-:W-:Y:S08]  /*bacd0*/  HMMA.1688.F32.TF32 R68, R12.reuse, R170, R68 ;  /* 0x000000aa0c44723c */ /* 0x044ff00000081044 */
[C---:B------:R-:W-:Y:S01]  /*bace0*/  HMMA.1688.F32.TF32 R64, R12.reuse, R174, R64 ;  /* 0x000000ae0c40723c */ /* 0x040fe20000081040 */
[----:B---3--:R1:W-:Y:S07]  /*bacf0*/  STL.64 [R1+0x8720], R186 ;  /* 0x008720ba01007387 */ /* 0x0083ee0000100a00 */
[C---:B------:R-:W-:Y:S01]  /*bad00*/  HMMA.1688.F32.TF32 R52, R12.reuse, R186, R52 ;  /* 0x000000ba0c34723c */ /* 0x040fe20000081034 */
[----:B------:R2:W-:Y:S07]  /*bad10*/  STL.64 [R1+0x8718], R184 ;  /* 0x008718b801007387 */ /* 0x0005ee0000100a00 */
[C---:B------:R-:W-:Y:S08]  /*bad20*/  HMMA.1688.F32.TF32 R56, R12.reuse, R182, R56 ;  /* 0x000000b60c38723c */ /* 0x040ff00000081038 */
[----:B------:R-:W-:Y:S01]  /*bad30*/  HMMA.1688.F32.TF32 R60, R12, R178, R60 ;  /* 0x000000b20c3c723c */ /* 0x000fe2000008103c */
[----:B-1----:R-:W3:Y:S04]  /*bad40*/  LDL.64 R186, [R1+0x1358] ;  /* 0x0013580001ba7983 */ /* 0x002ee80000100a00 */
[----:B--2---:R-:W2:Y:S01]  /*bad50*/  LDL.64 R184, [R1+0x1350] ;  /* 0x0013500001b87983 */ /* 0x004ea20000100a00 */
[----:B------:R1:W-:Y:S02]  /*bad60*/  STL.64 [R1+0x8730], R182 ;  /* 0x008730b601007387 */ /* 0x0003e40000100a00 */
[----:B------:R4:W-:Y:S01]  /*bad70*/  STL.64 [R1+0x8728], R180 ;  /* 0x008728b401007387 */ /* 0x0009e20000100a00 */
[----:B-1----:R-:W2:Y:S04]  /*bad80*/  LDL.64 R182, [R1+0x1348] ;  /* 0x0013480001b67983 */ /* 0x002ea80000100a00 */
[----:B----4-:R-:W4:Y:S01]  /*bad90*/  LDL.64 R180, [R1+0x1340] ;  /* 0x0013400001b47983 */ /* 0x010f220000100a00 */
[----:B------:R1:W-:Y:S02]  /*bada0*/  STL.64 [R1+0x8740], R178 ;  /* 0x008740b201007387 */ /* 0x0003e40000100a00 */
[----:B------:R1:W-:Y:S02]  /*badb0*/  STL.64 [R1+0x8738], R176 ;  /* 0x008738b001007387 */ /* 0x0003e40000100a00 */
[----:B-1----:R-:W2:Y:S04]  /*badc0*/  LDL.64 R178, [R1+0x1338] ;  /* 0x0013380001b27983 */ /* 0x002ea80000100a00 */
[----:B------:R-:W2:Y:S01]  /*badd0*/  LDL.64 R176, [R1+0x1330] ;  /* 0x0013300001b07983 */ /* 0x000ea20000100a00 */
        /* <DEDUP_REMOVED lines=12> */
[----:B------:R1:W-:Y:S02]  /*baea0*/  STL [R1+0x86e8], R162 ;  /* 0x0086e8a201007387 */ /* 0x0003e40000100800 */
        /* <DEDUP_REMOVED lines=13> */
[----:B------:R-:W2:Y:S01]  /*baf80*/  LDL.LU.64 R130, [R1+0x8a28] ;  /* 0x008a280001827983 */ /* 0x000ea20000300a00 */
[----:B------:R-:W2:Y:S01]  /*baf90*/  LDL.LU.64 R128, [R1+0x8a20] ;  /* 0x008a200001807983 */ /* 0x000ea20000300a00 */
[----:B------:R-:W2:Y:S02]  /*bafa0*/  LDL.LU.64 R238, [R1+0x8a18] ;  /* 0x008a180001ee7983 */ /* 0x000ea40000300a00 */
[----:B------:R-:W2:Y:S02]  /*bafb0*/  LDL.LU.64 R236, [R1+0x8a10] ;  /* 0x008a100001ec7983 */ /* 0x000ea40000300a00 */
[----:B------:R-:W3:Y:S01]  /*bafc0*/  LDL.LU.64 R6, [R1+0x8a08] ;  /* 0x008a080001067983 */ /* 0x000ee20000300a00 */
[C---:B--2---:R-:W-:Y:S01]  /*bafd0*/  HMMA.1688.F32.TF32 R236, R124.reuse, R4, R236 ;  /* 0x000000047cec723c */ /* 0x044fe200000810ec */
[----:B------:R-:W3:Y:S01]  /*bafe0*/  LDL.LU.64 R4, [R1+0x8a00] ;  /* 0x008a000001047983 */ /* 0x000ee20000300a00 */
[----:B------:R-:W2:Y:S06]  /*baff0*/  LDL.LU.64 R102, [R1+0x89f8] ;  /* 0x0089f80001667983 */ /* 0x000eac0000300a00 */
[C---:B---3--:R-:W-:Y:S01]  /*bb000*/  HMMA.1688.F32.TF32 R4, R124.reuse, R100, R4 ;  /* 0x000000647c04723c */ /* 0x048fe20000081004 */
[----:B------:R-:W2:Y:S01]  /*bb010*/  LDL.LU.64 R100, [R1+0x89f0] ;  /* 0x0089f00001647983 */ /* 0x000ea20000300a00 */
[----:B------:R-:W3:Y:S06]  /*bb020*/  LDL.LU.64 R106, [R1+0x89e8] ;  /* 0x0089e800016a7983 */ /* 0x000eec0000300a00 */
[C---:B--2---:R-:W-:Y:S01]  /*bb030*/  HMMA.1688.F32.TF32 R100, R124.reuse, R104, R100 ;  /* 0x000000687c64723c */ /* 0x044fe20000081064 */
[----:B------:R-:W3:Y:S01]  /*bb040*/  LDL.LU.64 R104, [R1+0x89e0] ;  /* 0x0089e00001687983 */ /* 0x000ee20000300a00 */
[----:B------:R-:W2:Y:S06]  /*bb050*/  LDL.LU.64 R10, [R1+0x89d8] ;  /* 0x0089d800010a7983 */ /* 0x000eac0000300a00 */
[C---:B------:R-:W-:Y:S08]  /*bb060*/  HMMA.1688.F32.TF32 R28, R124.reuse, R32, R28 ;  /* 0x000000207c1c723c */ /* 0x040ff0000008101c */
[C---:B---3--:R-:W-:Y:S01]  /*bb070*/  HMMA.1688.F32.TF32 R104, R124.reuse, R8, R104 ;  /* 0x000000087c68723c */ /* 0x048fe20000081068 */
[----:B------:R-:W2:Y:S01]  /*bb080*/  LDL.LU.64 R8, [R1+0x89d0] ;  /* 0x0089d00001087983 */ /* 0x000ea20000300a00 */
[----:B------:R-:W3:Y:S02]  /*bb090*/  LDL.LU.64 R34, [R1+0x89c8] ;  /* 0x0089c80001227983 */ /* 0x000ee40000300a00 */
[----:B------:R-:W3:Y:S02]  /*bb0a0*/  LDL.LU.64 R32, [R1+0x89c0] ;  /* 0x0089c00001207983 */ /* 0x000ee40000300a00 */
[----:B------:R-:W2:Y:S02]  /*bb0b0*/  LDL.LU.64 R38, [R1+0x89b8] ;  /* 0x0089b80001267983 */ /* 0x000ea40000300a00 */
[C---:B---3--:R-:W-:Y:S01]  /*bb0c0*/  HMMA.1688.F32.TF32 R32, R124.reuse, R36, R32 ;  /* 0x000000247c20723c */ /* 0x048fe20000081020 */
[----:B------:R-:W2:Y:S01]  /*bb0d0*/  LDL.LU.64 R36, [R1+0x89b0] ;  /* 0x0089b00001247983 */ /* 0x000ea20000300a00 */
[----:B------:R-:W3:Y:S06]  /*bb0e0*/  LDL.LU.64 R42, [R1+0x89a8] ;  /* 0x0089a800012a7983 */ /* 0x000eec0000300a00 */
[C---:B--2---:R-:W-:Y:S01]  /*bb0f0*/  HMMA.1688.F32.TF32 R36, R124.reuse, R40, R36 ;  /* 0x000000287c24723c */ /* 0x044fe20000081024 */
[----:B------:R-:W3:Y:S01]  /*bb100*/  LDL.LU.64 R40, [R1+0x89a0] ;  /* 0x0089a00001287983 */ /* 0x000ee20000300a00 */
[----:B------:R-:W2:Y:S06]  /*bb110*/  LDL.LU.64 R46, [R1+0x8998] ;  /* 0x00899800012e7983 */ /* 0x000eac0000300a00 */
[----:B---3--:R-:W-:Y:S01]  /*bb120*/  HMMA.1688.F32.TF32 R40, R124, R44, R40 ;  /* 0x0000002c7c28723c */ /* 0x008fe20000081028 */
[----:B------:R-:W2:Y:S01]  /*bb130*/  LDL.LU.64 R44, [R1+0x8990] ;  /* 0x00899000012c7983 */ /* 0x000ea20000300a00 */
[----:B------:R-:W3:Y:S06]  /*bb140*/  LDL.LU.64 R50, [R1+0x8988] ;  /* 0x0089880001327983 */ /* 0x000eec0000300a00 */
[C---:B------:R-:W-:Y:S08]  /*bb150*/  HMMA.1688.F32.TF32 R76, R12.reuse, R162, R76 ;  /* 0x000000a20c4c723c */ /* 0x040ff0000008104c */
[C---:B------:R-:W-:Y:S08]  /*bb160*/  HMMA.1688.F32.TF32 R16, R12.reuse, R214, R16 ;  /* 0x000000d60c10723c */ /* 0x040ff00000081010 */
[C---:B------:R-:W-:Y:S08]  /*bb170*/  HMMA.1688.F32.TF32 R20, R12.reuse, R218, R20 ;  /* 0x000000da0c14723c */ /* 0x040ff00000081014 */
[C---:B------:R-:W-:Y:S08]  /*bb180*/  HMMA.1688.F32.TF32 R80, R12.reuse, R158, R80 ;  /* 0x0000009e0c50723c */ /* 0x040ff00000081050 */
[----:B------:R-:W-:Y:S08]  /*bb190*/  HMMA.1688.F32.TF32 R84, R12, R154, R84 ;  /* 0x0000009a0c54723c */ /* 0x000ff00000081054 */
[----:B--2---:R-:W-:Y:S01]  /*bb1a0*/  HMMA.1688.F32.TF32 R44, R124, R48, R44 ;  /* 0x000000307c2c723c */ /* 0x004fe2000008102c */
[----:B------:R-:W3:Y:S07]  /*bb1b0*/  LDL.LU.64 R48, [R1+0x8980] ;  /* 0x0089800001307983 */ /* 0x000eee0000300a00 */
[C---:B------:R-:W-:Y:S08]  /*bb1c0*/  HMMA.1688.F32.TF32 R88, R12.reuse, R150, R88 ;  /* 0x000000960c58723c */ /* 0x040ff00000081058 */
[C---:B------:R-:W-:Y:S08]  /*bb1d0*/  HMMA.1688.F32.TF32 R92, R12.reuse, R146, R92 ;  /* 0x000000920c5c723c */ /* 0x040ff0000008105c */
[C---:B------:R-:W-:Y:S08]  /*bb1e0*/  HMMA.1688.F32.TF32 R96, R12.reuse, R142, R96 ;  /* 0x0000008e0c60723c */ /* 0x040ff00000081060 */
[----:B------:R-:W-:Y:S01]  /*bb1f0*/  HMMA.1688.F32.TF32 R120, R12, R138, R120 ;  /* 0x0000008a0c78723c */ /* 0x000fe20000081078 */
[----:B------:R-:W2:Y:S01]  /*bb200*/  LDL.LU.64 R190, [R1+0x8978] ;  /* 0x0089780001be7983 */ /* 0x000ea20000300a00 */
[----:B------:R-:W-:-:S06]  /*bb210*/  IMAD.MOV.U32 R0, RZ, RZ, R197 ;  /* 0x000000ffff007224 */ /* 0x000fcc00078e00c5 */
[----:B------:R-:W-:Y:S01]  /*bb220*/  HMMA.1688.F32.TF32 R52, R124, R192, R52 ;  /* 0x000000c07c34723c */ /* 0x000fe20000081034 */
[----:B------:R-:W-:-:S07]  /*bb230*/  IMAD.MOV.U32 R252, RZ, RZ, R196 ;  /* 0x000000fffffc7224 */ /* 0x000fce00078e00c4 */
        /* <DEDUP_REMOVED lines=17> */
[C---:B----4-:R-:W-:Y:S08]  /*bb350*/  HMMA.1688.F32.TF32 R96, R124.reuse, R180, R96 ;  /* 0x000000b47c60723c */ /* 0x050ff00000081060 */
[C---:B------:R-:W-:Y:S01]  /*bb360*/  HMMA.1688.F32.TF32 R120, R124.reuse, R184, R120 ;  /* 0x000000b87c78723c */ /* 0x040fe20000081078 */
[----:B-1----:R-:W-:Y:S01]  /*bb370*/  LOP3.LUT R162, R2, 0x20, RZ, 0x3c, !PT ;  /* 0x0000002002a27812 */ /* 0x002fe200078e3cff */
[----:B------:R-:W-:Y:S04]  /*bb380*/  LDS R12, [R2+0x34080] ;  /* 0x03408000020c7984 */ /* 0x000fe80000000800 */
[----:B------:R-:W-:Y:S04]  /*bb390*/  LDS R14, [R2+0x36080] ;  /* 0x03608000020e7984 */ /* 0x000fe80000000800 */
[----:B------:R-:W-:Y:S04]  /*bb3a0*/  LDS R13, [R162+0x34080] ;  /* 0x03408000a20d7984 */ /* 0x000fe80000000800 */
[----:B------:R-:W1:Y:S01]  /*bb3b0*/  LDS R15, [R162+0x36080] ;  /* 0x03608000a20f7984 */ /* 0x000e620000000800 */
[----:B---3--:R-:W-:Y:S03]  /*bb3c0*/  HMMA.1688.F32.TF32 R48, R124, R188, R48 ;  /* 0x000000bc7c30723c */ /* 0x008fe60000081030 */
[----:B------:R-:W3:Y:S01]  /*bb3d0*/  LDL.LU.64 R188, [R1+0x8970] ;  /* 0x0089700001bc7983 */ /* 0x000ee20000300a00 */
[----:B------:R-:W4:Y:S02]  /*bb3e0*/  LDL.LU.64 R194, [R1+0x8968] ;  /* 0x0089680001c27983 */ /* 0x000f240000300a00 */
[----:B------:R-:W2:Y:S02]  /*bb3f0*/  LDL.LU.64 R192, [R1+0x8960] ;  /* 0x0089600001c07983 */ /* 0x000ea40000300a00 */
[----:B------:R-:W2:Y:S01]  /*bb400*/  LDL.LU.64 R198, [R1+0x8958] ;  /* 0x0089580001c67983 */ /* 0x000ea20000300a00 */
[----:B------:R-:W2:Y:S01]  /*bb410*/  LDL.LU.64 R196, [R1+0x8950] ;  /* 0x0089500001c47983 */ /* 0x000ea20000300a00 */
[----:B------:R-:W-:Y:S02]  /*bb420*/  STL [R1+0x8694], R0 ;  /* 0x0086940001007387 */ /* 0x000fe40000100800 */
[----:B------:R-:W-:Y:S02]  /*bb430*/  STL [R1+0x8690], R252 ;  /* 0x008690fc01007387 */ /* 0x000fe40000100800 */
        /* <DEDUP_REMOVED lines=8> */
[----:B------:R-:W2:Y:S01]  /*bb4c0*/  LDL.LU.64 R218, [R1+0x8908] ;  /* 0x0089080001da7983 */ /* 0x000ea20000300a00 */
[----:B------:R-:W2:Y:S01]  /*bb4d0*/  LDL.LU.64 R216, [R1+0x8900] ;  /* 0x0089000001d87983 */ /* 0x000ea20000300a00 */
[----:B------:R-:W2:Y:S02]  /*bb4e0*/  LDL R126, [R1+0x1168] ;  /* 0x00116800017e7983 */ /* 0x000ea40000100800 */
[----:B------:R-:W2:Y:S01]  /*bb4f0*/  LDL R127, [R1+0x116c] ;  /* 0x00116c00017f7983 */ /* 0x000ea20000100800 */
[C---:B-1----:R-:W-:Y:S08]  /*bb500*/  HMMA.1688.F32.TF32 R128, R12.reuse, R222, R128 ;  /* 0x000000de0c80723c */ /* 0x042ff00000081080 */
[C---:B------:R-:W-:Y:S08]  /*bb510*/  HMMA.1688.F32.TF32 R112, R12.reuse, R226, R112 ;  /* 0x000000e20c70723c */ /* 0x040ff00000081070 */
[----:B------:R-:W-:Y:S01]  /*bb520*/  HMMA.1688.F32.TF32 R132, R12, R230, R132 ;  /* 0x000000e60c84723c */ /* 0x000fe20000081084 */
[----:B------:R-:W-:-:S07]  /*bb530*/  IMAD.MOV.U32 R146, RZ, RZ, R223 ;  /* 0x000000ffff927224 */ /* 0x000fce00078e00df */
[C---:B--2---:R-:W-:Y:S01]  /*bb540*/  HMMA.1688.F32.TF32 R124, R12.reuse, R126, R108 ;  /* 0x0000007e0c7c723c */ /* 0x044fe2000008106c */
[----:B------:R-:W2:Y:S11]  /*bb550*/  LDL.64 R110, [R1+0x11c8] ;  /* 0x0011c800016e7983 */ /* 0x000eb60000100a00 */
[----:B------:R-:W-:Y:S11]  /*bb560*/  @!UPT UIADD3 URZ, URZ, URZ, URZ ;  /* 0x0000003f3f3ff290 */ /* 0x000ff6000fffe03f */
[----:B------:R-:W-:Y:S01]  /*bb570*/  STL.64 [R1+0x32e0], R124 ;  /* 0x0032e07c01007387 */ /* 0x000fe20000100a00 */
[----:B------:R1:W-:Y:S03]  /*bb580*/  STL.64 [R1+0x32e8], R126 ;  /* 0x0032e87e01007387 */ /* 0x0003e60000100a00 */
[----:B-1----:R-:W2:Y:S04]  /*bb590*/  LDL R126, [R1+0x11e8] ;  /* 0x0011e800017e7983 */ /* 0x002ea80000100800 */
[----:B------:R-:W2:Y:S01]  /*bb5a0*/  LDL R127, [R1+0x11ec] ;  /* 0x0011ec00017f7983 */ /* 0x000ea20000100800 */
[----:B------:R-:W2:Y:S02]  /*bb5b0*/  LDL.LU.64 R222, [R1+0x88f8] ;  /* 0x0088f80001de7983 */ /* 0x000ea40000300a00 */
[----:B------:R-:W-:Y:S02]  /*bb5c0*/  STL.64 [R1+0x32d0], R128 ;  /* 0x0032d08001007387 */ /* 0x000fe40000100a00 */
[----:B------:R1:W-:Y:S01]  /*bb5d0*/  STL.64 [R1+0x32d8], R130 ;  /* 0x0032d88201007387 */ /* 0x0003e20000100a00 */
[----:B------:R-:W2:Y:S04]  /*bb5e0*/  LDL.LU.64 R220, [R1+0x88f0] ;  /* 0x0088f00001dc7983 */ /* 0x000ea80000300a00 */
[----:B-1----:R-:W2:Y:S01]  /*bb5f0*/  LDL.64 R130, [R1+0x11d8] ;  /* 0x0011d80001827983 */ /* 0x002ea20000100a00 */
[----:B------:R-:W-:Y:S02]  /*bb600*/  STL [R1+0x86ac], R146 ;  /* 0x0086ac9201007387 */ /* 0x000fe40000100800 */
[----:B------:R-:W3:Y:S02]  /*bb610*/  LDL.LU.64 R226, [R1+0x88e8] ;  /* 0x0088e80001e27983 */ /* 0x000ee40000300a00 */
[----:B------:R-:W3:Y:S01]  /*bb620*/  LDL.LU.64 R224, [R1+0x88e0] ;  /* 0x0088e00001e07983 */ /* 0x000ee20000300a00 */
[----:B------:R-:W-:Y:S01]  /*bb630*/  STL.64 [R1+0x32c0], R112 ;  /* 0x0032c07001007387 */ /* 0x000fe20000100a00 */
[----:B------:R1:W-:Y:S03]  /*bb640*/  STL.64 [R1+0x32c8], R114 ;  /* 0x0032c87201007387 */ /* 0x0003e60000100a00 */
[----:B-1----:R-:W3:Y:S01]  /*bb650*/  LDL.64 R114, [R1+0x11b8] ;  /* 0x0011b80001727983 */ /* 0x002ee20000100a00 */
[----:B------:R-:W3:Y:S02]  /*bb660*/  LDL.LU.64 R230, [R1+0x88d8] ;  /* 0x0088d80001e67983 */ /* 0x000ee40000300a00 */
[----:B------:R-:W3:Y:S02]  /*bb670*/  LDL.LU.64 R228, [R1+0x88d0] ;  /* 0x0088d00001e47983 */ /* 0x000ee40000300a00 */
[----:B------:R-:W-:Y:S01]  /*bb680*/  STL.64 [R1+0x32b0], R132 ;  /* 0x0032b08401007387 */ /* 0x000fe20000100a00 */
[----:B------:R1:W-:Y:S04]  /*bb690*/  STL.64 [R1+0x32b8], R134 ;  /* 0x0032b88601007387 */ /* 0x0003e80000100a00 */
[----:B-1----:R-:W3:Y:S04]  /*bb6a0*/  LDL R134, [R1+0x11a8] ;  /* 0x0011a80001867983 */ /* 0x002ee80000100800 */
[----:B------:R-:W3:Y:S01]  /*bb6b0*/  LDL R135, [R1+0x11ac] ;  /* 0x0011ac0001877983 */ /* 0x000ee20000100800 */
[C---:B------:R-:W-:Y:S08]  /*bb6c0*/  HMMA.1688.F32.TF32 R8, R12.reuse, R234, R8 ;  /* 0x000000ea0c08723c */ /* 0x040ff00000081008 */
[C---:B------:R-:W-:Y:S08]  /*bb6d0*/  HMMA.1688.F32.TF32 R16, R12.reuse, R242, R16 ;  /* 0x000000f20c10723c */ /* 0x040ff00000081010 */
[C---:B------:R-:W-:Y:S08]  /*bb6e0*/  HMMA.1688.F32.TF32 R20, R12.reuse, R246, R20 ;  /* 0x000000f60c14723c */ /* 0x040ff00000081014 */
[----:B------:R-:W-:Y:S01]  /*bb6f0*/  HMMA.1688.F32.TF32 R24, R12, R250, R24 ;  /* 0x000000fa0c18723c */ /* 0x000fe20000081018 */
[----:B------:R-:W-:-:S07]  /*bb700*/  IMAD.MOV.U32 R146, RZ, RZ, R235 ;  /* 0x000000ffff927224 */ /* 0x000fce00078e00eb */
[C---:B--2---:R-:W-:Y:S08]  /*bb710*/  HMMA.1688.F32.TF32 R4, R12.reuse, R130, R4 ;  /* 0x000000820c04723c */ /* 0x044ff00000081004 */
[C---:B---3--:R-:W-:Y:S08]  /*bb720*/  HMMA.1688.F32.TF32 R132, R12.reuse, R134, R116 ;  /* 0x000000860c84723c */ /* 0x048ff00000081074 */
[C---:B------:R-:W-:Y:S01]  /*bb730*/  HMMA.1688.F32.TF32 R116, R12.reuse, R114, R236 ;  /* 0x000000720c74723c */ /* 0x040fe200000810ec */
[----:B------:R-:W-:Y:S11]  /*bb740*/  IMAD.MOV.U32 R147, RZ, RZ, R114 ;  /* 0x000000ffff937224 */ /* 0x000ff600078e0072 */
[----:B------:R-:W-:Y:S03]  /*bb750*/  @!UPT UIADD3 URZ, URZ, URZ, URZ ;  /* 0x0000003f3f3ff290 */ /* 0x000fe6000fffe03f */
[----:B------:R-:W-:Y:S01]  /*bb760*/  STL.64 [R1+0x32a0], R132 ;  /* 0x0032a08401007387 */ /* 0x000fe20000100a00 */
[----:B------:R-:W-:Y:S02]  /*bb770*/  STL.64 [R1+0x32a8], R134 ;  /* 0x0032a88601007387 */ /* 0x000fe40000100a00 */
[----:B------:R-:W-:Y:S05]  /*bb780*/  STL [R1+0x86a8], R147 ;  /* 0x0086a89301007387 */ /* 0x000fea0000100800 */
[----:B------:R-:W-:Y:S01]  /*bb790*/  STL.64 [R1+0x3290], R116 ;  /* 0x0032907401007387 */ /* 0x000fe20000100a00 */
[----:B------:R-:W-:Y:S01]  /*bb7a0*/  STL.64 [R1+0x3298], R118 ;  /* 0x0032987601007387 */ /* 0x000fe20000100a00 */
[----:B------:R-:W-:Y:S02]  /*bb7b0*/  STL.64 [R1+0x3280], R4 ;  /* 0x0032800401007387 */ /* 0x000fe40000100a00 */
[----:B------:R1:W-:Y:S02]  /*bb7c0*/  STL.64 [R1+0x3288], R6 ;  /* 0x0032880601007387 */ /* 0x0003e40000100a00 */
[----:B-1----:R-:W-:Y:S01]  /*bb7d0*/  HMMA.1688.F32.TF32 R4, R12, R110, R100 ;  /* 0x0000006e0c04723c */ /* 0x002fe20000081064 */
[----:B------:R-:W-:Y:S01]  /*bb7e0*/  IMAD.MOV.U32 R143, RZ, RZ, R131 ;  /* 0x000000ffff8f7224 */ /* 0x000fe200078e0083 */
[----:B------:R-:W-:-:S04]  /*bb7f0*/  MOV R142, R130 ;  /* 0x00000082008e7202 */ /* 0x000fc80000000f00 */
[----:B------:R-:W-:Y:S01]  /*bb800*/  STL [R1+0x86b4], R143 ;  /* 0x0086b48f01007387 */ /* 0x000fe20000100800 */
[----:B------:R-:W-:Y:S02]  /*bb810*/  STL [R1+0x86b0], R142 ;  /* 0x0086b08e01007387 */ /* 0x000fe40000100800 */
[----:B------:R-:W2:Y:S11]  /*bb820*/  LDL R114, [R1+0x12c8] ;  /* 0x0012c80001727983 */ /* 0x000eb60000100800 */
[----:B------:R-:W-:Y:S03]  /*bb830*/  @!UPT UIADD3 URZ, URZ, URZ, URZ ;  /* 0x0000003f3f3ff290 */ /* 0x000fe6000fffe03f */
[----:B------:R-:W-:Y:S01]  /*bb840*/  STL.64 [R1+0x3270], R4 ;  /* 0x0032700401007387 */ /* 0x000fe20000100a00 */
[----:B------:R1:W-:Y:S02]  /*bb850*/  STL.64 [R1+0x3278], R6 ;  /* 0x0032780601007387 */ /* 0x0003e40000100a00 */
[----:B------:R-:W-:Y:S02]  /*bb860*/  IMAD.MOV.U32 R147, RZ, RZ, R111 ;  /* 0x000000ffff937224 */ /* 0x000fe400078e006f */
[----:B------:R-:W2:Y:S01]  /*bb870*/  LDL R115, [R1+0x12cc] ;  /* 0x0012cc0001737983 */ /* 0x000ea20000100800 */
[----:B------:R-:W3:Y:S04]  /*bb880*/  LDL R118, [R1+0x12a8] ;  /* 0x0012a80001767983 */ /* 0x000ee80000100800 */
[----:B------:R-:W3:Y:S04]  /*bb890*/  LDL R119, [R1+0x12ac] ;  /* 0x0012ac0001777983 */ /* 0x000ee80000100800 */
[----:B------:R-:W2:Y:S04]  /*bb8a0*/  LDL R102, [R1+0x1288] ;  /* 0x0012880001667983 */ /* 0x000ea80000100800 */
[----:B------:R-:W2:Y:S04]  /*bb8b0*/  LDL R103, [R1+0x128c] ;  /* 0x00128c0001677983 */ /* 0x000ea80000100800 */
[----:B------:R-:W2:Y:S04]  /*bb8c0*/  LDL R238, [R1+0x1298] ;  /* 0x0012980001ee7983 */ /* 0x000ea80000100800 */
[----:B------:R-:W2:Y:S04]  /*bb8d0*/  LDL R239, [R1+0x129c] ;  /* 0x00129c0001ef7983 */ /* 0x000ea80000100800 */
[----:B------:R-:W2:Y:S04]  /*bb8e0*/  LDL R134, [R1+0x12b8] ;  /* 0x0012b80001867983 */ /* 0x000ea80000100800 */
[----:B------:R-:W2:Y:S04]  /*bb8f0*/  LDL R135, [R1+0x12bc] ;  /* 0x0012bc0001877983 */ /* 0x000ea80000100800 */
[----:B------:R-:W2:Y:S01]  /*bb900*/  LDL R130, [R1+0x12d8] ;  /* 0x0012d80001827983 */ /* 0x000ea20000100800 */
[----:B-1----:R-:W-:Y:S03]  /*bb910*/  HMMA.1688.F32.TF32 R4, R12, R126, R104 ;  /* 0x0000007e0c04723c */ /* 0x002fe60000081068 */
[----:B------:R-:W2:Y:S04]  /*bb920*/  LDL R131, [R1+0x12dc] ;  /* 0x0012dc0001837983 */ /* 0x000ea80000100800 */
[----:B------:R-:W2:Y:S01]  /*bb930*/  LDL.64 R110, [R1+0x12e8] ;  /* 0x0012e800016e7983 */ /* 0x000ea20000100a00 */
[----:B------:R1:W-:Y:S02]  /*bb940*/  STL [R1+0x86b8], R147 ;  /* 0x0086b89301007387 */ /* 0x0003e40000100800 */
[----:B------:R-:W2:Y:S02]  /*bb950*/  LDL R106, [R1+0x1268] ;  /* 0x00126800016a7983 */ /* 0x000ea40000100800 */
[----:B------:R-:W-:-:S02]  /*bb960*/  IMAD.MOV.U32 R142, RZ, RZ, R234 ;  /* 0x000000ffff8e7224 */ /* 0x000fc400078e00ea */
[----:B------:R-:W-:-:S09]  /*bb970*/  IMAD.MOV.U32 R143, RZ, RZ, R243 ;  /* 0x000000ffff8f7224 */ /* 0x000fd200078e00f3 */
[----:B------:R-:W-:Y:S01]  /*bb980*/  STL.64 [R1+0x3260], R4 ;  /* 0x0032600401007387 */ /* 0x000fe20000100a00 */
[----:B------:R-:W-:Y:S02]  /*bb990*/  STL.64 [R1+0x3268], R6 ;  /* 0x0032680601007387 */ /* 0x000fe40000100a00 */
[----:B------:R-:W2:Y:S02]  /*bb9a0*/  LDL R107, [R1+0x126c] ;  /* 0x00126c00016b7983 */ /* 0x000ea40000100800 */
[----:B------:R-:W2:Y:S01]  /*bb9b0*/  LDL.64 R126, [R1+0x12f8] ;  /* 0x0012f800017e7983 */ /* 0x000ea20000100a00 */
[----:B------:R-:W-:Y:S01]  /*bb9c0*/  STL.64 [R1+0x3250], R8 ;  /* 0x0032500801007387 */ /* 0x000fe20000100a00 */
[----:B------:R4:W-:Y:S02]  /*bb9d0*/  STL.64 [R1+0x3258], R10 ;  /* 0x0032580a01007387 */ /* 0x0009e40000100a00 */
[----:B------:R-:W2:Y:S02]  /*bb9e0*/  LDL.LU.64 R234, [R1+0x88c8] ;  /* 0x0088c80001ea7983 */ /* 0x000ea40000300a00 */
[----:B------:R-:W2:Y:S01]  /*bb9f0*/  LDL.LU.64 R232, [R1+0x88c0] ;  /* 0x0088c00001e87983 */ /* 0x000ea20000300a00 */
[----:B-1----:R-:W-:-:S02]  /*bba00*/  MOV R147, R242 ;  /* 0x000000f200937202 */ /* 0x002fc40000000f00 */
[----:B------:R-:W-:Y:S01]  /*bba10*/  MOV R150, R174 ;  /* 0x000000ae00967202 */ /* 0x000fe20000000f00 */
[----:B------:R-:W-:Y:S02]  /*bba20*/  IMAD.MOV.U32 R151, RZ, RZ, R175 ;  /* 0x000000ffff977224 */ /* 0x000fe400078e00af */
[----:B------:R-:W-:Y:S02]  /*bba30*/  IMAD.MOV.U32 R154, RZ, RZ, R178 ;  /* 0x000000ffff9a7224 */ /* 0x000fe400078e00b2 */
[----:B------:R-:W-:Y:S02]  /*bba40*/  IMAD.MOV.U32 R155, RZ, RZ, R179 ;  /* 0x000000ffff9b7224 */ /* 0x000fe400078e00b3 */
[----:B------:R-:W-:Y:S01]  /*bba50*/  IMAD.MOV.U32 R158, RZ, RZ, R182 ;  /* 0x000000ffff9e7224 */ /* 0x000fe200078e00b6 */
[----:B------:R-:W-:Y:S01]  /*bba60*/  MOV R159, R183 ;  /* 0x000000b7009f7202 */ /* 0x000fe20000000f00 */
[----:B------:R-:W-:Y:S04]  /*bba70*/  LDS R5, [R162+0x18100] ;  /* 0x01810000a2057984 */ /* 0x000fe80000000800 */
[----:B----4-:R-:W4:Y:S04]  /*bba80*/  LDL R10, [R1+0x1278] ;  /* 0x00127800010a7983 */ /* 0x010f280000100800 */
[----:B------:R-:W4:Y:S01]  /*bba90*/  LDL R11, [R1+0x127c] ;  /* 0x00127c00010b7983 */ /* 0x000f220000100800 */
[----:B------:R-:W-:Y:S02]  /*bbaa0*/  STL [R1+0x86c0], R146 ;  /* 0x0086c09201007387 */ /* 0x000fe40000100800 */
[----:B------:R-:W-:Y:S02]  /*bbab0*/  STL [R1+0x86bc], R142 ;  /* 0x0086bc8e01007387 */ /* 0x000fe40000100800 */
[----:B------:R-:W-:Y:S01]  /*bbac0*/  STL.64 [R1+0x3240], R16 ;  /* 0x0032401001007387 */ /* 0x000fe20000100a00 */
[----:B------:R1:W-:Y:S01]  /*bbad0*/  STL.64 [R1+0x3248], R18 ;  /* 0x0032481201007387 */ /* 0x0003e20000100a00 */
[----:B------:R-:W2:Y:S02]  /*bbae0*/  LDL.LU.64 R242, [R1+0x88b8] ;  /* 0x0088b80001f27983 */ /* 0x000ea40000300a00 */
[----:B------:R-:W2:Y:S01]  /*bbaf0*/  LDL.LU.64 R240, [R1+0x88b0] ;  /* 0x0088b00001f07983 */ /* 0x000ea20000300a00 */
[----:B------:R-:W-:Y:S01]  /*bbb00*/  LDS R7, [R162+0x1a100] ;  /* 0x01a10000a2077984 */ /* 0x000fe20000000800 */
[----:B------:R-:W-:-:S03]  /*bbb10*/  IMAD.MOV.U32 R163, RZ, RZ, R187 ;  /* 0x000000ffffa37224 */ /* 0x000fc600078e00bb */
[----:B------:R-:W-:Y:S04]  /*bbb20*/  LDS R4, [R2+0x18100] ;  /* 0x0181000002047984 */ /* 0x000fe80000000800 */
[----:B------:R-:W2:Y:S04]  /*bbb30*/  LDS R6, [R2+0x1a100] ;  /* 0x01a1000002067984 */ /* 0x000ea80000000800 */
[----:B-1----:R-:W2:Y:S04]  /*bbb40*/  LDL R18, [R1+0x1258] ;  /* 0x0012580001127983 */ /* 0x002ea80000100800 */
[----:B------:R-:W2:Y:S01]  /*bbb50*/  LDL R19, [R1+0x125c] ;  /* 0x00125c0001137983 */ /* 0x000ea20000100800 */
[----:B------:R-:W-:Y:S02]  /*bbb60*/  STL [R1+0x86c8], R143 ;  /* 0x0086c88f01007387 */ /* 0x000fe40000100800 */
[----:B------:R-:W-:Y:S02]  /*bbb70*/  STL [R1+0x86c4], R147 ;  /* 0x0086c49301007387 */ /* 0x000fe40000100800 */
[----:B------:R-:W2:Y:S01]  /*bbb80*/  LDL.LU.64 R246, [R1+0x88a8] ;  /* 0x0088a80001f67983 */ /* 0x000ea20000300a00 */
[----:B------:R-:W2:Y:S01]  /*bbb90*/  LDL.LU.64 R244, [R1+0x88a0] ;  /* 0x0088a00001f47983 */ /* 0x000ea20000300a00 */
[----:B------:R-:W-:Y:S02]  /*bbba0*/  STL.64 [R1+0x3230], R20 ;  /* 0x0032301401007387 */ /* 0x000fe40000100a00 */
[----:B------:R1:W-:Y:S02]  /*bbbb0*/  STL.64 [R1+0x3238], R22 ;  /* 0x0032381601007387 */ /* 0x0003e40000100a00 */
[----:B-1----:R-:W2:Y:S04]  /*bbbc0*/  LDL R22, [R1+0x1238] ;  /* 0x0012380001167983 */ /* 0x002ea80000100800 */
[----:B------:R-:W2:Y:S01]  /*bbbd0*/  LDL R23, [R1+0x123c] ;  /* 0x00123c0001177983 */ /* 0x000ea20000100800 */
[----:B------:R-:W2:Y:S02]  /*bbbe0*/  LDL.LU.64 R250, [R1+0x8898] ;  /* 0x0088980001fa7983 */ /* 0x000ea40000300a00 */
[----:B------:R-:W2:Y:S02]  /*bbbf0*/  LDL.LU.64 R248, [R1+0x8890] ;  /* 0x0088900001f87983 */ /* 0x000ea40000300a00 */
[----:B------:R-:W-:Y:S01]  /*bbc00*/  STL.64 [R1+0x1a70], R24 ;  /* 0x001a701801007387 */ /* 0x000fe20000100a00 */
[----:B------:R1:W-:Y:S04]  /*bbc10*/  STL.64 [R1+0x1a78], R26 ;  /* 0x001a781a01007387 */ /* 0x0003e80000100a00 */
[----:B-1----:R-:W2:Y:S04]  /*bbc20*/  LDL R26, [R1+0x1248] ;  /* 0x00124800011a7983 */ /* 0x002ea80000100800 */
[----:B------:R-:W2:Y:S01]  /*bbc30*/  LDL R27, [R1+0x124c] ;  /* 0x00124c00011b7983 */ /* 0x000ea20000100800 */
[----:B------:R-:W-:-:S02]  /*bbc40*/  IMAD.MOV.U32 R146, RZ, RZ, R166 ;  /* 0x000000ffff927224 */ /* 0x000fc400078e00a6 */
[----:B------:R-:W-:Y:S02]  /*bbc50*/  IMAD.MOV.U32 R147, RZ, RZ, R171 ;  /* 0x000000ffff937224 */ /* 0x000fe400078e00ab */
[----:B------:R-:W-:Y:S02]  /*bbc60*/  IMAD.MOV.U32 R142, RZ, RZ, R167 ;  /* 0x000000ffff8e7224 */ /* 0x000fe400078e00a7 */
[----:B------:R-:W-:Y:S01]  /*bbc70*/  IMAD.MOV.U32 R143, RZ, RZ, R170 ;  /* 0x000000ffff8f7224 */ /* 0x000fe200078e00aa */
[C---:B--2---:R-:W-:Y:S08]  /*bbc80*/  HMMA.1688.F32.TF32 R24, R12.reuse, R26, R28 ;  /* 0x0000001a0c18723c */ /* 0x044ff0000008101c */
[C---:B------:R-:W-:Y:S08]  /*bbc90*/  HMMA.1688.F32.TF32 R28, R12.reuse, R22, R32 ;  /* 0x000000160c1c723c */ /* 0x040ff00000081020 */
[C---:B----4-:R-:W-:Y:S08]  /*bbca0*/  HMMA.1688.F32.TF32 R20, R12.reuse, R10, R40 ;  /* 0x0000000a0c14723c */ /* 0x050ff00000081028 */
[C---:B------:R-:W-:Y:S01]  /*bbcb0*/  HMMA.1688.F32.TF32 R8, R12.reuse, R102, R48 ;  /* 0x000000660c08723c */ /* 0x040fe20000081030 */
[----:B------:R-:W-:Y:S01]  /*bbcc0*/  STL.64 [R1+0x3220], R24 ;  /* 0x0032201801007387 */ /* 0x000fe20000100a00 */
[----:B------:R1:W-:Y:S06]  /*bbcd0*/  STL.64 [R1+0x3228], R26 ;  /* 0x0032281a01007387 */ /* 0x0003ec0000100a00 */
[C---:B-1----:R-:W-:Y:S08]  /*bbce0*/  HMMA.1688.F32.TF32 R24, R12.reuse, R18, R36 ;  /* 0x000000120c18723c */ /* 0x042ff00000081024 */
[C---:B------:R-:W-:Y:S01]  /*bbcf0*/  HMMA.1688.F32.TF32 R16, R12.reuse, R106, R44 ;  /* 0x0000006a0c10723c */ /* 0x040fe2000008102c */
[----:B------:R-:W-:Y:S01]  /*bbd00*/  STL.64 [R1+0x3210], R28 ;  /* 0x0032101c01007387 */ /* 0x000fe20000100a00 */
[----:B------:R-:W-:Y:S11]  /*bbd10*/  STL.64 [R1+0x3218], R30 ;  /* 0x0032181e01007387 */ /* 0x000ff60000100a00 */
[----:B------:R-:W-:Y:S02]  /*bbd20*/  @!UPT UIADD3 URZ, URZ, URZ, URZ ;  /* 0x0000003f3f3ff290 */ /* 0x000fe4000fffe03f */
[----:B------:R-:W-:Y:S01]  /*bbd30*/  STL.64 [R1+0x3200], R24 ;  /* 0x0032001801007387 */ /* 0x000fe20000100a00 */
[----:B------:R-:W-:Y:S02]  /*bbd40*/  STL.64 [R1+0x3208], R26 ;  /* 0x0032081a01007387 */ /* 0x000fe40000100a00 */
[----:B------:R-:W-:Y:S02]  /*bbd50*/  STL.64 [R1+0x31f0], R20 ;  /* 0x0031f01401007387 */ /* 0x000fe40000100a00 */
[----:B------:R1:W-:Y:S03]  /*bbd60*/  STL.64 [R1+0x31f8], R22 ;  /* 0x0031f81601007387 */ /* 0x0003e60000100a00 */
[----:B------:R-:W-:Y:S01]  /*bbd70*/  STL.64 [R1+0x31e0], R16 ;  /* 0x0031e01001007387 */ /* 0x000fe20000100a00 */
[----:B------:R3:W-:Y:S02]  /*bbd80*/  STL.64 [R1+0x31e8], R18 ;  /* 0x0031e81201007387 */ /* 0x0007e40000100a00 */
[----:B------:R-:W-:Y:S02]  /*bbd90*/  STL.64 [R1+0x31d0], R8 ;  /* 0x0031d00801007387 */ /* 0x000fe40000100a00 */
[----:B------:R2:W-:Y:S01]  /*bbda0*/  STL.64 [R1+0x31d8], R10 ;  /* 0x0031d80a01007387 */ /* 0x0005e20000100a00 */
[C---:B-1----:R-:W-:Y:S08]  /*bbdb0*/  HMMA.1688.F32.TF32 R20, R12.reuse, R238, R52 ;  /* 0x000000ee0c14723c */ /* 0x042ff00000081034 */
[C---:B---3--:R-:W-:Y:S08]  /*bbdc0*/  HMMA.1688.F32.TF32 R16, R12.reuse, R118, R56 ;  /* 0x000000760c10723c */ /* 0x048ff00000081038 */
[C---:B--2---:R-:W-:Y:S07]  /*bbdd0*/  HMMA.1688.F32.TF32 R8, R12.reuse, R134, R60 ;  /* 0x000000860c08723c */ /* 0x044fee000008103c */
        /* <DEDUP_REMOVED lines=15> */
[----:B-1----:R-:W-:Y:S01]  /*bbed0*/  HMMA.1688.F32.TF32 R8, R12, R126, R76 ;  /* 0x0000007e0c08723c */ /* 0x002fe2000008104c */
[----:B------:R-:W-:-:S02]  /*bbee0*/  IMAD.MOV.U32 R138, RZ, RZ, R110 ;  /* 0x000000ffff8a7224 */ /* 0x000fc400078e006e */
[----:B------:R-:W-:-:S05]  /*bbef0*/  IMAD.MOV.U32 R139, RZ, RZ, R111 ;  /* 0x000000ffff8b7224 */ /* 0x000fca00078e006f */
[----:B------:R-:W-:Y:S01]  /*bbf00*/  STL.64 [R1+0x8780], R138 ;  /* 0x0087808a01007387 */ /* 0x000fe20000100a00 */
[----:B------:R-:W-:Y:S11]  /*bbf10*/  STL.64 [R1+0x8778], R136 ;  /* 0x0087788801007387 */ /* 0x000ff60000100a00 */
[----:B------:R-:W-:Y:S03]  /*bbf20*/  @!UPT UIADD3 URZ, URZ, URZ, URZ ;  /* 0x0000003f3f3ff290 */ /* 0x000fe6000fffe03f */
        /* <DEDUP_REMOVED lines=10> */
[----:B------:R-:W-:Y:S01]  /*bbfd0*/  STL.64 [R1+0x3140], R8 ;  /* 0x0031400801007387 */ /* 0x000fe20000100a00 */
[----:B------:R1:W-:Y:S02]  /*bbfe0*/  STL.64 [R1+0x3148], R10 ;  /* 0x0031480a01007387 */ /* 0x0003e40000100a00 */
[C---:B-1----:R-:W-:Y:S01]  /*bbff0*/  HMMA.1688.F32.TF32 R8, R12.reuse, R174, R88 ;  /* 0x000000ae0c08723c */ /* 0x042fe20000081058 */
[----:B------:R-:W-:Y:S01]  /*bc000*/  STL.64 [R1+0x87a0], R146 ;  /* 0x0087a09201007387 */ /* 0x000fe20000100a00 */
[----:B------:R-:W-:Y:S02]  /*bc010*/  STL.64 [R1+0x8798], R144 ;  /* 0x0087989001007387 */ /* 0x000fe40000100a00 */
[----:B------:R-:W-:Y:S02]  /*bc020*/  STL.64 [R1+0x8790], R142 ;  /* 0x0087908e01007387 */ /* 0x000fe40000100a00 */
[----:B------:R-:W-:Y:S11]  /*bc030*/  STL.64 [R1+0x8788], R140 ;  /* 0x0087888c01007387 */ /* 0x000ff60000100a00 */
[----:B------:R-:W-:Y:S06]  /*bc040*/  @!UPT UIADD3 URZ, URZ, URZ, URZ ;  /* 0x0000003f3f3ff290 */ /* 0x000fec000fffe03f */
[----:B------:R-:W-:Y:S01]  /*bc050*/  STL.64 [R1+0x3130], R8 ;  /* 0x0031300801007387 */ /* 0x000fe20000100a00 */
[----:B------:R1:W-:Y:S02]  /*bc060*/  STL.64 [R1+0x3138], R10 ;  /* 0x0031380a01007387 */ /* 0x0003e40000100a00 */
[C---:B-1----:R-:W-:Y:S01]  /*bc070*/  HMMA.1688.F32.TF32 R8, R12.reuse, R178, R92 ;  /* 0x000000b20c08723c */ /* 0x042fe2000008105c */
[----:B------:R-:W-:Y:S01]  /*bc080*/  STL.64 [R1+0x87b0], R150 ;  /* 0x0087b09601007387 */ /* 0x000fe20000100a00 */
[----:B------:R-:W-:Y:S11]  /*bc090*/  STL.64 [R1+0x87a8], R148 ;  /* 0x0087a89401007387 */ /* 0x000ff60000100a00 */
[----:B------:R-:W-:Y:S10]  /*bc0a0*/  @!UPT UIADD3 URZ, URZ, URZ, URZ ;  /* 0x0000003f3f3ff290 */ /* 0x000ff4000fffe03f */
        /* <DEDUP_REMOVED lines=8> */
[----:B-1----:R-:W-:Y:S01]  /*bc130*/  HMMA.1688.F32.TF32 R8, R12, R186, R120 ;  /* 0x000000ba0c08723c */ /* 0x002fe20000081078 */
[----:B------:R1:W-:Y:S01]  /*bc140*/  STL.64 [R1+0x87d0], R158 ;  /* 0x0087d09e01007387 */ /* 0x0003e20000100a00 */
[----:B------:R2:W-:Y:S02]  /*bc150*/  STL.64 [R1+0x87c8], R156 ;  /* 0x0087c89c01007387 */ /* 0x0005e40000100a00 */
        /* <DEDUP_REMOVED lines=9> */
[----:B------:R-:W-:Y:S01]  /*bc1f0*/  LOP3.LUT R143, R2, 0x20, RZ, 0x3c, !PT ;  /* 0x00000020028f7812 */ /* 0x000fe200078e3cff */
[----:B-1----:R-:W-:Y:S01]  /*bc200*/  IMAD.MOV.U32 R158, RZ, RZ, R248 ;  /* 0x000000ffff9e7224 */ /* 0x002fe200078e00f8 */
[----:B------:R-:W-:Y:S01]  /*bc210*/  MOV R159, R249 ;  /* 0x000000f9009f7202 */ /* 0x000fe20000000f00 */
[----:B------:R-:W-:Y:S04]  /*bc220*/  LDS R12, [R2+0x1c100] ;  /* 0x01c10000020c7984 */ /* 0x000fe80000000800 */
[----:B------:R-:W-:Y:S04]  /*bc230*/  LDS R13, [R143+0x1c100] ;  /* 0x01c100008f0d7984 */ /* 0x000fe80000000800 */
[----:B------:R-:W-:Y:S04]  /*bc240*/  LDS R15, [R143+0x1e100] ;  /* 0x01e100008f0f7984 */ /* 0x000fe80000000800 */
[----:B------:R-:W1:Y:S04]  /*bc250*/  LDS R14, [R2+0x1e100] ;  /* 0x01e10000020e7984 */ /* 0x000e680000000800 */
[----:B------:R3:W-:Y:S01]  /*bc260*/  STL.64 [R1+0x1c40], R8 ;  /* 0x001c400801007387 */ /* 0x0007e20000100a00 */
[----:B------:R2:W-:Y:S02]  /*bc270*/  STL.64 [R1+0x1c48], R10 ;  /* 0x001c480a01007387 */ /* 0x0005e40000100a00 */
[----:B------:R-:W4:Y:S02]  /*bc280*/  LDL R176, [R1+0xe0] ;  /* 0x0000e00001b07983 */ /* 0x000f240000100800 */
[----:B------:R-:W4:Y:S01]  /*bc290*/  LDL R177, [R1+0xe4] ;  /* 0x0000e40001b17983 */ /* 0x000f220000100800 */
[----:B------:R-:W4:Y:S01]  /*bc2a0*/  LDL.LU R232, [R1+0x888c] ;  /* 0x00888c0001e87983 */ /* 0x000f220000300800 */
[----:B------:R-:W4:Y:S02]  /*bc2b0*/  LDL.LU R233, [R1+0x8888] ;  /* 0x0088880001e97983 */ /* 0x000f240000300800 */
        /* <DEDUP_REMOVED lines=8> */
[----:B--2---:R-:W2:Y:S02]  /*bc340*/  LDL R156, [R1+0x60] ;  /* 0x00006000019c7983 */ /* 0x004ea40000100800 */
[----:B------:R-:W2:Y:S01]  /*bc350*/  LDL R157, [R1+0x64] ;  /* 0x00006400019d7983 */ /* 0x000ea20000100800 */
        /* <DEDUP_REMOVED lines=30> */
[----:B---3--:R-:W3:Y:S02]  /*bc540*/  LDL.LU R8, [R1+0xc70] ;  /* 0x000c700001087983 */ /* 0x008ee40000300800 */
        /* <DEDUP_REMOVED lines=15> */
[----:B--2---:R-:W-:-:S02]  /*bc640*/  IMAD.MOV.U32 R237, RZ, RZ, R248 ;  /* 0x000000ffffed7224 */ /* 0x004fc400078e00f8 */
[----:B----4-:R-:W-:Y:S02]  /*bc650*/  IMAD.MOV.U32 R236, RZ, RZ, R249 ;  /* 0x000000ffffec7224 */ /* 0x010fe400078e00f9 */
[----:B------:R-:W2:Y:S01]  /*bc660*/  LDL.LU R249, [R1+0x886c] ;  /* 0x00886c0001f97983 */ /* 0x000ea20000300800 */
[----:B------:R-:W4:Y:S02]  /*bc670*/  LDL.LU R248, [R1+0x8868] ;  /* 0x0088680001f87983 */ /* 0x000f240000300800 */
        /* <DEDUP_REMOVED lines=44> */
[----:B------:R-:W4:Y:S01]  /*bc940*/  LDL.64 R186, [R1+0x108] ;  /* 0x0001080001ba7983 */ /* 0x000f220000100a00 */
[----:B------:R1:W-:Y:S02]  /*bc950*/  STL.64 [R1+0x87e0], R162 ;  /* 0x0087e0a201007387 */ /* 0x0003e40000100a00 */
[----:B------:R3:W-:Y:S01]  /*bc960*/  STL.64 [R1+0x87d8], R160 ;  /* 0x0087d8a001007387 */ /* 0x0007e20000100a00 */
[----:B-1----:R-:W4:Y:S04]  /*bc970*/  LDL.64 R162, [R1+0x58] ;  /* 0x0000580001a27983 */ /* 0x002f280000100a00 */
[----:B---3--:R-:W3:Y:S01]  /*bc980*/  LDL.64 R160, [R1+0x50] ;  /* 0x0000500001a07983 */ /* 0x008ee20000100a00 */
[----:B------:R1:W-:Y:S02]  /*bc990*/  STL [R1+0x8848], R143 ;  /* 0x0088488f01007387 */ /* 0x0003e40000100800 */
[----:B------:R-:W3:Y:S01]  /*bc9a0*/  LDL.64 R140, [R1+0x10] ;  /* 0x00001000018c7983 */ /* 0x000ee20000100a00 */
[----:B-1----:R-:W3:Y:S01]  /*bc9b0*/  LDL.64 R142, [R1+0x18] ;  /* 0x00001800018e7983 */ /* 0x002ee20000100a00 */
[C---:B------:R-:W-:Y:S03]  /*bc9c0*/  HMMA.1688.F32.TF32 R236, R4.reuse, R236, R44 ;  /* 0x000000ec04ec723c */ /* 0x040fe6000008102c */
[----:B--2---:R-:W-:Y:S01]  /*bc9d0*/  STL [R1+0x84c4], R248 ;  /* 0x0084c4f801007387 */ /* 0x004fe20000100800 */
[----:B----4-:R1:W-:Y:S04]  /*bc9e0*/  STL [R1+0x84c0], R249 ;  /* 0x0084c0f901007387 */ /* 0x0103e80000100800 */
[C---:B------:R-:W-:Y:S07]  /*bc9f0*/  HMMA.1688.F32.TF32 R108, R4.reuse, R248, R108 ;  /* 0x000000f8046c723c */ /* 0x040fee000008106c */
[----:B-1----:R-:W-:Y:S01]  /*bca00*/  IMAD.MOV.U32 R249, RZ, RZ, R49 ;  /* 0x000000fffff97224 */ /* 0x002fe200078e0031 */
[----:B------:R-:W-:Y:S01]  /*bca10*/  MOV R248, R48 ;  /* 0x0000003000f87202 */ /* 0x000fe20000000f00 */
[C---:B------:R-:W-:Y:S08]  /*bca20*/  HMMA.1688.F32.TF32 R116, R4.reuse, R48, R116 ;  /* 0x000000300474723c */ /* 0x040ff00000081074 */
[C---:B------:R-:W-:Y:S01]  /*bca30*/  HMMA.1688.F32.TF32 R132, R4.reuse, R132, R52 ;  /* 0x000000840484723c */ /* 0x040fe20000081034 */
[----:B---3--:R1:W-:Y:S01]  /*bca40*/  STL.64 [R1+0x8850], R142 ;  /* 0x0088508e01007387 */ /* 0x0083e20000100a00 */
[----:B------:R-:W-:Y:S02]  /*bca50*/  STL [R1+0x84cc], R249 ;  /* 0x0084ccf901007387 */ /* 0x000fe40000100800 */
[----:B------:R-:W-:Y:S02]  /*bca60*/  STL [R1+0x84c8], R248 ;  /* 0x0084c8f801007387 */ /* 0x000fe40000100800 */
[----:B------:R-:W-:Y:S01]  /*bca70*/  STL [R1+0x84bc], R244 ;  /* 0x0084bcf401007387 */ /* 0x000fe20000100800 */
[----:B------:R-:W-:Y:S01]  /*bca80*/  STL [R1+0x84b8], R245 ;  /* 0x0084b8f501007387 */ /* 0x000fe20000100800 */
        /* <DEDUP_REMOVED lines=31> */
[----:B------:R-:W-:Y:S01]  /*bcc80*/  HMMA.1688.F32.TF32 R128, R4, R128, R56 ;  /* 0x000000800480723c */ /* 0x000fe20000081038 */
        /* <DEDUP_REMOVED lines=29> */
[----:B-1----:R-:W-:-:S02]  /*bce60*/  IMAD.MOV.U32 R142, RZ, RZ, R225 ;  /* 0x000000ffff8e7224 */ /* 0x002fc400078e00e1 */
[----:B------:R-:W4:Y:S02]  /*bce70*/  LDL.LU R225, [R1+0x885c] ;  /* 0x00885c0001e17983 */ /* 0x000f240000300800 */
[----:B------:R-:W-:Y:S02]  /*bce80*/  IMAD.MOV.U32 R143, RZ, RZ, R221 ;  /* 0x000000ffff8f7224 */ /* 0x000fe400078e00dd */
[----:B------:R-:W4:Y:S01]  /*bce90*/  LDL.LU R221, [R1+0x8858] ;  /* 0x0088580001dd7983 */ /* 0x000f220000300800 */
        /* <DEDUP_REMOVED lines=32> */
[----:B------:R-:W-:Y:S01]  /*bd0a0*/  STL [R1+0x84e8], R225 ;  /* 0x0084e8e101007387 */ /* 0x000fe20000100800 */
[----:B------:R-:W-:Y:S02]  /*bd0b0*/  STL [R1+0x84f4], R220 ;  /* 0x0084f4dc01007387 */ /* 0x000fe40000100800 */
[----:B------:R-:W-:Y:S02]  /*bd0c0*/  STL [R1+0x84f0], R221 ;  /* 0x0084f0dd01007387 */ /* 0x000fe40000100800 */
[----:B------:R-:W-:Y:S01]  /*bd0d0*/  STL [R1+0x84fc], R216 ;  /* 0x0084fcd801007387 */ /* 0x000fe20000100800 */
[----:B------:R-:W-:Y:S01]  /*bd0e0*/  STL [R1+0x84f8], R217 ;  /* 0x0084f8d901007387 */ /* 0x000fe20000100800 */
[----:B------:R-:W-:Y:S01]  /*bd0f0*/  STL [R1+0x8504], R212 ;  /* 0x008504d401007387 */ /* 0x000fe20000100800 */
[C---:B------:R-:W-:Y:S08]  /*bd100*/  HMMA.1688.F32.TF32 R64, R4.reuse, R224, R64 ;  /* 0x000000e00440723c */ /* 0x040ff00000081040 */
[C---:B------:R-:W-:Y:S01]  /*bd110*/  HMMA.1688.F32.TF32 R68, R4.reuse, R220, R68 ;  /* 0x000000dc0444723c */ /* 0x040fe20000081044 */
[----:B------:R-:W-:Y:S07]  /*bd120*/  STL [R1+0x8500], R213 ;  /* 0x008500d501007387 */ /* 0x000fee0000100800 */
[----:B------:R-:W-:Y:S01]  /*bd130*/  HMMA.1688.F32.TF32 R120, R4, R188, R120 ;  /* 0x000000bc0478723c */ /* 0x000fe20000081078 */
[----:B------:R-:W2:Y:S02]  /*bd140*/  LDL R6, [R1+0x48] ;  /* 0x0000480001067983 */ /* 0x000ea40000100800 */
[----:B------:R-:W2:Y:S01]  /*bd150*/  LDL R7, [R1+0x4c] ;  /* 0x00004c0001077983 */ /* 0x000ea20000100800 */
[----:B------:R-:W3:Y:S01]  /*bd160*/  LDL.LU.64 R142, [R1+0x8850] ;  /* 0x00885000018e7983 */ /* 0x000ee20000300a00 */
[----:B------:R1:W-:Y:S02]  /*bd170*/  STL.64 [R1+0x8840], R130 ;  /* 0x0088408201007387 */ /* 0x0003e40000100a00 */
[----:B------:R-:W-:Y:S01]  /*bd180*/  STL.64 [R1+0x8838], R128 ;  /* 0x0088388001007387 */ /* 0x000fe20000100a00 */
[----:B-1----:R-:W4:Y:S04]  /*bd190*/  LDL R130, [R1+0x38] ;  /* 0x0000380001827983 */ /* 0x002f280000100800 */
[----:B------:R-:W4:Y:S01]  /*bd1a0*/  LDL R131, [R1+0x3c] ;  /* 0x00003c0001837983 */ /* 0x000f220000100800 */
[C---:B------:R-:W-:Y:S08]  /*bd1b0*/  HMMA.1688.F32.TF32 R104, R12.reuse, R154, R104 ;  /* 0x0000009a0c68723c */ /* 0x040ff00000081068 */
[----:B---3--:R-:W-:Y:S01]  /*bd1c0*/  HMMA.1688.F32.TF32 R112, R12, R142, R112 ;  /* 0x0000008e0c70723c */ /* 0x008fe20000081070 */
[----:B------:R-:W-:-:S02]  /*bd1d0*/  MOV R245, R143 ;  /* 0x0000008f00f57202 */ /* 0x000fc40000000f00 */
[----:B------:R-:W3:Y:S01]  /*bd1e0*/  LDL.LU R143, [R1+0x8848] ;  /* 0x00884800018f7983 */ /* 0x000ee20000300800 */
[----:B------:R-:W-:Y:S01]  /*bd1f0*/  IMAD.MOV.U32 R244, RZ, RZ, R142 ;  /* 0x000000fffff47224 */ /* 0x000fe200078e008e */
[----:B------:R-:W-:Y:S01]  /*bd200*/  MOV R249, R146 ;  /* 0x0000009200f97202 */ /* 0x000fe20000000f00 */
[----:B------:R-:W-:Y:S02]  /*bd210*/  IMAD.MOV.U32 R248, RZ, RZ, R147 ;  /* 0x000000fffff87224 */ /* 0x000fe400078e0093 */
[----:B--2---:R-:W-:Y:S01]  /*bd220*/  HMMA.1688.F32.TF32 R236, R12, R6, R236 ;  /* 0x000000060cec723c */ /* 0x004fe200000810ec */
        /* <DEDUP_REMOVED lines=10> */
[----:B------:R-:W-:-:S02]  /*bd2d0*/  IMAD.MOV.U32 R228, RZ, RZ, R138 ;  /* 0x000000ffffe47224 */ /* 0x000fc400078e008a */
[----:B------:R-:W-:-:S05]  /*bd2e0*/  IMAD.MOV.U32 R229, RZ, RZ, R139 ;  /* 0x000000ffffe57224 */ /* 0x000fca00078e008b */
[C---:B------:R-:W-:Y:S08]  /*bd2f0*/  HMMA.1688.F32.TF32 R28, R12.reuse, R166, R28 ;  /* 0x000000a60c1c723c */ /* 0x040ff0000008101c */
[----:B------:R-:W-:Y:S01]  /*bd300*/  HMMA.1688.F32.TF32 R32, R12, R170, R32 ;  /* 0x000000aa0c20723c */ /* 0x000fe20000081020 */
[----:B------:R-:W-:Y:S01]  /*bd310*/  IMAD.MOV.U32 R224, RZ, RZ, R170 ;  /* 0x000000ffffe07224 */ /* 0x000fe200078e00aa */
[----:B------:R1:W-:Y:S01]  /*bd320*/  STL.64 [R1+0x8830], R114 ;  /* 0x0088307201007387 */ /* 0x0003e20000100a00 */
[----:B------:R-:W-:Y:S01]  /*bd330*/  STL.64 [R1+0x8828], R112 ;  /* 0x0088287001007387 */ /* 0x000fe20000100a00 */
[----:B------:R-:W-:-:S04]  /*bd340*/  MOV R225, R171 ;  /* 0x000000ab00e17202 */ /* 0x000fc80000000f00 */
[----:B------:R-:W-:Y:S01]  /*bd350*/  HMMA.1688.F32.TF32 R36, R12, R174, R36 ;  /* 0x000000ae0c24723c */ /* 0x000fe20000081024 */
[----:B------:R-:W-:Y:S02]  /*bd360*/  IMAD.MOV.U32 R220, RZ, RZ, R174 ;  /* 0x000000ffffdc7224 */ /* 0x000fe400078e00ae */
[----:B------:R-:W-:-:S05]  /*bd370*/  IMAD.MOV.U32 R221, RZ, RZ, R175 ;  /* 0x000000ffffdd7224 */ /* 0x000fca00078e00af */
[C---:B------:R-:W-:Y:S08]  /*bd380*/  HMMA.1688.F32.TF32 R40, R12.reuse, R178, R40 ;  /* 0x000000b20c28723c */ /* 0x040ff00000081028 */
[----:B------:R-:W-:Y:S01]  /*bd390*/  HMMA.1688.F32.TF32 R44, R12, R182, R44 ;  /* 0x000000b60c2c723c */ /* 0x000fe2000008102c */
[----:B------:R-:W-:Y:S02]  /*bd3a0*/  IMAD.MOV.U32 R216, RZ, RZ, R182 ;  /* 0x000000ffffd87224 */ /* 0x000fe400078e00b6 */
[----:B------:R-:W-:-:S05]  /*bd3b0*/  IMAD.MOV.U32 R217, RZ, RZ, R183 ;  /* 0x000000ffffd97224 */ /* 0x000fca00078e00b7 */
[C---:B------:R-:W-:Y:S01]  /*bd3c0*/  HMMA.1688.F32.TF32 R48, R12.reuse, R186, R48 ;  /* 0x000000ba0c30723c */ /* 0x040fe20000081030 */
[----:B------:R-:W-:Y:S01]  /*bd3d0*/  MOV R212, R186 ;  /* 0x000000ba00d47202 */ /* 0x000fe20000000f00 */
[----:B-1----:R-:W2:Y:S04]  /*bd3e0*/  LDL R114, [R1+0x28] ;  /* 0x0000280001727983 */ /* 0x002ea80000100800 */
[----:B------:R-:W2:Y:S01]  /*bd3f0*/  LDL R115, [R1+0x2c] ;  /* 0x00002c0001737983 */ /* 0x000ea20000100800 */
[----:B------:R-:W-:Y:S02]  /*bd400*/  STL.64 [R1+0x8820], R106 ;  /* 0x0088206a01007387 */ /* 0x000fe40000100a00 */
[----:B------:R-:W-:Y:S02]  /*bd410*/  STL.64 [R1+0x8818], R104 ;  /* 0x0088186801007387 */ /* 0x000fe40000100a00 */
[----:B------:R-:W-:Y:S01]  /*bd420*/  STL.64 [R1+0x8510], R246 ;  /* 0x008510f601007387 */ /* 0x000fe20000100a00 */
[----:B------:R1:W-:Y:S01]  /*bd430*/  STL.64 [R1+0x8508], R244 ;  /* 0x008508f401007387 */ /* 0x0003e20000100a00 */
[----:B------:R-:W-:Y:S02]  /*bd440*/  STL.64 [R1+0x8520], R250 ;  /* 0x008520fa01007387 */ /* 0x000fe40000100a00 */
[----:B------:R1:W-:Y:S02]  /*bd450*/  STL.64 [R1+0x8518], R248 ;  /* 0x008518f801007387 */ /* 0x0003e40000100a00 */
[----:B------:R-:W-:Y:S01]  /*bd460*/  IMAD.MOV.U32 R213, RZ, RZ, R187 ;  /* 0x000000ffffd57224 */ /* 0x000fe200078e00bb */
[----:B------:R-:W2:Y:S04]  /*bd470*/  LDL R172, [R1+0x3d0] ;  /* 0x0003d00001ac7983 */ /* 0x000ea80000100800 */
        /* <DEDUP_REMOVED lines=38> */
[----:B-1----:R-:W2:Y:S04]  /*bd6e0*/  LDL R244, [R1+0x330] ;  /* 0x0003300001f47983 */ /* 0x002ea80000100800 */
[----:B------:R-:W2:Y:S04]  /*bd6f0*/  LDL R245, [R1+0x334] ;  /* 0x0003340001f57983 */ /* 0x000ea80000100800 */
[----:B------:R-:W2:Y:S04]  /*bd700*/  LDL R246, [R1+0x338] ;  /* 0x0003380001f67983 */ /* 0x000ea80000100800 */
[----:B------:R-:W2:Y:S04]  /*bd710*/  LDL R247, [R1+0x33c] ;  /* 0x00033c0001f77983 */ /* 0x000ea80000100800 */
[----:B------:R-:W2:Y:S04]  /*bd720*/  LDL R248, [R1+0x320] ;  /* 0x0003200001f87983 */ /* 0x000ea80000100800 */
[----:B------:R-:W2:Y:S04]  /*bd730*/  LDL R249, [R1+0x324] ;  /* 0x0003240001f97983 */ /* 0x000ea80000100800 */
[----:B------:R-:W2:Y:S04]  /*bd740*/  LDL R250, [R1+0x328] ;  /* 0x0003280001fa7983 */ /* 0x000ea80000100800 */
[----:B------:R-:W2:Y:S01]  /*bd750*/  LDL R251, [R1+0x32c] ;  /* 0x00032c0001fb7983 */ /* 0x000ea20000100800 */
        /* <DEDUP_REMOVED lines=8> */
[----:B------:R-:W-:Y:S04]  /*bd7e0*/  LDS R124, [R2+0x20100] ;  /* 0x02010000027c7984 */ /* 0x000fe80000000800 */
[----:B------:R-:W-:Y:S04]  /*bd7f0*/  LDS R126, [R2+0x22100] ;  /* 0x02210000027e7984 */ /* 0x000fe80000000800 */
[----:B---3--:R-:W-:Y:S04]  /*bd800*/  LDS R125, [R143+0x20100] ;  /* 0x020100008f7d7984 */ /* 0x008fe80000000800 */
[----:B------:R1:W3:Y:S04]  /*bd810*/  LDS R127, [R143+0x22100] ;  /* 0x022100008f7f7984 */ /* 0x0002e80000000800 */
[----:B-1----:R-:W3:Y:S01]  /*bd820*/  LDL R143, [R1+0x39c] ;  /* 0x00039c00018f7983 */ /* 0x002ee20000100800 */
[----:B------:R1:W-:Y:S02]  /*bd830*/  STL.64 [R1+0x8530], R242 ;  /* 0x008530f201007387 */ /* 0x0003e40000100a00 */
[----:B------:R4:W-:Y:S01]  /*bd840*/  STL.64 [R1+0x8528], R240 ;  /* 0x008528f001007387 */ /* 0x0009e20000100a00 */
[----:B-1----:R-:W3:Y:S04]  /*bd850*/  LDL R242, [R1+0x318] ;  /* 0x0003180001f27983 */ /* 0x002ee80000100800 */
[----:B----4-:R-:W4:Y:S04]  /*bd860*/  LDL R240, [R1+0x310] ;  /* 0x0003100001f07983 */ /* 0x010f280000100800 */
[----:B------:R-:W4:Y:S04]  /*bd870*/  LDL R241, [R1+0x314] ;  /* 0x0003140001f17983 */ /* 0x000f280000100800 */
[----:B------:R-:W3:Y:S01]  /*bd880*/  LDL R243, [R1+0x31c] ;  /* 0x00031c0001f37983 */ /* 0x000ee20000100800 */
[----:B------:R1:W-:Y:S02]  /*bd890*/  STL.64 [R1+0x8540], R234 ;  /* 0x008540ea01007387 */ /* 0x0003e40000100a00 */
[----:B------:R1:W-:Y:S02]  /*bd8a0*/  STL.64 [R1+0x8538], R232 ;  /* 0x008538e801007387 */ /* 0x0003e40000100a00 */
[----:B-1----:R-:W3:Y:S04]  /*bd8b0*/  LDL R234, [R1+0x308] ;  /* 0x0003080001ea7983 */ /* 0x002ee80000100800 */
[----:B------:R-:W3:Y:S04]  /*bd8c0*/  LDL R232, [R1+0x300] ;  /* 0x0003000001e87983 */ /* 0x000ee80000100800 */
[----:B------:R-:W3:Y:S04]  /*bd8d0*/  LDL R233, [R1+0x304] ;  /* 0x0003040001e97983 */ /* 0x000ee80000100800 */
        /* <DEDUP_REMOVED lines=14> */
[----:B------:R2:W-:Y:S01]  /*bd9c0*/  STL.64 [R1+0x8568], R220 ;  /* 0x008568dc01007387 */ /* 0x0005e20000100a00 */
[----:B-1----:R-:W3:Y:S04]  /*bd9d0*/  LDL R222, [R1+0x2d8] ;  /* 0x0002d80001de7983 */ /* 0x002ee80000100800 */
[----:B--2---:R-:W2:Y:S04]  /*bd9e0*/  LDL R220, [R1+0x2d0] ;  /* 0x0002d00001dc7983 */ /* 0x004ea80000100800 */
[----:B------:R-:W2:Y:S04]  /*bd9f0*/  LDL R221, [R1+0x2d4] ;  /* 0x0002d40001dd7983 */ /* 0x000ea80000100800 */
[----:B------:R-:W2:Y:S01]  /*bda00*/  LDL R223, [R1+0x2dc] ;  /* 0x0002dc0001df7983 */ /* 0x000ea20000100800 */
[----:B------:R1:W-:Y:S02]  /*bda10*/  STL.64 [R1+0x8580], R218 ;  /* 0x008580da01007387 */ /* 0x0003e40000100a00 */
[----:B------:R1:W-:Y:S02]  /*bda20*/  STL.64 [R1+0x8578], R216 ;  /* 0x008578d801007387 */ /* 0x0003e40000100a00 */
[----:B-1----:R-:W2:Y:S04]  /*bda30*/  LDL R218, [R1+0x2c8] ;  /* 0x0002c80001da7983 */ /* 0x002ea80000100800 */
[----:B------:R-:W2:Y:S04]  /*bda40*/  LDL R216, [R1+0x2c0] ;  /* 0x0002c00001d87983 */ /* 0x000ea80000100800 */
        /* <DEDUP_REMOVED lines=8> */
[----:B------:R-:W-:Y:S02]  /*bdad0*/  STL.64 [R1+0x85a0], R210 ;  /* 0x0085a0d201007387 */ /* 0x000fe40000100a00 */
[----:B------:R-:W-:Y:S02]  /*bdae0*/  STL.64 [R1+0x8598], R208 ;  /* 0x008598d001007387 */ /* 0x000fe40000100a00 */
[----:B------:R1:W-:Y:S01]  /*bdaf0*/  STL.64 [R1+0x85b0], R206 ;  /* 0x0085b0ce01007387 */ /* 0x0003e20000100a00 */
[----:B------:R1:W-:Y:S04]  /*bdb00*/  STL.64 [R1+0x85a8], R204 ;  /* 0x0085a8cc01007387 */ /* 0x0003e80000100a00 */
[----:B-1----:R-:W2:Y:S04]  /*bdb10*/  LDL R206, [R1+0x2a8] ;  /* 0x0002a80001ce7983 */ /* 0x002ea80000100800 */
[----:B------:R-:W2:Y:S04]  /*bdb20*/  LDL R204, [R1+0x2a0] ;  /* 0x0002a00001cc7983 */ /* 0x000ea80000100800 */
[----:B------:R-:W2:Y:S04]  /*bdb30*/  LDL R205, [R1+0x2a4] ;  /* 0x0002a40001cd7983 */ /* 0x000ea80000100800 */
[----:B------:R-:W2:Y:S01]  /*bdb40*/  LDL R207, [R1+0x2ac] ;  /* 0x0002ac0001cf7983 */ /* 0x000ea20000100800 */
[----:B------:R1:W-:Y:S02]  /*bdb50*/  STL.64 [R1+0x85c0], R202 ;  /* 0x0085c0ca01007387 */ /* 0x0003e40000100a00 */
[----:B------:R1:W-:Y:S02]  /*bdb60*/  STL.64 [R1+0x85b8], R200 ;  /* 0x0085b8c801007387 */ /* 0x0003e40000100a00 */
[----:B------:R-:W3:Y:S01]  /*bdb70*/  LDL R128, [R1+0x1f0] ;  /* 0x0001f00001807983 */ /* 0x000ee20000100800 */
[----:B------:R-:W3:Y:S01]  /*bdb80*/  LDL R129, [R1+0x1f4] ;  /* 0x0001f40001817983 */ /* 0x000ee20000100800 */
[C---:B------:R-:W-:Y:S08]  /*bdb90*/  HMMA.1688.F32.TF32 R100, R12.reuse, R158, R100 ;  /* 0x0000009e0c64723c */ /* 0x040ff00000081064 */
[C---:B------:R-:W-:Y:S01]  /*bdba0*/  HMMA.1688.F32.TF32 R88, R12.reuse, R202, R88 ;  /* 0x000000ca0c58723c */ /* 0x040fe20000081058 */
        /* <DEDUP_REMOVED lines=9> */
[----:B------:R-:W2:Y:S01]  /*bdc40*/  LDL R157, [R1+0x244] ;  /* 0x00024400019d7983 */ /* 0x000ea20000100800 */
[----:B------:R-:W2:Y:S02]  /*bdc50*/  LDL R158, [R1+0x248] ;  /* 0x00024800019e7983 */ /* 0x000ea40000100800 */
[----:B------:R-:W2:Y:S01]  /*bdc60*/  LDL R159, [R1+0x24c] ;  /* 0x00024c00019f7983 */ /* 0x000ea20000100800 */
[----:B------:R-:W2:Y:S04]  /*bdc70*/  LDL R160, [R1+0x220] ;  /* 0x0002200001a07983 */ /* 0x000ea80000100800 */
[----:B------:R-:W2:Y:S04]  /*bdc80*/  LDL R161, [R1+0x224] ;  /* 0x0002240001a17983 */ /* 0x000ea80000100800 */
[----:B------:R-:W2:Y:S04]  /*bdc90*/  LDL R162, [R1+0x228] ;  /* 0x0002280001a27983 */ /* 0x000ea80000100800 */
[----:B------:R-:W2:Y:S04]  /*bdca0*/  LDL R163, [R1+0x22c] ;  /* 0x00022c0001a37983 */ /* 0x000ea80000100800 */
[----:B------:R-:W2:Y:S04]  /*bdcb0*/  LDL R112, [R1+0x200] ;  /* 0x0002000001707983 */ /* 0x000ea80000100800 */
[----:B------:R-:W2:Y:S01]  /*bdcc0*/  LDL R113, [R1+0x204] ;  /* 0x0002040001717983 */ /* 0x000ea20000100800 */
[----:B------:R1:W-:Y:S01]  /*bdcd0*/  STL.64 [R1+0x85d0], R198 ;  /* 0x0085d0c601007387 */ /* 0x0003e20000100a00 */
[C---:B------:R-:W-:Y:S01]  /*bdce0*/  HMMA.1688.F32.TF32 R92, R12.reuse, R198, R92 ;  /* 0x000000c60c5c723c */ /* 0x040fe2000008105c */
[----:B------:R1:W-:Y:S07]  /*bdcf0*/  STL.64 [R1+0x85c8], R196 ;  /* 0x0085c8c401007387 */ /* 0x0003ee0000100a00 */
[C---:B------:R-:W-:Y:S08]  /*bdd00*/  HMMA.1688.F32.TF32 R80, R12.reuse, R210, R80 ;  /* 0x000000d20c50723c */ /* 0x040ff00000081050 */
[C---:B------:R-:W-:Y:S08]  /*bdd10*/  HMMA.1688.F32.TF32 R96, R12.reuse, R194, R96 ;  /* 0x000000c20c60723c */ /* 0x040ff00000081060 */
[C---:B------:R-:W-:Y:S08]  /*bdd20*/  HMMA.1688.F32.TF32 R120, R12.reuse, R190, R120 ;  /* 0x000000be0c78723c */ /* 0x040ff00000081078 */
[C---:B------:R-:W-:Y:S01]  /*bdd30*/  HMMA.1688.F32.TF32 R132, R12.reuse, R114, R132 ;  /* 0x000000720c84723c */ /* 0x040fe20000081084 */
[----:B------:R-:W-:Y:S01]  /*bdd40*/  LOP3.LUT R211, R2, 0x20, RZ, 0x3c, !PT ;  /* 0x0000002002d37812 */ /* 0x000fe200078e3cff */
[----:B-1----:R-:W2:Y:S04]  /*bdd50*/  LDL R198, [R1+0x1e8] ;  /* 0x0001e80001c67983 */ /* 0x002ea80000100800 */
[----:B------:R-:W2:Y:S04]  /*bdd60*/  LDL R196, [R1+0x1e0] ;  /* 0x0001e00001c47983 */ /* 0x000ea80000100800 */
[----:B------:R-:W2:Y:S04]  /*bdd70*/  LDL R197, [R1+0x1e4] ;  /* 0x0001e40001c57983 */ /* 0x000ea80000100800 */
[----:B------:R-:W2:Y:S01]  /*bdd80*/  LDL R199, [R1+0x1ec] ;  /* 0x0001ec0001c77983 */ /* 0x000ea20000100800 */
[----:B------:R1:W-:Y:S02]  /*bdd90*/  STL.64 [R1+0x85e0], R194 ;  /* 0x0085e0c201007387 */ /* 0x0003e40000100a00 */
[----:B------:R1:W-:Y:S02]  /*bdda0*/  STL.64 [R1+0x85d8], R192 ;  /* 0x0085d8c001007387 */ /* 0x0003e40000100a00 */
[----:B------:R-:W2:Y:S01]  /*bddb0*/  LDL R104, [R1+0x260] ;  /* 0x0002600001687983 */ /* 0x000ea20000100800 */
[----:B------:R-:W2:Y:S01]  /*bddc0*/  LDL R105, [R1+0x264] ;  /* 0x0002640001697983 */ /* 0x000ea20000100800 */
[----:B------:R-:W-:Y:S01]  /*bddd0*/  HMMA.1688.F32.TF32 R116, R12, R130, R116 ;  /* 0x000000820c74723c */ /* 0x000fe20000081074 */
[----:B------:R-:W-:Y:S04]  /*bdde0*/  LDS R13, [R211+0x24100] ;  /* 0x02410000d30d7984 */ /* 0x000fe80000000800 */
[----:B------:R-:W-:Y:S01]  /*bddf0*/  LDS R15, [R211+0x26100] ;  /* 0x02610000d30f7984 */ /* 0x000fe20000000800 */
[----:B------:R-:W-:Y:S04]  /*bde00*/  LDS R12, [R2+0x24100] ;  /* 0x02410000020c7984 */ /* 0x000fe80000000800 */
[----:B------:R-:W2:Y:S04]  /*bde10*/  LDS R14, [R2+0x26100] ;  /* 0x02610000020e7984 */ /* 0x000ea80000000800 */
        /* <DEDUP_REMOVED lines=10> */
[----:B------:R1:W-:Y:S02]  /*bdec0*/  STL [R1+0x87e8], R211 ;  /* 0x0087e8d301007387 */ /* 0x0003e40000100800 */
[----:B------:R-:W2:Y:S02]  /*bded0*/  LDL R208, [R1+0x230] ;  /* 0x0002300001d07983 */ /* 0x000ea40000100800 */
[----:B------:R-:W2:Y:S01]  /*bdee0*/  LDL R209, [R1+0x234] ;  /* 0x0002340001d17983 */ /* 0x000ea20000100800 */
[----:B------:R-:W2:Y:S04]  /*bdef0*/  LDL R210, [R1+0x238] ;  /* 0x0002380001d27983 */ /* 0x000ea80000100800 */
[----:B-1----:R-:W2:Y:S01]  /*bdf00*/  LDL R211, [R1+0x23c] ;  /* 0x00023c0001d37983 */ /* 0x002ea20000100800 */
[----:B------:R-:W2:Y:S01]  /*bdf10*/  LDL.LU.64 R130, [R1+0x8840] ;  /* 0x0088400001827983 */ /* 0x000ea20000300a00 */
[C---:B---3--:R-:W-:Y:S02]  /*bdf20*/  HMMA.1688.F32.TF32 R108, R124.reuse, R128, R108 ;  /* 0x000000807c6c723c */ /* 0x048fe4000008106c */
[----:B------:R-:W2:Y:S01]  /*bdf30*/  LDL.LU.64 R128, [R1+0x8838] ;  /* 0x0088380001807983 */ /* 0x000ea20000300a00 */
[----:B------:R-:W3:Y:S05]  /*bdf40*/  LDL.LU.64 R114, [R1+0x8830] ;  /* 0x0088300001727983 */ /* 0x000eea0000300a00 */
[C---:B--2---:R-:W-:Y:S01]  /*bdf50*/  HMMA.1688.F32.TF32 R128, R124.reuse, R112, R128 ;  /* 0x000000707c80723c */ /* 0x044fe20000081080 */
[----:B------:R-:W3:Y:S11]  /*bdf60*/  LDL.LU.64 R112, [R1+0x8828] ;  /* 0x0088280001707983 */ /* 0x000ef60000300a00 */
[----:B------:R-:W-:Y:S11]  /*bdf70*/  @!UPT UIADD3 URZ, URZ, URZ, URZ ;  /* 0x0000003f3f3ff290 */ /* 0x000ff6000fffe03f */
[----:B------:R-:W-:Y:S01]  /*bdf80*/  STL.64 [R1+0x8810], R130 ;  /* 0x0088108201007387 */ /* 0x000fe20000100a00 */
[----:B------:R1:W-:Y:S03]  /*bdf90*/  STL.64 [R1+0x8808], R128 ;  /* 0x0088088001007387 */ /* 0x0003e60000100a00 */
[----:B-1----:R-:W3:Y:S04]  /*bdfa0*/  LDL R128, [R1+0x210] ;  /* 0x0002100001807983 */ /* 0x002ee80000100800 */
[----:B------:R-:W3:Y:S01]  /*bdfb0*/  LDL R129, [R1+0x214] ;  /* 0x0002140001817983 */ /* 0x000ee20000100800 */
[C---:B------:R-:W-:Y:S08]  /*bdfc0*/  HMMA.1688.F32.TF32 R100, R124.reuse, R104, R100 ;  /* 0x000000687c64723c */ /* 0x040ff00000081064 */
        /* <DEDUP_REMOVED lines=49> */
[C---:B------:R-:W-:Y:S01]  /*be2e0*/  HMMA.1688.F32.TF32 R4, R12.reuse, R154, R4 ;  /* 0x0000009a0c04723c */ /* 0x040fe20000081004 */
[----:B------:R-:W-:Y:S07]  /*be2f0*/  LDS R124, [R2+0x28100] ;  /* 0x02810000027c7984 */ /* 0x000fee0000000800 */
[C---:B---3--:R-:W-:Y:S01]  /*be300*/  HMMA.1688.F32.TF32 R128, R12.reuse, R114, R128 ;  /* 0x000000720c80723c */ /* 0x048fe20000081080 */
[----:B------:R-:W3:Y:S01]  /*be310*/  LDL.LU.64 R114, [R1+0x8800] ;  /* 0x0088000001727983 */ /* 0x000ee20000300a00 */
[----:B------:R-:W3:Y:S06]  /*be320*/  LDL.LU.64 R112, [R1+0x87f8] ;  /* 0x0087f80001707983 */ /* 0x000eec0000300a00 */
[C---:B---3--:R-:W-:Y:S01]  /*be330*/  HMMA.1688.F32.TF32 R112, R12.reuse, R210, R112 ;  /* 0x000000d20c70723c */ /* 0x048fe20000081070 */
[----:B------:R-:W3:Y:S07]  /*be340*/  LDL.LU.64 R210, [R1+0x87f0] ;  /* 0x0087f00001d27983 */ /* 0x000eee0000300a00 */
[C---:B---3--:R-:W-:Y:S01]  /*be350*/  HMMA.1688.F32.TF32 R132, R12.reuse, R210, R132 ;  /* 0x000000d20c84723c */ /* 0x048fe20000081084 */
[----:B------:R-:W3:Y:S01]  /*be360*/  LDL.LU R211, [R1+0x87e8] ;  /* 0x0087e80001d37983 */ /* 0x000ee20000300800 */
[----:B------:R-:W4:Y:S02]  /*be370*/  LDL.LU.64 R162, [R1+0x87e0] ;  /* 0x0087e00001a27983 */ /* 0x000f240000300a00 */
[----:B------:R-:W4:Y:S02]  /*be380*/  LDL.LU.64 R160, [R1+0x87d8] ;  /* 0x0087d80001a07983 */ /* 0x000f240000300a00 */
[----:B------:R-:W4:Y:S01]  /*be390*/  LDL.LU.64 R158, [R1+0x87d0] ;  /* 0x0087d000019e7983 */ /* 0x000f220000300a00 */
[----:B------:R-:W4:Y:S01]  /*be3a0*/  LDL.LU.64 R156, [R1+0x87c8] ;  /* 0x0087c800019c7983 */ /* 0x000f220000300a00 */
[----:B------:R-:W4:Y:S02]  /*be3b0*/  LDL.LU.64 R154, [R1+0x87c0] ;  /* 0x0087c000019a7983 */ /* 0x000f240000300a00 */
[----:B------:R-:W4:Y:S02]  /*be3c0*/  LDL.LU.64 R152, [R1+0x87b8] ;  /* 0x0087b80001987983 */ /* 0x000f240000300a00 */
[----:B------:R-:W4:Y:S01]  /*be3d0*/  LDL R180, [R1+0x400] ;  /* 0x0004000001b47983 */ /* 0x000f220000100800 */
[----:B------:R-:W4:Y:S04]  /*be3e0*/  LDL R181, [R1+0x404] ;  /* 0x0004040001b57983 */ /* 0x000f280000100800 */
[----:B------:R-:W4:Y:S04]  /*be3f0*/  LDL R176, [R1+0x3f0] ;  /* 0x0003f00001b07983 */ /* 0x000f280000100800 */
[----:B------:R-:W4:Y:S01]  /*be400*/  LDL R177, [R1+0x3f4] ;  /* 0x0003f40001b17983 */ /* 0x000f220000100800 */
[C---:B--2---:R-:W-:Y:S01]  /*be410*/  HMMA.1688.F32.TF32 R100, R12.reuse, R126, R100 ;  /* 0x0000007e0c64723c */ /* 0x044fe20000081064 */
[----:B------:R-:W-:Y:S07]  /*be420*/  LDS R126, [R2+0x2a100] ;  /* 0x02a10000027e7984 */ /* 0x000fee0000000800 */
        /* <DEDUP_REMOVED lines=72> */
[C---:B------:R-:W-:Y:S01]  /*be8b0*/  HMMA.1688.F32.TF32 R76, R12.reuse, R150, R76 ;  /* 0x000000960c4c723c */ /* 0x040fe2000008104c */
[----:B------:R-:W4:Y:S02]  /*be8c0*/  LDL.LU.64 R150, [R1+0x87b0] ;  /* 0x0087b00001967983 */ /* 0x000f240000300a00 */
[----:B------:R-:W4:Y:S05]  /*be8d0*/  LDL.LU.64 R148, [R1+0x87a8] ;  /* 0x0087a80001947983 */ /* 0x000f2a0000300a00 */
[C---:B------:R-:W-:Y:S01]  /*be8e0*/  HMMA.1688.F32.TF32 R80, R12.reuse, R146, R80 ;  /* 0x000000920c50723c */ /* 0x040fe20000081050 */
[----:B------:R-:W4:Y:S01]  /*be8f0*/  LDL.LU.64 R146, [R1+0x87a0] ;  /* 0x0087a00001927983 */ /* 0x000f220000300a00 */
[----:B------:R-:W4:Y:S06]  /*be900*/  LDL.LU.64 R144, [R1+0x8798] ;  /* 0x0087980001907983 */ /* 0x000f2c0000300a00 */
[C---:B------:R-:W-:Y:S01]  /*be910*/  HMMA.1688.F32.TF32 R84, R12.reuse, R142, R84 ;  /* 0x0000008e0c54723c */ /* 0x040fe20000081054 */
[----:B------:R-:W4:Y:S01]  /*be920*/  LDL.LU.64 R142, [R1+0x8790] ;  /* 0x00879000018e7983 */ /* 0x000f220000300a00 */
[----:B------:R-:W4:Y:S06]  /*be930*/  LDL.LU.64 R140, [R1+0x8788] ;  /* 0x00878800018c7983 */ /* 0x000f2c0000300a00 */
        /* <DEDUP_REMOVED lines=10> */
[----:B------:R-:W4:Y:S07]  /*be9e0*/  LDL.LU.64 R174, [R1+0x8750] ;  /* 0x0087500001ae7983 */ /* 0x000f2e0000300a00 */
[C---:B------:R-:W-:Y:S08]  /*be9f0*/  HMMA.1688.F32.TF32 R64, R12.reuse, R178, R64 ;  /* 0x000000b20c40723c */ /* 0x040ff00000081040 */
[C---:B------:R-:W-:Y:S08]  /*bea00*/  HMMA.1688.F32.TF32 R68, R12.reuse, R182, R68 ;  /* 0x000000b60c44723c */ /* 0x040ff00000081044 */
[----:B------:R-:W-:Y:S01]  /*bea10*/  HMMA.1688.F32.TF32 R72, R12, R186, R72 ;  /* 0x000000ba0c48723c */ /* 0x000fe20000081048 */
[----:B------:R-:W4:Y:S04]  /*bea20*/  LDL.LU.64 R172, [R1+0x8748] ;  /* 0x0087480001ac7983 */ /* 0x000f280000300a00 */
[----:B------:R-:W-:Y:S04]  /*bea30*/  LDS R12, [R2+0x2c100] ;  /* 0x02c10000020c7984 */ /* 0x000fe80000000800 */
[----:B------:R-:W-:Y:S04]  /*bea40*/  LDS R14, [R2+0x2e100] ;  /* 0x02e10000020e7984 */ /* 0x000fe80000000800 */
[----:B---3--:R-:W-:Y:S04]  /*bea50*/  LDS R125, [R211+0x28100] ;  /* 0x02810000d37d7984 */ /* 0x008fe80000000800 */
[----:B------:R-:W4:Y:S04]  /*bea60*/  LDS R127, [R211+0x2a100] ;  /* 0x02a10000d37f7984 */ /* 0x000f280000000800 */
[----:B------:R-:W-:Y:S04]  /*bea70*/  LDS R13, [R211+0x2c100] ;  /* 0x02c10000d30d7984 */ /* 0x000fe80000000800 */
[----:B------:R-:W1:Y:S04]  /*bea80*/  LDS R15, [R211+0x2e100] ;  /* 0x02e10000d30f7984 */ /* 0x000e680000000800 */
[----:B------:R3:W-:Y:S01]  /*bea90*/  STL [R1+0x86ec], R211 ;  /* 0x0086ecd301007387 */ /* 0x0007e20000100800 */
[----:B------:R-:W2:Y:S02]  /*beaa0*/  LDL R208, [R1+0x420] ;  /* 0x0004200001d07983 */ /* 0x000ea40000100800 */
[----:B------:R-:W2:Y:S02]  /*beab0*/  LDL R209, [R1+0x424] ;  /* 0x0004240001d17983 */ /* 0x000ea40000100800 */
[----:B------:R-:W2:Y:S01]  /*beac0*/  LDL R210, [R1+0x428] ;  /* 0x0004280001d27983 */ /* 0x000ea20000100800 */
[----:B---3--:R-:W2:Y:S01]  /*bead0*/  LDL R211, [R1+0x42c] ;  /* 0x00042c0001d37983 */ /* 0x008ea20000100800 */
[----:B------:R-:W3:Y:S01]  /*beae0*/  LDL.LU.64 R178, [R1+0x8740] ;  /* 0x0087400001b27983 */ /* 0x000ee20000300a00 */
[C---:B----4-:R-:W-:Y:S08]  /*beaf0*/  HMMA.1688.F32.TF32 R128, R124.reuse, R180, R128 ;  /* 0x000000b47c80723c */ /* 0x050ff00000081080 */
[C---:B------:R-:W-:Y:S01]  /*beb00*/  HMMA.1688.F32.TF32 R108, R124.reuse, R176, R108 ;  /* 0x000000b07c6c723c */ /* 0x040fe2000008106c */
[----:B------:R-:W4:Y:S01]  /*beb10*/  LDL.LU.64 R176, [R1+0x8738] ;  /* 0x0087380001b07983 */ /* 0x000f220000300a00 */
[----:B------:R-:W2:Y:S02]  /*beb20*/  LDL.LU.64 R182, [R1+0x8730] ;  /* 0x0087300001b67983 */ /* 0x000ea40000300a00 */
[----:B------:R-:W2:Y:S11]  /*beb30*/  LDL.LU.64 R180, [R1+0x8728] ;  /* 0x0087280001b47983 */ /* 0x000eb60000300a00 */
[----:B------:R-:W-:Y:S01]  /*beb40*/  STL.64 [R1+0x8710], R130 ;  /* 0x0087108201007387 */ /* 0x000fe20000100a00 */
[----:B------:R1:W-:Y:S03]  /*beb50*/  STL.64 [R1+0x8708], R128 ;  /* 0x0087088001007387 */ /* 0x0003e60000100a00 */
[----:B-1----:R-:W2:Y:S04]  /*beb60*/  LDL R128, [R1+0x410] ;  /* 0x0004100001807983 */ /* 0x002ea80000100800 */
[----:B------:R-:W2:Y:S01]  /*beb70*/  LDL R129, [R1+0x414] ;  /* 0x0004140001817983 */ /* 0x000ea20000100800 */
[C---:B------:R-:W-:Y:S08]  /*beb80*/  HMMA.1688.F32.TF32 R116, R124.reuse, R184, R116 ;  /* 0x000000b87c74723c */ /* 0x040ff00000081074 */
[C---:B--2---:R-:W-:Y:S11]  /*beb90*/  HMMA.1688.F32.TF32 R112, R124.reuse, R128, R112 ;  /* 0x000000807c70723c */ /* 0x044ff60000081070 */
[----:B------:R-:W-:Y:S11]  /*beba0*/  @!UPT UIADD3 URZ, URZ, URZ, URZ ;  /* 0x0000003f3f3ff290 */ /* 0x000ff6000fffe03f */
[----:B------:R-:W-:Y:S01]  /*bebb0*/  @!UPT UIADD3 URZ, URZ, URZ, URZ ;  /* 0x0000003f3f3ff290 */ /* 0x000fe2000fffe03f */
[----:B------:R1:W-:Y:S01]  /*bebc0*/  STL.64 [R1+0x8700], R114 ;  /* 0x0087007201007387 */ /* 0x0003e20000100a00 */
[----:B------:R-:W-:Y:S02]  /*bebd0*/  STL.64 [R1+0x86f8], R112 ;  /* 0x0086f87001007387 */ /* 0x000fe40000100a00 */
[----:B------:R-:W2:Y:S02]  /*bebe0*/  LDL R130, [R1+0x3f8] ;  /* 0x0003f80001827983 */ /* 0x000ea40000100800 */
[----:B------:R-:W2:Y:S01]  /*bebf0*/  LDL R131, [R1+0x3fc] ;  /* 0x0003fc0001837983 */ /* 0x000ea20000100800 */
[----:B-1----:R-:W3:Y:S04]  /*bec00*/  LDL R114, [R1+0x408] ;  /* 0x0004080001727983 */ /* 0x002ee80000100800 */
[----:B------:R-:W3:Y:S01]  /*bec10*/  LDL R115, [R1+0x40c] ;  /* 0x00040c0001737983 */ /* 0x000ee20000100800 */
[----:B------:R1:W-:Y:S03]  /*bec20*/  STL.64 [R1+0x86f0], R210 ;  /* 0x0086f0d201007387 */ /* 0x0003e60000100a00 */
[----:B-1----:R-:W3:Y:S01]  /*bec30*/  LDL.64 R210, [R1+0x418] ;  /* 0x0004180001d27983 */ /* 0x002ee20000100a00 */
        /* <DEDUP_REMOVED lines=29> */
[----:B--2---:R-:W-:Y:S08]  /*bee10*/  HMMA.1688.F32.TF32 R108, R12, R130, R108 ;  /* 0x000000820c6c723c */ /* 0x004ff0000008106c */
[----:B---3--:R-:W-:Y:S01]  /*bee20*/  HMMA.1688.F32.TF32 R52, R124, R184, R52 ;  /* 0x000000b87c34723c */ /* 0x008fe20000081034 */
[----:B------:R-:W2:Y:S01]  /*bee30*/  LDL R126, [R1+0x438] ;  /* 0x00043800017e7983 */ /* 0x000ea20000100800 */
        /* <DEDUP_REMOVED lines=14> */
[----:B---3--:R-:W-:Y:S01]  /*bef20*/  HMMA.1688.F32.TF32 R128, R12, R114, R128 ;  /* 0x000000720c80723c */ /* 0x008fe20000081080 */
[----:B------:R-:W3:Y:S01]  /*bef30*/  LDL.LU.64 R114, [R1+0x8700] ;  /* 0x0087000001727983 */ /* 0x000ee20000300a00 */
[----:B------:R-:W3:Y:S02]  /*bef40*/  LDL.LU.64 R112, [R1+0x86f8] ;  /* 0x0086f80001707983 */ /* 0x000ee40000300a00 */
[----:B------:R-:W-:-:S02]  /*bef50*/  IMAD.MOV.U32 R127, RZ, RZ, R3 ;  /* 0x000000ffff7f7224 */ /* 0x000fc400078e0003 */
[----:B------:R-:W-:Y:S02]  /*bef60*/  IMAD.MOV.U32 R3, RZ, RZ, R211 ;  /* 0x000000ffff037224 */ /* 0x000fe400078e00d3 */
[C---:B---3--:R-:W-:Y:S01]  /*bef70*/  HMMA.1688.F32.TF32 R112, R12.reuse, R210, R112 ;  /* 0x000000d20c70723c */ /* 0x048fe20000081070 */
[----:B------:R-:W3:Y:S07]  /*bef80*/  LDL.LU.64 R210, [R1+0x86f0] ;  /* 0x0086f00001d27983 */ /* 0x000eee0000300a00 */
[C---:B--2---:R-:W-:Y:S01]  /*bef90*/  HMMA.1688.F32.TF32 R116, R12.reuse, R126, R116 ;  /* 0x0000007e0c74723c */ /* 0x044fe20000081074 */
[----:B------:R-:W-:Y:S07]  /*befa0*/  LDS R126, [R2+0x32100] ;  /* 0x03210000027e7984 */ /* 0x000fee0000000800 */
[----:B---3--:R-:W-:Y:S01]  /*befb0*/  HMMA.1688.F32.TF32 R132, R12, R210, R132 ;  /* 0x000000d20c84723c */ /* 0x008fe20000081084 */
[----:B------:R-:W2:Y:S11]  /*befc0*/  LDL.LU R211, [R1+0x86ec] ;  /* 0x0086ec0001d37983 */ /* 0x000eb60000300800 */
[----:B------:R-:W-:Y:S11]  /*befd0*/  @!UPT UIADD3 URZ, URZ, URZ, URZ ;  /* 0x0000003f3f3ff290 */ /* 0x000ff6000fffe03f */
        /* <DEDUP_REMOVED lines=26> */
[----:B------:R1:W-:Y:S02]  /*bf180*/  STL.64 [R1+0x8380], R170 ;  /* 0x008380aa01007387 */ /* 0x0003e40000100a00 */
[----:B------:R3:W-:Y:S02]  /*bf190*/  STL.64 [R1+0x8378], R168 ;  /* 0x008378a801007387 */ /* 0x0007e40000100a00 */
[----:B-1----:R-:W-:Y:S01]  /*bf1a0*/  IMAD.MOV.U32 R170, RZ, RZ, R162 ;  /* 0x000000ffffaa7224 */ /* 0x002fe200078e00a2 */
[----:B---3--:R-:W3:Y:S04]  /*bf1b0*/  LDL R168, [R1+0x1350] ;  /* 0x0013500001a87983 */ /* 0x008ee80000100800 */
[----:B------:R-:W3:Y:S01]  /*bf1c0*/  LDL R169, [R1+0x1354] ;  /* 0x0013540001a97983 */ /* 0x000ee20000100800 */
[----:B------:R-:W4:Y:S01]  /*bf1d0*/  LDL.LU R162, [R1+0x86e8] ;  /* 0x0086e80001a27983 */ /* 0x000f220000300800 */
[----:B------:R-:W-:-:S02]  /*bf1e0*/  MOV R171, R163 ;  /* 0x000000a300ab7202 */ /* 0x000fc40000000f00 */
[----:B------:R-:W4:Y:S01]  /*bf1f0*/  LDL.LU R163, [R1+0x86e4] ;  /* 0x0086e40001a37983 */ /* 0x000f220000300800 */
[----:B------:R1:W-:Y:S02]  /*bf200*/  STL.64 [R1+0x8390], R166 ;  /* 0x008390a601007387 */ /* 0x0003e40000100a00 */
[----:B------:R1:W-:Y:S02]  /*bf210*/  STL.64 [R1+0x8388], R164 ;  /* 0x008388a401007387 */ /* 0x0003e40000100a00 */
[----:B-1----:R-:W-:Y:S01]  /*bf220*/  IMAD.MOV.U32 R166, RZ, RZ, R158 ;  /* 0x000000ffffa67224 */ /* 0x002fe200078e009e */
[----:B------:R-:W3:Y:S04]  /*bf230*/  LDL R164, [R1+0x1340] ;  /* 0x0013400001a47983 */ /* 0x000ee80000100800 */
[----:B------:R-:W3:Y:S01]  /*bf240*/  LDL R165, [R1+0x1344] ;  /* 0x0013440001a57983 */ /* 0x000ee20000100800 */
[----:B------:R-:W3:Y:S02]  /*bf250*/  LDL.LU R158, [R1+0x86e0] ;  /* 0x0086e000019e7983 */ /* 0x000ee40000300800 */
[----:B------:R-:W-:-:S02]  /*bf260*/  IMAD.MOV.U32 R167, RZ, RZ, R159 ;  /* 0x000000ffffa77224 */ /* 0x000fc400078e009f */
[----:B------:R-:W3:Y:S04]  /*bf270*/  LDL.LU R159, [R1+0x86dc] ;  /* 0x0086dc00019f7983 */ /* 0x000ee80000300800 */
[----:B--2---:R-:W-:Y:S04]  /*bf280*/  LDS R125, [R211+0x30100] ;  /* 0x03010000d37d7984 */ /* 0x004fe80000000800 */
[----:B------:R-:W1:Y:S04]  /*bf290*/  LDS R127, [R211+0x32100] ;  /* 0x03210000d37f7984 */ /* 0x000e680000000800 */
[----:B----4-:R2:W-:Y:S01]  /*bf2a0*/  STL.64 [R1+0x83a0], R162 ;  /* 0x0083a0a201007387 */ /* 0x0105e20000100a00 */
[----:B------:R-:W-:Y:S01]  /*bf2b0*/  HMMA.1688.F32.TF32 R76, R12, R162, R76 ;  /* 0x000000a20c4c723c */ /* 0x000fe2000008104c */
[----:B------:R4:W-:Y:S06]  /*bf2c0*/  STL.64 [R1+0x8398], R160 ;  /* 0x008398a001007387 */ /* 0x0009ec0000100a00 */
[----:B--2---:R-:W-:-:S02]  /*bf2d0*/  IMAD.MOV.U32 R162, RZ, RZ, R154 ;  /* 0x000000ffffa27224 */ /* 0x004fc400078e009a */
[----:B------:R-:W-:Y:S01]  /*bf2e0*/  IMAD.MOV.U32 R163, RZ, RZ, R155 ;  /* 0x000000ffffa37224 */ /* 0x000fe200078e009b */
[----:B----4-:R-:W2:Y:S04]  /*bf2f0*/  LDL R160, [R1+0x1330] ;  /* 0x0013300001a07983 */ /* 0x010ea80000100800 */
[----:B------:R-:W2:Y:S01]  /*bf300*/  LDL R161, [R1+0x1334] ;  /* 0x0013340001a17983 */ /* 0x000ea20000100800 */
[----:B------:R-:W4:Y:S02]  /*bf310*/  LDL.LU R154, [R1+0x86d8] ;  /* 0x0086d800019a7983 */ /* 0x000f240000300800 */
[----:B------:R-:W4:Y:S01]  /*bf320*/  LDL.LU R155, [R1+0x86d4] ;  /* 0x0086d400019b7983 */ /* 0x000f220000300800 */
[----:B---3--:R3:W-:Y:S01]  /*bf330*/  STL.64 [R1+0x83b0], R158 ;  /* 0x0083b09e01007387 */ /* 0x0087e20000100a00 */
[C---:B------:R-:W-:Y:S01]  /*bf340*/  HMMA.1688.F32.TF32 R80, R12.reuse, R158, R80 ;  /* 0x0000009e0c50723c */ /* 0x040fe20000081050 */
[----:B------:R1:W-:Y:S06]  /*bf350*/  STL.64 [R1+0x83a8], R156 ;  /* 0x0083a89c01007387 */ /* 0x0003ec0000100a00 */
[----:B---3--:R-:W-:Y:S01]  /*bf360*/  MOV R158, R150 ;  /* 0x00000096009e7202 */ /* 0x008fe20000000f00 */
[----:B------:R-:W-:Y:S01]  /*bf370*/  IMAD.MOV.U32 R159, RZ, RZ, R151 ;  /* 0x000000ffff9f7224 */ /* 0x000fe200078e0097 */
[----:B-1----:R-:W3:Y:S04]  /*bf380*/  LDL R156, [R1+0x1320] ;  /* 0x00132000019c7983 */ /* 0x002ee80000100800 */
[----:B------:R-:W3:Y:S01]  /*bf390*/  LDL R157, [R1+0x1324] ;  /* 0x00132400019d7983 */ /* 0x000ee20000100800 */
[----:B------:R-:W2:Y:S02]  /*bf3a0*/  LDL.LU R150, [R1+0x86d0] ;  /* 0x0086d00001967983 */ /* 0x000ea40000300800 */
[----:B------:R-:W2:Y:S01]  /*bf3b0*/  LDL.LU R151, [R1+0x86cc] ;  /* 0x0086cc0001977983 */ /* 0x000ea20000300800 */
[----:B----4-:R1:W-:Y:S01]  /*bf3c0*/  STL.64 [R1+0x83c0], R154 ;  /* 0x0083c09a01007387 */ /* 0x0103e20000100a00 */
[----:B------:R-:W-:Y:S01]  /*bf3d0*/  HMMA.1688.F32.TF32 R84, R12, R154, R84 ;  /* 0x0000009a0c54723c */ /* 0x000fe20000081054 */
[----:B------:R4:W-:Y:S06]  /*bf3e0*/  STL.64 [R1+0x83b8], R152 ;  /* 0x0083b89801007387 */ /* 0x0009ec0000100a00 */
[----:B-1----:R-:W-:-:S02]  /*bf3f0*/  IMAD.MOV.U32 R154, RZ, RZ, R143 ;  /* 0x000000ffff9a7224 */ /* 0x002fc400078e008f */
[----:B------:R-:W-:Y:S01]  /*bf400*/  IMAD.MOV.U32 R155, RZ, RZ, R147 ;  /* 0x000000ffff9b7224 */ /* 0x000fe200078e0093 */
[----:B----4-:R-:W4:Y:S04]  /*bf410*/  LDL R152, [R1+0x1310] ;  /* 0x0013100001987983 */ /* 0x010f280000100800 */
[----:B------:R-:W4:Y:S01]  /*bf420*/  LDL R153, [R1+0x1314] ;  /* 0x0013140001997983 */ /* 0x000f220000100800 */
[----:B------:R-:W3:Y:S02]  /*bf430*/  LDL.LU R143, [R1+0x86c8] ;  /* 0x0086c800018f7983 */ /* 0x000ee40000300800 */
[----:B------:R-:W3:Y:S01]  /*bf440*/  LDL.LU R147, [R1+0x86c4] ;  /* 0x0086c40001937983 */ /* 0x000ee20000300800 */
[----:B--2---:R1:W-:Y:S01]  /*bf450*/  STL.64 [R1+0x83d0], R150 ;  /* 0x0083d09601007387 */ /* 0x0043e20000100a00 */
[----:B------:R-:W-:Y:S01]  /*bf460*/  HMMA.1688.F32.TF32 R88, R12, R150, R88 ;  /* 0x000000960c58723c */ /* 0x000fe20000081058 */
[----:B------:R2:W-:Y:S06]  /*bf470*/  STL.64 [R1+0x83c8], R148 ;  /* 0x0083c89401007387 */ /* 0x0005ec0000100a00 */
[----:B-1----:R-:W-:Y:S01]  /*bf480*/  IMAD.MOV.U32 R150, RZ, RZ, R146 ;  /* 0x000000ffff967224 */ /* 0x002fe200078e0092 */
[----:B------:R-:W-:Y:S01]  /*bf490*/  MOV R151, R142 ;  /* 0x0000008e00977202 */ /* 0x000fe20000000f00 */
[----:B--2---:R-:W2:Y:S04]  /*bf4a0*/  LDL R148, [R1+0x1300] ;  /* 0x0013000001947983 */ /* 0x004ea80000100800 */
[----:B------:R-:W2:Y:S01]  /*bf4b0*/  LDL R149, [R1+0x1304] ;  /* 0x0013040001957983 */ /* 0x000ea20000100800 */
[----:B------:R-:W2:Y:S02]  /*bf4c0*/  LDL.LU R146, [R1+0x86c0] ;  /* 0x0086c00001927983 */ /* 0x000ea40000300800 */
[----:B------:R-:W4:Y:S02]  /*bf4d0*/  LDL.LU R142, [R1+0x86bc] ;  /* 0x0086bc00018e7983 */ /* 0x000f240000300800 */
[----:B------:R-:W4:Y:S01]  /*bf4e0*/  LDL R244, [R1+0x11f0] ;  /* 0x0011f00001f47983 */ /* 0x000f220000100800 */
[----:B------:R-:W4:Y:S01]  /*bf4f0*/  LDL R245, [R1+0x11f4] ;  /* 0x0011f40001f57983 */ /* 0x000f220000100800 */
[----:B---3--:R-:W-:-:S03]  /*bf500*/  IMAD.MOV.U32 R246, RZ, RZ, R147 ;  /* 0x000000fffff67224 */ /* 0x008fc600078e0093 */
[----:B------:R-:W3:Y:S01]  /*bf510*/  LDL.LU R147, [R1+0x86b8] ;  /* 0x0086b80001937983 */ /* 0x000ee20000300800 */
[----:B------:R-:W-:Y:S02]  /*bf520*/  IMAD.MOV.U32 R247, RZ, RZ, R143 ;  /* 0x000000fffff77224 */ /* 0x000fe400078e008f */
[----:B------:R-:W3:Y:S02]  /*bf530*/  LDL.LU R143, [R1+0x86b4] ;  /* 0x0086b400018f7983 */ /* 0x000ee40000300800 */
[----:B------:R-:W3:Y:S01]  /*bf540*/  LDL R248, [R1+0x1200] ;  /* 0x0012000001f87983 */ /* 0x000ee20000100800 */
[----:B------:R-:W3:Y:S01]  /*bf550*/  LDL R249, [R1+0x1204] ;  /* 0x0012040001f97983 */ /* 0x000ee20000100800 */
[----:B--2---:R-:W-:Y:S02]  /*bf560*/  IMAD.MOV.U32 R251, RZ, RZ, R146 ;  /* 0x000000fffffb7224 */ /* 0x004fe400078e0092 */
[----:B----4-:R-:W-:Y:S02]  /*bf570*/  IMAD.MOV.U32 R250, RZ, RZ, R142 ;  /* 0x000000fffffa7224 */ /* 0x010fe400078e008e */
[----:B------:R-:W2:Y:S01]  /*bf580*/  LDL.LU R142, [R1+0x86b0] ;  /* 0x0086b000018e7983 */ /* 0x000ea20000300800 */
[----:B------:R-:W4:Y:S02]  /*bf590*/  LDL.LU R146, [R1+0x86ac] ;  /* 0x0086ac0001927983 */ /* 0x000f240000300800 */
[----:B------:R-:W2:Y:S02]  /*bf5a0*/  LDL R240, [R1+0x11c0] ;  /* 0x0011c00001f07983 */ /* 0x000ea40000100800 */
[----:B------:R-:W2:Y:S01]  /*bf5b0*/  LDL R241, [R1+0x11c4] ;  /* 0x0011c40001f17983 */ /* 0x000ea20000100800 */
[----:B------:R-:W2:Y:S01]  /*bf5c0*/  LDL R242, [R1+0x11c8] ;  /* 0x0011c80001f27983 */ /* 0x000ea20000100800 */
[----:B---3--:R-:W-:-:S03]  /*bf5d0*/  MOV R243, R147 ;  /* 0x0000009300f37202 */ /* 0x008fc60000000f00 */
[----:B------:R-:W3:Y:S01]  /*bf5e0*/  LDL.LU R147, [R1+0x86a8] ;  /* 0x0086a80001937983 */ /* 0x000ee20000300800 */
[----:B------:R-:W3:Y:S02]  /*bf5f0*/  LDL R224, [R1+0x1170] ;  /* 0x0011700001e07983 */ /* 0x000ee40000100800 */
[----:B------:R-:W3:Y:S02]  /*bf600*/  LDL R225, [R1+0x1174] ;  /* 0x0011740001e17983 */ /* 0x000ee40000100800 */
[----:B------:R-:W3:Y:S02]  /*bf610*/  LDL R226, [R1+0x1178] ;  /* 0x0011780001e27983 */ /* 0x000ee40000100800 */
[----:B------:R-:W-:Y:S02]  /*bf620*/  IMAD.MOV.U32 R235, RZ, RZ, R143 ;  /* 0x000000ffffeb7224 */ /* 0x000fe400078e008f */
[----:B----4-:R-:W-:Y:S02]  /*bf630*/  IMAD.MOV.U32 R227, RZ, RZ, R146 ;  /* 0x000000ffffe37224 */ /* 0x010fe400078e0092 */
[----:B------:R-:W4:Y:S01]  /*bf640*/  LDL.LU R146, [R1+0x86a4] ;  /* 0x0086a40001927983 */ /* 0x000f220000300800 */
[----:B------:R-:W4:Y:S02]  /*bf650*/  LDL R220, [R1+0x1160] ;  /* 0x0011600001dc7983 */ /* 0x000f240000100800 */
[----:B------:R-:W4:Y:S02]  /*bf660*/  LDL R221, [R1+0x1164] ;  /* 0x0011640001dd7983 */ /* 0x000f240000100800 */
[----:B------:R-:W4:Y:S01]  /*bf670*/  LDL R222, [R1+0x1168] ;  /* 0x0011680001de7983 */ /* 0x000f220000100800 */
[----:B------:R-:W4:Y:S04]  /*bf680*/  LDL R223, [R1+0x116c] ;  /* 0x00116c0001df7983 */ /* 0x000f280000100800 */
[----:B------:R-:W4:Y:S04]  /*bf690*/  LDL R228, [R1+0x11b0] ;  /* 0x0011b00001e47983 */ /* 0x000f280000100800 */
[----:B------:R-:W4:Y:S01]  /*bf6a0*/  LDL R229, [R1+0x11b4] ;  /* 0x0011b40001e57983 */ /* 0x000f220000100800 */
[----:B--2---:R-:W-:-:S02]  /*bf6b0*/  IMAD.MOV.U32 R234, RZ, RZ, R142 ;  /* 0x000000ffffea7224 */ /* 0x004fc400078e008e */
[----:B---3--:R-:W-:Y:S02]  /*bf6c0*/  IMAD.MOV.U32 R230, RZ, RZ, R147 ;  /* 0x000000ffffe67224 */ /* 0x008fe400078e0093 */
[----:B------:R-:W4:Y:S01]  /*bf6d0*/  LDL.LU R147, [R1+0x86a0] ;  /* 0x0086a00001937983 */ /* 0x000f220000300800 */
[----:B------:R-:W2:Y:S02]  /*bf6e0*/  LDL R231, [R1+0x11bc] ;  /* 0x0011bc0001e77983 */ /* 0x000ea40000100800 */
[----:B------:R-:W3:Y:S02]  /*bf6f0*/  LDL R232, [R1+0x11d0] ;  /* 0x0011d00001e87983 */ /* 0x000ee40000100800 */
[----:B------:R-:W3:Y:S01]  /*bf700*/  LDL R233, [R1+0x11d4] ;  /* 0x0011d40001e97983 */ /* 0x000ee20000100800 */
[----:B------:R-:W2:Y:S01]  /*bf710*/  LDL.LU R142, [R1+0x869c] ;  /* 0x00869c00018e7983 */ /* 0x000ea20000300800 */
[----:B------:R-:W2:Y:S03]  /*bf720*/  LDL.LU R143, [R1+0x8698] ;  /* 0x00869800018f7983 */ /* 0x000ea60000300800 */
[----:B----4-:R1:W-:Y:S01]  /*bf730*/  STL.64 [R1+0x83e0], R146 ;  /* 0x0083e09201007387 */ /* 0x0103e20000100a00 */
[C---:B------:R-:W-:Y:S01]  /*bf740*/  HMMA.1688.F32.TF32 R92, R12.reuse, R146, R92 ;  /* 0x000000920c5c723c */ /* 0x040fe2000008105c */
[----:B------:R4:W-:Y:S07]  /*bf750*/  STL.64 [R1+0x83d8], R144 ;  /* 0x0083d89001007387 */ /* 0x0009ee0000100a00 */
[----:B--2---:R-:W-:Y:S01]  /*bf760*/  HMMA.1688.F32.TF32 R96, R12, R142, R96 ;  /* 0x0000008e0c60723c */ /* 0x004fe20000081060 */
[----:B-1----:R-:W-:Y:S01]  /*bf770*/  MOV R146, R0 ;  /* 0x0000000000927202 */ /* 0x002fe20000000f00 */
[----:B------:R-:W-:Y:S01]  /*bf780*/  IMAD.MOV.U32 R147, RZ, RZ, R252 ;  /* 0x000000ffff937224 */ /* 0x000fe200078e00fc */
[----:B----4-:R-:W2:Y:S04]  /*bf790*/  LDL R144, [R1+0x12f0] ;  /* 0x0012f00001907983 */ /* 0x010ea80000100800 */
[----:B------:R-:W2:Y:S01]  /*bf7a0*/  LDL R145, [R1+0x12f4] ;  /* 0x0012f40001917983 */ /* 0x000ea20000100800 */
[----:B------:R-:W4:Y:S02]  /*bf7b0*/  LDL.LU R0, [R1+0x8694] ;  /* 0x0086940001007983 */ /* 0x000f240000300800 */
[----:B------:R-:W2:Y:S02]  /*bf7c0*/  LDL.LU R252, [R1+0x8690] ;  /* 0x0086900001fc7983 */ /* 0x000ea40000300800 */
[----:B------:R1:W-:Y:S01]  /*bf7d0*/  STL.64 [R1+0x83f0], R142 ;  /* 0x0083f08e01007387 */ /* 0x0003e20000100a00 */
[----:B------:R3:W-:Y:S01]  /*bf7e0*/  STL.64 [R1+0x83e8], R140 ;  /* 0x0083e88c01007387 */ /* 0x0007e20000100a00 */
[----:B-1----:R-:W-:-:S03]  /*bf7f0*/  IMAD.MOV.U32 R142, RZ, RZ, R138 ;  /* 0x000000ffff8e7224 */ /* 0x002fc600078e008a */
[----:B---3--:R-:W3:Y:S04]  /*bf800*/  LDL R140, [R1+0x12e0] ;  /* 0x0012e000018c7983 */ /* 0x008ee80000100800 */
[----:B------:R-:W3:Y:S01]  /*bf810*/  LDL R141, [R1+0x12e4] ;  /* 0x0012e400018d7983 */ /* 0x000ee20000100800 */
[----:B------:R-:W2:Y:S02]  /*bf820*/  LDL.LU R138, [R1+0x868c] ;  /* 0x00868c00018a7983 */ /* 0x000ea40000300800 */
[----:B------:R-:W-:Y:S02]  /*bf830*/  IMAD.MOV.U32 R143, RZ, RZ, R139 ;  /* 0x000000ffff8f7224 */ /* 0x000fe400078e008b */
[----:B------:R-:W2:Y:S01]  /*bf840*/  LDL.LU R139, [R1+0x8688] ;  /* 0x00868800018b7983 */ /* 0x000ea20000300800 */
[----:B------:R-:W3:Y:S02]  /*bf850*/  LDL R132, [R1+0x1190] ;  /* 0x0011900001847983 */ /* 0x000ee40000100800 */
[----:B------:R-:W3:Y:S02]  /*bf860*/  LDL R133, [R1+0x1194] ;  /* 0x0011940001857983 */ /* 0x000ee40000100800 */
        /* <DEDUP_REMOVED lines=12> */
[----:B------:R-:W4:Y:S04]  /*bf930*/  LDL.64 R236, [R1+0x11a0] ;  /* 0x0011a00001ec7983 */ /* 0x000f280000100a00 */
        /* <DEDUP_REMOVED lines=16> */
[----:B--2---:R1:W-:Y:S01]  /*bfa40*/  STL.64 [R1+0x8400], R138 ;  /* 0x0084008a01007387 */ /* 0x0043e20000100a00 */
[----:B------:R-:W-:Y:S01]  /*bfa50*/  STL.64 [R1+0x83f8], R136 ;  /* 0x0083f88801007387 */ /* 0x000fe20000100a00 */
[----:B---3--:R-:W-:Y:S01]  /*bfa60*/  HMMA.1688.F32.TF32 R112, R124, R132, R112 ;  /* 0x000000847c70723c */ /* 0x008fe20000081070 */
[----:B------:R-:W4:Y:S01]  /*bfa70*/  LDL.LU.64 R134, [R1+0x8680] ;  /* 0x0086800001867983 */ /* 0x000f220000300a00 */
[----:B------:R-:W4:Y:S01]  /*bfa80*/  LDL.LU.64 R132, [R1+0x8678] ;  /* 0x0086780001847983 */ /* 0x000f220000300a00 */
[----:B------:R-:W2:Y:S05]  /*bfa90*/  LDL.LU.64 R118, [R1+0x8670] ;  /* 0x0086700001767983 */ /* 0x000eaa0000300a00 */
[C---:B------:R-:W-:Y:S08]  /*bfaa0*/  HMMA.1688.F32.TF32 R104, R12.reuse, R202, R104 ;  /* 0x000000ca0c68723c */ /* 0x040ff00000081068 */
[----:B------:R-:W-:Y:S08]  /*bfab0*/  HMMA.1688.F32.TF32 R20, R12, R218, R20 ;  /* 0x000000da0c14723c */ /* 0x000ff00000081014 */
[----:B----4-:R-:W-:Y:S01]  /*bfac0*/  HMMA.1688.F32.TF32 R132, R124, R116, R132 ;  /* 0x000000747c84723c */ /* 0x010fe20000081084 */
[----:B------:R-:W2:Y:S01]  /*bfad0*/  LDL.LU.64 R116, [R1+0x8668] ;  /* 0x0086680001747983 */ /* 0x000ea20000300a00 */
[----:B------:R-:W-:Y:S01]  /*bfae0*/  IMAD.MOV.U32 R204, RZ, RZ, R252 ;  /* 0x000000ffffcc7224 */ /* 0x000fe200078e00fc */
[----:B------:R-:W-:Y:S01]  /*bfaf0*/  MOV R205, R0 ;  /* 0x0000000000cd7202 */ /* 0x000fe20000000f00 */
[----:B------:R-:W-:-:S02]  /*bfb00*/  IMAD.MOV.U32 R252, RZ, RZ, R236 ;  /* 0x000000fffffc7224 */ /* 0x000fc400078e00ec */
[----:B------:R-:W-:Y:S01]  /*bfb10*/  IMAD.MOV.U32 R0, RZ, RZ, R237 ;  /* 0x000000ffff007224 */ /* 0x000fe200078e00ed */
[----:B------:R-:W3:Y:S01]  /*bfb20*/  LDL.LU.64 R238, [R1+0x8660] ;  /* 0x0086600001ee7983 */ /* 0x000ee20000300a00 */
[C---:B------:R-:W-:Y:S08]  /*bfb30*/  HMMA.1688.F32.TF32 R104, R124.reuse, R8, R104 ;  /* 0x000000087c68723c */ /* 0x040ff00000081068 */
[C---:B------:R-:W-:Y:S08]  /*bfb40*/  HMMA.1688.F32.TF32 R20, R124.reuse, R24, R20 ;  /* 0x000000187c14723c */ /* 0x040ff00000081014 */
[C---:B--2---:R-:W-:Y:S01]  /*bfb50*/  HMMA.1688.F32.TF32 R116, R124.reuse, R236, R116 ;  /* 0x000000ec7c74723c */ /* 0x044fe20000081074 */
[----:B------:R-:W3:Y:S01]  /*bfb60*/  LDL.LU.64 R236, [R1+0x8658] ;  /* 0x0086580001ec7983 */ /* 0x000ee20000300a00 */
[----:B------:R-:W2:Y:S02]  /*bfb70*/  LDL.LU.64 R10, [R1+0x8650] ;  /* 0x00865000010a7983 */ /* 0x000ea40000300a00 */
[----:B------:R-:W2:Y:S02]  /*bfb80*/  LDL.LU.64 R8, [R1+0x8648] ;  /* 0x0086480001087983 */ /* 0x000ea40000300a00 */
[----:B------:R-:W4:Y:S01]  /*bfb90*/  LDL.LU.64 R26, [R1+0x8640] ;  /* 0x00864000011a7983 */ /* 0x000f220000300a00 */
[----:B------:R-:W4:Y:S01]  /*bfba0*/  LDL.LU.64 R24, [R1+0x8638] ;  /* 0x0086380001187983 */ /* 0x000f220000300a00 */
[----:B------:R-:W2:Y:S01]  /*bfbb0*/  LDL.LU.64 R30, [R1+0x8630] ;  /* 0x00863000011e7983 */ /* 0x000ea20000300a00 */
[C---:B----4-:R-:W-:Y:S02]  /*bfbc0*/  HMMA.1688.F32.TF32 R24, R124.reuse, R28, R24 ;  /* 0x0000001c7c18723c */ /* 0x050fe40000081018 */
[----:B------:R-:W2:Y:S01]  /*bfbd0*/  LDL.LU.64 R28, [R1+0x8628] ;  /* 0x00862800011c7983 */ /* 0x000ea20000300a00 */
[----:B------:R-:W4:Y:S05]  /*bfbe0*/  LDL.LU.64 R34, [R1+0x8620] ;  /* 0x0086200001227983 */ /* 0x000f2a0000300a00 */
[C---:B--2---:R-:W-:Y:S01]  /*bfbf0*/  HMMA.1688.F32.TF32 R28, R124.reuse, R32, R28 ;  /* 0x000000207c1c723c */ /* 0x044fe2000008101c */
[----:B------:R-:W4:Y:S01]  /*bfc00*/  LDL.LU.64 R32, [R1+0x8618] ;  /* 0x0086180001207983 */ /* 0x000f220000300a00 */
[----:B------:R-:W2:Y:S06]  /*bfc10*/  LDL.LU.64 R38, [R1+0x8610] ;  /* 0x0086100001267983 */ /* 0x000eac0000300a00 */
[----:B----4-:R-:W-:Y:S01]  /*bfc20*/  HMMA.1688.F32.TF32 R32, R124, R36, R32 ;  /* 0x000000247c20723c */ /* 0x010fe20000081020 */
[----:B------:R-:W2:Y:S01]  /*bfc30*/  LDL.LU.64 R36, [R1+0x8608] ;  /* 0x0086080001247983 */ /* 0x000ea20000300a00 */
[----:B------:R-:W4:Y:S06]  /*bfc40*/  LDL.LU.64 R42, [R1+0x8600] ;  /* 0x00860000012a7983 */ /* 0x000f2c0000300a00 */
[C---:B------:R-:W-:Y:S08]  /*bfc50*/  HMMA.1688.F32.TF32 R120, R12.reuse, R138, R120 ;  /* 0x0000008a0c78723c */ /* 0x040ff00000081078 */
[C---:B------:R-:W-:Y:S08]  /*bfc60*/  HMMA.1688.F32.TF32 R4, R12.reuse, R194, R4 ;  /* 0x000000c20c04723c */ /* 0x040ff00000081004 */
[C---:B------:R-:W-:Y:S08]  /*bfc70*/  HMMA.1688.F32.TF32 R100, R12.reuse, R198, R100 ;  /* 0x000000c60c64723c */ /* 0x040ff00000081064 */
[----:B------:R-:W-:Y:S01]  /*bfc80*/  HMMA.1688.F32.TF32 R16, R12, R214, R16 ;  /* 0x000000d60c10723c */ /* 0x000fe20000081010 */
[----:B-1----:R-:W-:-:S07]  /*bfc90*/  LOP3.LUT R139, R2, 0x20, RZ, 0x3c, !PT ;  /* 0x00000020028b7812 */ /* 0x002fce00078e3cff */
[C---:B------:R-:W-:Y:S08]  /*bfca0*/  HMMA.1688.F32.TF32 R52, R12.reuse, R186, R52 ;  /* 0x000000ba0c34723c */ /* 0x040ff00000081034 */
[C---:B------:R-:W-:Y:S08]  /*bfcb0*/  HMMA.1688.F32.TF32 R56, R12.reuse, R182, R56 ;  /* 0x000000b60c38723c */ /* 0x040ff00000081038 */
[C---:B------:R-:W-:Y:S08]  /*bfcc0*/  HMMA.1688.F32.TF32 R60, R12.reuse, R178, R60 ;  /* 0x000000b20c3c723c */ /* 0x040ff0000008103c */
[----:B------:R-:W-:Y:S01]  /*bfcd0*/  HMMA.1688.F32.TF32 R64, R12, R174, R64 ;  /* 0x000000ae0c40723c */ /* 0x000fe20000081040 */
[----:B------:R-:W-:Y:S04]  /*bfce0*/  LDS R12, [R2+0x34100] ;  /* 0x03410000020c7984 */ /* 0x000fe80000000800 */
[----:B------:R-:W-:Y:S04]  /*bfcf0*/  LDS R14, [R2+0x36100] ;  /* 0x03610000020e7984 */ /* 0x000fe80000000800 */
[----:B------:R-:W-:Y:S04]  /*bfd00*/  LDS R13, [R139+0x34100] ;  /* 0x034100008b0d7984 */ /* 0x000fe80000000800 */
[----:B------:R-:W1:Y:S01]  /*bfd10*/  LDS R15, [R139+0x36100] ;  /* 0x036100008b0f7984 */ /* 0x000e620000000800 */
[C---:B------:R-:W-:Y:S08]  /*bfd20*/  HMMA.1688.F32.TF32 R108, R124.reuse, R220, R108 ;  /* 0x000000dc7c6c723c */ /* 0x040ff0000008106c */
[C---:B------:R-:W-:Y:S08]  /*bfd30*/  HMMA.1688.F32.TF32 R128, R124.reuse, R224, R128 ;  /* 0x000000e07c80723c */ /* 0x040ff00000081080 */
[----:B--2---:R-:W-:Y:S01]  /*bfd40*/  HMMA.1688.F32.TF32 R36, R124, R40, R36 ;  /* 0x000000287c24723c */ /* 0x004fe20000081024 */
[----:B------:R-:W4:Y:S07]  /*bfd50*/  LDL.LU.64 R40, [R1+0x85f8] ;  /* 0x0085f80001287983 */ /* 0x000f2e0000300a00 */
[C---:B-1----:R-:W-:Y:S01]  /*bfd60*/  HMMA.1688.F32.TF32 R108, R12.reuse, R222, R108 ;  /* 0x000000de0c6c723c */ /* 0x042fe2000008106c */
[----:B------:R-:W2:Y:S07]  /*bfd70*/  LDL.LU.64 R190, [R1+0x85f0] ;  /* 0x0085f00001be7983 */ /* 0x000eae0000300a00 */
        /* <DEDUP_REMOVED lines=21> */
[----:B----4-:R-:W-:Y:S01]  /*bfed0*/  HMMA.1688.F32.TF32 R40, R124, R188, R40 ;  /* 0x000000bc7c28723c */ /* 0x010fe20000081028 */
[----:B------:R-:W3:Y:S01]  /*bfee0*/  LDL.LU.64 R188, [R1+0x85e8] ;  /* 0x0085e80001bc7983 */ /* 0x000ee20000300a00 */
[----:B------:R-:W4:Y:S02]  /*bfef0*/  LDL.LU.64 R194, [R1+0x85e0] ;  /* 0x0085e00001c27983 */ /* 0x000f240000300a00 */
[----:B------:R-:W2:Y:S02]  /*bff00*/  LDL.LU.64 R192, [R1+0x85d8] ;  /* 0x0085d80001c07983 */ /* 0x000ea40000300a00 */
        /* <DEDUP_REMOVED lines=12> */
[----:B------:R-:W2:Y:S01]  /*bffd0*/  LDL R126, [R1+0x11a8] ;  /* 0x0011a800017e7983 */ /* 0x000ea20000100800 */
[----:B------:R-:W2:Y:S01]  /*bffe0*/  LDL R127, [R1+0x11ac] ;  /* 0x0011ac00017f7983 */ /* 0x000ea20000100800 */
[----:B------:R-:W2:Y:S02]  /*bfff0*/  LDL.LU.64 R222, [R1+0x8570] ;  /* 0x0085700001de7983 */ /* 0x000ea40000300a00 */
[----:B------:R-:W2:Y:S02]  /*c0000*/  LDL.LU.64 R220, [R1+0x8568] ;  /* 0x0085680001dc7983 */ /* 0x000ea40000300a00 */
[----:B------:R-:W-:Y:S01]  /*c0010*/  STL.64 [R1+0x1c30], R108 ;  /* 0x001c306c01007387 */ /* 0x000fe20000100a00 */
[----:B------:R1:W-:Y:S04]  /*c0020*/  STL.64 [R1+0x1c38], R110 ;  /* 0x001c386e01007387 */ /* 0x0003e80000100a00 */
[----:B-1----:R-:W2:Y:S01]  /*c0030*/  LDL.64 R110, [R1+0x1188] ;  /* 0x00118800016e7983 */ /* 0x002ea20000100a00 */
[----:B------:R-:W2:Y:S02]  /*c0040*/  LDL.LU.64 R226, [R1+0x8560] ;  /* 0x0085600001e27983 */ /* 0x000ea40000300a00 */
[----:B------:R-:W2:Y:S02]  /*c0050*/  LDL.LU.64 R224, [R1+0x8558] ;  /* 0x0085580001e07983 */ /* 0x000ea40000300a00 */
[----:B------:R-:W-:Y:S01]  /*c0060*/  STL.64 [R1+0x1c20], R128 ;  /* 0x001c208001007387 */ /* 0x000fe20000100a00 */
[----:B------:R1:W-:Y:S04]  /*c0070*/  STL.64 [R1+0x1c28], R130 ;  /* 0x001c288201007387 */ /* 0x0003e80000100a00 */
[----:B-1----:R-:W2:Y:S01]  /*c0080*/  LDL.64 R130, [R1+0x1198] ;  /* 0x0011980001827983 */ /* 0x002ea20000100a00 */
[C---:B------:R-:W-:Y:S08]  /*c0090*/  HMMA.1688.F32.TF32 R236, R12.reuse, R230, R236 ;  /* 0x000000e60cec723c */ /* 0x040ff000000810ec */
[C---:B------:R-:W-:Y:S08]  /*c00a0*/  HMMA.1688.F32.TF32 R4, R12.reuse, R234, R4 ;  /* 0x000000ea0c04723c */ /* 0x040ff00000081004 */
[----:B--2---:R-:W-:Y:S01]  /*c00b0*/  HMMA.1688.F32.TF32 R112, R12, R130, R112 ;  /* 0x000000820c70723c */ /* 0x004fe20000081070 */
[----:B------:R-:W-:-:S02]  /*c00c0*/  IMAD.MOV.U32 R186, RZ, RZ, R130 ;  /* 0x000000ffffba7224 */ /* 0x000fc400078e0082 */
[----:B------:R-:W-:Y:S11]  /*c00d0*/  IMAD.MOV.U32 R187, RZ, RZ, R131 ;  /* 0x000000ffffbb7224 */ /* 0x000ff600078e0083 */
[----:B------:R-:W-:Y:S09]  /*c00e0*/  @!UPT UIADD3 URZ, URZ, URZ, URZ ;  /* 0x0000003f3f3ff290 */ /* 0x000ff2000fffe03f */
[----:B------:R-:W-:Y:S01]  /*c00f0*/  STL.64 [R1+0x1c10], R112 ;  /* 0x001c107001007387 */ /* 0x000fe20000100a00 */
[----:B------:R1:W-:Y:S02]  /*c0100*/  STL.64 [R1+0x1c18], R114 ;  /* 0x001c187201007387 */ /* 0x0003e40000100a00 */
[C---:B-1----:R-:W-:Y:S01]  /*c0110*/  HMMA.1688.F32.TF32 R112, R12.reuse, R110, R132 ;  /* 0x0000006e0c70723c */ /* 0x042fe20000081084 */
[----:B------:R-:W-:Y:S01]  /*c0120*/  STL.64 [R1+0x8410], R186 ;  /* 0x008410ba01007387 */ /* 0x000fe20000100a00 */
[----:B------:R-:W-:Y:S01]  /*c0130*/  STL.64 [R1+0x8408], R184 ;  /* 0x008408b801007387 */ /* 0x000fe20000100a00 */
[----:B------:R-:W-:Y:S01]  /*c0140*/  MOV R182, R110 ;  /* 0x0000006e00b67202 */ /* 0x000fe20000000f00 */
[----:B------:R-:W-:Y:S11]  /*c0150*/  IMAD.MOV.U32 R183, RZ, RZ, R111 ;  /* 0x000000ffffb77224 */ /* 0x000ff600078e006f */
[----:B------:R-:W-:Y:S08]  /*c0160*/  @!UPT UIADD3 URZ, URZ, URZ, URZ ;  /* 0x0000003f3f3ff290 */ /* 0x000ff0000fffe03f */
[----:B------:R-:W-:Y:S01]  /*c0170*/  STL.64 [R1+0x1c00], R112 ;  /* 0x001c007001007387 */ /* 0x000fe20000100a00 */
[----:B------:R1:W-:Y:S02]  /*c0180*/  STL.64 [R1+0x1c08], R114 ;  /* 0x001c087201007387 */ /* 0x0003e40000100a00 */
[C---:B-1----:R-:W-:Y:S01]  /*c0190*/  HMMA.1688.F32.TF32 R112, R12.reuse, R126, R116 ;  /* 0x0000007e0c70723c */ /* 0x042fe20000081074 */
[----:B------:R1:W-:Y:S01]  /*c01a0*/  STL.64 [R1+0x8420], R182 ;  /* 0x008420b601007387 */ /* 0x0003e20000100a00 */
[----:B------:R-:W-:Y:S02]  /*c01b0*/  STL.64 [R1+0x8418], R180 ;  /* 0x008418b401007387 */ /* 0x000fe40000100a00 */
[----:B------:R-:W2:Y:S11]  /*c01c0*/  LDL R110, [R1+0x12c8] ;  /* 0x0012c800016e7983 */ /* 0x000eb60000100800 */
[----:B------:R-:W-:Y:S08]  /*c01d0*/  @!UPT UIADD3 URZ, URZ, URZ, URZ ;  /* 0x0000003f3f3ff290 */ /* 0x000ff0000fffe03f */
[----:B------:R-:W-:Y:S01]  /*c01e0*/  STL.64 [R1+0x1bf0], R112 ;  /* 0x001bf07001007387 */ /* 0x000fe20000100a00 */
[----:B------:R3:W-:Y:S02]  /*c01f0*/  STL.64 [R1+0x1bf8], R114 ;  /* 0x001bf87201007387 */ /* 0x0007e40000100a00 */
[----:B------:R-:W2:Y:S02]  /*c0200*/  LDL R111, [R1+0x12cc] ;  /* 0x0012cc00016f7983 */ /* 0x000ea40000100800 */
[----:B------:R-:W2:Y:S01]  /*c0210*/  LDL R134, [R1+0x1288] ;  /* 0x0012880001867983 */ /* 0x000ea20000100800 */
[----:B------:R-:W2:Y:S04]  /*c0220*/  LDL R135, [R1+0x128c] ;  /* 0x00128c0001877983 */ /* 0x000ea80000100800 */
[----:B------:R-:W2:Y:S04]  /*c0230*/  LDL R118, [R1+0x1278] ;  /* 0x0012780001767983 */ /* 0x000ea80000100800 */
[----:B------:R-:W2:Y:S04]  /*c0240*/  LDL R119, [R1+0x127c] ;  /* 0x00127c0001777983 */ /* 0x000ea80000100800 */
[----:B-1----:R-:W2:Y:S04]  /*c0250*/  LDL R182, [R1+0x1268] ;  /* 0x0012680001b67983 */ /* 0x002ea80000100800 */
        /* <DEDUP_REMOVED lines=8> */
[----:B------:R-:W2:Y:S01]  /*c02e0*/  LDL R127, [R1+0x12dc] ;  /* 0x0012dc00017f7983 */ /* 0x000ea20000100800 */
[----:B------:R-:W2:Y:S02]  /*c02f0*/  LDL.LU.64 R230, [R1+0x8550] ;  /* 0x0085500001e67983 */ /* 0x000ea40000300a00 */
[----:B------:R-:W2:Y:S02]  /*c0300*/  LDL.LU.64 R228, [R1+0x8548] ;  /* 0x0085480001e47983 */ /* 0x000ea40000300a00 */
[----:B------:R-:W-:Y:S01]  /*c0310*/  STL.64 [R1+0x1be0], R236 ;  /* 0x001be0ec01007387 */ /* 0x000fe20000100a00 */
[----:B------:R1:W-:Y:S04]  /*c0320*/  STL.64 [R1+0x1be8], R238 ;  /* 0x001be8ee01007387 */ /* 0x0003e80000100a00 */
        /* <DEDUP_REMOVED lines=8> */
[C---:B------:R-:W-:Y:S08]  /*c03b0*/  HMMA.1688.F32.TF32 R100, R12.reuse, R242, R100 ;  /* 0x000000f20c64723c */ /* 0x040ff00000081064 */
[C---:B------:R-:W-:Y:S08]  /*c03c0*/  HMMA.1688.F32.TF32 R8, R12.reuse, R250, R8 ;  /* 0x000000fa0c08723c */ /* 0x040ff00000081008 */
[C---:B------:R-:W-:Y:S01]  /*c03d0*/  HMMA.1688.F32.TF32 R16, R12.reuse, R246, R16 ;  /* 0x000000f60c10723c */ /* 0x040fe20000081010 */
[----:B------:R-:W3:Y:S01]  /*c03e0*/  LDL.LU.64 R242, [R1+0x8530] ;  /* 0x0085300001f27983 */ /* 0x000ee20000300a00 */
[----:B------:R-:W3:Y:S05]  /*c03f0*/  LDL.LU.64 R240, [R1+0x8528] ;  /* 0x0085280001f07983 */ /* 0x000eea0000300a00 */
[----:B------:R-:W-:Y:S01]  /*c0400*/  STL.64 [R1+0x1bc0], R100 ;  /* 0x001bc06401007387 */ /* 0x000fe20000100a00 */
[----:B------:R1:W-:Y:S03]  /*c0410*/  STL.64 [R1+0x1bc8], R102 ;  /* 0x001bc86601007387 */ /* 0x0003e60000100a00 */
[----:B-1----:R-:W3:Y:S04]  /*c0420*/  LDL R102, [R1+0x1238] ;  /* 0x0012380001667983 */ /* 0x002ee80000100800 */
[----:B------:R-:W3:Y:S01]  /*c0430*/  LDL R103, [R1+0x123c] ;  /* 0x00123c0001677983 */ /* 0x000ee20000100800 */
[C---:B--2---:R-:W-:Y:S03]  /*c0440*/  HMMA.1688.F32.TF32 R4, R12.reuse, R6, R104 ;  /* 0x000000060c04723c */ /* 0x044fe60000081068 */
[----:B------:R-:W2:Y:S11]  /*c0450*/  LDL R106, [R1+0x1248] ;  /* 0x00124800016a7983 */ /* 0x000eb60000100800 */
[----:B------:R-:W-:Y:S09]  /*c0460*/  @!UPT UIADD3 URZ, URZ, URZ, URZ ;  /* 0x0000003f3f3ff290 */ /* 0x000ff2000fffe03f */
[----:B------:R-:W-:Y:S01]  /*c0470*/  STL.64 [R1+0x1bb0], R4 ;  /* 0x001bb00401007387 */ /* 0x000fe20000100a00 */
[----:B------:R-:W-:Y:S02]  /*c0480*/  STL.64 [R1+0x1bb8], R6 ;  /* 0x001bb80601007387 */ /* 0x000fe40000100a00 */
[----:B------:R-:W2:Y:S02]  /*c0490*/  LDL R107, [R1+0x124c] ;  /* 0x00124c00016b7983 */ /* 0x000ea40000100800 */
[----:B------:R-:W2:Y:S01]  /*c04a0*/  LDL.LU.64 R250, [R1+0x8520] ;  /* 0x0085200001fa7983 */ /* 0x000ea20000300a00 */
[----:B------:R-:W2:Y:S01]  /*c04b0*/  LDL.LU.64 R248, [R1+0x8518] ;  /* 0x0085180001f87983 */ /* 0x000ea20000300a00 */
[----:B------:R-:W-:Y:S02]  /*c04c0*/  STL.64 [R1+0x3100], R8 ;  /* 0x0031000801007387 */ /* 0x000fe40000100a00 */
[----:B------:R1:W-:Y:S01]  /*c04d0*/  STL.64 [R1+0x3108], R10 ;  /* 0x0031080a01007387 */ /* 0x0003e20000100a00 */
[----:B------:R-:W-:Y:S04]  /*c04e0*/  LDS R4, [R2+0x18180] ;  /* 0x0181800002047984 */ /* 0x000fe80000000800 */
[----:B------:R-:W-:Y:S04]  /*c04f0*/  LDS R6, [R2+0x1a180] ;  /* 0x01a1800002067984 */ /* 0x000fe80000000800 */
[----:B------:R-:W-:Y:S04]  /*c0500*/  LDS R5, [R139+0x18180] ;  /* 0x018180008b057984 */ /* 0x000fe80000000800 */
[----:B------:R-:W2:Y:S04]  /*c0510*/  LDS R7, [R139+0x1a180] ;  /* 0x01a180008b077984 */ /* 0x000ea80000000800 */
[----:B-1----:R-:W2:Y:S01]  /*c0520*/  LDL.64 R10, [R1+0x1228] ;  /* 0x00122800010a7983 */ /* 0x002ea20000100a00 */
[----:B------:R-:W3:Y:S02]  /*c0530*/  LDL.LU.64 R246, [R1+0x8510] ;  /* 0x0085100001f67983 */ /* 0x000ee40000300a00 */
[----:B------:R-:W3:Y:S02]  /*c0540*/  LDL.LU.64 R244, [R1+0x8508] ;  /* 0x0085080001f47983 */ /* 0x000ee40000300a00 */
[----:B------:R-:W-:Y:S01]  /*c0550*/  STL.64 [R1+0x30f0], R16 ;  /* 0x0030f01001007387 */ /* 0x000fe20000100a00 */
[----:B------:R1:W-:Y:S04]  /*c0560*/  STL.64 [R1+0x30f8], R18 ;  /* 0x0030f81201007387 */ /* 0x0003e80000100a00 */
[----:B-1----:R-:W3:Y:S01]  /*c0570*/  LDL.64 R18, [R1+0x1218] ;  /* 0x0012180001127983 */ /* 0x002ee20000100a00 */
[----:B--2---:R-:W-:Y:S01]  /*c0580*/  IMAD.MOV.U32 R174, RZ, RZ, R10 ;  /* 0x000000ffffae7224 */ /* 0x004fe200078e000a */
[----:B------:R-:W-:Y:S01]  /*c0590*/  MOV R175, R11 ;  /* 0x0000000b00af7202 */ /* 0x000fe20000000f00 */
[----:B---3--:R-:W-:Y:S01]  /*c05a0*/  HMMA.1688.F32.TF32 R20, R12, R18, R20 ;  /* 0x000000120c14723c */ /* 0x008fe20000081014 */
[----:B------:R-:W-:-:S02]  /*c05b0*/  IMAD.MOV.U32 R178, RZ, RZ, R18 ;  /* 0x000000ffffb27224 */ /* 0x000fc400078e0012 */
[----:B------:R-:W-:-:S05]  /*c05c0*/  IMAD.MOV.U32 R179, RZ, RZ, R19 ;  /* 0x000000ffffb37224 */ /* 0x000fca00078e0013 */
[C---:B------:R-:W-:Y:S08]  /*c05d0*/  HMMA.1688.F32.TF32 R16, R12.reuse, R10, R24 ;  /* 0x0000000a0c10723c */ /* 0x040ff00000081018 */
[C---:B------:R-:W-:Y:S07]  /*c05e0*/  HMMA.1688.F32.TF32 R8, R12.reuse, R106, R28 ;  /* 0x0000006a0c08723c */ /* 0x040fee000008101c */
[----:B------:R-:W-:Y:S01]  /*c05f0*/  STL.64 [R1+0x30e0], R20 ;  /* 0x0030e01401007387 */ /* 0x000fe20000100a00 */
[----:B------:R1:W-:Y:S02]  /*c0600*/  STL.64 [R1+0x30e8], R22 ;  /* 0x0030e81601007387 */ /* 0x0003e40000100a00 */
[----:B------:R-:W-:Y:S02]  /*c0610*/  STL.64 [R1+0x8430], R178 ;  /* 0x008430b201007387 */ /* 0x000fe40000100a00 */
[----:B------:R-:W-:Y:S03]  /*c0620*/  STL.64 [R1+0x8428], R176 ;  /* 0x008428b001007387 */ /* 0x000fe60000100a00 */
[----:B------:R-:W-:Y:S01]  /*c0630*/  STL.64 [R1+0x30d0], R16 ;  /* 0x0030d01001007387 */ /* 0x000fe20000100a00 */
[----:B------:R2:W-:Y:S02]  /*c0640*/  STL.64 [R1+0x30d8], R18 ;  /* 0x0030d81201007387 */ /* 0x0005e40000100a00 */
[----:B------:R-:W-:Y:S02]  /*c0650*/  STL.64 [R1+0x8440], R174 ;  /* 0x008440ae01007387 */ /* 0x000fe40000100a00 */
[----:B------:R-:W-:Y:S03]  /*c0660*/  STL.64 [R1+0x8438], R172 ;  /* 0x008438ac01007387 */ /* 0x000fe60000100a00 */
        /* <DEDUP_REMOVED lines=66> */
[----:B------:R-:W-:Y:S04]  /*c0a90*/  LDS R13, [R139+0x1c180] ;  /* 0x01c180008b0d7984 */ /* 0x000fe80000000800 */
[----:B------:R-:W-:Y:S04]  /*c0aa0*/  LDS R15, [R139+0x1e180] ;  /* 0x01e180008b0f7984 */ /* 0x000fe80000000800 */
[----:B------:R-:W-:Y:S01]  /*c0ab0*/  STL.64 [R1+0x2dc0], R20 ;  /* 0x002dc01401007387 */ /* 0x000fe20000100a00 */
[----:B------:R-:W-:Y:S02]  /*c0ac0*/  STL.64 [R1+0x2dc8], R22 ;  /* 0x002dc81601007387 */ /* 0x000fe40000100a00 */
[----:B------:R-:W2:Y:S02]  /*c0ad0*/  LDL R168, [R1+0x100] ;  /* 0x0001000001a87983 */ /* 0x000ea40000100800 */
[----:B------:R-:W-:Y:S01]  /*c0ae0*/  STL.64 [R1+0x2db0], R16 ;  /* 0x002db01001007387 */ /* 0x000fe20000100a00 */
[----:B------:R-:W-:Y:S01]  /*c0af0*/  STL.64 [R1+0x2db8], R18 ;  /* 0x002db81201007387 */ /* 0x000fe20000100a00 */
[----:B------:R1:W-:Y:S02]  /*c0b00*/  STL.64 [R1+0x2d00], R8 ;  /* 0x002d000801007387 */ /* 0x0003e40000100a00 */
[----:B------:R3:W-:Y:S02]  /*c0b10*/  STL.64 [R1+0x2d08], R10 ;  /* 0x002d080a01007387 */ /* 0x0007e40000100a00 */
[----:B------:R-:W2:Y:S01]  /*c0b20*/  LDL R169, [R1+0x104] ;  /* 0x0001040001a97983 */ /* 0x000ea20000100800 */
[----:B------:R-:W2:Y:S01]  /*c0b30*/  LDL.LU R212, [R1+0x8504] ;  /* 0x0085040001d47983 */ /* 0x000ea20000300800 */
[----:B------:R-:W2:Y:S02]  /*c0b40*/  LDL.LU R213, [R1+0x8500] ;  /* 0x0085000001d57983 */ /* 0x000ea40000300800 */
[----:B------:R-:W2:Y:S02]  /*c0b50*/  LDL R164, [R1+0xf0] ;  /* 0x0000f00001a47983 */ /* 0x000ea40000100800 */
        /* <DEDUP_REMOVED lines=23> */
[----:B------:R-:W2:Y:S02]  /*c0cd0*/  LDL.64 R176, [R1+0x60] ;  /* 0x0000600001b07983 */ /* 0x000ea40000100a00 */
[----:B------:R-:W2:Y:S01]  /*c0ce0*/  LDL.64 R178, [R1+0x68] ;  /* 0x0000680001b27983 */ /* 0x000ea20000100a00 */
[----:B------:R-:W2:Y:S04]  /*c0cf0*/  LDL.64 R180, [R1+0x70] ;  /* 0x0000700001b47983 */ /* 0x000ea80000100a00 */
[----:B------:R-:W2:Y:S04]  /*c0d00*/  LDL.64 R182, [R1+0x78] ;  /* 0x0000780001b67983 */ /* 0x000ea80000100a00 */
[----:B------:R-:W2:Y:S04]  /*c0d10*/  LDL R140, [R1+0x90] ;  /* 0x00009000018c7983 */ /* 0x000ea80000100800 */
[----:B------:R-:W2:Y:S01]  /*c0d20*/  LDL R141, [R1+0x94] ;  /* 0x00009400018d7983 */ /* 0x000ea20000100800 */
[----:B------:R-:W2:Y:S02]  /*c0d30*/  LDL.LU R249, [R1+0x84cc] ;  /* 0x0084cc0001f97983 */ /* 0x000ea40000300800 */
[----:B------:R-:W4:Y:S02]  /*c0d40*/  LDL.LU R248, [R1+0x84c8] ;  /* 0x0084c80001f87983 */ /* 0x000f240000300800 */
[----:B-1----:R-:W4:Y:S01]  /*c0d50*/  LDL.LU R8, [R1+0xb10] ;  /* 0x000b100001087983 */ /* 0x002f220000300800 */
[----:B------:R-:W4:Y:S01]  /*c0d60*/  LDL.LU R9, [R1+0xb14] ;  /* 0x000b140001097983 */ /* 0x000f220000300800 */
[----:B---3--:R-:W3:Y:S02]  /*c0d70*/  LDL.LU R10, [R1+0xb18] ;  /* 0x000b1800010a7983 */ /* 0x008ee40000300800 */
        /* <DEDUP_REMOVED lines=9> */
[----:B------:R-:W-:Y:S01]  /*c0e10*/  IMAD.MOV.U32 R138, RZ, RZ, R244 ;  /* 0x000000ffff8a7224 */ /* 0x000fe200078e00f4 */
[----:B------:R-:W-:Y:S04]  /*c0e20*/  LDS R12, [R2+0x1c180] ;  /* 0x01c18000020c7984 */ /* 0x000fe80000000800 */
[----:B------:R-:W1:Y:S01]  /*c0e30*/  LDS R14, [R2+0x1e180] ;  /* 0x01e18000020e7984 */ /* 0x000e620000000800 */
        /* <DEDUP_REMOVED lines=12> */
[----:B------:R-:W3:Y:S02]  /*c0f00*/  LDL R128, [R1] ;  /* 0x0000000001807983 */ /* 0x000ee40000100800 */
[----:B------:R-:W3:Y:S01]  /*c0f10*/  LDL R129, [R1+0x4] ;  /* 0x0000040001817983 */ /* 0x000ee20000100800 */
        /* <DEDUP_REMOVED lines=8> */
[----:B------:R-:W3:Y:S01]  /*c0fa0*/  LDL.64 R24, [R1+0x20] ;  /* 0x0000200001187983 */ /* 0x000ee20000100a00 */
[----:B------:R-:W3:Y:S02]  /*c0fb0*/  LDL.LU R20, [R1+0xd50] ;  /* 0x000d500001147983 */ /* 0x000ee40000300800 */
[----:B------:R-:W3:Y:S02]  /*c0fc0*/  LDL.LU R21, [R1+0xd54] ;  /* 0x000d540001157983 */ /* 0x000ee40000300800 */
[----:B------:R-:W3:Y:S01]  /*c0fd0*/  LDL.LU R22, [R1+0xd58] ;  /* 0x000d580001167983 */ /* 0x000ee20000300800 */
[----:B------:R-:W3:Y:S01]  /*c0fe0*/  LDL.LU R23, [R1+0xd5c] ;  /* 0x000d5c0001177983 */ /* 0x000ee20000300800 */
[----:B------:R-:W3:Y:S02]  /*c0ff0*/  LDL.64 R16, [R1+0x40] ;  /* 0x0000400001107983 */ /* 0x000ee40000100a00 */
        /* <DEDUP_REMOVED lines=8> */
[----:B------:R-:W3:Y:S02]  /*c1080*/  LDL.64 R148, [R1+0xb0] ;  /* 0x0000b00001947983 */ /* 0x000ee40000100a00 */
[----:B------:R-:W3:Y:S01]  /*c1090*/  LDL.64 R150, [R1+0xb8] ;  /* 0x0000b80001967983 */ /* 0x000ee20000100a00 */
[----:B------:R-:W3:Y:S04]  /*c10a0*/  LDL.64 R160, [R1+0xe0] ;  /* 0x0000e00001a07983 */ /* 0x000ee80000100a00 */
[----:B------:R-:W3:Y:S01]  /*c10b0*/  LDL.64 R162, [R1+0xe8] ;  /* 0x0000e80001a27983 */ /* 0x000ee20000100a00 */
[----:B------:R1:W-:Y:S02]  /*c10c0*/  STL [R1+0x84a8], R139 ;  /* 0x0084a88b01007387 */ /* 0x0003e40000100800 */
[----:B------:R-:W3:Y:S02]  /*c10d0*/  LDL R136, [R1+0x10] ;  /* 0x0000100001887983 */ /* 0x000ee40000100800 */
[----:B------:R-:W3:Y:S01]  /*c10e0*/  LDL R137, [R1+0x14] ;  /* 0x0000140001897983 */ /* 0x000ee20000100800 */
[----:B------:R-:W3:Y:S01]  /*c10f0*/  LDL.LU R244, [R1+0x84bc] ;  /* 0x0084bc0001f47983 */ /* 0x000ee20000300800 */
[----:B-1----:R-:W-:-:S03]  /*c1100*/  MOV R139, R245 ;  /* 0x000000f5008b7202 */ /* 0x002fc60000000f00 */
[----:B------:R-:W3:Y:S04]  /*c1110*/  LDL.LU R245, [R1+0x84b8] ;  /* 0x0084b80001f57983 */ /* 0x000ee80000300800 */
[----:B--2---:R-:W-:Y:S01]  /*c1120*/  STL [R1+0x815c], R248 ;  /* 0x00815cf801007387 */ /* 0x004fe20000100800 */
[----:B----4-:R1:W-:Y:S02]  /*c1130*/  STL [R1+0x8158], R249 ;  /* 0x008158f901007387 */ /* 0x0103e40000100800 */
[----:B------:R-:W-:Y:S01]  /*c1140*/  STL.64 [R1+0x84b0], R138 ;  /* 0x0084b08a01007387 */ /* 0x000fe20000100a00 */
[----:B---3--:R-:W-:Y:S07]  /*c1150*/  HMMA.1688.F32.TF32 R108, R4, R248, R108 ;  /* 0x000000f8046c723c */ /* 0x008fee000008106c */
[----:B-1----:R-:W-:-:S02]  /*c1160*/  IMAD.MOV.U32 R249, RZ, RZ, R25 ;  /* 0x000000fffff97224 */ /* 0x002fc400078e0019 */
[----:B------:R-:W-:-:S03]  /*c1170*/  IMAD.MOV.U32 R248, RZ, RZ, R24 ;  /* 0x000000fffff87224 */ /* 0x000fc600078e0018 */
[----:B------:R1:W-:Y:S02]  /*c1180*/  STL [R1+0x8164], R249 ;  /* 0x008164f901007387 */ /* 0x0003e40000100800 */
        /* <DEDUP_REMOVED lines=105> */
[C---:B------:R-:W-:Y:S08]  /*c1820*/  HMMA.1688.F32.TF32 R112, R4.reuse, R136, R112 ;  /* 0x000000880470723c */ /* 0x040ff00000081070 */
[C---:B------:R-:W-:Y:S08]  /*c1830*/  HMMA.1688.F32.TF32 R124, R4.reuse, R172, R124 ;  /* 0x000000ac047c723c */ /* 0x040ff0000008107c */
[C---:B------:R-:W-:Y:S08]  /*c1840*/  HMMA.1688.F32.TF32 R100, R4.reuse, R176, R100 ;  /* 0x000000b00464723c */ /* 0x040ff00000081064 */
[C---:B------:R-:W-:Y:S08]  /*c1850*/  HMMA.1688.F32.TF32 R104, R4.reuse, R180, R104 ;  /* 0x000000b40468723c */ /* 0x040ff00000081068 */
        /* <DEDUP_REMOVED lines=27> */
[----:B-1----:R-:W-:Y:S01]  /*c1a10*/  MOV R225, R138 ;  /* 0x0000008a00e17202 */ /* 0x002fe20000000f00 */
[----:B------:R-:W-:-:S02]  /*c1a20*/  IMAD.MOV.U32 R221, RZ, RZ, R139 ;  /* 0x000000ffffdd7224 */ /* 0x000fc400078e008b */
[----:B------:R-:W3:Y:S11]  /*c1a30*/  LDL.LU.64 R138, [R1+0x84b0] ;  /* 0x0084b000018a7983 */ /* 0x000ef60000300a00 */
[----:B------:R-:W-:Y:S08]  /*c1a40*/  @!UPT UIADD3 URZ, URZ, URZ, URZ ;  /* 0x0000003f3f3ff290 */ /* 0x000ff0000fffe03f */
[----:B------:R1:W-:Y:S01]  /*c1a50*/  STL.64 [R1+0x84a0], R130 ;  /* 0x0084a08201007387 */ /* 0x0003e20000100a00 */
[----:B------:R-:W-:Y:S03]  /*c1a60*/  STL.64 [R1+0x8498], R128 ;  /* 0x0084988001007387 */ /* 0x000fe60000100a00 */
[----:B-1----:R-:W4:Y:S04]  /*c1a70*/  LDL R130, [R1+0x38] ;  /* 0x0000380001827983 */ /* 0x002f280000100800 */
[----:B------:R-:W4:Y:S01]  /*c1a80*/  LDL R131, [R1+0x3c] ;  /* 0x00003c0001837983 */ /* 0x000f220000100800 */
[C---:B---3--:R-:W-:Y:S03]  /*c1a90*/  HMMA.1688.F32.TF32 R112, R12.reuse, R138, R112 ;  /* 0x0000008a0c70723c */ /* 0x048fe60000081070 */
[----:B------:R-:W3:Y:S05]  /*c1aa0*/  LDL.LU R139, [R1+0x84a8] ;  /* 0x0084a800018b7983 */ /* 0x000eea0000300800 */
[----:B------:R-:W-:Y:S01]  /*c1ab0*/  HMMA.1688.F32.TF32 R100, R12, R178, R100 ;  /* 0x000000b20c64723c */ /* 0x000fe20000081064 */
[----:B------:R-:W-:-:S02]  /*c1ac0*/  IMAD.MOV.U32 R248, RZ, RZ, R178 ;  /* 0x000000fffff87224 */ /* 0x000fc400078e00b2 */
[----:B------:R-:W-:Y:S02]  /*c1ad0*/  IMAD.MOV.U32 R249, RZ, RZ, R179 ;  /* 0x000000fffff97224 */ /* 0x000fe400078e00b3 */
[----:B------:R-:W-:Y:S01]  /*c1ae0*/  IMAD.MOV.U32 R244, RZ, RZ, R182 ;  /* 0x000000fffff47224 */ /* 0x000fe200078e00b6 */
[----:B------:R-:W-:Y:S02]  /*c1af0*/  MOV R245, R183 ;  /* 0x000000b700f57202 */ /* 0x000fe40000000f00 */
[----:B--2---:R-:W-:Y:S01]  /*c1b00*/  HMMA.1688.F32.TF32 R236, R12, R6, R236 ;  /* 0x000000060cec723c */ /* 0x004fe200000810ec */
[----:B------:R-:W-:Y:S02]  /*c1b10*/  IMAD.MOV.U32 R240, RZ, RZ, R150 ;  /* 0x000000fffff07224 */ /* 0x000fe400078e0096 */
[----:B------:R-:W-:-:S05]  /*c1b20*/  IMAD.MOV.U32 R241, RZ, RZ, R151 ;  /* 0x000000fffff17224 */ /* 0x000fca00078e0097 */
        /* <DEDUP_REMOVED lines=12> */
[----:B------:R-:W-:Y:S01]  /*c1bf0*/  IMAD.MOV.U32 R233, RZ, RZ, R163 ;  /* 0x000000ffffe97224 */ /* 0x000fe200078e00a3 */
[----:B------:R1:W-:Y:S01]  /*c1c00*/  STL.64 [R1+0x8490], R114 ;  /* 0x0084907201007387 */ /* 0x0003e20000100a00 */
[----:B------:R-:W-:Y:S03]  /*c1c10*/  STL.64 [R1+0x8488], R112 ;  /* 0x0084887001007387 */ /* 0x000fe60000100a00 */
        /* <DEDUP_REMOVED lines=18> */
[----:B------:R-:W2:Y:S01]  /*c1d40*/  LDL R156, [R1+0x3d0] ;  /* 0x0003d000019c7983 */ /* 0x000ea20000100800 */
        /* <DEDUP_REMOVED lines=49> */
[----:B------:R-:W2:Y:S04]  /*c2060*/  LDL R247, [R1+0x31c] ;  /* 0x00031c0001f77983 */ /* 0x000ea80000100800 */
        /* <DEDUP_REMOVED lines=59> */
[C---:B------:R-:W-:Y:S03]  /*c2420*/  HMMA.1688.F32.TF32 R88, R12.reuse, R202, R88 ;  /* 0x000000ca0c58723c */ /* 0x040fe60000081058 */
        /* <DEDUP_REMOVED lines=141> */
[C---:B------:R-:W-:Y:S08]  /*c2d00*/  HMMA.1688.F32.TF32 R100, R12.reuse, R190, R100 ;  /* 0x000000be0c64723c */ /* 0x040ff00000081064 */
        /* <DEDUP_REMOVED lines=68> */
[----:B------:R-:W4:Y:S02]  /*c3150*/  LDL.LU.64 R182, [R1+0x8420] ;  /* 0x0084200001b67983 */ /* 0x000f240000300a00 */
[----:B------:R-:W4:Y:S02]  /*c3160*/  LDL.LU.64 R180, [R1+0x8418] ;  /* 0x0084180001b47983 */ /* 0x000f240000300a00 */
[----:B------:R-:W4:Y:S01]  /*c3170*/  LDL.LU.64 R186, [R1+0x8410] ;  /* 0x0084100001ba7983 */ /* 0x000f220000300a00 */
[----:B------:R-:W4:Y:S01]  /*c3180*/  LDL.LU.64 R184, [R1+0x8408] ;  /* 0x0084080001b87983 */ /* 0x000f220000300a00 */
        /* <DEDUP_REMOVED lines=11> */
[----:B--2---:R-:W-:Y:S01]  /*c3240*/  HMMA.1688.F32.TF32 R4, R12, R126, R4 ;  /* 0x0000007e0c04723c */ /* 0x004fe20000081004 */
[----:B------:R-:W2:Y:S04]  /*c3250*/  LDL.LU.64 R156, [R1+0x83a8] ;  /* 0x0083a800019c7983 */ /* 0x000ea80000300a00 */
[----:B------:R-:W-:Y:S04]  /*c3260*/  LDS R126, [R2+0x2a180] ;  /* 0x02a18000027e7984 */ /* 0x000fe80000000800 */
        /* <DEDUP_REMOVED lines=11> */
[----:B------:R-:W4:Y:S02]  /*c3320*/  LDL.LU.64 R162, [R1+0x83a0] ;  /* 0x0083a00001a27983 */ /* 0x000f240000300a00 */
[C---:B----4-:R-:W-:Y:S08]  /*c3330*/  HMMA.1688.F32.TF32 R128, R124.reuse, R164, R128 ;  /* 0x000000a47c80723c */ /* 0x050ff00000081080 */
[C---:B------:R-:W-:Y:S08]  /*c3340*/  HMMA.1688.F32.TF32 R112, R124.reuse, R168, R112 ;  /* 0x000000a87c70723c */ /* 0x040ff00000081070 */
[C---:B------:R-:W-:Y:S01]  /*c3350*/  HMMA.1688.F32.TF32 R108, R124.reuse, R160, R108 ;  /* 0x000000a07c6c723c */ /* 0x040fe2000008106c */
[----:B------:R-:W4:Y:S01]  /*c3360*/  LDL.LU.64 R160, [R1+0x8398] ;  /* 0x0083980001a07983 */ /* 0x000f220000300a00 */
[----:B------:R-:W4:Y:S02]  /*c3370*/  LDL.LU.64 R166, [R1+0x8390] ;  /* 0x0083900001a67983 */ /* 0x000f240000300a00 */
[----:B------:R-:W4:Y:S03]  /*c3380*/  LDL.LU.64 R164, [R1+0x8388] ;  /* 0x0083880001a47983 */ /* 0x000f260000300a00 */
[----:B------:R-:W-:Y:S01]  /*c3390*/  STL.64 [R1+0x8370], R130 ;  /* 0x0083708201007387 */ /* 0x000fe20000100a00 */
[----:B------:R1:W-:Y:S03]  /*c33a0*/  STL.64 [R1+0x8368], R128 ;  /* 0x0083688001007387 */ /* 0x0003e60000100a00 */
[----:B-1----:R-:W4:Y:S04]  /*c33b0*/  LDL R128, [R1+0x430] ;  /* 0x0004300001807983 */ /* 0x002f280000100800 */
[----:B------:R-:W4:Y:S01]  /*c33c0*/  LDL R129, [R1+0x434] ;  /* 0x0004340001817983 */ /* 0x000f220000100800 */
[----:B------:R-:W4:Y:S02]  /*c33d0*/  LDL.LU.64 R170, [R1+0x8380] ;  /* 0x0083800001aa7983 */ /* 0x000f240000300a00 */
[----:B------:R-:W4:Y:S02]  /*c33e0*/  LDL.LU.64 R168, [R1+0x8378] ;  /* 0x0083780001a87983 */ /* 0x000f240000300a00 */
[----:B------:R1:W-:Y:S01]  /*c33f0*/  STL.64 [R1+0x8360], R114 ;  /* 0x0083607201007387 */ /* 0x0003e20000100a00 */
[----:B------:R-:W-:Y:S04]  /*c3400*/  STL.64 [R1+0x8358], R112 ;  /* 0x0083587001007387 */ /* 0x000fe80000100a00 */
[----:B--2---:R2:W-:Y:S01]  /*c3410*/  STL.64 [R1+0x8350], R210 ;  /* 0x008350d201007387 */ /* 0x0045e20000100a00 */
[----:B------:R-:W3:Y:S02]  /*c3420*/  LDL R130, [R1+0x3f8] ;  /* 0x0003f80001827983 */ /* 0x000ee40000100800 */
[----:B------:R-:W3:Y:S01]  /*c3430*/  LDL R131, [R1+0x3fc] ;  /* 0x0003fc0001837983 */ /* 0x000ee20000100800 */
        /* <DEDUP_REMOVED lines=25> */
[----:B-1----:R-:W3:Y:S04]  /*c35d0*/  LDL R114, [R1+0x408] ;  /* 0x0004080001727983 */ /* 0x002ee80000100800 */
[----:B------:R-:W3:Y:S04]  /*c35e0*/  LDL R115, [R1+0x40c] ;  /* 0x00040c0001737983 */ /* 0x000ee80000100800 */
[----:B--2---:R-:W2:Y:S01]  /*c35f0*/  LDL R210, [R1+0x418] ;  /* 0x0004180001d27983 */ /* 0x004ea20000100800 */
[C---:B----4-:R-:W-:Y:S08]  /*c3600*/  HMMA.1688.F32.TF32 R76, R124.reuse, R160, R76 ;  /* 0x000000a07c4c723c */ /* 0x050ff0000008104c */
[C---:B------:R-:W-:Y:S08]  /*c3610*/  HMMA.1688.F32.TF32 R72, R124.reuse, R164, R72 ;  /* 0x000000a47c48723c */ /* 0x040ff00000081048 */
[C---:B------:R-:W-:Y:S08]  /*c3620*/  HMMA.1688.F32.TF32 R116, R124.reuse, R128, R116 ;  /* 0x000000807c74723c */ /* 0x040ff00000081074 */
[----:B------:R-:W-:Y:S01]  /*c3630*/  HMMA.1688.F32.TF32 R68, R124, R168, R68 ;  /* 0x000000a87c44723c */ /* 0x000fe20000081044 */
[----:B------:R-:W4:Y:S07]  /*c3640*/  LDL.64 R126, [R1+0x438] ;  /* 0x00043800017e7983 */ /* 0x000f2e0000100a00 */
[----:B---3--:R-:W-:Y:S01]  /*c3650*/  HMMA.1688.F32.TF32 R108, R12, R130, R108 ;  /* 0x000000820c6c723c */ /* 0x008fe2000008106c */
[----:B------:R-:W3:Y:S01]  /*c3660*/  LDL.LU.64 R130, [R1+0x8370] ;  /* 0x0083700001827983 */ /* 0x000ee20000300a00 */
[----:B------:R-:W3:Y:S01]  /*c3670*/  LDL.LU.64 R128, [R1+0x8368] ;  /* 0x0083680001807983 */ /* 0x000ee20000300a00 */
[----:B------:R-:W-:-:S05]  /*c3680*/  MOV R211, R3 ;  /* 0x0000000300d37202 */ /* 0x000fca0000000f00 */
        /* <DEDUP_REMOVED lines=14> */
[----:B------:R-:W2:Y:S01]  /*c3770*/  LDL.LU.64 R114, [R1+0x8360] ;  /* 0x0083600001727983 */ /* 0x000ea20000300a00 */
[----:B------:R-:W2:Y:S06]  /*c3780*/  LDL.LU.64 R112, [R1+0x8358] ;  /* 0x0083580001707983 */ /* 0x000eac0000300a00 */
[----:B--2---:R-:W-:Y:S01]  /*c3790*/  HMMA.1688.F32.TF32 R112, R12, R210, R112 ;  /* 0x000000d20c70723c */ /* 0x004fe20000081070 */
[----:B------:R-:W2:Y:S01]  /*c37a0*/  LDL.LU.64 R210, [R1+0x8350] ;  /* 0x0083500001d27983 */ /* 0x000ea20000300a00 */
        /* <DEDUP_REMOVED lines=8> */
[C---:B--2---:R-:W-:Y:S01]  /*c3830*/  HMMA.1688.F32.TF32 R132, R12.reuse, R210, R132 ;  /* 0x000000d20c84723c */ /* 0x044fe20000081084 */
[----:B------:R-:W2:Y:S01]  /*c3840*/  LDL.LU R211, [R1+0x8348] ;  /* 0x0083480001d37983 */ /* 0x000ea20000300800 */
[----:B------:R-:W-:Y:S02]  /*c3850*/  STL.64 [R1+0x8320], R238 ;  /* 0x008320ee01007387 */ /* 0x000fe40000100a00 */
[----:B------:R1:W-:Y:S02]  /*c3860*/  STL.64 [R1+0x8318], R236 ;  /* 0x008318ec01007387 */ /* 0x0003e40000100a00 */
        /* <DEDUP_REMOVED lines=18> */
[----:B------:R-:W3:Y:S02]  /*c3990*/  LDL R248, [R1+0x1220] ;  /* 0x0012200001f87983 */ /* 0x000ee40000100800 */
[----:B------:R-:W3:Y:S02]  /*c39a0*/  LDL R249, [R1+0x1224] ;  /* 0x0012240001f97983 */ /* 0x000ee40000100800 */
[----:B------:R-:W3:Y:S01]  /*c39b0*/  LDL.LU R174, [R1+0x8344] ;  /* 0x0083440001ae7983 */ /* 0x000ee20000300800 */
[----:B------:R-:W3:Y:S01]  /*c39c0*/  LDL.LU R175, [R1+0x8340] ;  /* 0x0083400001af7983 */ /* 0x000ee20000300800 */
        /* <DEDUP_REMOVED lines=14> */
[----:B------:R-:W3:Y:S01]  /*c3ab0*/  LDL R216, [R1+0x1160] ;  /* 0x0011600001d87983 */ /* 0x000ee20000100800 */
[----:B------:R-:W3:Y:S04]  /*c3ac0*/  LDL R217, [R1+0x1164] ;  /* 0x0011640001d97983 */ /* 0x000ee80000100800 */
[----:B------:R-:W3:Y:S04]  /*c3ad0*/  LDL R218, [R1+0x1168] ;  /* 0x0011680001da7983 */ /* 0x000ee80000100800 */
[----:B------:R-:W3:Y:S01]  /*c3ae0*/  LDL R219, [R1+0x116c] ;  /* 0x00116c0001db7983 */ /* 0x000ee20000100800 */
[----:B----4-:R-:W-:Y:S01]  /*c3af0*/  HMMA.1688.F32.TF32 R116, R12, R126, R116 ;  /* 0x0000007e0c74723c */ /* 0x010fe20000081074 */
[----:B------:R-:W-:-:S02]  /*c3b00*/  IMAD.MOV.U32 R3, RZ, RZ, R127 ;  /* 0x000000ffff037224 */ /* 0x000fc400078e007f */
[----:B------:R-:W-:Y:S05]  /*c3b10*/  LDS R126, [R2+0x32180] ;  /* 0x03218000027e7984 */ /* 0x000fea0000000800 */
[C---:B------:R-:W-:Y:S08]  /*c3b20*/  HMMA.1688.F32.TF32 R24, R12.reuse, R222, R24 ;  /* 0x000000de0c18723c */ /* 0x040ff00000081018 */
[C---:B------:R-:W-:Y:S08]  /*c3b30*/  HMMA.1688.F32.TF32 R68, R12.reuse, R170, R68 ;  /* 0x000000aa0c44723c */ /* 0x040ff00000081044 */
[C---:B------:R-:W-:Y:S01]  /*c3b40*/  HMMA.1688.F32.TF32 R80, R12.reuse, R158, R80 ;  /* 0x0000009e0c50723c */ /* 0x040fe20000081050 */
[----:B-1----:R-:W-:Y:S01]  /*c3b50*/  MOV R236, R252 ;  /* 0x000000fc00ec7202 */ /* 0x002fe20000000f00 */
[----:B------:R-:W-:Y:S01]  /*c3b60*/  IMAD.MOV.U32 R237, RZ, RZ, R0 ;  /* 0x000000ffffed7224 */ /* 0x000fe200078e0000 */
[----:B--2---:R-:W-:Y:S04]  /*c3b70*/  LDS R125, [R211+0x30180] ;  /* 0x03018000d37d7984 */ /* 0x004fe80000000800 */
[----:B------:R-:W1:Y:S04]  /*c3b80*/  LDS R127, [R211+0x32180] ;  /* 0x03218000d37f7984 */ /* 0x000e680000000800 */
[----:B---3--:R2:W-:Y:S01]  /*c3b90*/  STL.64 [R1+0x8278], R212 ;  /* 0x008278d401007387 */ /* 0x0085e20000100a00 */
[----:B------:R-:W3:Y:S02]  /*c3ba0*/  LDL R208, [R1+0x12f0] ;  /* 0x0012f00001d07983 */ /* 0x000ee40000100800 */
[----:B------:R-:W3:Y:S01]  /*c3bb0*/  LDL R209, [R1+0x12f4] ;  /* 0x0012f40001d17983 */ /* 0x000ee20000100800 */
[C---:B------:R-:W-:Y:S08]  /*c3bc0*/  HMMA.1688.F32.TF32 R52, R12.reuse, R186, R52 ;  /* 0x000000ba0c34723c */ /* 0x040ff00000081034 */
[C---:B------:R-:W-:Y:S08]  /*c3bd0*/  HMMA.1688.F32.TF32 R56, R12.reuse, R182, R56 ;  /* 0x000000b60c38723c */ /* 0x040ff00000081038 */
[----:B------:R-:W-:Y:S08]  /*c3be0*/  HMMA.1688.F32.TF32 R64, R12, R174, R64 ;  /* 0x000000ae0c40723c */ /* 0x000ff00000081040 */
[C---:B-1----:R-:W-:Y:S01]  /*c3bf0*/  HMMA.1688.F32.TF32 R116, R124.reuse, R236, R116 ;  /* 0x000000ec7c74723c */ /* 0x042fe20000081074 */
[----:B---3--:R1:W-:Y:S01]  /*c3c00*/  STL.64 [R1+0x8280], R208 ;  /* 0x008280d001007387 */ /* 0x0083e20000100a00 */
[----:B------:R-:W3:Y:S02]  /*c3c10*/  LDL R204, [R1+0x12e0] ;  /* 0x0012e00001cc7983 */ /* 0x000ee40000100800 */
[----:B------:R-:W3:Y:S02]  /*c3c20*/  LDL R205, [R1+0x12e4] ;  /* 0x0012e40001cd7983 */ /* 0x000ee40000100800 */
[----:B------:R-:W4:Y:S01]  /*c3c30*/  LDL R200, [R1+0x12d0] ;  /* 0x0012d00001c87983 */ /* 0x000f220000100800 */
[----:B------:R-:W4:Y:S04]  /*c3c40*/  LDL R201, [R1+0x12d4] ;  /* 0x0012d40001c97983 */ /* 0x000f280000100800 */
[----:B------:R-:W3:Y:S04]  /*c3c50*/  LDL R196, [R1+0x12c0] ;  /* 0x0012c00001c47983 */ /* 0x000ee80000100800 */
[----:B------:R-:W3:Y:S04]  /*c3c60*/  LDL R197, [R1+0x12c4] ;  /* 0x0012c40001c57983 */ /* 0x000ee80000100800 */
[----:B------:R-:W3:Y:S04]  /*c3c70*/  LDL R192, [R1+0x12b0] ;  /* 0x0012b00001c07983 */ /* 0x000ee80000100800 */
[----:B------:R-:W3:Y:S04]  /*c3c80*/  LDL R193, [R1+0x12b4] ;  /* 0x0012b40001c17983 */ /* 0x000ee80000100800 */
[----:B------:R-:W3:Y:S04]  /*c3c90*/  LDL R188, [R1+0x12a0] ;  /* 0x0012a00001bc7983 */ /* 0x000ee80000100800 */
[----:B------:R-:W3:Y:S04]  /*c3ca0*/  LDL R189, [R1+0x12a4] ;  /* 0x0012a40001bd7983 */ /* 0x000ee80000100800 */
[----:B--2---:R-:W2:Y:S04]  /*c3cb0*/  LDL R212, [R1+0x1290] ;  /* 0x0012900001d47983 */ /* 0x004ea80000100800 */
        /* <DEDUP_REMOVED lines=35> */
[----:B------:R-:W-:Y:S02]  /*c3ef0*/  STL [R1+0x7fdc], R178 ;  /* 0x007fdcb201007387 */ /* 0x000fe40000100800 */
[----:B------:R-:W-:Y:S02]  /*c3f00*/  STL [R1+0x7fd8], R179 ;  /* 0x007fd8b301007387 */ /* 0x000fe40000100800 */
[----:B------:R1:W-:Y:S01]  /*c3f10*/  STL.64 [R1+0x8038], R174 ;  /* 0x008038ae01007387 */ /* 0x0003e20000100a00 */
[----:B------:R1:W-:Y:S04]  /*c3f20*/  STL.64 [R1+0x8030], R172 ;  /* 0x008030ac01007387 */ /* 0x0003e80000100a00 */
        /* <DEDUP_REMOVED lines=24> */
[----:B------:R-:W3:Y:S01]  /*c40b0*/  LDL.LU.64 R6, [R1+0x8310] ;  /* 0x0083100001067983 */ /* 0x000ee20000300a00 */
[C---:B--2---:R-:W-:Y:S02]  /*c40c0*/  HMMA.1688.F32.TF32 R236, R124.reuse, R4, R236 ;  /* 0x000000047cec723c */ /* 0x044fe400000810ec */
[----:B------:R-:W3:Y:S01]  /*c40d0*/  LDL.LU.64 R4, [R1+0x8308] ;  /* 0x0083080001047983 */ /* 0x000ee20000300a00 */
[----:B------:R-:W2:Y:S05]  /*c40e0*/  LDL.LU.64 R102, [R1+0x8300] ;  /* 0x0083000001667983 */ /* 0x000eaa0000300a00 */
[----:B---3--:R-:W-:Y:S01]  /*c40f0*/  HMMA.1688.F32.TF32 R4, R124, R100, R4 ;  /* 0x000000647c04723c */ /* 0x008fe20000081004 */
[----:B------:R-:W2:Y:S01]  /*c4100*/  LDL.LU.64 R100, [R1+0x82f8] ;  /* 0x0082f80001647983 */ /* 0x000ea20000300a00 */
[----:B------:R-:W3:Y:S02]  /*c4110*/  LDL.LU.64 R106, [R1+0x82f0] ;  /* 0x0082f000016a7983 */ /* 0x000ee40000300a00 */
[----:B------:R-:W-:-:S04]  /*c4120*/  IMAD.MOV.U32 R0, RZ, RZ, R249 ;  /* 0x000000ffff007224 */ /* 0x000fc800078e00f9 */
[C---:B--2---:R-:W-:Y:S01]  /*c4130*/  HMMA.1688.F32.TF32 R100, R124.reuse, R104, R100 ;  /* 0x000000687c64723c */ /* 0x044fe20000081064 */
[----:B------:R-:W3:Y:S01]  /*c4140*/  LDL.LU.64 R104, [R1+0x82e8] ;  /* 0x0082e80001687983 */ /* 0x000ee20000300a00 */
[----:B------:R-:W-:Y:S02]  /*c4150*/  IMAD.MOV.U32 R252, RZ, RZ, R248 ;  /* 0x000000fffffc7224 */ /* 0x000fe400078e00f8 */
[----:B------:R-:W2:Y:S04]  /*c4160*/  LDL.LU.64 R10, [R1+0x82e0] ;  /* 0x0082e000010a7983 */ /* 0x000ea80000300a00 */
[C---:B------:R-:W-:Y:S08]  /*c4170*/  HMMA.1688.F32.TF32 R28, R124.reuse, R32, R28 ;  /* 0x000000207c1c723c */ /* 0x040ff0000008101c */
[C---:B---3--:R-:W-:Y:S01]  /*c4180*/  HMMA.1688.F32.TF32 R104, R124.reuse, R8, R104 ;  /* 0x000000087c68723c */ /* 0x048fe20000081068 */
[----:B------:R-:W2:Y:S01]  /*c4190*/  LDL.LU.64 R8, [R1+0x82d8] ;  /* 0x0082d80001087983 */ /* 0x000ea20000300a00 */
[----:B------:R-:W-:Y:S02]  /*c41a0*/  STL [R1+0x7fb4], R0 ;  /* 0x007fb40001007387 */ /* 0x000fe40000100800 */
[----:B------:R-:W-:Y:S02]  /*c41b0*/  STL [R1+0x7fb0], R252 ;  /* 0x007fb0fc01007387 */ /* 0x000fe40000100800 */
[----:B------:R-:W3:Y:S01]  /*c41c0*/  LDL.LU.64 R34, [R1+0x82d0] ;  /* 0x0082d00001227983 */ /* 0x000ee20000300a00 */
[----:B------:R-:W3:Y:S01]  /*c41d0*/  LDL.LU.64 R32, [R1+0x82c8] ;  /* 0x0082c80001207983 */ /* 0x000ee20000300a00 */
[----:B------:R-:W2:Y:S01]  /*c41e0*/  LDL.LU.64 R38, [R1+0x82c0] ;  /* 0x0082c00001267983 */ /* 0x000ea20000300a00 */
[C---:B---3--:R-:W-:Y:S02]  /*c41f0*/  HMMA.1688.F32.TF32 R32, R124.reuse, R36, R32 ;  /* 0x000000247c20723c */ /* 0x048fe40000081020 */
[----:B------:R-:W2:Y:S01]  /*c4200*/  LDL.LU.64 R36, [R1+0x82b8] ;  /* 0x0082b80001247983 */ /* 0x000ea20000300a00 */
[----:B------:R-:W3:Y:S05]  /*c4210*/  LDL.LU.64 R42, [R1+0x82b0] ;  /* 0x0082b000012a7983 */ /* 0x000eea0000300a00 */
[C---:B--2---:R-:W-:Y:S01]  /*c4220*/  HMMA.1688.F32.TF32 R36, R124.reuse, R40, R36 ;  /* 0x000000287c24723c */ /* 0x044fe20000081024 */
[----:B------:R-:W3:Y:S01]  /*c4230*/  LDL.LU.64 R40, [R1+0x82a8] ;  /* 0x0082a80001287983 */ /* 0x000ee20000300a00 */
[----:B------:R-:W2:Y:S06]  /*c4240*/  LDL.LU.64 R46, [R1+0x82a0] ;  /* 0x0082a000012e7983 */ /* 0x000eac0000300a00 */
[C---:B---3--:R-:W-:Y:S01]  /*c4250*/  HMMA.1688.F32.TF32 R40, R124.reuse, R44, R40 ;  /* 0x0000002c7c28723c */ /* 0x048fe20000081028 */
[----:B------:R-:W2:Y:S01]  /*c4260*/  LDL.LU.64 R44, [R1+0x8298] ;  /* 0x00829800012c7983 */ /* 0x000ea20000300a00 */
[----:B------:R-:W3:Y:S06]  /*c4270*/  LDL.LU.64 R50, [R1+0x8290] ;  /* 0x0082900001327983 */ /* 0x000eec0000300a00 */
[C---:B--2---:R-:W-:Y:S01]  /*c4280*/  HMMA.1688.F32.TF32 R44, R124.reuse, R48, R44 ;  /* 0x000000307c2c723c */ /* 0x044fe2000008102c */
[----:B------:R-:W3:Y:S07]  /*c4290*/  LDL.LU.64 R48, [R1+0x8288] ;  /* 0x0082880001307983 */ /* 0x000eee0000300a00 */
[----:B------:R-:W-:Y:S08]  /*c42a0*/  HMMA.1688.F32.TF32 R52, R124, R212, R52 ;  /* 0x000000d47c34723c */ /* 0x000ff00000081034 */
[C---:B------:R-:W-:Y:S08]  /*c42b0*/  HMMA.1688.F32.TF32 R60, R12.reuse, R178, R60 ;  /* 0x000000b20c3c723c */ /* 0x040ff0000008103c */
[C---:B------:R-:W-:Y:S08]  /*c42c0*/  HMMA.1688.F32.TF32 R16, R12.reuse, R214, R16 ;  /* 0x000000d60c10723c */ /* 0x040ff00000081010 */
[C---:B------:R-:W-:Y:S08]  /*c42d0*/  HMMA.1688.F32.TF32 R72, R12.reuse, R166, R72 ;  /* 0x000000a60c48723c */ /* 0x040ff00000081048 */
[----:B------:R-:W-:Y:S01]  /*c42e0*/  HMMA.1688.F32.TF32 R76, R12, R162, R76 ;  /* 0x000000a20c4c723c */ /* 0x000fe2000008104c */
[----:B------:R-:W-:-:S07]  /*c42f0*/  LOP3.LUT R178, R2, 0x20, RZ, 0x3c, !PT ;  /* 0x0000002002b27812 */ /* 0x000fce00078e3cff */
        /* <DEDUP_REMOVED lines=11> */
[C---:B------:R-:W-:Y:S08]  /*c43b0*/  HMMA.1688.F32.TF32 R112, R124.reuse, R224, R112 ;  /* 0x000000e07c70723c */ /* 0x040ff00000081070 */
[----:B---3--:R-:W-:Y:S01]  /*c43c0*/  HMMA.1688.F32.TF32 R48, R124, R208, R48 ;  /* 0x000000d07c30723c */ /* 0x008fe20000081030 */
[----:B------:R-:W2:Y:S01]  /*c43d0*/  LDL.LU.64 R208, [R1+0x8280] ;  /* 0x0082800001d07983 */ /* 0x000ea20000300a00 */
[----:B------:R-:W3:Y:S06]  /*c43e0*/  LDL.LU.64 R212, [R1+0x8278] ;  /* 0x0082780001d47983 */ /* 0x000eec0000300a00 */
[C---:B-1----:R-:W-:Y:S08]  /*c43f0*/  HMMA.1688.F32.TF32 R108, R12.reuse, R218, R108 ;  /* 0x000000da0c6c723c */ /* 0x042ff0000008106c */
[----:B------:R-:W-:Y:S08]  /*c4400*/  HMMA.1688.F32.TF32 R128, R12, R222, R128 ;  /* 0x000000de0c80723c */ /* 0x000ff00000081080 */
[C---:B------:R-:W-:Y:S01]  /*c4410*/  HMMA.1688.F32.TF32 R56, R124.reuse, R188, R56 ;  /* 0x000000bc7c38723c */ /* 0x040fe20000081038 */
[----:B------:R-:W3:Y:S01]  /*c4420*/  LDL.LU.64 R190, [R1+0x8270] ;  /* 0x0082700001be7983 */ /* 0x000ee20000300a00 */
[----:B------:R-:W3:Y:S06]  /*c4430*/  LDL.LU.64 R188, [R1+0x8268] ;  /* 0x0082680001bc7983 */ /* 0x000eec0000300a00 */
[C---:B------:R-:W-:Y:S01]  /*c4440*/  HMMA.1688.F32.TF32 R60, R124.reuse, R192, R60 ;  /* 0x000000c07c3c723c */ /* 0x040fe2000008103c */
[----:B------:R-:W3:Y:S01]  /*c4450*/  LDL.LU.64 R194, [R1+0x8260] ;  /* 0x0082600001c27983 */ /* 0x000ee20000300a00 */
[----:B------:R-:W3:Y:S06]  /*c4460*/  LDL.LU.64 R192, [R1+0x8258] ;  /* 0x0082580001c07983 */ /* 0x000eec0000300a00 */
[C---:B------:R-:W-:Y:S01]  /*c4470*/  HMMA.1688.F32.TF32 R64, R124.reuse, R196, R64 ;  /* 0x000000c47c40723c */ /* 0x040fe20000081040 */
[----:B------:R-:W3:Y:S02]  /*c4480*/  LDL.LU.64 R198, [R1+0x8250] ;  /* 0x0082500001c67983 */ /* 0x000ee40000300a00 */
[----:B------:R-:W3:Y:S05]  /*c4490*/  LDL.LU.64 R196, [R1+0x8248] ;  /* 0x0082480001c47983 */ /* 0x000eea0000300a00 */
[----:B----4-:R-:W-:Y:S01]  /*c44a0*/  HMMA.1688.F32.TF32 R68, R124, R200, R68 ;  /* 0x000000c87c44723c */ /* 0x010fe20000081044 */
[----:B------:R-:W4:Y:S07]  /*c44b0*/  LDL.LU.64 R202, [R1+0x8240] ;  /* 0x0082400001ca7983 */ /* 0x000f2e0000300a00 */
[----:B------:R-:W-:Y:S01]  /*c44c0*/  HMMA.1688.F32.TF32 R112, R12, R226, R112 ;  /* 0x000000e20c70723c */ /* 0x000fe20000081070 */
[----:B------:R-:W4:Y:S07]  /*c44d0*/  LDL.LU.64 R200, [R1+0x8238] ;  /* 0x0082380001c87983 */ /* 0x000f2e0000300a00 */
[C---:B------:R-:W-:Y:S01]  /*c44e0*/  HMMA.1688.F32.TF32 R72, R124.reuse, R204, R72 ;  /* 0x000000cc7c48723c */ /* 0x040fe20000081048 */
[----:B------:R-:W4:Y:S01]  /*c44f0*/  LDL.LU.64 R206, [R1+0x8230] ;  /* 0x0082300001ce7983 */ /* 0x000f220000300a00 */
[----:B------:R-:W4:Y:S02]  /*c4500*/  LDL.LU.64 R204, [R1+0x8228] ;  /* 0x0082280001cc7983 */ /* 0x000f240000300a00 */
[----:B------:R-:W4:Y:S04]  /*c4510*/  LDL.LU.64 R210, [R1+0x8220] ;  /* 0x0082200001d27983 */ /* 0x000f280000300a00 */
        /* <DEDUP_REMOVED lines=11> */
[----:B------:R-:W-:-:S06]  /*c45d0*/  IMAD.MOV.U32 R142, RZ, RZ, R222 ;  /* 0x000000ffff8e7224 */ /* 0x000fcc00078e00de */
[C---:B--2---:R-:W-:Y:S01]  /*c45e0*/  HMMA.1688.F32.TF32 R76, R124.reuse, R208, R76 ;  /* 0x000000d07c4c723c */ /* 0x044fe2000008104c */
[----:B------:R-:W2:Y:S07]  /*c45f0*/  LDL.LU.64 R208, [R1+0x8218] ;  /* 0x0082180001d07983 */ /* 0x000eae0000300a00 */
[----:B---3--:R-:W-:Y:S01]  /*c4600*/  HMMA.1688.F32.TF32 R80, R124, R212, R80 ;  /* 0x000000d47c50723c */ /* 0x008fe20000081050 */
[----:B------:R-:W3:Y:S01]  /*c4610*/  LDL.LU.64 R214, [R1+0x8210] ;  /* 0x0082100001d67983 */ /* 0x000ee20000300a00 */
[----:B------:R-:W2:Y:S03]  /*c4620*/  LDL.LU.64 R212, [R1+0x8208] ;  /* 0x0082080001d47983 */ /* 0x000ea60000300a00 */
[----:B------:R-:W2:Y:S01]  /*c4630*/  LDL.64 R126, [R1+0x11c8] ;  /* 0x0011c800017e7983 */ /* 0x000ea20000100a00 */
[----:B------:R-:W2:Y:S02]  /*c4640*/  LDL.LU.64 R218, [R1+0x8200] ;  /* 0x0082000001da7983 */ /* 0x000ea40000300a00 */
[----:B------:R-:W2:Y:S02]  /*c4650*/  LDL.LU.64 R216, [R1+0x81f8] ;  /* 0x0081f80001d87983 */ /* 0x000ea40000300a00 */
[----:B------:R-:W-:Y:S01]  /*c4660*/  STL.64 [R1+0x2b90], R108 ;  /* 0x002b906c01007387 */ /* 0x000fe20000100a00 */
[----:B------:R1:W-:Y:S04]  /*c4670*/  STL.64 [R1+0x2b98], R110 ;  /* 0x002b986e01007387 */ /* 0x0003e80000100a00 */
[----:B-1----:R-:W2:Y:S04]  /*c4680*/  LDL R110, [R1+0x11d8] ;  /* 0x0011d800016e7983 */ /* 0x002ea80000100800 */
[----:B------:R-:W2:Y:S01]  /*c4690*/  LDL R111, [R1+0x11dc] ;  /* 0x0011dc00016f7983 */ /* 0x000ea20000100800 */
[----:B------:R-:W-:Y:S02]  /*c46a0*/  STL.64 [R1+0x2b80], R128 ;  /* 0x002b808001007387 */ /* 0x000fe40000100a00 */
[----:B------:R1:W-:Y:S02]  /*c46b0*/  STL.64 [R1+0x2b88], R130 ;  /* 0x002b888201007387 */ /* 0x0003e40000100a00 */
[----:B------:R-:W3:Y:S01]  /*c46c0*/  LDL.LU.64 R222, [R1+0x81f0] ;  /* 0x0081f00001de7983 */ /* 0x000ee20000300a00 */
[----:B------:R-:W3:Y:S04]  /*c46d0*/  LDL.LU.64 R220, [R1+0x81e8] ;  /* 0x0081e80001dc7983 */ /* 0x000ee80000300a00 */
[----:B-1----:R-:W3:Y:S04]  /*c46e0*/  LDL R130, [R1+0x11b8] ;  /* 0x0011b80001827983 */ /* 0x002ee80000100800 */
[----:B------:R-:W3:Y:S01]  /*c46f0*/  LDL R131, [R1+0x11bc] ;  /* 0x0011bc0001837983 */ /* 0x000ee20000100800 */
[----:B------:R-:W-:Y:S02]  /*c4700*/  STL [R1+0x7fbc], R143 ;  /* 0x007fbc8f01007387 */ /* 0x000fe40000100800 */
[----:B------:R-:W-:Y:S02]  /*c4710*/  STL [R1+0x7fb8], R142 ;  /* 0x007fb88e01007387 */ /* 0x000fe40000100800 */
[----:B------:R-:W3:Y:S01]  /*c4720*/  LDL.LU.64 R226, [R1+0x81e0] ;  /* 0x0081e00001e27983 */ /* 0x000ee20000300a00 */
[----:B------:R-:W3:Y:S01]  /*c4730*/  LDL.LU.64 R224, [R1+0x81d8] ;  /* 0x0081d80001e07983 */ /* 0x000ee20000300a00 */
[----:B------:R-:W-:Y:S02]  /*c4740*/  STL.64 [R1+0x2b70], R112 ;  /* 0x002b707001007387 */ /* 0x000fe40000100a00 */
[----:B------:R1:W-:Y:S02]  /*c4750*/  STL.64 [R1+0x2b78], R114 ;  /* 0x002b787201007387 */ /* 0x0003e40000100a00 */
[----:B-1----:R-:W3:Y:S04]  /*c4760*/  LDL R114, [R1+0x11a8] ;  /* 0x0011a80001727983 */ /* 0x002ee80000100800 */
[----:B------:R-:W3:Y:S01]  /*c4770*/  LDL R115, [R1+0x11ac] ;  /* 0x0011ac0001737983 */ /* 0x000ee20000100800 */
[C---:B------:R-:W-:Y:S01]  /*c4780*/  HMMA.1688.F32.TF32 R132, R12.reuse, R230, R132 ;  /* 0x000000e60c84723c */ /* 0x040fe20000081084 */
[----:B------:R-:W4:Y:S02]  /*c4790*/  LDL.LU.64 R230, [R1+0x81d0] ;  /* 0x0081d00001e67983 */ /* 0x000f240000300a00 */
[----:B------:R-:W4:Y:S11]  /*c47a0*/  LDL.LU.64 R228, [R1+0x81c8] ;  /* 0x0081c80001e47983 */ /* 0x000f360000300a00 */
[----:B------:R-:W-:Y:S09]  /*c47b0*/  @!UPT UIADD3 URZ, URZ, URZ, URZ ;  /* 0x0000003f3f3ff290 */ /* 0x000ff2000fffe03f */
[----:B------:R-:W-:Y:S01]  /*c47c0*/  STL.64 [R1+0x2b60], R132 ;  /* 0x002b608401007387 */ /* 0x000fe20000100a00 */
[----:B------:R1:W-:Y:S01]  /*c47d0*/  STL.64 [R1+0x2b68], R134 ;  /* 0x002b688601007387 */ /* 0x0003e20000100a00 */
[C---:B--2---:R-:W-:Y:S08]  /*c47e0*/  HMMA.1688.F32.TF32 R108, R12.reuse, R110, R4 ;  /* 0x0000006e0c6c723c */ /* 0x044ff00000081004 */
[C---:B---3--:R-:W-:Y:S08]  /*c47f0*/  HMMA.1688.F32.TF32 R116, R12.reuse, R114, R116 ;  /* 0x000000720c74723c */ /* 0x048ff00000081074 */
[C---:B------:R-:W-:Y:S11]  /*c4800*/  HMMA.1688.F32.TF32 R112, R12.reuse, R130, R236 ;  /* 0x000000820c70723c */ /* 0x040ff600000810ec */
[----:B------:R-:W-:Y:S04]  /*c4810*/  @!UPT UIADD3 URZ, URZ, URZ, URZ ;  /* 0x0000003f3f3ff290 */ /* 0x000fe8000fffe03f */
[----:B------:R-:W-:Y:S01]  /*c4820*/  STL.64 [R1+0x2b50], R116 ;  /* 0x002b507401007387 */ /* 0x000fe20000100a00 */
[----:B------:R2:W-:Y:S02]  /*c4830*/  STL.64 [R1+0x2b58], R118 ;  /* 0x002b587601007387 */ /* 0x0005e40000100a00 */
[----:B------:R-:W3:Y:S05]  /*c4840*/  LDL R6, [R1+0x11e8] ;  /* 0x0011e80001067983 */ /* 0x000eea0000100800 */
[----:B------:R-:W-:Y:S01]  /*c4850*/  STL.64 [R1+0x2b40], R112 ;  /* 0x002b407001007387 */ /* 0x000fe20000100a00 */
[----:B------:R1:W-:Y:S01]  /*c4860*/  STL.64 [R1+0x2b48], R114 ;  /* 0x002b487201007387 */ /* 0x0003e20000100a00 */
[----:B------:R-:W-:Y:S02]  /*c4870*/  STL.64 [R1+0x2b30], R108 ;  /* 0x002b306c01007387 */ /* 0x000fe40000100a00 */
[----:B------:R-:W-:Y:S02]  /*c4880*/  STL.64 [R1+0x2b38], R110 ;  /* 0x002b386e01007387 */ /* 0x000fe40000100a00 */
[----:B------:R-:W3:Y:S01]  /*c4890*/  LDL R7, [R1+0x11ec] ;  /* 0x0011ec0001077983 */ /* 0x000ee20000100800 */
[C---:B------:R-:W-:Y:S08]  /*c48a0*/  HMMA.1688.F32.TF32 R100, R12.reuse, R126, R100 ;  /* 0x0000007e0c64723c */ /* 0x040ff00000081064 */
[C---:B------:R-:W-:Y:S08]  /*c48b0*/  HMMA.1688.F32.TF32 R8, R12.reuse, R234, R8 ;  /* 0x000000ea0c08723c */ /* 0x040ff00000081008 */
[----:B------:R-:W-:Y:S01]  /*c48c0*/  HMMA.1688.F32.TF32 R16, R12, R242, R16 ;  /* 0x000000f20c10723c */ /* 0x000fe20000081010 */
[----:B------:R-:W-:-:S02]  /*c48d0*/  IMAD.MOV.U32 R151, RZ, RZ, R127 ;  /* 0x000000ffff977224 */ /* 0x000fc400078e007f */
[----:B------:R-:W-:-:S05]  /*c48e0*/  IMAD.MOV.U32 R150, RZ, RZ, R126 ;  /* 0x000000ffff967224 */ /* 0x000fca00078e007e */
[C---:B------:R-:W-:Y:S08]  /*c48f0*/  HMMA.1688.F32.TF32 R20, R12.reuse, R246, R20 ;  /* 0x000000f60c14723c */ /* 0x040ff00000081014 */
[C---:B------:R-:W-:Y:S01]  /*c4900*/  HMMA.1688.F32.TF32 R24, R12.reuse, R250, R24 ;  /* 0x000000fa0c18723c */ /* 0x040fe20000081018 */
[----:B------:R-:W-:Y:S02]  /*c4910*/  IMAD.MOV.U32 R138, RZ, RZ, R234 ;  /* 0x000000ffff8a7224 */ /* 0x000fe400078e00ea */
[----:B------:R-:W-:Y:S01]  /*c4920*/  IMAD.MOV.U32 R139, RZ, RZ, R235 ;  /* 0x000000ffff8b7224 */ /* 0x000fe200078e00eb */
[----:B------:R-:W-:Y:S01]  /*c4930*/  STL.64 [R1+0x2b20], R100 ;  /* 0x002b206401007387 */ /* 0x000fe20000100a00 */
[----:B------:R4:W-:Y:S02]  /*c4940*/  STL.64 [R1+0x2b28], R102 ;  /* 0x002b286601007387 */ /* 0x0009e40000100a00 */
[----:B------:R-:W3:Y:S02]  /*c4950*/  LDL R130, [R1+0x12e8] ;  /* 0x0012e80001827983 */ /* 0x000ee40000100800 */
[----:B------:R-:W3:Y:S01]  /*c4960*/  LDL R131, [R1+0x12ec] ;  /* 0x0012ec0001837983 */ /* 0x000ee20000100800 */
[----:B-1----:R-:W3:Y:S04]  /*c4970*/  LDL R134, [R1+0x12c8] ;  /* 0x0012c80001867983 */ /* 0x002ee80000100800 */
[----:B------:R-:W3:Y:S04]  /*c4980*/  LDL R135, [R1+0x12cc] ;  /* 0x0012cc0001877983 */ /* 0x000ee80000100800 */
[----:B------:R-:W3:Y:S04]  /*c4990*/  LDL R238, [R1+0x12a8] ;  /* 0x0012a80001ee7983 */ /* 0x000ee80000100800 */
[----:B------:R-:W3:Y:S04]  /*c49a0*/  LDL R239, [R1+0x12ac] ;  /* 0x0012ac0001ef7983 */ /* 0x000ee80000100800 */
[----:B--2---:R-:W2:Y:S04]  /*c49b0*/  LDL R118, [R1+0x12b8] ;  /* 0x0012b80001767983 */ /* 0x004ea80000100800 */
[----:B------:R-:W2:Y:S04]  /*c49c0*/  LDL R119, [R1+0x12bc] ;  /* 0x0012bc0001777983 */ /* 0x000ea80000100800 */
[----:B------:R-:W2:Y:S04]  /*c49d0*/  LDL R114, [R1+0x12d8] ;  /* 0x0012d80001727983 */ /* 0x000ea80000100800 */
[----:B----4-:R-:W4:Y:S04]  /*c49e0*/  LDL R102, [R1+0x1298] ;  /* 0x0012980001667983 */ /* 0x010f280000100800 */
[----:B------:R-:W4:Y:S04]  /*c49f0*/  LDL R103, [R1+0x129c] ;  /* 0x00129c0001677983 */ /* 0x000f280000100800 */
[----:B------:R-:W2:Y:S04]  /*c4a00*/  LDL R115, [R1+0x12dc] ;  /* 0x0012dc0001737983 */ /* 0x000ea80000100800 */
[----:B------:R-:W2:Y:S04]  /*c4a10*/  LDL R110, [R1+0x12f8] ;  /* 0x0012f800016e7983 */ /* 0x000ea80000100800 */
[----:B------:R-:W2:Y:S04]  /*c4a20*/  LDL R111, [R1+0x12fc] ;  /* 0x0012fc00016f7983 */ /* 0x000ea80000100800 */
[----:B------:R-:W2:Y:S01]  /*c4a30*/  LDL.64 R126, [R1+0x1308] ;  /* 0x00130800017e7983 */ /* 0x000ea20000100a00 */
[----:B------:R-:W-:Y:S02]  /*c4a40*/  STL [R1+0x7fc4], R151 ;  /* 0x007fc49701007387 */ /* 0x000fe40000100800 */
[----:B------:R-:W-:Y:S01]  /*c4a50*/  STL [R1+0x7fc0], R150 ;  /* 0x007fc09601007387 */ /* 0x000fe20000100800 */
[----:B------:R-:W-:Y:S01]  /*c4a60*/  MOV R0, R242 ;  /* 0x000000f200007202 */ /* 0x000fe20000000f00 */
[----:B------:R-:W-:Y:S01]  /*c4a70*/  IMAD.MOV.U32 R252, RZ, RZ, R243 ;  /* 0x000000fffffc7224 */ /* 0x000fe200078e00f3 */
[----:B---3--:R-:W-:Y:S01]  /*c4a80*/  HMMA.1688.F32.TF32 R4, R12, R6, R104 ;  /* 0x000000060c04723c */ /* 0x008fe20000081068 */
[----:B------:R-:W3:Y:S11]  /*c4a90*/  LDL R106, [R1+0x1288] ;  /* 0x00128800016a7983 */ /* 0x000ef60000100800 */
[----:B------:R-:W-:Y:S11]  /*c4aa0*/  @!UPT UIADD3 URZ, URZ, URZ, URZ ;  /* 0x0000003f3f3ff290 */ /* 0x000ff6000fffe03f */
[----:B------:R-:W-:Y:S01]  /*c4ab0*/  STL.64 [R1+0x2b10], R4 ;  /* 0x002b100401007387 */ /* 0x000fe20000100a00 */
[----:B------:R-:W-:Y:S02]  /*c4ac0*/  STL.64 [R1+0x2b18], R6 ;  /* 0x002b180601007387 */ /* 0x000fe40000100a00 */
[----:B------:R-:W3:Y:S02]  /*c4ad0*/  LDL R107, [R1+0x128c] ;  /* 0x00128c00016b7983 */ /* 0x000ee40000100800 */
[----:B------:R-:W-:Y:S01]  /*c4ae0*/  STL.64 [R1+0x2b00], R8 ;  /* 0x002b000801007387 */ /* 0x000fe20000100a00 */
[----:B------:R1:W-:Y:S01]  /*c4af0*/  STL.64 [R1+0x2b08], R10 ;  /* 0x002b080a01007387 */ /* 0x0003e20000100a00 */
[----:B------:R-:W3:Y:S02]  /*c4b00*/  LDL.LU.64 R234, [R1+0x81c0] ;  /* 0x0081c00001ea7983 */ /* 0x000ee40000300a00 */
[----:B------:R-:W3:Y:S02]  /*c4b10*/  LDL.LU.64 R232, [R1+0x81b8] ;  /* 0x0081b80001e87983 */ /* 0x000ee40000300a00 */
[----:B--2---:R-:W-:Y:S01]  /*c4b20*/  IMAD.MOV.U32 R146, RZ, RZ, R126 ;  /* 0x000000ffff927224 */ /* 0x004fe200078e007e */
[----:B-1----:R-:W2:Y:S04]  /*c4b30*/  LDL R10, [R1+0x1268] ;  /* 0x00126800010a7983 */ /* 0x002ea80000100800 */
[----:B------:R-:W2:Y:S01]  /*c4b40*/  LDL R11, [R1+0x126c] ;  /* 0x00126c00010b7983 */ /* 0x000ea20000100800 */
[----:B------:R1:W-:Y:S02]  /*c4b50*/  STL.64 [R1+0x8068], R138 ;  /* 0x0080688a01007387 */ /* 0x0003e40000100a00 */
[----:B------:R-:W-:Y:S02]  /*c4b60*/  STL.64 [R1+0x8060], R136 ;  /* 0x0080608801007387 */ /* 0x000fe40000100a00 */
[----:B------:R-:W-:-:S02]  /*c4b70*/  IMAD.MOV.U32 R147, RZ, RZ, R127 ;  /* 0x000000ffff937224 */ /* 0x000fc400078e007f */
[----:B------:R-:W-:Y:S01]  /*c4b80*/  IMAD.MOV.U32 R143, RZ, RZ, R158 ;  /* 0x000000ffff8f7224 */ /* 0x000fe200078e009e */
[----:B------:R-:W-:Y:S01]  /*c4b90*/  MOV R142, R159 ;  /* 0x0000009f008e7202 */ /* 0x000fe20000000f00 */
[----:B------:R-:W-:Y:S02]  /*c4ba0*/  IMAD.MOV.U32 R151, RZ, RZ, R170 ;  /* 0x000000ffff977224 */ /* 0x000fe400078e00aa */
[----:B------:R-:W-:Y:S02]  /*c4bb0*/  IMAD.MOV.U32 R150, RZ, RZ, R171 ;  /* 0x000000ffff967224 */ /* 0x000fe400078e00ab */
[----:B------:R-:W-:Y:S02]  /*c4bc0*/  IMAD.MOV.U32 R154, RZ, RZ, R174 ;  /* 0x000000ffff9a7224 */ /* 0x000fe400078e00ae */
[----:B------:R-:W-:Y:S02]  /*c4bd0*/  IMAD.MOV.U32 R155, RZ, RZ, R175 ;  /* 0x000000ffff9b7224 */ /* 0x000fe400078e00af */
[----:B------:R-:W-:Y:S01]  /*c4be0*/  IMAD.MOV.U32 R163, RZ, RZ, R183 ;  /* 0x000000ffffa37224 */ /* 0x000fe200078e00b7 */
[----:B------:R-:W-:Y:S01]  /*c4bf0*/  MOV R167, R182 ;  /* 0x000000b600a77202 */ /* 0x000fe20000000f00 */
[----:B------:R-:W-:Y:S04]  /*c4c00*/  LDS R5, [R178+0x18200] ;  /* 0x01820000b2057984 */ /* 0x000fe80000000800 */
[----:B-1----:R-:W3:Y:S04]  /*c4c10*/  LDL R138, [R1+0x1278] ;  /* 0x00127800018a7983 */ /* 0x002ee80000100800 */
[----:B------:R-:W3:Y:S01]  /*c4c20*/  LDL R139, [R1+0x127c] ;  /* 0x00127c00018b7983 */ /* 0x000ee20000100800 */
[----:B------:R-:W-:Y:S02]  /*c4c30*/  STL.64 [R1+0x2af0], R16 ;  /* 0x002af01001007387 */ /* 0x000fe40000100a00 */
[----:B------:R1:W-:Y:S02]  /*c4c40*/  STL.64 [R1+0x2af8], R18 ;  /* 0x002af81201007387 */ /* 0x0003e40000100a00 */
[----:B------:R-:W3:Y:S01]  /*c4c50*/  LDL.LU.64 R242, [R1+0x81b0] ;  /* 0x0081b00001f27983 */ /* 0x000ee20000300a00 */
[----:B------:R-:W3:Y:S04]  /*c4c60*/  LDL.LU.64 R240, [R1+0x81a8] ;  /* 0x0081a80001f07983 */ /* 0x000ee80000300a00 */
[----:B------:R-:W-:Y:S01]  /*c4c70*/  LDS R7, [R178+0x1a200] ;  /* 0x01a20000b2077984 */ /* 0x000fe20000000800 */
[----:B------:R-:W-:-:S03]  /*c4c80*/  IMAD.MOV.U32 R179, RZ, RZ, R187 ;  /* 0x000000ffffb37224 */ /* 0x000fc600078e00bb */
[----:B------:R-:W-:Y:S04]  /*c4c90*/  LDS R4, [R2+0x18200] ;  /* 0x0182000002047984 */ /* 0x000fe80000000800 */
[----:B------:R-:W2:Y:S04]  /*c4ca0*/  LDS R6, [R2+0x1a200] ;  /* 0x01a2000002067984 */ /* 0x000ea80000000800 */
[----:B-1----:R-:W3:Y:S04]  /*c4cb0*/  LDL R18, [R1+0x1258] ;  /* 0x0012580001127983 */ /* 0x002ee80000100800 */
[----:B------:R-:W3:Y:S01]  /*c4cc0*/  LDL R19, [R1+0x125c] ;  /* 0x00125c0001137983 */ /* 0x000ee20000100800 */
[----:B------:R-:W3:Y:S02]  /*c4cd0*/  LDL.LU.64 R246, [R1+0x81a0] ;  /* 0x0081a00001f67983 */ /* 0x000ee40000300a00 */
[----:B------:R-:W3:Y:S02]  /*c4ce0*/  LDL.LU.64 R244, [R1+0x8198] ;  /* 0x0081980001f47983 */ /* 0x000ee40000300a00 */
[----:B------:R-:W-:Y:S01]  /*c4cf0*/  STL.64 [R1+0x2ae0], R20 ;  /* 0x002ae01401007387 */ /* 0x000fe20000100a00 */
[----:B------:R1:W-:Y:S04]  /*c4d00*/  STL.64 [R1+0x2ae8], R22 ;  /* 0x002ae81601007387 */ /* 0x0003e80000100a00 */
        /* <DEDUP_REMOVED lines=8> */
[C---:B--2---:R-:W-:Y:S08]  /*c4d90*/  HMMA.1688.F32.TF32 R8, R12.reuse, R10, R44 ;  /* 0x0000000a0c08723c */ /* 0x044ff0000008102c */
[C---:B---3--:R-:W-:Y:S08]  /*c4da0*/  HMMA.1688.F32.TF32 R28, R12.reuse, R26, R28 ;  /* 0x0000001a0c1c723c */ /* 0x048ff0000008101c */
        /* <DEDUP_REMOVED lines=8> */
[----:B------:R1:W-:Y:S07]  /*c4e30*/  STL.64 [R1+0x2aa8], R22 ;  /* 0x002aa81601007387 */ /* 0x0003ee0000100a00 */
[----:B------:R-:W-:Y:S02]  /*c4e40*/  STL.64 [R1+0x2a90], R16 ;  /* 0x002a901001007387 */ /* 0x000fe40000100a00 */
[----:B------:R4:W-:Y:S01]  /*c4e50*/  STL.64 [R1+0x2a98], R18 ;  /* 0x002a981201007387 */ /* 0x0009e20000100a00 */
[----:B------:R-:W-:Y:S01]  /*c4e60*/  STL.64 [R1+0x2a80], R8 ;  /* 0x002a800801007387 */ /* 0x000fe20000100a00 */
[----:B------:R2:W-:Y:S01]  /*c4e70*/  STL.64 [R1+0x2a88], R10 ;  /* 0x002a880a01007387 */ /* 0x0005e20000100a00 */
[C---:B-1----:R-:W-:Y:S08]  /*c4e80*/  HMMA.1688.F32.TF32 R20, R12.reuse, R106, R48 ;  /* 0x0000006a0c14723c */ /* 0x042ff00000081030 */
[C---:B----4-:R-:W-:Y:S08]  /*c4e90*/  HMMA.1688.F32.TF32 R16, R12.reuse, R102, R52 ;  /* 0x000000660c10723c */ /* 0x050ff00000081034 */
        /* <DEDUP_REMOVED lines=51> */
[----:B------:R-:W-:Y:S02]  /*c51d0*/  STL.64 [R1+0x80c0], R160 ;  /* 0x0080c0a001007387 */ /* 0x000fe40000100a00 */
[----:B------:R2:W-:Y:S02]  /*c51e0*/  STL.64 [R1+0x80b8], R166 ;  /* 0x0080b8a601007387 */ /* 0x0005e40000100a00 */
[----:B------:R3:W-:Y:S02]  /*c51f0*/  STL.64 [R1+0x80b0], R164 ;  /* 0x0080b0a401007387 */ /* 0x0007e40000100a00 */
[----:B------:R-:W-:Y:S01]  /*c5200*/  IMAD.MOV.U32 R174, RZ, RZ, R232 ;  /* 0x000000ffffae7224 */ /* 0x000fe200078e00e8 */
[----:B------:R-:W-:Y:S01]  /*c5210*/  MOV R175, R233 ;  /* 0x000000e900af7202 */ /* 0x000fe20000000f00 */
[----:B------:R-:W-:-:S02]  /*c5220*/  IMAD.MOV.U32 R138, RZ, RZ, R240 ;  /* 0x000000ffff8a7224 */ /* 0x000fc400078e00f0 */
[----:B------:R-:W-:Y:S02]  /*c5230*/  IMAD.MOV.U32 R139, RZ, RZ, R241 ;  /* 0x000000ffff8b7224 */ /* 0x000fe400078e00f1 */
[----:B------:R-:W-:Y:S01]  /*c5240*/  IMAD.MOV.U32 R178, RZ, RZ, R186 ;  /* 0x000000ffffb27224 */ /* 0x000fe200078e00ba */
[----:B------:R-:W-:Y:S01]  /*c5250*/  LOP3.LUT R151, R2, 0x20, RZ, 0x3c, !PT ;  /* 0x0000002002977812 */ /* 0x000fe200078e3cff */
[----:B------:R-:W-:Y:S04]  /*c5260*/  LDS R12, [R2+0x1c200] ;  /* 0x01c20000020c7984 */ /* 0x000fe80000000800 */
[----:B------:R-:W-:Y:S01]  /*c5270*/  LDS R14, [R2+0x1e200] ;  /* 0x01e20000020e7984 */ /* 0x000fe20000000800 */
[----:B-1----:R-:W-:Y:S02]  /*c5280*/  IMAD.MOV.U32 R162, RZ, RZ, R244 ;  /* 0x000000ffffa27224 */ /* 0x002fe400078e00f4 */
[----:B------:R-:W-:Y:S01]  /*c5290*/  IMAD.MOV.U32 R163, RZ, RZ, R245 ;  /* 0x000000ffffa37224 */ /* 0x000fe200078e00f5 */
[----:B--2---:R-:W-:Y:S01]  /*c52a0*/  MOV R166, R248 ;  /* 0x000000f800a67202 */ /* 0x004fe20000000f00 */
[----:B------:R-:W-:Y:S01]  /*c52b0*/  IMAD.MOV.U32 R167, RZ, RZ, R249 ;  /* 0x000000ffffa77224 */ /* 0x000fe200078e00f9 */
        /* <DEDUP_REMOVED lines=16> */
[----:B---3--:R-:W3:Y:S02]  /*c53c0*/  LDL R164, [R1+0x60] ;  /* 0x0000600001a47983 */ /* 0x008ee40000100800 */
[----:B------:R-:W3:Y:S01]  /*c53d0*/  LDL R165, [R1+0x64] ;  /* 0x0000640001a57983 */ /* 0x000ee20000100800 */
        /* <DEDUP_REMOVED lines=30> */
[----:B--2---:R-:W2:Y:S02]  /*c55c0*/  LDL.LU R8, [R1+0x930] ;  /* 0x0009300001087983 */ /* 0x004ea40000300800 */
        /* <DEDUP_REMOVED lines=15> */
[----:B---3--:R-:W-:-:S02]  /*c56c0*/  IMAD.MOV.U32 R237, RZ, RZ, R248 ;  /* 0x000000ffffed7224 */ /* 0x008fc400078e00f8 */
[----:B----4-:R-:W-:Y:S02]  /*c56d0*/  IMAD.MOV.U32 R236, RZ, RZ, R249 ;  /* 0x000000ffffec7224 */ /* 0x010fe400078e00f9 */
[----:B------:R-:W3:Y:S01]  /*c56e0*/  LDL.LU R249, [R1+0x8164] ;  /* 0x0081640001f97983 */ /* 0x000ee20000300800 */
        /* <DEDUP_REMOVED lines=8> */
[----:B------:R-:W2:Y:S01]  /*c5770*/  LDL.LU R119, [R1+0x98c] ;  /* 0x00098c0001777983 */ /* 0x000ea20000300800 */
[----:B---3--:R-:W-:Y:S01]  /*c5780*/  MOV R133, R249 ;  /* 0x000000f900857202 */ /* 0x008fe20000000f00 */
[----:B----4-:R-:W-:-:S02]  /*c5790*/  IMAD.MOV.U32 R132, RZ, RZ, R248 ;  /* 0x000000ffff847224 */ /* 0x010fc400078e00f8 */
        /* <DEDUP_REMOVED lines=38> */
[----:B--2---:R-:W2:Y:S01]  /*c5a00*/  LDL.64 R176, [R1+0x50] ;  /* 0x0000500001b07983 */ /* 0x004ea20000100a00 */
[----:B------:R1:W-:Y:S02]  /*c5a10*/  STL [R1+0x8140], R151 ;  /* 0x0081409701007387 */ /* 0x0003e40000100800 */
[----:B------:R-:W2:Y:S01]  /*c5a20*/  LDL.64 R148, [R1+0x10] ;  /* 0x0000100001947983 */ /* 0x000ea20000100a00 */
[----:B-1----:R-:W2:Y:S01]  /*c5a30*/  LDL.64 R150, [R1+0x18] ;  /* 0x0000180001967983 */ /* 0x002ea20000100a00 */
[C---:B------:R-:W-:Y:S03]  /*c5a40*/  HMMA.1688.F32.TF32 R236, R4.reuse, R236, R44 ;  /* 0x000000ec04ec723c */ /* 0x040fe6000008102c */
[----:B---3--:R-:W-:Y:S01]  /*c5a50*/  STL [R1+0x7dcc], R248 ;  /* 0x007dccf801007387 */ /* 0x008fe20000100800 */
[----:B----4-:R1:W-:Y:S04]  /*c5a60*/  STL [R1+0x7dc8], R249 ;  /* 0x007dc8f901007387 */ /* 0x0103e80000100800 */
[----:B------:R-:W-:Y:S07]  /*c5a70*/  HMMA.1688.F32.TF32 R108, R4, R248, R108 ;  /* 0x000000f8046c723c */ /* 0x000fee000008106c */
[----:B-1----:R-:W-:-:S02]  /*c5a80*/  IMAD.MOV.U32 R249, RZ, RZ, R49 ;  /* 0x000000fffff97224 */ /* 0x002fc400078e0031 */
[----:B------:R-:W-:Y:S01]  /*c5a90*/  IMAD.MOV.U32 R248, RZ, RZ, R48 ;  /* 0x000000fffff87224 */ /* 0x000fe200078e0030 */
[C---:B------:R-:W-:Y:S08]  /*c5aa0*/  HMMA.1688.F32.TF32 R116, R4.reuse, R48, R116 ;  /* 0x000000300474723c */ /* 0x040ff00000081074 */
[C---:B------:R-:W-:Y:S01]  /*c5ab0*/  HMMA.1688.F32.TF32 R132, R4.reuse, R132, R52 ;  /* 0x000000840484723c */ /* 0x040fe20000081034 */
[----:B--2---:R1:W-:Y:S01]  /*c5ac0*/  STL.64 [R1+0x8148], R150 ;  /* 0x0081489601007387 */ /* 0x0043e20000100a00 */
        /* <DEDUP_REMOVED lines=120> */
[----:B------:R-:W-:-:S02]  /*c6250*/  IMAD.MOV.U32 R245, RZ, RZ, R151 ;  /* 0x000000fffff57224 */ /* 0x000fc400078e0097 */
[----:B------:R-:W3:Y:S01]  /*c6260*/  LDL.LU R151, [R1+0x8140] ;  /* 0x0081400001977983 */ /* 0x000ee20000300800 */
[----:B------:R-:W-:Y:S01]  /*c6270*/  MOV R244, R150 ;  /* 0x0000009600f47202 */ /* 0x000fe20000000f00 */
[----:B------:R-:W-:Y:S02]  /*c6280*/  IMAD.MOV.U32 R249, RZ, RZ, R142 ;  /* 0x000000fffff97224 */ /* 0x000fe400078e008e */
[----:B------:R-:W-:Y:S01]  /*c6290*/  IMAD.MOV.U32 R248, RZ, RZ, R143 ;  /* 0x000000fffff87224 */ /* 0x000fe200078e008f */
[----:B--2---:R-:W-:Y:S01]  /*c62a0*/  HMMA.1688.F32.TF32 R236, R12, R6, R236 ;  /* 0x000000060cec723c */ /* 0x004fe200000810ec */
[----:B------:R-:W-:Y:S02]  /*c62b0*/  IMAD.MOV.U32 R240, RZ, RZ, R178 ;  /* 0x000000fffff07224 */ /* 0x000fe400078e00b2 */
        /* <DEDUP_REMOVED lines=8> */
[----:B------:R-:W-:Y:S01]  /*c6340*/  HMMA.1688.F32.TF32 R24, R12, R146, R24 ;  /* 0x000000920c18723c */ /* 0x000fe20000081018 */
[----:B------:R-:W-:-:S02]  /*c6350*/  IMAD.MOV.U32 R228, RZ, RZ, R146 ;  /* 0x000000ffffe47224 */ /* 0x000fc400078e0092 */
[----:B------:R-:W-:-:S05]  /*c6360*/  IMAD.MOV.U32 R229, RZ, RZ, R147 ;  /* 0x000000ffffe57224 */ /* 0x000fca00078e0093 */
[C---:B------:R-:W-:Y:S08]  /*c6370*/  HMMA.1688.F32.TF32 R28, R12.reuse, R138, R28 ;  /* 0x0000008a0c1c723c */ /* 0x040ff0000008101c */
[----:B------:R-:W-:Y:S01]  /*c6380*/  HMMA.1688.F32.TF32 R32, R12, R158, R32 ;  /* 0x0000009e0c20723c */ /* 0x000fe20000081020 */
[----:B------:R-:W-:Y:S01]  /*c6390*/  MOV R224, R158 ;  /* 0x0000009e00e07202 */ /* 0x000fe20000000f00 */
[----:B------:R1:W-:Y:S01]  /*c63a0*/  STL.64 [R1+0x8128], R114 ;  /* 0x0081287201007387 */ /* 0x0003e20000100a00 */
[----:B------:R-:W-:Y:S02]  /*c63b0*/  STL.64 [R1+0x8120], R112 ;  /* 0x0081207001007387 */ /* 0x000fe40000100a00 */
[----:B------:R-:W-:-:S03]  /*c63c0*/  IMAD.MOV.U32 R225, RZ, RZ, R159 ;  /* 0x000000ffffe17224 */ /* 0x000fc600078e009f */
[----:B------:R-:W-:Y:S01]  /*c63d0*/  HMMA.1688.F32.TF32 R36, R12, R170, R36 ;  /* 0x000000aa0c24723c */ /* 0x000fe20000081024 */
[----:B------:R-:W-:Y:S02]  /*c63e0*/  IMAD.MOV.U32 R220, RZ, RZ, R170 ;  /* 0x000000ffffdc7224 */ /* 0x000fe400078e00aa */
[----:B------:R-:W-:-:S05]  /*c63f0*/  IMAD.MOV.U32 R221, RZ, RZ, R171 ;  /* 0x000000ffffdd7224 */ /* 0x000fca00078e00ab */
[C---:B------:R-:W-:Y:S08]  /*c6400*/  HMMA.1688.F32.TF32 R40, R12.reuse, R174, R40 ;  /* 0x000000ae0c28723c */ /* 0x040ff00000081028 */
[----:B------:R-:W-:Y:S01]  /*c6410*/  HMMA.1688.F32.TF32 R44, R12, R182, R44 ;  /* 0x000000b60c2c723c */ /* 0x000fe2000008102c */
[----:B------:R-:W-:Y:S01]  /*c6420*/  IMAD.MOV.U32 R216, RZ, RZ, R182 ;  /* 0x000000ffffd87224 */ /* 0x000fe200078e00b6 */
[----:B------:R-:W-:-:S06]  /*c6430*/  MOV R217, R183 ;  /* 0x000000b700d97202 */ /* 0x000fcc0000000f00 */
[C---:B------:R-:W-:Y:S01]  /*c6440*/  HMMA.1688.F32.TF32 R48, R12.reuse, R186, R48 ;  /* 0x000000ba0c30723c */ /* 0x040fe20000081030 */
[----:B------:R-:W-:Y:S01]  /*c6450*/  IMAD.MOV.U32 R212, RZ, RZ, R186 ;  /* 0x000000ffffd47224 */ /* 0x000fe200078e00ba */
        /* <DEDUP_REMOVED lines=119> */
[----:B------:R-:W-:Y:S02]  /*c6bd0*/  STL.64 [R1+0x7ec8], R202 ;  /* 0x007ec8ca01007387 */ /* 0x000fe40000100a00 */
[----:B------:R1:W-:Y:S02]  /*c6be0*/  STL.64 [R1+0x7ec0], R200 ;  /* 0x007ec0c801007387 */ /* 0x0003e40000100a00 */
[----:B------:R-:W3:Y:S01]  /*c6bf0*/  LDL R128, [R1+0x1f0] ;  /* 0x0001f00001807983 */ /* 0x000ee20000100800 */
[----:B------:R-:W3:Y:S01]  /*c6c00*/  LDL R129, [R1+0x1f4] ;  /* 0x0001f40001817983 */ /* 0x000ee20000100800 */
[C---:B------:R-:W-:Y:S08]  /*c6c10*/  HMMA.1688.F32.TF32 R100, R12.reuse, R166, R100 ;  /* 0x000000a60c64723c */ /* 0x040ff00000081064 */
[C---:B------:R-:W-:Y:S01]  /*c6c20*/  HMMA.1688.F32.TF32 R88, R12.reuse, R202, R88 ;  /* 0x000000ca0c58723c */ /* 0x040fe20000081058 */
[----:B------:R-:W2:Y:S04]  /*c6c30*/  LDL R164, [R1+0x250] ;  /* 0x0002500001a47983 */ /* 0x000ea80000100800 */
[----:B------:R-:W2:Y:S01]  /*c6c40*/  LDL R165, [R1+0x254] ;  /* 0x0002540001a57983 */ /* 0x000ea20000100800 */
[----:B------:R-:W2:Y:S02]  /*c6c50*/  LDL R166, [R1+0x258] ;  /* 0x0002580001a67983 */ /* 0x000ea40000100800 */
[----:B------:R-:W2:Y:S01]  /*c6c60*/  LDL R167, [R1+0x25c] ;  /* 0x00025c0001a77983 */ /* 0x000ea20000100800 */
        /* <DEDUP_REMOVED lines=314> */
[C---:B--2---:R-:W-:Y:S08]  /*c8010*/  HMMA.1688.F32.TF32 R116, R12.reuse, R126, R116 ;  /* 0x0000007e0c74723c */ /* 0x044ff00000081074 */
[----:B------:R-:W-:Y:S01]  /*c8020*/  HMMA.1688.F32.TF32 R52, R12, R186, R52 ;  /* 0x000000ba0c34723c */ /* 0x000fe20000081034 */
[----:B------:R-:W-:Y:S01]  /*c8030*/  MOV R246, R0 ;  /* 0x0000000000f67202 */ /* 0x000fe20000000f00 */
[----:B------:R-:W-:-:S02]  /*c8040*/  IMAD.MOV.U32 R247, RZ, RZ, R252 ;  /* 0x000000fffff77224 */ /* 0x000fc400078e00fc */
[----:B------:R-:W-:Y:S02]  /*c8050*/  IMAD.MOV.U32 R250, RZ, RZ, R138 ;  /* 0x000000fffffa7224 */ /* 0x000fe400078e008a */
[----:B------:R-:W-:Y:S01]  /*c8060*/  IMAD.MOV.U32 R251, RZ, RZ, R139 ;  /* 0x000000fffffb7224 */ /* 0x000fe200078e008b */
[----:B------:R-:W-:Y:S01]  /*c8070*/  LDS R126, [R2+0x32200] ;  /* 0x03220000027e7984 */ /* 0x000fe20000000800 */
[----:B---3--:R-:W-:Y:S03]  /*c8080*/  HMMA.1688.F32.TF32 R132, R12, R210, R132 ;  /* 0x000000d20c84723c */ /* 0x008fe60000081084 */
[----:B------:R-:W2:Y:S11]  /*c8090*/  LDL.LU R211, [R1+0x7fe0] ;  /* 0x007fe00001d37983 */ /* 0x000eb60000300800 */
[----:B------:R-:W-:Y:S09]  /*c80a0*/  @!UPT UIADD3 URZ, URZ, URZ, URZ ;  /* 0x0000003f3f3ff290 */ /* 0x000ff2000fffe03f */
        /* <DEDUP_REMOVED lines=19> */
[----:B------:R3:W-:Y:S01]  /*c81e0*/  STL.64 [R1+0x7c80], R184 ;  /* 0x007c80b801007387 */ /* 0x0007e20000100a00 */
[----:B-1----:R-:W-:Y:S01]  /*c81f0*/  MOV R186, R178 ;  /* 0x000000b200ba7202 */ /* 0x002fe20000000f00 */
[----:B---3--:R-:W3:Y:S04]  /*c8200*/  LDL R184, [R1+0x1350] ;  /* 0x0013500001b87983 */ /* 0x008ee80000100800 */
[----:B------:R-:W3:Y:S01]  /*c8210*/  LDL R185, [R1+0x1354] ;  /* 0x0013540001b97983 */ /* 0x000ee20000100800 */
[----:B------:R-:W4:Y:S02]  /*c8220*/  LDL.LU R178, [R1+0x7fdc] ;  /* 0x007fdc0001b27983 */ /* 0x000f240000300800 */
[----:B------:R-:W-:-:S02]  /*c8230*/  IMAD.MOV.U32 R187, RZ, RZ, R179 ;  /* 0x000000ffffbb7224 */ /* 0x000fc400078e00b3 */
[----:B------:R-:W3:Y:S01]  /*c8240*/  LDL.LU R179, [R1+0x7fd8] ;  /* 0x007fd80001b37983 */ /* 0x000ee20000300800 */
        /* <DEDUP_REMOVED lines=10> */
[----:B----4-:R-:W-:Y:S01]  /*c82f0*/  STL [R1+0x7c34], R178 ;  /* 0x007c34b201007387 */ /* 0x010fe20000100800 */
[----:B---3--:R-:W-:Y:S03]  /*c8300*/  STL [R1+0x7c30], R179 ;  /* 0x007c30b301007387 */ /* 0x008fe60000100800 */
[----:B------:R-:W-:Y:S01]  /*c8310*/  STL [R1+0x7c3c], R174 ;  /* 0x007c3cae01007387 */ /* 0x000fe20000100800 */
[----:B------:R-:W-:Y:S03]  /*c8320*/  STL [R1+0x7c38], R175 ;  /* 0x007c38af01007387 */ /* 0x000fe60000100800 */
[----:B------:R-:W-:Y:S01]  /*c8330*/  STL [R1+0x7c44], R170 ;  /* 0x007c44aa01007387 */ /* 0x000fe20000100800 */
[----:B------:R-:W-:Y:S02]  /*c8340*/  STL [R1+0x7c40], R171 ;  /* 0x007c40ab01007387 */ /* 0x000fe40000100800 */
[----:B------:R-:W-:Y:S01]  /*c8350*/  STL [R1+0x7c4c], R166 ;  /* 0x007c4ca601007387 */ /* 0x000fe20000100800 */
[----:B------:R-:W-:Y:S01]  /*c8360*/  STL [R1+0x7c48], R167 ;  /* 0x007c48a701007387 */ /* 0x000fe20000100800 */
[----:B------:R2:W-:Y:S02]  /*c8370*/  STL.64 [R1+0x7ca8], R162 ;  /* 0x007ca8a201007387 */ /* 0x0005e40000100a00 */
[----:B------:R3:W-:Y:S01]  /*c8380*/  STL.64 [R1+0x7ca0], R160 ;  /* 0x007ca0a001007387 */ /* 0x0007e20000100a00 */
[----:B------:R-:W-:Y:S07]  /*c8390*/  HMMA.1688.F32.TF32 R76, R12, R162, R76 ;  /* 0x000000a20c4c723c */ /* 0x000fee000008104c */
[----:B--2---:R-:W-:Y:S01]  /*c83a0*/  IMAD.MOV.U32 R162, RZ, RZ, R154 ;  /* 0x000000ffffa27224 */ /* 0x004fe200078e009a */
[----:B---3--:R-:W2:Y:S04]  /*c83b0*/  LDL R160, [R1+0x1330] ;  /* 0x0013300001a07983 */ /* 0x008ea80000100800 */
[----:B------:R-:W2:Y:S01]  /*c83c0*/  LDL R161, [R1+0x1334] ;  /* 0x0013340001a17983 */ /* 0x000ea20000100800 */
[----:B------:R-:W3:Y:S01]  /*c83d0*/  LDL.LU R154, [R1+0x7fcc] ;  /* 0x007fcc00019a7983 */ /* 0x000ee20000300800 */
[----:B------:R-:W-:-:S02]  /*c83e0*/  MOV R163, R155 ;  /* 0x0000009b00a37202 */ /* 0x000fc40000000f00 */
[----:B------:R-:W3:Y:S01]  /*c83f0*/  LDL.LU R155, [R1+0x7fc8] ;  /* 0x007fc800019b7983 */ /* 0x000ee20000300800 */
[----:B------:R4:W-:Y:S02]  /*c8400*/  STL.64 [R1+0x7cb8], R158 ;  /* 0x007cb89e01007387 */ /* 0x0009e40000100a00 */
[----:B------:R1:W-:Y:S02]  /*c8410*/  STL.64 [R1+0x7cb0], R156 ;  /* 0x007cb09c01007387 */ /* 0x0003e40000100a00 */
[----:B----4-:R-:W-:Y:S01]  /*c8420*/  IMAD.MOV.U32 R158, RZ, RZ, R151 ;  /* 0x000000ffff9e7224 */ /* 0x010fe200078e0097 */
[----:B-1----:R-:W4:Y:S04]  /*c8430*/  LDL R156, [R1+0x1320] ;  /* 0x00132000019c7983 */ /* 0x002f280000100800 */
[----:B------:R-:W4:Y:S01]  /*c8440*/  LDL R157, [R1+0x1324] ;  /* 0x00132400019d7983 */ /* 0x000f220000100800 */
[----:B------:R-:W2:Y:S02]  /*c8450*/  LDL.LU R151, [R1+0x7fc4] ;  /* 0x007fc40001977983 */ /* 0x000ea40000300800 */
[----:B------:R-:W-:-:S02]  /*c8460*/  IMAD.MOV.U32 R159, RZ, RZ, R150 ;  /* 0x000000ffff9f7224 */ /* 0x000fc400078e0096 */
[----:B------:R-:W2:Y:S04]  /*c8470*/  LDL.LU R150, [R1+0x7fc0] ;  /* 0x007fc00001967983 */ /* 0x000ea80000300800 */
        /* <DEDUP_REMOVED lines=8> */
[----:B------:R-:W4:Y:S02]  /*c8500*/  LDL.LU R142, [R1+0x7fb8] ;  /* 0x007fb800018e7983 */ /* 0x000f240000300800 */
[----:B------:R-:W4:Y:S01]  /*c8510*/  LDL R244, [R1+0x11f0] ;  /* 0x0011f00001f47983 */ /* 0x000f220000100800 */
[----:B------:R-:W4:Y:S01]  /*c8520*/  LDL R245, [R1+0x11f4] ;  /* 0x0011f40001f57983 */ /* 0x000f220000100800 */
[----:B------:R-:W4:Y:S02]  /*c8530*/  LDL.LU R0, [R1+0x7fb4] ;  /* 0x007fb40001007983 */ /* 0x000f240000300800 */
[----:B------:R-:W4:Y:S02]  /*c8540*/  LDL.LU R252, [R1+0x7fb0] ;  /* 0x007fb00001fc7983 */ /* 0x000f240000300800 */
[----:B------:R-:W4:Y:S01]  /*c8550*/  LDL R248, [R1+0x1200] ;  /* 0x0012000001f87983 */ /* 0x000f220000100800 */
[----:B------:R-:W4:Y:S01]  /*c8560*/  LDL R249, [R1+0x1204] ;  /* 0x0012040001f97983 */ /* 0x000f220000100800 */
[----:B------:R-:W4:Y:S02]  /*c8570*/  LDL.LU R138, [R1+0x7fac] ;  /* 0x007fac00018a7983 */ /* 0x000f240000300800 */
[----:B------:R-:W4:Y:S02]  /*c8580*/  LDL.LU R139, [R1+0x7fa8] ;  /* 0x007fa800018b7983 */ /* 0x000f240000300800 */
[----:B------:R-:W4:Y:S01]  /*c8590*/  LDL R240, [R1+0x11c0] ;  /* 0x0011c00001f07983 */ /* 0x000f220000100800 */
[----:B------:R-:W4:Y:S01]  /*c85a0*/  LDL R241, [R1+0x11c4] ;  /* 0x0011c40001f17983 */ /* 0x000f220000100800 */
[----:B--2---:R-:W-:-:S02]  /*c85b0*/  IMAD.MOV.U32 R242, RZ, RZ, R150 ;  /* 0x000000fffff27224 */ /* 0x004fc400078e0096 */
[----:B------:R-:W2:Y:S01]  /*c85c0*/  LDL.LU R150, [R1+0x7fa4] ;  /* 0x007fa40001967983 */ /* 0x000ea20000300800 */
[----:B------:R-:W-:Y:S02]  /*c85d0*/  MOV R243, R151 ;  /* 0x0000009700f37202 */ /* 0x000fe40000000f00 */
[----:B------:R-:W2:Y:S01]  /*c85e0*/  LDL.LU R151, [R1+0x7fa0] ;  /* 0x007fa00001977983 */ /* 0x000ea20000300800 */
[----:B------:R-:W2:Y:S02]  /*c85f0*/  LDL R220, [R1+0x1160] ;  /* 0x0011600001dc7983 */ /* 0x000ea40000100800 */
[----:B------:R-:W2:Y:S02]  /*c8600*/  LDL R221, [R1+0x1164] ;  /* 0x0011640001dd7983 */ /* 0x000ea40000100800 */
[----:B------:R-:W2:Y:S01]  /*c8610*/  LDL R222, [R1+0x1168] ;  /* 0x0011680001de7983 */ /* 0x000ea20000100800 */
[----:B------:R-:W2:Y:S04]  /*c8620*/  LDL R223, [R1+0x116c] ;  /* 0x00116c0001df7983 */ /* 0x000ea80000100800 */
[----:B------:R-:W2:Y:S04]  /*c8630*/  LDL R224, [R1+0x1170] ;  /* 0x0011700001e07983 */ /* 0x000ea80000100800 */
[----:B------:R-:W2:Y:S01]  /*c8640*/  LDL R225, [R1+0x1174] ;  /* 0x0011740001e17983 */ /* 0x000ea20000100800 */
[----:B---3--:R-:W-:-:S02]  /*c8650*/  IMAD.MOV.U32 R227, RZ, RZ, R143 ;  /* 0x000000ffffe37224 */ /* 0x008fc400078e008f */
[----:B----4-:R-:W-:Y:S02]  /*c8660*/  IMAD.MOV.U32 R226, RZ, RZ, R142 ;  /* 0x000000ffffe27224 */ /* 0x010fe400078e008e */
[----:B------:R-:W3:Y:S01]  /*c8670*/  LDL.LU R142, [R1+0x7f9c] ;  /* 0x007f9c00018e7983 */ /* 0x000ee20000300800 */
[----:B------:R-:W3:Y:S02]  /*c8680*/  LDL.LU R143, [R1+0x7f98] ;  /* 0x007f9800018f7983 */ /* 0x000ee40000300800 */
[----:B------:R-:W4:Y:S02]  /*c8690*/  LDL.64 R228, [R1+0x11b0] ;  /* 0x0011b00001e47983 */ /* 0x000f240000100a00 */
[----:B------:R-:W4:Y:S01]  /*c86a0*/  LDL.64 R230, [R1+0x11b8] ;  /* 0x0011b80001e67983 */ /* 0x000f220000100a00 */
[----:B------:R-:W4:Y:S04]  /*c86b0*/  LDL.64 R232, [R1+0x11d0] ;  /* 0x0011d00001e87983 */ /* 0x000f280000100a00 */
[----:B------:R-:W4:Y:S04]  /*c86c0*/  LDL.64 R234, [R1+0x11d8] ;  /* 0x0011d80001ea7983 */ /* 0x000f280000100a00 */
[----:B--2---:R1:W-:Y:S01]  /*c86d0*/  STL.64 [R1+0x7cd8], R150 ;  /* 0x007cd89601007387 */ /* 0x0043e20000100a00 */
[----:B------:R-:W-:Y:S01]  /*c86e0*/  HMMA.1688.F32.TF32 R88, R12, R150, R88 ;  /* 0x000000960c58723c */ /* 0x000fe20000081058 */
[----:B------:R2:W-:Y:S06]  /*c86f0*/  STL.64 [R1+0x7cd0], R148 ;  /* 0x007cd09401007387 */ /* 0x0005ec0000100a00 */
[----:B-1----:R-:W-:-:S02]  /*c8700*/  IMAD.MOV.U32 R150, RZ, RZ, R146 ;  /* 0x000000ffff967224 */ /* 0x002fc400078e0092 */
[----:B------:R-:W-:Y:S01]  /*c8710*/  IMAD.MOV.U32 R151, RZ, RZ, R147 ;  /* 0x000000ffff977224 */ /* 0x000fe200078e0093 */
[----:B--2---:R-:W2:Y:S04]  /*c8720*/  LDL R148, [R1+0x1300] ;  /* 0x0013000001947983 */ /* 0x004ea80000100800 */
[----:B------:R-:W2:Y:S01]  /*c8730*/  LDL R149, [R1+0x1304] ;  /* 0x0013040001957983 */ /* 0x000ea20000100800 */
[----:B------:R-:W2:Y:S02]  /*c8740*/  LDL.LU R146, [R1+0x7f94] ;  /* 0x007f940001927983 */ /* 0x000ea40000300800 */
[----:B------:R-:W2:Y:S02]  /*c8750*/  LDL.LU R147, [R1+0x7f90] ;  /* 0x007f900001937983 */ /* 0x000ea40000300800 */
        /* <DEDUP_REMOVED lines=32> */
[C---:B---3--:R-:W-:Y:S03]  /*c8960*/  HMMA.1688.F32.TF32 R96, R12.reuse, R142, R96 ;  /* 0x0000008e0c60723c */ /* 0x048fe60000081060 */
[----:B--2---:R1:W-:Y:S05]  /*c8970*/  STL.64 [R1+0x7ce8], R146 ;  /* 0x007ce89201007387 */ /* 0x0043ea0000100a00 */
[----:B------:R-:W-:Y:S01]  /*c8980*/  HMMA.1688.F32.TF32 R92, R12, R146, R92 ;  /* 0x000000920c5c723c */ /* 0x000fe2000008105c */
[----:B------:R2:W-:Y:S07]  /*c8990*/  STL.64 [R1+0x7ce0], R144 ;  /* 0x007ce09001007387 */ /* 0x0005ee0000100a00 */
[----:B----4-:R-:W-:Y:S01]  /*c89a0*/  HMMA.1688.F32.TF32 R112, R124, R132, R112 ;  /* 0x000000847c70723c */ /* 0x010fe20000081070 */
[----:B-1----:R-:W3:Y:S04]  /*c89b0*/  LDL.64 R146, [R1+0x12f8] ;  /* 0x0012f80001927983 */ /* 0x002ee80000100a00 */
[----:B--2---:R-:W2:Y:S01]  /*c89c0*/  LDL.64 R144, [R1+0x12f0] ;  /* 0x0012f00001907983 */ /* 0x004ea20000100a00 */
[----:B------:R1:W-:Y:S02]  /*c89d0*/  STL.64 [R1+0x7cf8], R142 ;  /* 0x007cf88e01007387 */ /* 0x0003e40000100a00 */
[----:B------:R4:W-:Y:S01]  /*c89e0*/  STL.64 [R1+0x7cf0], R140 ;  /* 0x007cf08c01007387 */ /* 0x0009e20000100a00 */
[----:B-1----:R-:W2:Y:S04]  /*c89f0*/  LDL.64 R142, [R1+0x12e8] ;  /* 0x0012e800018e7983 */ /* 0x002ea80000100a00 */
[----:B----4-:R-:W4:Y:S01]  /*c8a00*/  LDL.64 R140, [R1+0x12e0] ;  /* 0x0012e000018c7983 */ /* 0x010f220000100a00 */
[----:B------:R1:W-:Y:S02]  /*c8a10*/  STL.64 [R1+0x7d08], R138 ;  /* 0x007d088a01007387 */ /* 0x0003e40000100a00 */
[----:B------:R-:W-:Y:S02]  /*c8a20*/  STL.64 [R1+0x7d00], R136 ;  /* 0x007d008801007387 */ /* 0x000fe40000100a00 */
[----:B------:R-:W2:Y:S01]  /*c8a30*/  LDL.LU.64 R134, [R1+0x7f88] ;  /* 0x007f880001867983 */ /* 0x000ea20000300a00 */
[----:B------:R-:W2:Y:S01]  /*c8a40*/  LDL.LU.64 R132, [R1+0x7f80] ;  /* 0x007f800001847983 */ /* 0x000ea20000300a00 */
[----:B------:R-:W3:Y:S01]  /*c8a50*/  LDL.LU.64 R118, [R1+0x7f78] ;  /* 0x007f780001767983 */ /* 0x000ee20000300a00 */
[C---:B------:R-:W-:Y:S08]  /*c8a60*/  HMMA.1688.F32.TF32 R104, R12.reuse, R202, R104 ;  /* 0x000000ca0c68723c */ /* 0x040ff00000081068 */
[----:B------:R-:W-:Y:S08]  /*c8a70*/  HMMA.1688.F32.TF32 R20, R12, R218, R20 ;  /* 0x000000da0c14723c */ /* 0x000ff00000081014 */
[C---:B--2---:R-:W-:Y:S01]  /*c8a80*/  HMMA.1688.F32.TF32 R132, R124.reuse, R116, R132 ;  /* 0x000000747c84723c */ /* 0x044fe20000081084 */
[----:B------:R-:W3:Y:S01]  /*c8a90*/  LDL.LU.64 R116, [R1+0x7f70] ;  /* 0x007f700001747983 */ /* 0x000ee20000300a00 */
[----:B------:R-:W2:Y:S06]  /*c8aa0*/  LDL.LU.64 R238, [R1+0x7f68] ;  /* 0x007f680001ee7983 */ /* 0x000eac0000300a00 */
[C---:B------:R-:W-:Y:S08]  /*c8ab0*/  HMMA.1688.F32.TF32 R104, R124.reuse, R8, R104 ;  /* 0x000000087c68723c */ /* 0x040ff00000081068 */
[C---:B------:R-:W-:Y:S08]  /*c8ac0*/  HMMA.1688.F32.TF32 R20, R124.reuse, R24, R20 ;  /* 0x000000187c14723c */ /* 0x040ff00000081014 */
[----:B---3--:R-:W-:Y:S01]  /*c8ad0*/  HMMA.1688.F32.TF32 R116, R124, R236, R116 ;  /* 0x000000ec7c74723c */ /* 0x008fe20000081074 */
[----:B------:R-:W2:Y:S01]  /*c8ae0*/  LDL.LU.64 R236, [R1+0x7f60] ;  /* 0x007f600001ec7983 */ /* 0x000ea20000300a00 */
[----:B------:R-:W3:Y:S02]  /*c8af0*/  LDL.LU.64 R10, [R1+0x7f58] ;  /* 0x007f5800010a7983 */ /* 0x000ee40000300a00 */
[----:B------:R-:W3:Y:S02]  /*c8b00*/  LDL.LU.64 R8, [R1+0x7f50] ;  /* 0x007f500001087983 */ /* 0x000ee40000300a00 */
[----:B------:R-:W2:Y:S01]  /*c8b10*/  LDL.LU.64 R26, [R1+0x7f48] ;  /* 0x007f4800011a7983 */ /* 0x000ea20000300a00 */
[----:B------:R-:W2:Y:S01]  /*c8b20*/  LDL.LU.64 R24, [R1+0x7f40] ;  /* 0x007f400001187983 */ /* 0x000ea20000300a00 */
[----:B------:R-:W-:Y:S01]  /*c8b30*/  MOV R28, R252 ;  /* 0x000000fc001c7202 */ /* 0x000fe20000000f00 */
[----:B------:R-:W-:-:S02]  /*c8b40*/  IMAD.MOV.U32 R29, RZ, RZ, R0 ;  /* 0x000000ffff1d7224 */ /* 0x000fc400078e0000 */
[----:B------:R-:W3:Y:S05]  /*c8b50*/  LDL.LU.64 R30, [R1+0x7f38] ;  /* 0x007f3800011e7983 */ /* 0x000eea0000300a00 */
[C---:B--2---:R-:W-:Y:S01]  /*c8b60*/  HMMA.1688.F32.TF32 R24, R124.reuse, R28, R24 ;  /* 0x0000001c7c18723c */ /* 0x044fe20000081018 */
[----:B------:R-:W3:Y:S01]  /*c8b70*/  LDL.LU.64 R28, [R1+0x7f30] ;  /* 0x007f3000011c7983 */ /* 0x000ee20000300a00 */
[----:B------:R-:W2:Y:S06]  /*c8b80*/  LDL.LU.64 R34, [R1+0x7f28] ;  /* 0x007f280001227983 */ /* 0x000eac0000300a00 */
[C---:B---3--:R-:W-:Y:S01]  /*c8b90*/  HMMA.1688.F32.TF32 R28, R124.reuse, R32, R28 ;  /* 0x000000207c1c723c */ /* 0x048fe2000008101c */
[----:B------:R-:W2:Y:S01]  /*c8ba0*/  LDL.LU.64 R32, [R1+0x7f20] ;  /* 0x007f200001207983 */ /* 0x000ea20000300a00 */
[----:B------:R-:W3:Y:S06]  /*c8bb0*/  LDL.LU.64 R38, [R1+0x7f18] ;  /* 0x007f180001267983 */ /* 0x000eec0000300a00 */
[----:B--2---:R-:W-:Y:S01]  /*c8bc0*/  HMMA.1688.F32.TF32 R32, R124, R36, R32 ;  /* 0x000000247c20723c */ /* 0x004fe20000081020 */
[----:B------:R-:W3:Y:S01]  /*c8bd0*/  LDL.LU.64 R36, [R1+0x7f10] ;  /* 0x007f100001247983 */ /* 0x000ee20000300a00 */
[----:B------:R-:W2:Y:S06]  /*c8be0*/  LDL.LU.64 R42, [R1+0x7f08] ;  /* 0x007f0800012a7983 */ /* 0x000eac0000300a00 */
        /* <DEDUP_REMOVED lines=15> */
[----:B---3--:R-:W-:Y:S01]  /*c8ce0*/  HMMA.1688.F32.TF32 R36, R124, R40, R36 ;  /* 0x000000287c24723c */ /* 0x008fe20000081024 */
[----:B------:R-:W2:Y:S07]  /*c8cf0*/  LDL.LU.64 R40, [R1+0x7f00] ;  /* 0x007f000001287983 */ /* 0x000eae0000300a00 */
[C---:B-1----:R-:W-:Y:S01]  /*c8d00*/  HMMA.1688.F32.TF32 R108, R12.reuse, R222, R108 ;  /* 0x000000de0c6c723c */ /* 0x042fe2000008106c */
[----:B------:R-:W3:Y:S07]  /*c8d10*/  LDL.LU.64 R190, [R1+0x7ef8] ;  /* 0x007ef80001be7983 */ /* 0x000eee0000300a00 */
        /* <DEDUP_REMOVED lines=21> */
[----:B--2---:R-:W-:Y:S01]  /*c8e70*/  HMMA.1688.F32.TF32 R40, R124, R188, R40 ;  /* 0x000000bc7c28723c */ /* 0x004fe20000081028 */
[----:B------:R-:W2:Y:S01]  /*c8e80*/  LDL.LU.64 R188, [R1+0x7ef0] ;  /* 0x007ef00001bc7983 */ /* 0x000ea20000300a00 */
        /* <DEDUP_REMOVED lines=29> */
[----:B------:R-:W-:Y:S01]  /*c9060*/  HMMA.1688.F32.TF32 R4, R12, R234, R4 ;  /* 0x000000ea0c04723c */ /* 0x000fe20000081004 */
[----:B------:R-:W-:Y:S01]  /*c9070*/  IMAD.MOV.U32 R178, RZ, RZ, R230 ;  /* 0x000000ffffb27224 */ /* 0x000fe200078e00e6 */
[----:B------:R-:W-:Y:S01]  /*c9080*/  MOV R179, R231 ;  /* 0x000000e700b37202 */ /* 0x000fe20000000f00 */
[----:B------:R-:W-:-:S02]  /*c9090*/  IMAD.MOV.U32 R174, RZ, RZ, R234 ;  /* 0x000000ffffae7224 */ /* 0x000fc400078e00ea */
[----:B------:R-:W-:-:S03]  /*c90a0*/  IMAD.MOV.U32 R175, RZ, RZ, R235 ;  /* 0x000000ffffaf7224 */ /* 0x000fc600078e00eb */
[C---:B--2---:R-:W-:Y:S08]  /*c90b0*/  HMMA.1688.F32.TF32 R112, R12.reuse, R130, R112 ;  /* 0x000000820c70723c */ /* 0x044ff00000081070 */
[C---:B------:R-:W-:Y:S11]  /*c90c0*/  HMMA.1688.F32.TF32 R128, R12.reuse, R110, R132 ;  /* 0x0000006e0c80723c */ /* 0x040ff60000081084 */
[----:B------:R-:W-:Y:S04]  /*c90d0*/  @!UPT UIADD3 URZ, URZ, URZ, URZ ;  /* 0x0000003f3f3ff290 */ /* 0x000fe8000fffe03f */
[----:B------:R-:W-:Y:S01]  /*c90e0*/  STL.64 [R1+0x2130], R112 ;  /* 0x0021307001007387 */ /* 0x000fe20000100a00 */
[----:B------:R1:W-:Y:S02]  /*c90f0*/  STL.64 [R1+0x2138], R114 ;  /* 0x0021387201007387 */ /* 0x0003e40000100a00 */
[----:B------:R-:W2:Y:S01]  /*c9100*/  LDL R110, [R1+0x12c8] ;  /* 0x0012c800016e7983 */ /* 0x000ea20000100800 */
[C---:B-1----:R-:W-:Y:S04]  /*c9110*/  HMMA.1688.F32.TF32 R112, R12.reuse, R126, R116 ;  /* 0x0000007e0c70723c */ /* 0x042fe80000081074 */
[----:B------:R-:W-:Y:S01]  /*c9120*/  STL.64 [R1+0x2120], R128 ;  /* 0x0021208001007387 */ /* 0x000fe20000100a00 */
[----:B------:R1:W-:Y:S11]  /*c9130*/  STL.64 [R1+0x2128], R130 ;  /* 0x0021288201007387 */ /* 0x0003f60000100a00 */
[----:B------:R-:W-:Y:S07]  /*c9140*/  @!UPT UIADD3 URZ, URZ, URZ, URZ ;  /* 0x0000003f3f3ff290 */ /* 0x000fee000fffe03f */
        /* <DEDUP_REMOVED lines=12> */
[----:B------:R-:W3:Y:S01]  /*c9210*/  LDL R115, [R1+0x12ac] ;  /* 0x0012ac0001737983 */ /* 0x000ee20000100800 */
[----:B------:R-:W-:Y:S02]  /*c9220*/  STL.64 [R1+0x2100], R236 ;  /* 0x002100ec01007387 */ /* 0x000fe40000100a00 */
[----:B------:R1:W-:Y:S02]  /*c9230*/  STL.64 [R1+0x2108], R238 ;  /* 0x002108ee01007387 */ /* 0x0003e40000100a00 */
[----:B------:R-:W2:Y:S01]  /*c9240*/  LDL.LU.64 R230, [R1+0x7e58] ;  /* 0x007e580001e67983 */ /* 0x000ea20000300a00 */
[----:B------:R-:W2:Y:S04]  /*c9250*/  LDL.LU.64 R228, [R1+0x7e50] ;  /* 0x007e500001e47983 */ /* 0x000ea80000300a00 */
[----:B-1----:R-:W2:Y:S04]  /*c9260*/  LDL R238, [R1+0x1268] ;  /* 0x0012680001ee7983 */ /* 0x002ea80000100800 */
[----:B------:R-:W2:Y:S01]  /*c9270*/  LDL R239, [R1+0x126c] ;  /* 0x00126c0001ef7983 */ /* 0x000ea20000100800 */
[----:B------:R1:W-:Y:S02]  /*c9280*/  STL.64 [R1+0x7d18], R178 ;  /* 0x007d18b201007387 */ /* 0x0003e40000100a00 */
[----:B------:R-:W-:Y:S01]  /*c9290*/  STL.64 [R1+0x7d10], R176 ;  /* 0x007d10b001007387 */ /* 0x000fe20000100a00 */
[----:B-1----:R-:W2:Y:S04]  /*c92a0*/  LDL R178, [R1+0x1278] ;  /* 0x0012780001b27983 */ /* 0x002ea80000100800 */
[----:B------:R-:W2:Y:S01]  /*c92b0*/  LDL R179, [R1+0x127c] ;  /* 0x00127c0001b37983 */ /* 0x000ea20000100800 */
[----:B------:R-:W-:Y:S02]  /*c92c0*/  STL.64 [R1+0x2590], R4 ;  /* 0x0025900401007387 */ /* 0x000fe40000100a00 */
[----:B------:R1:W-:Y:S02]  /*c92d0*/  STL.64 [R1+0x2598], R6 ;  /* 0x0025980601007387 */ /* 0x0003e40000100a00 */
[----:B------:R-:W2:Y:S01]  /*c92e0*/  LDL.LU.64 R234, [R1+0x7e48] ;  /* 0x007e480001ea7983 */ /* 0x000ea20000300a00 */
[----:B------:R-:W2:Y:S04]  /*c92f0*/  LDL.LU.64 R232, [R1+0x7e40] ;  /* 0x007e400001e87983 */ /* 0x000ea80000300a00 */
[----:B-1----:R-:W2:Y:S04]  /*c9300*/  LDL R6, [R1+0x11e8] ;  /* 0x0011e80001067983 */ /* 0x002ea80000100800 */
[----:B------:R-:W2:Y:S01]  /*c9310*/  LDL R7, [R1+0x11ec] ;  /* 0x0011ec0001077983 */ /* 0x000ea20000100800 */
[C---:B------:R-:W-:Y:S08]  /*c9320*/  HMMA.1688.F32.TF32 R100, R12.reuse, R242, R100 ;  /* 0x000000f20c64723c */ /* 0x040ff00000081064 */
[C---:B------:R-:W-:Y:S08]  /*c9330*/  HMMA.1688.F32.TF32 R8, R12.reuse, R250, R8 ;  /* 0x000000fa0c08723c */ /* 0x040ff00000081008 */
[C---:B------:R-:W-:Y:S01]  /*c9340*/  HMMA.1688.F32.TF32 R16, R12.reuse, R246, R16 ;  /* 0x000000f60c10723c */ /* 0x040fe20000081010 */
[----:B------:R1:W-:Y:S01]  /*c9350*/  STL.64 [R1+0x7d28], R174 ;  /* 0x007d28ae01007387 */ /* 0x0003e20000100a00 */
[----:B------:R-:W-:Y:S03]  /*c9360*/  STL.64 [R1+0x7d20], R172 ;  /* 0x007d20ac01007387 */ /* 0x000fe60000100a00 */
[----:B-1----:R-:W3:Y:S04]  /*c9370*/  LDL R174, [R1+0x1258] ;  /* 0x0012580001ae7983 */ /* 0x002ee80000100800 */
[----:B------:R-:W3:Y:S01]  /*c9380*/  LDL R175, [R1+0x125c] ;  /* 0x00125c0001af7983 */ /* 0x000ee20000100800 */
[----:B------:R-:W3:Y:S02]  /*c9390*/  LDL.LU.64 R242, [R1+0x7e38] ;  /* 0x007e380001f27983 */ /* 0x000ee40000300a00 */
[----:B------:R-:W3:Y:S01]  /*c93a0*/  LDL.LU.64 R240, [R1+0x7e30] ;  /* 0x007e300001f07983 */ /* 0x000ee20000300a00 */
[----:B------:R-:W-:Y:S01]  /*c93b0*/  STL.64 [R1+0x2580], R100 ;  /* 0x0025806401007387 */ /* 0x000fe20000100a00 */
[----:B------:R1:W-:Y:S03]  /*c93c0*/  STL.64 [R1+0x2588], R102 ;  /* 0x0025886601007387 */ /* 0x0003e60000100a00 */
[----:B-1----:R-:W3:Y:S04]  /*c93d0*/  LDL R102, [R1+0x1238] ;  /* 0x0012380001667983 */ /* 0x002ee80000100800 */
[----:B------:R-:W3:Y:S01]  /*c93e0*/  LDL R103, [R1+0x123c] ;  /* 0x00123c0001677983 */ /* 0x000ee20000100800 */
[----:B--2---:R-:W-:Y:S03]  /*c93f0*/  HMMA.1688.F32.TF32 R4, R12, R6, R104 ;  /* 0x000000060c04723c */ /* 0x004fe60000081068 */
        /* <DEDUP_REMOVED lines=8> */
[----:B------:R1:W-:Y:S02]  /*c9480*/  STL.64 [R1+0x2798], R10 ;  /* 0x0027980a01007387 */ /* 0x0003e40000100a00 */
[----:B------:R-:W-:-:S02]  /*c9490*/  IMAD.MOV.U32 R170, RZ, RZ, R142 ;  /* 0x000000ffffaa7224 */ /* 0x000fc400078e008e */
[----:B------:R-:W-:Y:S01]  /*c94a0*/  IMAD.MOV.U32 R171, RZ, RZ, R143 ;  /* 0x000000ffffab7224 */ /* 0x000fe200078e008f */
[----:B------:R-:W-:Y:S01]  /*c94b0*/  MOV R166, R146 ;  /* 0x0000009200a67202 */ /* 0x000fe20000000f00 */
[----:B------:R-:W-:Y:S02]  /*c94c0*/  IMAD.MOV.U32 R167, RZ, RZ, R147 ;  /* 0x000000ffffa77224 */ /* 0x000fe400078e0093 */
[----:B------:R-:W-:Y:S02]  /*c94d0*/  IMAD.MOV.U32 R252, RZ, RZ, R180 ;  /* 0x000000fffffc7224 */ /* 0x000fe400078e00b4 */
[----:B------:R-:W-:Y:S01]  /*c94e0*/  IMAD.MOV.U32 R0, RZ, RZ, R181 ;  /* 0x000000ffff007224 */ /* 0x000fe200078e00b5 */
[----:B------:R-:W-:Y:S04]  /*c94f0*/  LDS R4, [R2+0x18280] ;  /* 0x0182800002047984 */ /* 0x000fe80000000800 */
[----:B------:R-:W-:Y:S04]  /*c9500*/  LDS R6, [R2+0x1a280] ;  /* 0x01a2800002067984 */ /* 0x000fe80000000800 */
[----:B------:R-:W-:Y:S04]  /*c9510*/  LDS R5, [R139+0x18280] ;  /* 0x018280008b057984 */ /* 0x000fe80000000800 */
[----:B-1----:R-:W2:Y:S04]  /*c9520*/  LDL R10, [R1+0x1228] ;  /* 0x00122800010a7983 */ /* 0x002ea80000100800 */
[----:B------:R-:W2:Y:S01]  /*c9530*/  LDL R11, [R1+0x122c] ;  /* 0x00122c00010b7983 */ /* 0x000ea20000100800 */
[----:B------:R-:W3:Y:S02]  /*c9540*/  LDL.LU.64 R246, [R1+0x7e18] ;  /* 0x007e180001f67983 */ /* 0x000ee40000300a00 */
[----:B------:R-:W3:Y:S02]  /*c9550*/  LDL.LU.64 R244, [R1+0x7e10] ;  /* 0x007e100001f47983 */ /* 0x000ee40000300a00 */
[----:B------:R-:W-:Y:S01]  /*c9560*/  STL.64 [R1+0x2780], R16 ;  /* 0x0027801001007387 */ /* 0x000fe20000100a00 */
[----:B------:R1:W-:Y:S04]  /*c9570*/  STL.64 [R1+0x2788], R18 ;  /* 0x0027881201007387 */ /* 0x0003e80000100a00 */
[----:B------:R-:W2:Y:S04]  /*c9580*/  LDS R7, [R139+0x1a280] ;  /* 0x01a280008b077984 */ /* 0x000ea80000000800 */
[----:B-1----:R-:W3:Y:S04]  /*c9590*/  LDL R18, [R1+0x1218] ;  /* 0x0012180001127983 */ /* 0x002ee80000100800 */
[----:B------:R-:W3:Y:S01]  /*c95a0*/  LDL R19, [R1+0x121c] ;  /* 0x00121c0001137983 */ /* 0x000ee20000100800 */
[C---:B--2---:R-:W-:Y:S08]  /*c95b0*/  HMMA.1688.F32.TF32 R8, R12.reuse, R10, R24 ;  /* 0x0000000a0c08723c */ /* 0x044ff00000081018 */
[C---:B---3--:R-:W-:Y:S08]  /*c95c0*/  HMMA.1688.F32.TF32 R16, R12.reuse, R18, R20 ;  /* 0x000000120c10723c */ /* 0x048ff00000081014 */
[C---:B------:R-:W-:Y:S11]  /*c95d0*/  HMMA.1688.F32.TF32 R20, R12.reuse, R106, R28 ;  /* 0x0000006a0c14723c */ /* 0x040ff6000008101c */
[----:B------:R-:W-:Y:S04]  /*c95e0*/  @!UPT UIADD3 URZ, URZ, URZ, URZ ;  /* 0x0000003f3f3ff290 */ /* 0x000fe8000fffe03f */
[----:B------:R-:W-:Y:S01]  /*c95f0*/  STL.64 [R1+0x2770], R16 ;  /* 0x0027701001007387 */ /* 0x000fe20000100a00 */
[----:B------:R1:W-:Y:S02]  /*c9600*/  STL.64 [R1+0x2778], R18 ;  /* 0x0027781201007387 */ /* 0x0003e40000100a00 */
        /* <DEDUP_REMOVED lines=33> */
[----:B------:R-:W-:Y:S02]  /*c9820*/  @!UPT UIADD3 URZ, URZ, URZ, URZ ;  /* 0x0000003f3f3ff290 */ /* 0x000fe4000fffe03f */
[----:B------:R-:W-:Y:S01]  /*c9830*/  STL.64 [R1+0x26b0], R16 ;  /* 0x0026b01001007387 */ /* 0x000fe20000100a00 */
[----:B------:R-:W-:Y:S07]  /*c9840*/  STL.64 [R1+0x26b8], R18 ;  /* 0x0026b81201007387 */ /* 0x000fee0000100a00 */
[----:B------:R-:W-:Y:S02]  /*c9850*/  STL.64 [R1+0x26a0], R8 ;  /* 0x0026a00801007387 */ /* 0x000fe40000100a00 */
[----:B------:R1:W-:Y:S02]  /*c9860*/  STL.64 [R1+0x26a8], R10 ;  /* 0x0026a80a01007387 */ /* 0x0003e40000100a00 */
[C---:B-1----:R-:W-:Y:S08]  /*c9870*/  HMMA.1688.F32.TF32 R8, R12.reuse, R146, R76 ;  /* 0x000000920c08723c */ /* 0x042ff0000008104c */
[C---:B------:R-:W-:Y:S01]  /*c9880*/  HMMA.1688.F32.TF32 R20, R12.reuse, R150, R80 ;  /* 0x000000960c14723c */ /* 0x040fe20000081050 */
[----:B------:R-:W-:Y:S01]  /*c9890*/  STL.64 [R1+0x7d38], R170 ;  /* 0x007d38aa01007387 */ /* 0x000fe20000100a00 */
[----:B------:R-:W-:Y:S06]  /*c98a0*/  STL.64 [R1+0x7d30], R168 ;  /* 0x007d30a801007387 */ /* 0x000fec0000100a00 */
[C---:B------:R-:W-:Y:S07]  /*c98b0*/  HMMA.1688.F32.TF32 R16, R12.reuse, R154, R84 ;  /* 0x0000009a0c10723c */ /* 0x040fee0000081054 */
[----:B------:R-:W-:Y:S01]  /*c98c0*/  STL.64 [R1+0x2690], R8 ;  /* 0x0026900801007387 */ /* 0x000fe20000100a00 */
[----:B------:R1:W-:Y:S02]  /*c98d0*/  STL.64 [R1+0x2698], R10 ;  /* 0x0026980a01007387 */ /* 0x0003e40000100a00 */
[C---:B-1----:R-:W-:Y:S01]  /*c98e0*/  HMMA.1688.F32.TF32 R8, R12.reuse, R158, R88 ;  /* 0x0000009e0c08723c */ /* 0x042fe20000081058 */
[----:B------:R-:W-:Y:S01]  /*c98f0*/  STL.64 [R1+0x7d48], R166 ;  /* 0x007d48a601007387 */ /* 0x000fe20000100a00 */
[----:B------:R-:W-:Y:S03]  /*c9900*/  STL.64 [R1+0x7d40], R164 ;  /* 0x007d40a401007387 */ /* 0x000fe60000100a00 */
[----:B------:R-:W-:Y:S02]  /*c9910*/  STL.64 [R1+0x2680], R20 ;  /* 0x0026801401007387 */ /* 0x000fe40000100a00 */
[----:B------:R1:W-:Y:S06]  /*c9920*/  STL.64 [R1+0x2688], R22 ;  /* 0x0026881601007387 */ /* 0x0003ec0000100a00 */
[----:B------:R-:W-:Y:S01]  /*c9930*/  STL.64 [R1+0x2670], R16 ;  /* 0x0026701001007387 */ /* 0x000fe20000100a00 */
[----:B------:R2:W-:Y:S01]  /*c9940*/  STL.64 [R1+0x2678], R18 ;  /* 0x0026781201007387 */ /* 0x0005e20000100a00 */
[C---:B-1----:R-:W-:Y:S08]  /*c9950*/  HMMA.1688.F32.TF32 R20, R12.reuse, R162, R92 ;  /* 0x000000a20c14723c */ /* 0x042ff0000008105c */
[C---:B--2---:R-:W-:Y:S01]  /*c9960*/  HMMA.1688.F32.TF32 R16, R12.reuse, R182, R96 ;  /* 0x000000b60c10723c */ /* 0x044fe20000081060 */
[----:B------:R-:W-:Y:S01]  /*c9970*/  STL.64 [R1+0x2660], R8 ;  /* 0x0026600801007387 */ /* 0x000fe20000100a00 */
[----:B------:R1:W-:Y:S06]  /*c9980*/  STL.64 [R1+0x2668], R10 ;  /* 0x0026680a01007387 */ /* 0x0003ec0000100a00 */
[----:B-1----:R-:W-:Y:S01]  /*c9990*/  HMMA.1688.F32.TF32 R8, R12, R186, R120 ;  /* 0x000000ba0c08723c */ /* 0x002fe20000081078 */
[----:B------:R-:W-:Y:S01]  /*c99a0*/  IMAD.MOV.U32 R182, RZ, RZ, R216 ;  /* 0x000000ffffb67224 */ /* 0x000fe200078e00d8 */
[----:B------:R-:W-:-:S05]  /*c99b0*/  MOV R183, R217 ;  /* 0x000000d900b77202 */ /* 0x000fca0000000f00 */
[----:B------:R-:W-:Y:S01]  /*c99c0*/  STL.64 [R1+0x2650], R20 ;  /* 0x0026501401007387 */ /* 0x000fe20000100a00 */
[----:B------:R-:W-:Y:S02]  /*c99d0*/  STL.64 [R1+0x2658], R22 ;  /* 0x0026581601007387 */ /* 0x000fe40000100a00 */
[----:B------:R-:W2:Y:S05]  /*c99e0*/  LDL R184, [R1+0x100] ;  /* 0x0001000001b87983 */ /* 0x000eaa0000100800 */
[----:B------:R-:W-:Y:S01]  /*c99f0*/  STL.64 [R1+0x2640], R16 ;  /* 0x0026401001007387 */ /* 0x000fe20000100a00 */
[----:B------:R-:W-:Y:S01]  /*c9a00*/  STL.64 [R1+0x2648], R18 ;  /* 0x0026481201007387 */ /* 0x000fe20000100a00 */
        /* <DEDUP_REMOVED lines=14> */
[----:B------:R-:W-:Y:S04]  /*c9af0*/  LDS R13, [R139+0x1c280] ;  /* 0x01c280008b0d7984 */ /* 0x000fe80000000800 */
[----:B------:R1:W-:Y:S01]  /*c9b00*/  STL.64 [R1+0x2560], R8 ;  /* 0x0025600801007387 */ /* 0x0003e20000100a00 */
[----:B------:R3:W-:Y:S02]  /*c9b10*/  STL.64 [R1+0x2568], R10 ;  /* 0x0025680a01007387 */ /* 0x0007e40000100a00 */
        /* <DEDUP_REMOVED lines=27> */
[----:B------:R-:W2:Y:S02]  /*c9cd0*/  LDL.64 R168, [R1+0x60] ;  /* 0x0000600001a87983 */ /* 0x000ea40000100a00 */
[----:B------:R-:W2:Y:S02]  /*c9ce0*/  LDL.64 R170, [R1+0x68] ;  /* 0x0000680001aa7983 */ /* 0x000ea40000100a00 */
[----:B------:R-:W2:Y:S01]  /*c9cf0*/  LDL.64 R172, [R1+0x70] ;  /* 0x0000700001ac7983 */ /* 0x000ea20000100a00 */
        /* <DEDUP_REMOVED lines=16> */
[----:B------:R-:W3:Y:S01]  /*c9e00*/  LDL.LU R239, [R1+0xa1c] ;  /* 0x000a1c0001ef7983 */ /* 0x000ee20000300800 */
[----:B------:R-:W-:Y:S01]  /*c9e10*/  LDS R15, [R139+0x1e280] ;  /* 0x01e280008b0f7984 */ /* 0x000fe20000000800 */
[----:B------:R-:W-:-:S03]  /*c9e20*/  MOV R138, R244 ;  /* 0x000000f4008a7202 */ /* 0x000fc60000000f00 */
[----:B------:R-:W-:Y:S04]  /*c9e30*/  LDS R12, [R2+0x1c280] ;  /* 0x01c28000020c7984 */ /* 0x000fe80000000800 */
[----:B------:R-:W1:Y:S01]  /*c9e40*/  LDS R14, [R2+0x1e280] ;  /* 0x01e28000020e7984 */ /* 0x000e620000000800 */
[----:B--2---:R-:W-:Y:S02]  /*c9e50*/  IMAD.MOV.U32 R117, RZ, RZ, R249 ;  /* 0x000000ffff757224 */ /* 0x004fe400078e00f9 */
        /* <DEDUP_REMOVED lines=43> */
[----:B-1----:R-:W-:-:S03]  /*ca110*/  IMAD.MOV.U32 R139, RZ, RZ, R245 ;  /* 0x000000ffff8b7224 */ /* 0x002fc600078e00f5 */
        /* <DEDUP_REMOVED lines=9> */
[----:B-1----:R-:W-:Y:S01]  /*ca1b0*/  IMAD.MOV.U32 R249, RZ, RZ, R16 ;  /* 0x000000fffff97224 */ /* 0x002fe200078e0010 */
[----:B--2---:R-:W-:-:S05]  /*ca1c0*/  MOV R248, R17 ;  /* 0x0000001100f87202 */ /* 0x004fca0000000f00 */
        /* <DEDUP_REMOVED lines=100> */
[----:B------:R1:W-:Y:S01]  /*ca810*/  STL [R1+0x7a4c], R233 ;  /* 0x007a4ce901007387 */ /* 0x0003e20000100800 */
[----:B------:R-:W-:Y:S01]  /*ca820*/  STL [R1+0x7a7c], R228 ;  /* 0x007a7ce401007387 */ /* 0x000fe20000100800 */
        /* <DEDUP_REMOVED lines=31> */
[----:B-1----:R-:W-:-:S02]  /*caa20*/  IMAD.MOV.U32 R233, RZ, RZ, R138 ;  /* 0x000000ffffe97224 */ /* 0x002fc400078e008a */
[----:B------:R-:W-:Y:S02]  /*caa30*/  IMAD.MOV.U32 R229, RZ, RZ, R139 ;  /* 0x000000ffffe57224 */ /* 0x000fe400078e008b */
[----:B------:R-:W3:Y:S11]  /*caa40*/  LDL.LU.64 R138, [R1+0x7db8] ;  /* 0x007db800018a7983 */ /* 0x000ef60000300a00 */
[----:B------:R-:W-:Y:S07]  /*caa50*/  @!UPT UIADD3 URZ, URZ, URZ, URZ ;  /* 0x0000003f3f3ff290 */ /* 0x000fee000fffe03f */
        /* <DEDUP_REMOVED lines=8> */
[----:B------:R-:W-:Y:S01]  /*caae0*/  IMAD.MOV.U32 R249, RZ, RZ, R171 ;  /* 0x000000fffff97224 */ /* 0x000fe200078e00ab */
[----:B------:R-:W-:Y:S01]  /*caaf0*/  MOV R244, R174 ;  /* 0x000000ae00f47202 */ /* 0x000fe20000000f00 */
[----:B------:R-:W-:-:S03]  /*cab00*/  IMAD.MOV.U32 R245, RZ, RZ, R175 ;  /* 0x000000fffff57224 */ /* 0x000fc600078e00af */
        /* <DEDUP_REMOVED lines=14> */
[----:B------:R-:W-:Y:S01]  /*cabf0*/  IMAD.MOV.U32 R228, RZ, RZ, R162 ;  /* 0x000000ffffe47224 */ /* 0x000fe200078e00a2 */
[----:B------:R-:W-:Y:S01]  /*cac00*/  MOV R232, R163 ;  /* 0x000000a300e87202 */ /* 0x000fe20000000f00 */
[----:B------:R1:W-:Y:S01]  /*cac10*/  STL.64 [R1+0x7d98], R114 ;  /* 0x007d987201007387 */ /* 0x0003e20000100a00 */
[----:B------:R-:W-:Y:S04]  /*cac20*/  STL.64 [R1+0x7d90], R112 ;  /* 0x007d907001007387 */ /* 0x000fe80000100a00 */
        /* <DEDUP_REMOVED lines=421> */
[----:B------:R-:W3:Y:S02]  /*cc680*/  LDL.LU.64 R128, [R1+0x7c70] ;  /* 0x007c700001807983 */ /* 0x000ee40000300a00 */
[----:B------:R-:W-:-:S04]  /*cc690*/  IMAD.MOV.U32 R211, RZ, RZ, R3 ;  /* 0x000000ffffd37224 */ /* 0x000fc800078e0003 */
        /* <DEDUP_REMOVED lines=17> */
[C---:B--2---:R-:W-:Y:S01]  /*cc7b0*/  HMMA.1688.F32.TF32 R112, R12.reuse, R210, R112 ;  /* 0x000000d20c70723c */ /* 0x044fe20000081070 */
[----:B------:R-:W2:Y:S07]  /*cc7c0*/  LDL.LU.64 R210, [R1+0x7c58] ;  /* 0x007c580001d27983 */ /* 0x000eae0000300a00 */
[----:B------:R-:W-:Y:S01]  /*cc7d0*/  HMMA.1688.F32.TF32 R52, R12, R186, R52 ;  /* 0x000000ba0c34723c */ /* 0x000fe20000081034 */
[----:B------:R-:W-:-:S02]  /*cc7e0*/  IMAD.MOV.U32 R250, RZ, RZ, R174 ;  /* 0x000000fffffa7224 */ /* 0x000fc400078e00ae */
[----:B------:R-:W-:Y:S02]  /*cc7f0*/  IMAD.MOV.U32 R251, RZ, RZ, R175 ;  /* 0x000000fffffb7224 */ /* 0x000fe400078e00af */
[----:B------:R-:W-:Y:S01]  /*cc800*/  IMAD.MOV.U32 R246, RZ, RZ, R178 ;  /* 0x000000fffff67224 */ /* 0x000fe200078e00b2 */
[----:B------:R-:W-:Y:S02]  /*cc810*/  MOV R247, R179 ;  /* 0x000000b300f77202 */ /* 0x000fe40000000f00 */
[----:B--2---:R-:W-:Y:S01]  /*cc820*/  HMMA.1688.F32.TF32 R132, R12, R210, R132 ;  /* 0x000000d20c84723c */ /* 0x004fe20000081084 */
[----:B------:R-:W2:Y:S01]  /*cc830*/  LDL.LU R211, [R1+0x7c50] ;  /* 0x007c500001d37983 */ /* 0x000ea20000300800 */
        /* <DEDUP_REMOVED lines=25> */
[----:B------:R3:W-:Y:S02]  /*cc9d0*/  STL.64 [R1+0x7908], R184 ;  /* 0x007908b801007387 */ /* 0x0007e40000100a00 */
[----:B-1----:R-:W-:Y:S01]  /*cc9e0*/  IMAD.MOV.U32 R186, RZ, RZ, R166 ;  /* 0x000000ffffba7224 */ /* 0x002fe200078e00a6 */
[----:B---3--:R-:W3:Y:S04]  /*cc9f0*/  LDL R184, [R1+0x12f0] ;  /* 0x0012f00001b87983 */ /* 0x008ee80000100800 */
[----:B------:R-:W3:Y:S01]  /*cca00*/  LDL R185, [R1+0x12f4] ;  /* 0x0012f40001b97983 */ /* 0x000ee20000100800 */
[----:B------:R-:W3:Y:S02]  /*cca10*/  LDL.LU R166, [R1+0x7c4c] ;  /* 0x007c4c0001a67983 */ /* 0x000ee40000300800 */
[----:B------:R-:W-:-:S02]  /*cca20*/  IMAD.MOV.U32 R187, RZ, RZ, R167 ;  /* 0x000000ffffbb7224 */ /* 0x000fc400078e00a7 */
[----:B------:R-:W3:Y:S01]  /*cca30*/  LDL.LU R167, [R1+0x7c48] ;  /* 0x007c480001a77983 */ /* 0x000ee20000300800 */
[----:B------:R1:W-:Y:S02]  /*cca40*/  STL.64 [R1+0x7920], R182 ;  /* 0x007920b601007387 */ /* 0x0003e40000100a00 */
[----:B------:R4:W-:Y:S01]  /*cca50*/  STL.64 [R1+0x7918], R180 ;  /* 0x007918b401007387 */ /* 0x0009e20000100a00 */
[----:B-1----:R-:W-:Y:S01]  /*cca60*/  MOV R182, R170 ;  /* 0x000000aa00b67202 */ /* 0x002fe20000000f00 */
[----:B----4-:R-:W4:Y:S04]  /*cca70*/  LDL R180, [R1+0x12e0] ;  /* 0x0012e00001b47983 */ /* 0x010f280000100800 */
[----:B------:R-:W4:Y:S01]  /*cca80*/  LDL R181, [R1+0x12e4] ;  /* 0x0012e40001b57983 */ /* 0x000f220000100800 */
[----:B------:R-:W3:Y:S02]  /*cca90*/  LDL.LU R170, [R1+0x7c44] ;  /* 0x007c440001aa7983 */ /* 0x000ee40000300800 */
[----:B------:R-:W-:-:S02]  /*ccaa0*/  IMAD.MOV.U32 R183, RZ, RZ, R171 ;  /* 0x000000ffffb77224 */ /* 0x000fc400078e00ab */
        /* <DEDUP_REMOVED lines=8> */
[----:B------:R-:W4:Y:S01]  /*ccb30*/  LDL.LU R179, [R1+0x7c30] ;  /* 0x007c300001b37983 */ /* 0x000f220000300800 */
        /* <DEDUP_REMOVED lines=8> */
[----:B------:R-:W4:Y:S04]  /*ccbc0*/  LDL.64 R232, [R1+0x1170] ;  /* 0x0011700001e87983 */ /* 0x000f280000100a00 */
[----:B------:R-:W4:Y:S04]  /*ccbd0*/  LDL.64 R234, [R1+0x1178] ;  /* 0x0011780001ea7983 */ /* 0x000f280000100a00 */
[----:B------:R-:W4:Y:S04]  /*ccbe0*/  LDL.64 R240, [R1+0x11a0] ;  /* 0x0011a00001f07983 */ /* 0x000f280000100a00 */
[----:B------:R-:W4:Y:S01]  /*ccbf0*/  LDL.64 R242, [R1+0x11a8] ;  /* 0x0011a80001f27983 */ /* 0x000f220000100a00 */
[----:B------:R-:W-:Y:S01]  /*ccc00*/  HMMA.1688.F32.TF32 R116, R12, R126, R116 ;  /* 0x0000007e0c74723c */ /* 0x000fe20000081074 */
[----:B------:R-:W-:-:S02]  /*ccc10*/  IMAD.MOV.U32 R3, RZ, RZ, R127 ;  /* 0x000000ffff037224 */ /* 0x000fc400078e007f */
[----:B------:R-:W-:Y:S05]  /*ccc20*/  LDS R126, [R2+0x32280] ;  /* 0x03228000027e7984 */ /* 0x000fea0000000800 */
[----:B------:R-:W-:Y:S01]  /*ccc30*/  HMMA.1688.F32.TF32 R100, R12, R198, R100 ;  /* 0x000000c60c64723c */ /* 0x000fe20000081064 */
[----:B--2---:R-:W-:Y:S04]  /*ccc40*/  LDS R125, [R211+0x30280] ;  /* 0x03028000d37d7984 */ /* 0x004fe80000000800 */
[----:B------:R-:W1:Y:S04]  /*ccc50*/  LDS R127, [R211+0x32280] ;  /* 0x03228000d37f7984 */ /* 0x000e680000000800 */
[----:B---3--:R-:W-:Y:S01]  /*ccc60*/  STL [R1+0x78d4], R178 ;  /* 0x0078d4b201007387 */ /* 0x008fe20000100800 */
[----:B----4-:R-:W-:Y:S03]  /*ccc70*/  STL [R1+0x78d0], R179 ;  /* 0x0078d0b301007387 */ /* 0x010fe60000100800 */
[----:B------:R-:W-:Y:S01]  /*ccc80*/  STL [R1+0x78cc], R174 ;  /* 0x0078ccae01007387 */ /* 0x000fe20000100800 */
[----:B------:R-:W-:Y:S03]  /*ccc90*/  STL [R1+0x78c8], R175 ;  /* 0x0078c8af01007387 */ /* 0x000fe60000100800 */
        /* <DEDUP_REMOVED lines=11> */
[----:B------:R3:W-:Y:S01]  /*ccd50*/  STL.64 [R1+0x7928], R148 ;  /* 0x0079289401007387 */ /* 0x0007e20000100a00 */
[----:B--2---:R-:W2:Y:S04]  /*ccd60*/  LDL.64 R150, [R1+0x12d8] ;  /* 0x0012d80001967983 */ /* 0x004ea80000100a00 */
[----:B---3--:R-:W3:Y:S01]  /*ccd70*/  LDL.64 R148, [R1+0x12d0] ;  /* 0x0012d00001947983 */ /* 0x008ee20000100a00 */
[----:B------:R-:W-:Y:S02]  /*ccd80*/  STL [R1+0x7884], R146 ;  /* 0x0078849201007387 */ /* 0x000fe40000100800 */
[----:B------:R-:W-:Y:S02]  /*ccd90*/  STL [R1+0x7880], R147 ;  /* 0x0078809301007387 */ /* 0x000fe40000100800 */
[----:B------:R-:W-:Y:S01]  /*ccda0*/  STL [R1+0x787c], R142 ;  /* 0x00787c8e01007387 */ /* 0x000fe20000100800 */
[----:B------:R-:W-:Y:S01]  /*ccdb0*/  STL [R1+0x7878], R143 ;  /* 0x0078788f01007387 */ /* 0x000fe20000100800 */
[----:B------:R-:W-:Y:S02]  /*ccdc0*/  STL [R1+0x7874], R138 ;  /* 0x0078748a01007387 */ /* 0x000fe40000100800 */
[----:B------:R-:W-:Y:S02]  /*ccdd0*/  STL [R1+0x7870], R139 ;  /* 0x0078708b01007387 */ /* 0x000fe40000100800 */
[----:B------:R-:W4:Y:S01]  /*ccde0*/  LDL R104, [R1+0x11c0] ;  /* 0x0011c00001687983 */ /* 0x000f220000100800 */
[----:B------:R-:W4:Y:S01]  /*ccdf0*/  LDL R105, [R1+0x11c4] ;  /* 0x0011c40001697983 */ /* 0x000f220000100800 */
[C---:B-1----:R-:W-:Y:S03]  /*cce00*/  HMMA.1688.F32.TF32 R132, R124.reuse, R224, R132 ;  /* 0x000000e07c84723c */ /* 0x042fe60000081084 */
        /* <DEDUP_REMOVED lines=40> */
[----:B------:R-:W2:Y:S01]  /*cd090*/  LDL.LU.64 R106, [R1+0x7c28] ;  /* 0x007c2800016a7983 */ /* 0x000ea20000300a00 */
[C---:B----4-:R-:W-:Y:S02]  /*cd0a0*/  HMMA.1688.F32.TF32 R100, R124.reuse, R104, R100 ;  /* 0x000000687c64723c */ /* 0x050fe40000081064 */
[----:B------:R-:W2:Y:S01]  /*cd0b0*/  LDL.LU.64 R104, [R1+0x7c20] ;  /* 0x007c200001687983 */ /* 0x000ea20000300a00 */
[----:B------:R-:W4:Y:S05]  /*cd0c0*/  LDL.LU.64 R10, [R1+0x7c18] ;  /* 0x007c1800010a7983 */ /* 0x000f2a0000300a00 */
[C---:B--2---:R-:W-:Y:S01]  /*cd0d0*/  HMMA.1688.F32.TF32 R104, R124.reuse, R8, R104 ;  /* 0x000000087c68723c */ /* 0x044fe20000081068 */
[----:B------:R-:W4:Y:S01]  /*cd0e0*/  LDL.LU.64 R8, [R1+0x7c10] ;  /* 0x007c100001087983 */ /* 0x000f220000300a00 */
[----:B------:R-:W2:Y:S06]  /*cd0f0*/  LDL.LU.64 R18, [R1+0x7c08] ;  /* 0x007c080001127983 */ /* 0x000eac0000300a00 */
[C---:B----4-:R-:W-:Y:S01]  /*cd100*/  HMMA.1688.F32.TF32 R8, R124.reuse, R16, R8 ;  /* 0x000000107c08723c */ /* 0x050fe20000081008 */
[----:B------:R-:W2:Y:S01]  /*cd110*/  LDL.LU.64 R16, [R1+0x7c00] ;  /* 0x007c000001107983 */ /* 0x000ea20000300a00 */
[----:B------:R-:W4:Y:S06]  /*cd120*/  LDL.LU.64 R22, [R1+0x7bf8] ;  /* 0x007bf80001167983 */ /* 0x000f2c0000300a00 */
        /* <DEDUP_REMOVED lines=41> */
[C---:B--2---:R-:W-:Y:S03]  /*cd3c0*/  HMMA.1688.F32.TF32 R48, R124.reuse, R52, R48 ;  /* 0x000000347c30723c */ /* 0x044fe60000081030 */
[----:B------:R-:W4:Y:S05]  /*cd3d0*/  LDL.LU.64 R52, [R1+0x7b70] ;  /* 0x007b700001347983 */ /* 0x000f2a0000300a00 */
[C---:B------:R-:W-:Y:S01]  /*cd3e0*/  HMMA.1688.F32.TF32 R108, R124.reuse, R228, R108 ;  /* 0x000000e47c6c723c */ /* 0x040fe2000008106c */
[----:B------:R-:W2:Y:S07]  /*cd3f0*/  LDL.LU.64 R190, [R1+0x7b68] ;  /* 0x007b680001be7983 */ /* 0x000eae0000300a00 */
[C---:B------:R-:W-:Y:S08]  /*cd400*/  HMMA.1688.F32.TF32 R112, R124.reuse, R220, R112 ;  /* 0x000000dc7c70723c */ /* 0x040ff00000081070 */
[C---:B------:R-:W-:Y:S08]  /*cd410*/  HMMA.1688.F32.TF32 R56, R124.reuse, R192, R56 ;  /* 0x000000c07c38723c */ /* 0x040ff00000081038 */
[C---:B------:R-:W-:Y:S08]  /*cd420*/  HMMA.1688.F32.TF32 R60, R124.reuse, R196, R60 ;  /* 0x000000c47c3c723c */ /* 0x040ff0000008103c */
[----:B------:R-:W-:Y:S01]  /*cd430*/  HMMA.1688.F32.TF32 R64, R124, R200, R64 ;  /* 0x000000c87c40723c */ /* 0x000fe20000081040 */
[----:B------:R-:W-:-:S02]  /*cd440*/  IMAD.MOV.U32 R221, RZ, RZ, R0 ;  /* 0x000000ffffdd7224 */ /* 0x000fc400078e0000 */
[----:B------:R-:W-:Y:S02]  /*cd450*/  IMAD.MOV.U32 R220, RZ, RZ, R252 ;  /* 0x000000ffffdc7224 */ /* 0x000fe400078e00fc */
[----:B------:R-:W-:Y:S02]  /*cd460*/  IMAD.MOV.U32 R0, RZ, RZ, R185 ;  /* 0x000000ffff007224 */ /* 0x000fe400078e00b9 */
[----:B------:R-:W-:Y:S01]  /*cd470*/  IMAD.MOV.U32 R252, RZ, RZ, R184 ;  /* 0x000000fffffc7224 */ /* 0x000fe200078e00b8 */
[C---:B------:R-:W-:Y:S08]  /*cd480*/  HMMA.1688.F32.TF32 R80, R124.reuse, R204, R80 ;  /* 0x000000cc7c50723c */ /* 0x040ff00000081050 */
[----:B------:R-:W-:Y:S08]  /*cd490*/  HMMA.1688.F32.TF32 R84, R124, R208, R84 ;  /* 0x000000d07c54723c */ /* 0x000ff00000081054 */
[----:B-1----:R-:W-:Y:S08]  /*cd4a0*/  HMMA.1688.F32.TF32 R108, R12, R230, R108 ;  /* 0x000000e60c6c723c */ /* 0x002ff0000008106c */
        /* <DEDUP_REMOVED lines=19> */
[----:B------:R-:W-:Y:S01]  /*cd5e0*/  STL [R1+0x786c], R0 ;  /* 0x00786c0001007387 */ /* 0x000fe20000100800 */
[----:B------:R-:W-:Y:S01]  /*cd5f0*/  STL [R1+0x7868], R252 ;  /* 0x007868fc01007387 */ /* 0x000fe20000100800 */
        /* <DEDUP_REMOVED lines=12> */
[----:B------:R-:W2:Y:S02]  /*cd6c0*/  LDL.64 R126, [R1+0x1188] ;  /* 0x00118800017e7983 */ /* 0x000ea40000100a00 */
[----:B------:R-:W3:Y:S02]  /*cd6d0*/  LDL.LU.64 R230, [R1+0x7ac8] ;  /* 0x007ac80001e67983 */ /* 0x000ee40000300a00 */
[----:B------:R-:W3:Y:S01]  /*cd6e0*/  LDL.LU.64 R228, [R1+0x7ac0] ;  /* 0x007ac00001e47983 */ /* 0x000ee20000300a00 */
[----:B------:R-:W-:Y:S01]  /*cd6f0*/  STL.64 [R1+0x2550], R108 ;  /* 0x0025506c01007387 */ /* 0x000fe20000100a00 */
[----:B------:R1:W-:Y:S03]  /*cd700*/  STL.64 [R1+0x2558], R110 ;  /* 0x0025586e01007387 */ /* 0x0003e60000100a00 */
[----:B-1----:R-:W3:Y:S04]  /*cd710*/  LDL R110, [R1+0x1198] ;  /* 0x00119800016e7983 */ /* 0x002ee80000100800 */
[----:B------:R-:W3:Y:S01]  /*cd720*/  LDL R111, [R1+0x119c] ;  /* 0x00119c00016f7983 */ /* 0x000ee20000100800 */
[C---:B------:R-:W-:Y:S08]  /*cd730*/  HMMA.1688.F32.TF32 R128, R12.reuse, R234, R128 ;  /* 0x000000ea0c80723c */ /* 0x040ff00000081080 */
[----:B------:R-:W-:Y:S01]  /*cd740*/  HMMA.1688.F32.TF32 R116, R12, R242, R116 ;  /* 0x000000f20c74723c */ /* 0x000fe20000081074 */
[----:B------:R-:W-:Y:S01]  /*cd750*/  IMAD.MOV.U32 R147, RZ, RZ, R235 ;  /* 0x000000ffff937224 */ /* 0x000fe200078e00eb */
[----:B------:R-:W-:-:S06]  /*cd760*/  MOV R146, R234 ;  /* 0x000000ea00927202 */ /* 0x000fcc0000000f00 */
[C---:B------:R-:W-:Y:S08]  /*cd770*/  HMMA.1688.F32.TF32 R236, R12.reuse, R246, R236 ;  /* 0x000000f60cec723c */ /* 0x040ff000000810ec */
[C---:B------:R-:W-:Y:S01]  /*cd780*/  HMMA.1688.F32.TF32 R4, R12.reuse, R250, R4 ;  /* 0x000000fa0c04723c */ /* 0x040fe20000081004 */
[----:B------:R-:W-:Y:S01]  /*cd790*/  MOV R143, R243 ;  /* 0x000000f3008f7202 */ /* 0x000fe20000000f00 */
[----:B------:R-:W-:Y:S01]  /*cd7a0*/  IMAD.MOV.U32 R142, RZ, RZ, R242 ;  /* 0x000000ffff8e7224 */ /* 0x000fe200078e00f2 */
[----:B------:R-:W-:Y:S01]  /*cd7b0*/  STL.64 [R1+0x2170], R128 ;  /* 0x0021708001007387 */ /* 0x000fe20000100a00 */
[----:B------:R-:W-:Y:S02]  /*cd7c0*/  STL.64 [R1+0x2178], R130 ;  /* 0x0021788201007387 */ /* 0x000fe40000100a00 */
[----:B------:R-:W4:Y:S02]  /*cd7d0*/  LDL.LU.64 R234, [R1+0x7ab8] ;  /* 0x007ab80001ea7983 */ /* 0x000f240000300a00 */
[----:B------:R-:W4:Y:S01]  /*cd7e0*/  LDL.LU.64 R232, [R1+0x7ab0] ;  /* 0x007ab00001e87983 */ /* 0x000f220000300a00 */
[----:B------:R-:W-:Y:S01]  /*cd7f0*/  STL [R1+0x788c], R147 ;  /* 0x00788c9301007387 */ /* 0x000fe20000100800 */
[----:B------:R1:W-:Y:S01]  /*cd800*/  STL [R1+0x7888], R146 ;  /* 0x0078889201007387 */ /* 0x0003e20000100800 */
[C---:B--2---:R-:W-:Y:S08]  /*cd810*/  HMMA.1688.F32.TF32 R132, R12.reuse, R126, R132 ;  /* 0x0000007e0c84723c */ /* 0x044ff00000081084 */
[----:B---3--:R-:W-:Y:S01]  /*cd820*/  HMMA.1688.F32.TF32 R108, R12, R110, R112 ;  /* 0x0000006e0c6c723c */ /* 0x008fe20000081070 */
[----:B------:R-:W2:Y:S01]  /*cd830*/  LDL R114, [R1+0x1218] ;  /* 0x0012180001727983 */ /* 0x000ea20000100800 */
[----:B-1----:R-:W-:-:S02]  /*cd840*/  IMAD.MOV.U32 R146, RZ, RZ, R127 ;  /* 0x000000ffff927224 */ /* 0x002fc400078e007f */
[----:B------:R-:W-:Y:S11]  /*cd850*/  IMAD.MOV.U32 R147, RZ, RZ, R126 ;  /* 0x000000ffff937224 */ /* 0x000ff600078e007e */
[----:B------:R-:W-:Y:S08]  /*cd860*/  @!UPT UIADD3 URZ, URZ, URZ, URZ ;  /* 0x0000003f3f3ff290 */ /* 0x000ff0000fffe03f */
[----:B------:R-:W-:Y:S01]  /*cd870*/  STL.64 [R1+0x2190], R108 ;  /* 0x0021906c01007387 */ /* 0x000fe20000100a00 */
[----:B------:R1:W-:Y:S02]  /*cd880*/  STL.64 [R1+0x2198], R110 ;  /* 0x0021986e01007387 */ /* 0x0003e40000100a00 */
[----:B------:R-:W2:Y:S02]  /*cd890*/  LDL R115, [R1+0x121c] ;  /* 0x00121c0001737983 */ /* 0x000ea40000100800 */
[----:B------:R-:W3:Y:S01]  /*cd8a0*/  LDL R130, [R1+0x1248] ;  /* 0x0012480001827983 */ /* 0x000ee20000100800 */
[----:B------:R-:W3:Y:S04]  /*cd8b0*/  LDL R131, [R1+0x124c] ;  /* 0x00124c0001837983 */ /* 0x000ee80000100800 */
[----:B-1----:R-:W2:Y:S01]  /*cd8c0*/  LDL.64 R110, [R1+0x1238] ;  /* 0x00123800016e7983 */ /* 0x002ea20000100a00 */
[----:B------:R-:W-:Y:S02]  /*cd8d0*/  STL.64 [R1+0x21b0], R132 ;  /* 0x0021b08401007387 */ /* 0x000fe40000100a00 */
[----:B------:R1:W-:Y:S02]  /*cd8e0*/  STL.64 [R1+0x21b8], R134 ;  /* 0x0021b88601007387 */ /* 0x0003e40000100a00 */
[----:B------:R-:W2:Y:S01]  /*cd8f0*/  LDL.64 R126, [R1+0x1258] ;  /* 0x00125800017e7983 */ /* 0x000ea20000100a00 */
[----:B-1----:R-:W2:Y:S04]  /*cd900*/  LDL R134, [R1+0x1208] ;  /* 0x0012080001867983 */ /* 0x002ea80000100800 */
[----:B------:R-:W2:Y:S01]  /*cd910*/  LDL R135, [R1+0x120c] ;  /* 0x00120c0001877983 */ /* 0x000ea20000100800 */
[----:B------:R-:W-:Y:S02]  /*cd920*/  STL [R1+0x7894], R146 ;  /* 0x0078949201007387 */ /* 0x000fe40000100800 */
[----:B------:R-:W-:Y:S02]  /*cd930*/  STL [R1+0x7890], R147 ;  /* 0x0078909301007387 */ /* 0x000fe40000100800 */
[----:B------:R-:W-:Y:S01]  /*cd940*/  STL.64 [R1+0x21d0], R116 ;  /* 0x0021d07401007387 */ /* 0x000fe20000100a00 */
[----:B------:R1:W-:Y:S01]  /*cd950*/  STL.64 [R1+0x21d8], R118 ;  /* 0x0021d87601007387 */ /* 0x0003e20000100a00 */
[----:B------:R-:W2:Y:S02]  /*cd960*/  LDL.LU.64 R242, [R1+0x7aa8] ;  /* 0x007aa80001f27983 */ /* 0x000ea40000300a00 */
[----:B------:R-:W2:Y:S01]  /*cd970*/  LDL.LU.64 R240, [R1+0x7aa0] ;  /* 0x007aa00001f07983 */ /* 0x000ea20000300a00 */
        /* <DEDUP_REMOVED lines=8> */
[----:B-1----:R-:W2:Y:S01]  /*cda00*/  LDL.64 R238, [R1+0x1278] ;  /* 0x0012780001ee7983 */ /* 0x002ea20000100a00 */
[----:B------:R-:W2:Y:S02]  /*cda10*/  LDL.LU.64 R250, [R1+0x7a88] ;  /* 0x007a880001fa7983 */ /* 0x000ea40000300a00 */
[----:B------:R-:W2:Y:S02]  /*cda20*/  LDL.LU.64 R248, [R1+0x7a80] ;  /* 0x007a800001f87983 */ /* 0x000ea40000300a00 */
[----:B------:R-:W-:Y:S01]  /*cda30*/  STL.64 [R1+0x2210], R4 ;  /* 0x0022100401007387 */ /* 0x000fe20000100a00 */
[----:B------:R1:W-:Y:S04]  /*cda40*/  STL.64 [R1+0x2218], R6 ;  /* 0x0022180601007387 */ /* 0x0003e80000100a00 */
[----:B-1----:R-:W2:Y:S04]  /*cda50*/  LDL R6, [R1+0x11c8] ;  /* 0x0011c80001067983 */ /* 0x002ea80000100800 */
[----:B------:R-:W2:Y:S02]  /*cda60*/  LDL R7, [R1+0x11cc] ;  /* 0x0011cc0001077983 */ /* 0x000ea40000100800 */
[C---:B--2---:R-:W-:Y:S02]  /*cda70*/  HMMA.1688.F32.TF32 R4, R12.reuse, R6, R100 ;  /* 0x000000060c04723c */ /* 0x044fe40000081064 */
[----:B------:R-:W2:Y:S11]  /*cda80*/  LDL.64 R102, [R1+0x1228] ;  /* 0x0012280001667983 */ /* 0x000eb60000100a00 */
[----:B------:R-:W-:Y:S10]  /*cda90*/  @!UPT UIADD3 URZ, URZ, URZ, URZ ;  /* 0x0000003f3f3ff290 */ /* 0x000ff4000fffe03f */
[----:B------:R-:W-:Y:S01]  /*cdaa0*/  STL.64 [R1+0x2230], R4 ;  /* 0x0022300401007387 */ /* 0x000fe20000100a00 */
[----:B------:R1:W-:Y:S02]  /*cdab0*/  STL.64 [R1+0x2238], R6 ;  /* 0x0022380601007387 */ /* 0x0003e40000100a00 */
[C---:B-1----:R-:W-:Y:S01]  /*cdac0*/  HMMA.1688.F32.TF32 R4, R12.reuse, R118, R104 ;  /* 0x000000760c04723c */ /* 0x042fe20000081068 */
[----:B------:R-:W2:Y:S11]  /*cdad0*/  LDL R106, [R1+0x11f8] ;  /* 0x0011f800016a7983 */ /* 0x000eb60000100800 */
[----:B------:R-:W-:Y:S11]  /*cdae0*/  @!UPT UIADD3 URZ, URZ, URZ, URZ ;  /* 0x0000003f3f3ff290 */ /* 0x000ff6000fffe03f */
[----:B------:R-:W-:Y:S01]  /*cdaf0*/  STL.64 [R1+0x2250], R4 ;  /* 0x0022500401007387 */ /* 0x000fe20000100a00 */
[----:B------:R-:W-:Y:S02]  /*cdb00*/  STL.64 [R1+0x2258], R6 ;  /* 0x0022580601007387 */ /* 0x000fe40000100a00 */
[----:B------:R-:W2:Y:S02]  /*cdb10*/  LDL R107, [R1+0x11fc] ;  /* 0x0011fc00016b7983 */ /* 0x000ea40000100800 */
[----:B------:R-:W3:Y:S01]  /*cdb20*/  LDL.64 R118, [R1+0x1268] ;  /* 0x0012680001767983 */ /* 0x000ee20000100a00 */
[----:B------:R-:W-:Y:S01]  /*cdb30*/  HMMA.1688.F32.TF32 R8, R12, R134, R8 ;  /* 0x000000860c08723c */ /* 0x000fe20000081008 */
[----:B------:R-:W3:Y:S01]  /*cdb40*/  LDL.64 R134, [R1+0x1288] ;  /* 0x0012880001867983 */ /* 0x000ee20000100a00 */
[----:B------:R-:W-:Y:S02]  /*cdb50*/  IMAD.MOV.U32 R138, RZ, RZ, R110 ;  /* 0x000000ffff8a7224 */ /* 0x000fe400078e006e */
[----:B------:R-:W-:Y:S01]  /*cdb60*/  IMAD.MOV.U32 R139, RZ, RZ, R111 ;  /* 0x000000ffff8b7224 */ /* 0x000fe200078e006f */
[----:B------:R-:W-:Y:S01]  /*cdb70*/  MOV R146, R126 ;  /* 0x0000007e00927202 */ /* 0x000fe20000000f00 */
[----:B------:R-:W-:-:S02]  /*cdb80*/  IMAD.MOV.U32 R147, RZ, RZ, R127 ;  /* 0x000000ffff937224 */ /* 0x000fc400078e007f */
[----:B------:R-:W-:Y:S02]  /*cdb90*/  IMAD.MOV.U32 R143, RZ, RZ, R238 ;  /* 0x000000ffff8f7224 */ /* 0x000fe400078e00ee */
[----:B------:R-:W-:Y:S01]  /*cdba0*/  IMAD.MOV.U32 R142, RZ, RZ, R239 ;  /* 0x000000ffff8e7224 */ /* 0x000fe200078e00ef */
[----:B------:R-:W-:Y:S04]  /*cdbb0*/  LDS R5, [R178+0x18300] ;  /* 0x01830000b2057984 */ /* 0x000fe80000000800 */
[----:B------:R-:W-:Y:S01]  /*cdbc0*/  LDS R7, [R178+0x1a300] ;  /* 0x01a30000b2077984 */ /* 0x000fe20000000800 */
[----:B------:R-:W-:-:S03]  /*cdbd0*/  IMAD.MOV.U32 R179, RZ, RZ, R151 ;  /* 0x000000ffffb37224 */ /* 0x000fc600078e0097 */
[----:B------:R-:W-:Y:S04]  /*cdbe0*/  LDS R4, [R2+0x18300] ;  /* 0x0183000002047984 */ /* 0x000fe80000000800 */
[----:B------:R-:W1:Y:S04]  /*cdbf0*/  LDS R6, [R2+0x1a300] ;  /* 0x01a3000002067984 */ /* 0x000e680000000800 */
[----:B------:R-:W-:Y:S01]  /*cdc00*/  STL.64 [R1+0x2490], R8 ;  /* 0x0024900801007387 */ /* 0x000fe20000100a00 */
[----:B------:R2:W-:Y:S02]  /*cdc10*/  STL.64 [R1+0x2498], R10 ;  /* 0x0024980a01007387 */ /* 0x0005e40000100a00 */
[C---:B--2---:R-:W-:Y:S08]  /*cdc20*/  HMMA.1688.F32.TF32 R8, R12.reuse, R106, R16 ;  /* 0x0000006a0c08723c */ /* 0x044ff00000081010 */
[C---:B------:R-:W-:Y:S01]  /*cdc30*/  HMMA.1688.F32.TF32 R16, R12.reuse, R114, R20 ;  /* 0x000000720c10723c */ /* 0x040fe20000081014 */
[----:B------:R-:W2:Y:S11]  /*cdc40*/  LDL.64 R114, [R1+0x1298] ;  /* 0x0012980001727983 */ /* 0x000eb60000100a00 */
[----:B------:R-:W-:Y:S03]  /*cdc50*/  @!UPT UIADD3 URZ, URZ, URZ, URZ ;  /* 0x0000003f3f3ff290 */ /* 0x000fe6000fffe03f */
[----:B------:R-:W-:Y:S01]  /*cdc60*/  STL.64 [R1+0x2480], R8 ;  /* 0x0024800801007387 */ /* 0x000fe20000100a00 */
[----:B------:R1:W-:Y:S02]  /*cdc70*/  STL.64 [R1+0x2488], R10 ;  /* 0x0024880a01007387 */ /* 0x0003e40000100a00 */
[C---:B-1----:R-:W-:Y:S05]  /*cdc80*/  HMMA.1688.F32.TF32 R8, R12.reuse, R102, R24 ;  /* 0x000000660c08723c */ /* 0x042fea0000081018 */
[----:B------:R-:W-:Y:S01]  /*cdc90*/  STL.64 [R1+0x2470], R16 ;  /* 0x0024701001007387 */ /* 0x000fe20000100a00 */
[----:B------:R3:W-:Y:S02]  /*cdca0*/  STL.64 [R1+0x2478], R18 ;  /* 0x0024781201007387 */ /* 0x0007e40000100a00 */
[C---:B---3--:R-:W-:Y:S11]  /*cdcb0*/  HMMA.1688.F32.TF32 R16, R12.reuse, R130, R28 ;  /* 0x000000820c10723c */ /* 0x048ff6000008101c */
[----:B------:R-:W-:Y:S04]  /*cdcc0*/  @!UPT UIADD3 URZ, URZ, URZ, URZ ;  /* 0x0000003f3f3ff290 */ /* 0x000fe8000fffe03f */
[----:B------:R-:W-:Y:S01]  /*cdcd0*/  STL.64 [R1+0x2460], R8 ;  /* 0x0024600801007387 */ /* 0x000fe20000100a00 */
[----:B------:R1:W-:Y:S02]  /*cdce0*/  STL.64 [R1+0x2468], R10 ;  /* 0x0024680a01007387 */ /* 0x0003e40000100a00 */
[----:B------:R-:W3:Y:S01]  /*cdcf0*/  LDL.64 R130, [R1+0x12a8] ;  /* 0x0012a80001827983 */ /* 0x000ee20000100a00 */
[C---:B-1----:R-:W-:Y:S04]  /*cdd00*/  HMMA.1688.F32.TF32 R8, R12.reuse, R110, R32 ;  /* 0x0000006e0c08723c */ /* 0x042fe80000081020 */
[----:B------:R-:W-:Y:S01]  /*cdd10*/  STL.64 [R1+0x2450], R16 ;  /* 0x0024501001007387 */ /* 0x000fe20000100a00 */
[----:B------:R-:W-:Y:S11]  /*cdd20*/  STL.64 [R1+0x2458], R18 ;  /* 0x0024581201007387 */ /* 0x000ff60000100a00 */
[----:B------:R-:W-:Y:S07]  /*cdd30*/  @!UPT UIADD3 URZ, URZ, URZ, URZ ;  /* 0x0000003f3f3ff290 */ /* 0x000fee000fffe03f */
[----:B------:R-:W-:Y:S01]  /*cdd40*/  STL.64 [R1+0x2440], R8 ;  /* 0x0024400801007387 */ /* 0x000fe20000100a00 */
[----:B------:R1:W-:Y:S02]  /*cdd50*/  STL.64 [R1+0x2448], R10 ;  /* 0x0024480a01007387 */ /* 0x0003e40000100a00 */
[----:B------:R-:W4:Y:S01]  /*cdd60*/  LDL.64 R110, [R1+0x12b8] ;  /* 0x0012b800016e7983 */ /* 0x000f220000100a00 */
[C---:B-1----:R-:W-:Y:S01]  /*cdd70*/  HMMA.1688.F32.TF32 R8, R12.reuse, R126, R36 ;  /* 0x0000007e0c08723c */ /* 0x042fe20000081024 */
[----:B------:R-:W-:Y:S01]  /*cdd80*/  STL.64 [R1+0x7940], R138 ;  /* 0x0079408a01007387 */ /* 0x000fe20000100a00 */
[----:B------:R-:W-:Y:S11]  /*cdd90*/  STL.64 [R1+0x7938], R136 ;  /* 0x0079388801007387 */ /* 0x000ff60000100a00 */
[----:B------:R-:W-:Y:S10]  /*cdda0*/  @!UPT UIADD3 URZ, URZ, URZ, URZ ;  /* 0x0000003f3f3ff290 */ /* 0x000ff4000fffe03f */
        /* <DEDUP_REMOVED lines=11> */
[----:B------:R-:W-:Y:S02]  /*cde60*/  STL.64 [R1+0x7958], R140 ;  /* 0x0079588c01007387 */ /* 0x000fe40000100a00 */
[----:B------:R-:W-:Y:S01]  /*cde70*/  IMAD.MOV.U32 R154, RZ, RZ, R118 ;  /* 0x000000ffff9a7224 */ /* 0x000fe200078e0076 */
[----:B------:R-:W-:Y:S11]  /*cde80*/  MOV R155, R119 ;  /* 0x00000077009b7202 */ /* 0x000ff60000000f00 */
[----:B------:R-:W-:Y:S07]  /*cde90*/  @!UPT UIADD3 URZ, URZ, URZ, URZ ;  /* 0x0000003f3f3ff290 */ /* 0x000fee000fffe03f */
[----:B------:R-:W-:Y:S01]  /*cdea0*/  STL.64 [R1+0x2410], R8 ;  /* 0x0024100801007387 */ /* 0x000fe20000100a00 */
[----:B------:R1:W-:Y:S02]  /*cdeb0*/  STL.64 [R1+0x2418], R10 ;  /* 0x0024180a01007387 */ /* 0x0003e40000100a00 */
[C---:B-1----:R-:W-:Y:S01]  /*cdec0*/  HMMA.1688.F32.TF32 R8, R12.reuse, R134, R48 ;  /* 0x000000860c08723c */ /* 0x042fe20000081030 */
[----:B------:R-:W-:Y:S01]  /*cded0*/  STL.64 [R1+0x7970], R154 ;  /* 0x0079709a01007387 */ /* 0x000fe20000100a00 */
[----:B------:R-:W-:Y:S02]  /*cdee0*/  STL.64 [R1+0x7968], R152 ;  /* 0x0079689801007387 */ /* 0x000fe40000100a00 */
[----:B------:R-:W-:Y:S02]  /*cdef0*/  IMAD.MOV.U32 R158, RZ, RZ, R134 ;  /* 0x000000ffff9e7224 */ /* 0x000fe400078e0086 */
[----:B------:R-:W-:Y:S11]  /*cdf00*/  IMAD.MOV.U32 R159, RZ, RZ, R135 ;  /* 0x000000ffff9f7224 */ /* 0x000ff600078e0087 */
[----:B------:R-:W-:Y:S06]  /*cdf10*/  @!UPT UIADD3 URZ, URZ, URZ, URZ ;  /* 0x0000003f3f3ff290 */ /* 0x000fec000fffe03f */
[----:B------:R-:W-:Y:S01]  /*cdf20*/  STL.64 [R1+0x2400], R8 ;  /* 0x0024000801007387 */ /* 0x000fe20000100a00 */
[----:B------:R2:W-:Y:S02]  /*cdf30*/  STL.64 [R1+0x2408], R10 ;  /* 0x0024080a01007387 */ /* 0x0005e40000100a00 */
[----:B------:R-:W-:Y:S02]  /*cdf40*/  STL.64 [R1+0x7980], R158 ;  /* 0x0079809e01007387 */ /* 0x000fe40000100a00 */
[----:B------:R-:W-:Y:S01]  /*cdf50*/  STL.64 [R1+0x7978], R156 ;  /* 0x0079789c01007387 */ /* 0x000fe20000100a00 */
[C---:B--2---:R-:W-:Y:S01]  /*cdf60*/  HMMA.1688.F32.TF32 R8, R12.reuse, R114, R52 ;  /* 0x000000720c08723c */ /* 0x044fe20000081034 */
[----:B------:R-:W-:Y:S02]  /*cdf70*/  IMAD.MOV.U32 R162, RZ, RZ, R114 ;  /* 0x000000ffffa27224 */ /* 0x000fe400078e0072 */
[----:B------:R-:W-:Y:S11]  /*cdf80*/  IMAD.MOV.U32 R163, RZ, RZ, R115 ;  /* 0x000000ffffa37224 */ /* 0x000ff600078e0073 */
[----:B------:R-:W-:Y:S09]  /*cdf90*/  @!UPT UIADD3 URZ, URZ, URZ, URZ ;  /* 0x0000003f3f3ff290 */ /* 0x000ff2000fffe03f */
[----:B------:R-:W-:Y:S01]  /*cdfa0*/  STL.64 [R1+0x23f0], R8 ;  /* 0x0023f00801007387 */ /* 0x000fe20000100a00 */
[----:B------:R3:W-:Y:S02]  /*cdfb0*/  STL.64 [R1+0x23f8], R10 ;  /* 0x0023f80a01007387 */ /* 0x0007e40000100a00 */
[----:B------:R-:W-:Y:S02]  /*cdfc0*/  STL.64 [R1+0x7990], R162 ;  /* 0x007990a201007387 */ /* 0x000fe40000100a00 */
[----:B------:R-:W-:Y:S01]  /*cdfd0*/  STL.64 [R1+0x7988], R160 ;  /* 0x007988a001007387 */ /* 0x000fe20000100a00 */
[C---:B---3--:R-:W-:Y:S01]  /*cdfe0*/  HMMA.1688.F32.TF32 R8, R12.reuse, R130, R56 ;  /* 0x000000820c08723c */ /* 0x048fe20000081038 */
[----:B------:R-:W-:Y:S01]  /*cdff0*/  MOV R166, R130 ;  /* 0x0000008200a67202 */ /* 0x000fe20000000f00 */
[----:B------:R-:W-:Y:S11]  /*ce000*/  IMAD.MOV.U32 R167, RZ, RZ, R131 ;  /* 0x000000ffffa77224 */ /* 0x000ff600078e0083 */
[----:B------:R-:W-:Y:S10]  /*ce010*/  @!UPT UIADD3 URZ, URZ, URZ, URZ ;  /* 0x0000003f3f3ff290 */ /* 0x000ff4000fffe03f */
[----:B------:R-:W-:Y:S01]  /*ce020*/  STL.64 [R1+0x23e0], R8 ;  /* 0x0023e00801007387 */ /* 0x000fe20000100a00 */
[----:B------:R4:W-:Y:S02]  /*ce030*/  STL.64 [R1+0x23e8], R10 ;  /* 0x0023e80a01007387 */ /* 0x0009e40000100a00 */
[C---:B----4-:R-:W-:Y:S01]  /*ce040*/  HMMA.1688.F32.TF32 R8, R12.reuse, R110, R60 ;  /* 0x0000006e0c08723c */ /* 0x050fe2000008103c */
[----:B------:R-:W-:Y:S01]  /*ce050*/  STL.64 [R1+0x79a0], R166 ;  /* 0x0079a0a601007387 */ /* 0x000fe20000100a00 */
[----:B------:R-:W-:Y:S02]  /*ce060*/  STL.64 [R1+0x7998], R164 ;  /* 0x007998a401007387 */ /* 0x000fe40000100a00 */
[----:B------:R-:W-:Y:S02]  /*ce070*/  IMAD.MOV.U32 R170, RZ, RZ, R110 ;  /* 0x000000ffffaa7224 */ /* 0x000fe400078e006e */
[----:B------:R-:W-:Y:S11]  /*ce080*/  IMAD.MOV.U32 R171, RZ, RZ, R111 ;  /* 0x000000ffffab7224 */ /* 0x000ff600078e006f */
[----:B------:R-:W-:Y:S06]  /*ce090*/  @!UPT UIADD3 URZ, URZ, URZ, URZ ;  /* 0x0000003f3f3ff290 */ /* 0x000fec000fffe03f */
        /* <DEDUP_REMOVED lines=12> */
[----:B------:R-:W-:Y:S06]  /*ce160*/  STL.64 [R1+0x79b8], R172 ;  /* 0x0079b8ac01007387 */ /* 0x000fec0000100a00 */
[C---:B------:R-:W-:Y:S01]  /*ce170*/  HMMA.1688.F32.TF32 R16, R12.reuse, R182, R72 ;  /* 0x000000b60c10723c */ /* 0x040fe20000081048 */
[----:B------:R-:W-:Y:S11]  /*ce180*/  IMAD.MOV.U32 R178, RZ, RZ, R150 ;  /* 0x000000ffffb27224 */ /* 0x000ff600078e0096 */
[----:B------:R-:W-:Y:S03]  /*ce190*/  @!UPT UIADD3 URZ, URZ, URZ, URZ ;  /* 0x0000003f3f3ff290 */ /* 0x000fe6000fffe03f */
[----:B------:R-:W-:Y:S01]  /*ce1a0*/  STL.64 [R1+0x23b0], R8 ;  /* 0x0023b00801007387 */ /* 0x000fe20000100a00 */
[----:B------:R1:W-:Y:S02]  /*ce1b0*/  STL.64 [R1+0x23b8], R10 ;  /* 0x0023b80a01007387 */ /* 0x0003e40000100a00 */
[----:B-1----:R-:W-:Y:S01]  /*ce1c0*/  HMMA.1688.F32.TF32 R8, R12, R186, R76 ;  /* 0x000000ba0c08723c */ /* 0x002fe2000008104c */
[----:B------:R-:W-:Y:S01]  /*ce1d0*/  STL.64 [R1+0x79d0], R178 ;  /* 0x0079d0b201007387 */ /* 0x000fe20000100a00 */
[----:B------:R1:W-:Y:S02]  /*ce1e0*/  STL.64 [R1+0x79c8], R176 ;  /* 0x0079c8b001007387 */ /* 0x0003e40000100a00 */
[----:B------:R-:W2:Y:S02]  /*ce1f0*/  LDL R148, [R1+0xe0] ;  /* 0x0000e00001947983 */ /* 0x000ea40000100800 */
[----:B------:R-:W-:Y:S01]  /*ce200*/  STL.64 [R1+0x23a0], R16 ;  /* 0x0023a01001007387 */ /* 0x000fe20000100a00 */
[----:B------:R-:W-:Y:S01]  /*ce210*/  STL.64 [R1+0x23a8], R18 ;  /* 0x0023a81201007387 */ /* 0x000fe20000100a00 */
[----:B------:R-:W-:-:S02]  /*ce220*/  IMAD.MOV.U32 R150, RZ, RZ, R228 ;  /* 0x000000ffff967224 */ /* 0x000fc400078e00e4 */
[----:B------:R-:W-:Y:S11]  /*ce230*/  IMAD.MOV.U32 R151, RZ, RZ, R232 ;  /* 0x000000ffff977224 */ /* 0x000ff600078e00e8 */
[----:B------:R-:W-:Y:S02]  /*ce240*/  @!UPT UIADD3 URZ, URZ, URZ, URZ ;  /* 0x0000003f3f3ff290 */ /* 0x000fe4000fffe03f */
[----:B------:R-:W-:Y:S01]  /*ce250*/  STL.64 [R1+0x2390], R8 ;  /* 0x0023900801007387 */ /* 0x000fe20000100a00 */
[----:B------:R3:W-:Y:S02]  /*ce260*/  STL.64 [R1+0x2398], R10 ;  /* 0x0023980a01007387 */ /* 0x0007e40000100a00 */
[----:B------:R-:W2:Y:S02]  /*ce270*/  LDL R149, [R1+0xe4] ;  /* 0x0000e40001957983 */ /* 0x000ea40000100800 */
[----:B------:R-:W4:Y:S01]  /*ce280*/  LDL.LU R228, [R1+0x7a7c] ;  /* 0x007a7c0001e47983 */ /* 0x000f220000300800 */
[----:B------:R-:W2:Y:S01]  /*ce290*/  LDL.LU R232, [R1+0x7a78] ;  /* 0x007a780001e87983 */ /* 0x000ea20000300800 */
[----:B------:R-:W3:Y:S02]  /*ce2a0*/  LDL R114, [R1+0x1308] ;  /* 0x0013080001727983 */ /* 0x000ee40000100800 */
[----:B------:R-:W3:Y:S02]  /*ce2b0*/  LDL R115, [R1+0x130c] ;  /* 0x00130c0001737983 */ /* 0x000ee40000100800 */
[----:B------:R-:W2:Y:S01]  /*ce2c0*/  LDL R130, [R1+0x1318] ;  /* 0x0013180001827983 */ /* 0x000ea20000100800 */
[----:B------:R-:W2:Y:S04]  /*ce2d0*/  LDL R131, [R1+0x131c] ;  /* 0x00131c0001837983 */ /* 0x000ea80000100800 */
[----:B------:R-:W2:Y:S04]  /*ce2e0*/  LDL R110, [R1+0x1328] ;  /* 0x00132800016e7983 */ /* 0x000ea80000100800 */
[----:B------:R-:W2:Y:S04]  /*ce2f0*/  LDL R111, [R1+0x132c] ;  /* 0x00132c00016f7983 */ /* 0x000ea80000100800 */
[----:B------:R-:W4:Y:S04]  /*ce300*/  LDL R126, [R1+0x1338] ;  /* 0x00133800017e7983 */ /* 0x000f280000100800 */
[----:B------:R-:W4:Y:S04]  /*ce310*/  LDL R127, [R1+0x133c] ;  /* 0x00133c00017f7983 */ /* 0x000f280000100800 */
[----:B------:R-:W4:Y:S04]  /*ce320*/  LDL R140, [R1+0xb0] ;  /* 0x0000b000018c7983 */ /* 0x000f280000100800 */
[----:B------:R-:W4:Y:S01]  /*ce330*/  LDL R141, [R1+0xb4] ;  /* 0x0000b400018d7983 */ /* 0x000f220000100800 */
[----:B------:R-:W-:-:S02]  /*ce340*/  MOV R142, R240 ;  /* 0x000000f0008e7202 */ /* 0x000fc40000000f00 */
[----:B------:R-:W4:Y:S02]  /*ce350*/  LDL.LU R240, [R1+0x7a74] ;  /* 0x007a740001f07983 */ /* 0x000f240000300800 */
[----:B------:R-:W-:Y:S02]  /*ce360*/  IMAD.MOV.U32 R143, RZ, RZ, R241 ;  /* 0x000000ffff8f7224 */ /* 0x000fe400078e00f1 */
[----:B------:R-:W-:Y:S01]  /*ce370*/  IMAD.MOV.U32 R170, RZ, RZ, R244 ;  /* 0x000000ffffaa7224 */ /* 0x000fe200078e00f4 */
[----:B------:R-:W4:Y:S01]  /*ce380*/  LDL.LU R241, [R1+0x7a70] ;  /* 0x007a700001f17983 */ /* 0x000f220000300800 */
[----:B------:R-:W4:Y:S02]  /*ce390*/  LDL R168, [R1+0x70] ;  /* 0x0000700001a87983 */ /* 0x000f240000100800 */
[----:B------:R-:W4:Y:S02]  /*ce3a0*/  LDL R169, [R1+0x74] ;  /* 0x0000740001a97983 */ /* 0x000f240000100800 */
[----:B------:R-:W4:Y:S02]  /*ce3b0*/  LDL.LU R244, [R1+0x7a6c] ;  /* 0x007a6c0001f47983 */ /* 0x000f240000300800 */
[----:B------:R-:W-:-:S02]  /*ce3c0*/  IMAD.MOV.U32 R171, RZ, RZ, R245 ;  /* 0x000000ffffab7224 */ /* 0x000fc400078e00f5 */
[----:B------:R-:W-:Y:S01]  /*ce3d0*/  IMAD.MOV.U32 R174, RZ, RZ, R248 ;  /* 0x000000ffffae7224 */ /* 0x000fe200078e00f8 */
[----:B------:R-:W4:Y:S01]  /*ce3e0*/  LDL.LU R245, [R1+0x7a68] ;  /* 0x007a680001f57983 */ /* 0x000f220000300800 */
[----:B------:R-:W4:Y:S02]  /*ce3f0*/  LDL R172, [R1+0x60] ;  /* 0x0000600001ac7983 */ /* 0x000f240000100800 */
[----:B------:R-:W4:Y:S02]  /*ce400*/  LDL R173, [R1+0x64] ;  /* 0x0000640001ad7983 */ /* 0x000f240000100800 */
[----:B------:R-:W4:Y:S01]  /*ce410*/  LDL.LU R248, [R1+0x7a64] ;  /* 0x007a640001f87983 */ /* 0x000f220000300800 */
[----:B------:R-:W-:Y:S02]  /*ce420*/  MOV R175, R249 ;  /* 0x000000f900af7202 */ /* 0x000fe40000000f00 */
[----:B------:R-:W4:Y:S01]  /*ce430*/  LDL.LU R249, [R1+0x7a60] ;  /* 0x007a600001f97983 */ /* 0x000f220000300800 */
[----:B-1----:R-:W4:Y:S02]  /*ce440*/  LDL.64 R176, [R1+0x50] ;  /* 0x0000500001b07983 */ /* 0x002f240000100a00 */
[----:B------:R-:W4:Y:S02]  /*ce450*/  LDL.64 R178, [R1+0x58] ;  /* 0x0000580001b27983 */ /* 0x000f240000100a00 */
[----:B------:R-:W4:Y:S01]  /*ce460*/  LDL.64 R164, [R1+0x80] ;  /* 0x0000800001a47983 */ /* 0x000f220000100a00 */
        /* <DEDUP_REMOVED lines=13> */
[----:B------:R-:W-:-:S02]  /*ce540*/  IMAD.MOV.U32 R0, RZ, RZ, R102 ;  /* 0x000000ffff007224 */ /* 0x000fc400078e0066 */
[----:B------:R-:W-:Y:S01]  /*ce550*/  IMAD.MOV.U32 R252, RZ, RZ, R103 ;  /* 0x000000fffffc7224 */ /* 0x000fe200078e0067 */
[C---:B---3--:R-:W-:Y:S08]  /*ce560*/  HMMA.1688.F32.TF32 R8, R12.reuse, R114, R80 ;  /* 0x000000720c08723c */ /* 0x048ff00000081050 */
[C---:B--2---:R-:W-:Y:S08]  /*ce570*/  HMMA.1688.F32.TF32 R20, R12.reuse, R130, R84 ;  /* 0x000000820c14723c */ /* 0x044ff00000081054 */
[C---:B------:R-:W-:Y:S07]  /*ce580*/  HMMA.1688.F32.TF32 R16, R12.reuse, R110, R88 ;  /* 0x0000006e0c10723c */ /* 0x040fee0000081058 */
[----:B------:R-:W-:Y:S01]  /*ce590*/  STL.64 [R1+0x2380], R8 ;  /* 0x0023800801007387 */ /* 0x000fe20000100a00 */
[----:B------:R4:W-:Y:S02]  /*ce5a0*/  STL.64 [R1+0x2388], R10 ;  /* 0x0023880a01007387 */ /* 0x0009e40000100a00 */
[----:B----4-:R-:W-:Y:S05]  /*ce5b0*/  HMMA.1688.F32.TF32 R8, R12, R126, R92 ;  /* 0x0000007e0c08723c */ /* 0x010fea000008105c */
[----:B------:R1:W-:Y:S01]  /*ce5c0*/  STL.64 [R1+0x2360], R20 ;  /* 0x0023601401007387 */ /* 0x0003e20000100a00 */
[----:B------:R2:W-:Y:S02]  /*ce5d0*/  STL.64 [R1+0x2368], R22 ;  /* 0x0023681601007387 */ /* 0x0005e40000100a00 */
[----:B------:R-:W3:Y:S05]  /*ce5e0*/  LDL.LU R40, [R1+0xf30] ;  /* 0x000f300001287983 */ /* 0x000eea0000300800 */
[----:B------:R4:W-:Y:S01]  /*ce5f0*/  STL.64 [R1+0x2350], R16 ;  /* 0x0023501001007387 */ /* 0x0009e20000100a00 */
[----:B------:R1:W-:Y:S09]  /*ce600*/  STL.64 [R1+0x2358], R18 ;  /* 0x0023581201007387 */ /* 0x0003f20000100a00 */
        /* <DEDUP_REMOVED lines=17> */
[----:B-1----:R-:W3:Y:S02]  /*ce720*/  LDL.LU R20, [R1+0xf80] ;  /* 0x000f800001147983 */ /* 0x002ee40000300800 */
[----:B------:R-:W3:Y:S02]  /*ce730*/  LDL.LU R21, [R1+0xf84] ;  /* 0x000f840001157983 */ /* 0x000ee40000300800 */
[----:B--2---:R-:W3:Y:S01]  /*ce740*/  LDL.LU R22, [R1+0xf88] ;  /* 0x000f880001167983 */ /* 0x004ee20000300800 */
[----:B------:R-:W3:Y:S01]  /*ce750*/  LDL.LU R23, [R1+0xf8c] ;  /* 0x000f8c0001177983 */ /* 0x000ee20000300800 */
[----:B----4-:R-:W2:Y:S02]  /*ce760*/  LDL.LU R16, [R1+0xf90] ;  /* 0x000f900001107983 */ /* 0x010ea40000300800 */
[----:B------:R-:W2:Y:S02]  /*ce770*/  LDL.LU R17, [R1+0xf94] ;  /* 0x000f940001117983 */ /* 0x000ea40000300800 */
[----:B------:R-:W2:Y:S01]  /*ce780*/  LDL.LU R18, [R1+0xf98] ;  /* 0x000f980001127983 */ /* 0x000ea20000300800 */
[----:B------:R-:W2:Y:S01]  /*ce790*/  LDL.LU R19, [R1+0xf9c] ;  /* 0x000f9c0001137983 */ /* 0x000ea20000300800 */
        /* <DEDUP_REMOVED lines=12> */
[----:B------:R-:W-:-:S02]  /*ce860*/  IMAD.MOV.U32 R236, RZ, RZ, R249 ;  /* 0x000000ffffec7224 */ /* 0x000fc400078e00f9 */
[----:B------:R-:W2:Y:S02]  /*ce870*/  LDL.LU R249, [R1+0x7a5c] ;  /* 0x007a5c0001f97983 */ /* 0x000ea40000300800 */
[----:B------:R-:W-:Y:S02]  /*ce880*/  IMAD.MOV.U32 R237, RZ, RZ, R248 ;  /* 0x000000ffffed7224 */ /* 0x000fe400078e00f8 */
[----:B------:R-:W3:Y:S01]  /*ce890*/  LDL.LU R248, [R1+0x7a58] ;  /* 0x007a580001f87983 */ /* 0x000ee20000300800 */
[----:B------:R-:W4:Y:S02]  /*ce8a0*/  LDL R116, [R1+0x30] ;  /* 0x0000300001747983 */ /* 0x000f240000100800 */
[----:B------:R-:W4:Y:S02]  /*ce8b0*/  LDL R117, [R1+0x34] ;  /* 0x0000340001757983 */ /* 0x000f240000100800 */
[----:B------:R-:W4:Y:S01]  /*ce8c0*/  LDL.LU R52, [R1+0xff0] ;  /* 0x000ff00001347983 */ /* 0x000f220000300800 */
[----:B------:R-:W4:Y:S01]  /*ce8d0*/  LDL.LU R53, [R1+0xff4] ;  /* 0x000ff40001357983 */ /* 0x000f220000300800 */
[----:B------:R-:W4:Y:S02]  /*ce8e0*/  LDL.LU R54, [R1+0xff8] ;  /* 0x000ff80001367983 */ /* 0x000f240000300800 */
[----:B------:R-:W4:Y:S02]  /*ce8f0*/  LDL.LU R55, [R1+0xffc] ;  /* 0x000ffc0001377983 */ /* 0x000f240000300800 */
[----:B--2---:R-:W-:-:S02]  /*ce900*/  IMAD.MOV.U32 R133, RZ, RZ, R249 ;  /* 0x000000ffff857224 */ /* 0x004fc400078e00f9 */
[----:B---3--:R-:W-:Y:S02]  /*ce910*/  IMAD.MOV.U32 R132, RZ, RZ, R248 ;  /* 0x000000ffff847224 */ /* 0x008fe400078e00f8 */
[----:B------:R-:W2:Y:S01]  /*ce920*/  LDL.LU R248, [R1+0x7a54] ;  /* 0x007a540001f87983 */ /* 0x000ea20000300800 */
[----:B------:R-:W3:Y:S02]  /*ce930*/  LDL.LU R249, [R1+0x7a50] ;  /* 0x007a500001f97983 */ /* 0x000ee40000300800 */
[----:B------:R-:W2:Y:S02]  /*ce940*/  LDL.LU R56, [R1+0x1000] ;  /* 0x0010000001387983 */ /* 0x000ea40000300800 */
[----:B------:R-:W2:Y:S01]  /*ce950*/  LDL.LU R57, [R1+0x1004] ;  /* 0x0010040001397983 */ /* 0x000ea20000300800 */
[----:B------:R-:W2:Y:S01]  /*ce960*/  LDL.LU R58, [R1+0x1008] ;  /* 0x00100800013a7983 */ /* 0x000ea20000300800 */
[----:B------:R-:W2:Y:S02]  /*ce970*/  LDL.LU R59, [R1+0x100c] ;  /* 0x00100c00013b7983 */ /* 0x000ea40000300800 */
[----:B------:R-:W2:Y:S02]  /*ce980*/  LDL R162, [R1+0x1348] ;  /* 0x0013480001a27983 */ /* 0x000ea40000100800 */
[----:B------:R-:W2:Y:S01]  /*ce990*/  LDL R163, [R1+0x134c] ;  /* 0x00134c0001a37983 */ /* 0x000ea20000100800 */
[----:B------:R-:W3:Y:S04]  /*ce9a0*/  LDL R66, [R1+0x1358] ;  /* 0x0013580001427983 */ /* 0x000ee80000100800 */
[----:B------:R-:W3:Y:S04]  /*ce9b0*/  LDL R67, [R1+0x135c] ;  /* 0x00135c0001437983 */ /* 0x000ee80000100800 */
[----:B------:R-:W3:Y:S04]  /*ce9c0*/  LDL R128, [R1] ;  /* 0x0000000001807983 */ /* 0x000ee80000100800 */
[----:B------:R-:W3:Y:S01]  /*ce9d0*/  LDL R129, [R1+0x4] ;  /* 0x0000040001817983 */ /* 0x000ee20000100800 */
        /* <DEDUP_REMOVED lines=28> */
[C---:B--2---:R-:W-:Y:S08]  /*ceba0*/  HMMA.1688.F32.TF32 R68, R12.reuse, R162, R96 ;  /* 0x000000a20c44723c */ /* 0x044ff00000081060 */
[----:B---3--:R-:W-:Y:S08]  /*cebb0*/  HMMA.1688.F32.TF32 R64, R12, R66, R120 ;  /* 0x000000420c40723c */ /* 0x008ff00000081078 */
[C---:B------:R-:W-:Y:S08]  /*cebc0*/  HMMA.1688.F32.TF32 R128, R4.reuse, R128, R60 ;  /* 0x000000800480723c */ /* 0x040ff0000008103c */
[C---:B----4-:R-:W-:Y:S08]  /*cebd0*/  HMMA.1688.F32.TF32 R116, R4.reuse, R116, R52 ;  /* 0x000000740474723c */ /* 0x050ff00000081034 */
[----:B------:R-:W-:Y:S01]  /*cebe0*/  HMMA.1688.F32.TF32 R132, R4, R132, R56 ;  /* 0x000000840484723c */ /* 0x000fe20000081038 */
[----:B------:R-:W-:Y:S04]  /*cebf0*/  LDS R12, [R2+0x1c300] ;  /* 0x01c30000020c7984 */ /* 0x000fe80000000800 */
[----:B------:R-:W-:Y:S01]  /*cec00*/  LDS R14, [R2+0x1e300] ;  /* 0x01e30000020e7984 */ /* 0x000fe20000000800 */
[----:B------:R-:W-:-:S05]  /*cec10*/  LOP3.LUT R163, R2, 0x20, RZ, 0x3c, !PT ;  /* 0x0000002002a37812 */ /* 0x000fca00078e3cff */
[----:B------:R-:W-:Y:S04]  /*cec20*/  LDS R13, [R163+0x1c300] ;  /* 0x01c30000a30d7984 */ /* 0x000fe80000000800 */
[----:B------:R-:W1:Y:S04]  /*cec30*/  LDS R15, [R163+0x1e300] ;  /* 0x01e30000a30f7984 */ /* 0x000e680000000800 */
[----:B------:R-:W-:Y:S01]  /*cec40*/  STL.64 [R1+0x2330], R68 ;  /* 0x0023304401007387 */ /* 0x000fe20000100a00 */
[----:B------:R-:W-:Y:S03]  /*cec50*/  STL.64 [R1+0x2338], R70 ;  /* 0x0023384601007387 */ /* 0x000fe60000100a00 */
[----:B------:R-:W-:Y:S01]  /*cec60*/  STL.64 [R1+0x2270], R64 ;  /* 0x0022704001007387 */ /* 0x000fe20000100a00 */
[----:B------:R-:W-:Y:S03]  /*cec70*/  STL.64 [R1+0x2278], R66 ;  /* 0x0022784201007387 */ /* 0x000fe60000100a00 */
[----:B------:R2:W-:Y:S01]  /*cec80*/  STL [R1+0x7a38], R163 ;  /* 0x007a38a301007387 */ /* 0x0005e20000100800 */
[----:B------:R-:W3:Y:S03]  /*cec90*/  LDL.64 R160, [R1+0x10] ;  /* 0x0000100001a07983 */ /* 0x000ee60000100a00 */
[----:B--2---:R-:W2:Y:S01]  /*ceca0*/  LDL.64 R162, [R1+0x18] ;  /* 0x0000180001a27983 */ /* 0x004ea20000100a00 */
[----:B------:R-:W-:Y:S02]  /*cecb0*/  STL [R1+0x76f4], R248 ;  /* 0x0076f4f801007387 */ /* 0x000fe40000100800 */
[----:B------:R-:W-:Y:S01]  /*cecc0*/  STL [R1+0x76f0], R249 ;  /* 0x0076f0f901007387 */ /* 0x000fe20000100800 */
[----:B------:R-:W-:Y:S01]  /*cecd0*/  HMMA.1688.F32.TF32 R236, R4, R236, R48 ;  /* 0x000000ec04ec723c */ /* 0x000fe20000081030 */
[----:B--2---:R2:W-:Y:S01]  /*cece0*/  STL.64 [R1+0x7a40], R162 ;  /* 0x007a40a201007387 */ /* 0x0045e20000100a00 */
        /* <DEDUP_REMOVED lines=56> */
[----:B--2---:R-:W-:-:S02]  /*cf070*/  MOV R162, R233 ;  /* 0x000000e900a27202 */ /* 0x004fc40000000f00 */
[----:B------:R-:W2:Y:S02]  /*cf080*/  LDL.LU R233, [R1+0x7a4c] ;  /* 0x007a4c0001e97983 */ /* 0x000ea40000300800 */
[----:B------:R-:W-:Y:S02]  /*cf090*/  IMAD.MOV.U32 R163, RZ, RZ, R229 ;  /* 0x000000ffffa37224 */ /* 0x000fe400078e00e5 */
[----:B------:R-:W2:Y:S01]  /*cf0a0*/  LDL.LU R229, [R1+0x7a48] ;  /* 0x007a480001e57983 */ /* 0x000ea20000300800 */
[----:B------:R-:W-:Y:S07]  /*cf0b0*/  HMMA.1688.F32.TF32 R108, R4, R248, R108 ;  /* 0x000000f8046c723c */ /* 0x000fee000008106c */
[----:B------:R-:W-:-:S02]  /*cf0c0*/  IMAD.MOV.U32 R249, RZ, RZ, R185 ;  /* 0x000000fffff97224 */ /* 0x000fc400078e00b9 */
[----:B------:R-:W-:-:S03]  /*cf0d0*/  IMAD.MOV.U32 R248, RZ, RZ, R184 ;  /* 0x000000fffff87224 */ /* 0x000fc600078e00b8 */
[----:B------:R-:W-:Y:S02]  /*cf0e0*/  STL [R1+0x7704], R249 ;  /* 0x007704f901007387 */ /* 0x000fe40000100800 */
[----:B------:R-:W-:Y:S02]  /*cf0f0*/  STL [R1+0x7700], R248 ;  /* 0x007700f801007387 */ /* 0x000fe40000100800 */
[----:B------:R-:W-:Y:S02]  /*cf100*/  STL [R1+0x76ec], R240 ;  /* 0x0076ecf001007387 */ /* 0x000fe40000100800 */
[----:B------:R-:W-:Y:S01]  /*cf110*/  STL [R1+0x76e8], R241 ;  /* 0x0076e8f101007387 */ /* 0x000fe20000100800 */
[----:B------:R-:W-:Y:S01]  /*cf120*/  STL [R1+0x76fc], R232 ;  /* 0x0076fce801007387 */ /* 0x000fe20000100800 */
        /* <DEDUP_REMOVED lines=13> */
[----:B-1----:R-:W-:Y:S08]  /*cf200*/  HMMA.1688.F32.TF32 R128, R12, R162, R128 ;  /* 0x000000a20c80723c */ /* 0x002ff00000081080 */
        /* <DEDUP_REMOVED lines=10> */
[----:B--2---:R-:W-:Y:S01]  /*cf2b0*/  STL [R1+0x76f8], R233 ;  /* 0x0076f8e901007387 */ /* 0x004fe20000100800 */
        /* <DEDUP_REMOVED lines=8> */
[C---:B------:R-:W-:Y:S01]  /*cf340*/  HMMA.1688.F32.TF32 R60, R4.reuse, R228, R60 ;  /* 0x000000e4043c723c */ /* 0x040fe2000008103c */
[----:B------:R-:W-:Y:S07]  /*cf350*/  STL [R1+0x7720], R217 ;  /* 0x007720d901007387 */ /* 0x000fee0000100800 */
[C---:B------:R-:W-:Y:S08]  /*cf360*/  HMMA.1688.F32.TF32 R80, R4.reuse, R208, R80 ;  /* 0x000000d00450723c */ /* 0x040ff00000081050 */
[----:B------:R-:W-:Y:S01]  /*cf370*/  HMMA.1688.F32.TF32 R96, R4, R192, R96 ;  /* 0x000000c00460723c */ /* 0x000fe20000081060 */
[----:B------:R-:W2:Y:S01]  /*cf380*/  LDL R6, [R1+0x48] ;  /* 0x0000480001067983 */ /* 0x000ea20000100800 */
[----:B------:R-:W2:Y:S01]  /*cf390*/  LDL R7, [R1+0x4c] ;  /* 0x00004c0001077983 */ /* 0x000ea20000100800 */
[----:B------:R-:W3:Y:S02]  /*cf3a0*/  LDL.LU.64 R162, [R1+0x7a40] ;  /* 0x007a400001a27983 */ /* 0x000ee40000300a00 */
        /* <DEDUP_REMOVED lines=8> */
[----:B------:R-:W-:Y:S02]  /*cf430*/  IMAD.MOV.U32 R249, RZ, RZ, R178 ;  /* 0x000000fffff97224 */ /* 0x000fe400078e00b2 */
[----:B------:R-:W-:Y:S02]  /*cf440*/  IMAD.MOV.U32 R248, RZ, RZ, R179 ;  /* 0x000000fffff87224 */ /* 0x000fe400078e00b3 */
[C---:B------:R-:W-:Y:S08]  /*cf450*/  HMMA.1688.F32.TF32 R16, R12.reuse, R246, R16 ;  /* 0x000000f60c10723c */ /* 0x040ff00000081010 */
[C---:B--2---:R-:W-:Y:S08]  /*cf460*/  HMMA.1688.F32.TF32 R236, R12.reuse, R6, R236 ;  /* 0x000000060cec723c */ /* 0x044ff000000810ec */
[C---:B------:R-:W-:Y:S08]  /*cf470*/  HMMA.1688.F32.TF32 R4, R12.reuse, R178, R124 ;  /* 0x000000b20c04723c */ /* 0x040ff0000008107c */
[----:B------:R-:W-:Y:S01]  /*cf480*/  HMMA.1688.F32.TF32 R108, R12, R250, R108 ;  /* 0x000000fa0c6c723c */ /* 0x000fe2000008106c */
[----:B------:R-:W-:-:S07]  /*cf490*/  IMAD.MOV.U32 R240, RZ, RZ, R162 ;  /* 0x000000fffff07224 */ /* 0x000fce00078e00a2 */
[----:B------:R-:W-:Y:S01]  /*cf4a0*/  HMMA.1688.F32.TF32 R8, R12, R166, R8 ;  /* 0x000000a60c08723c */ /* 0x000fe20000081008 */
[----:B------:R-:W-:Y:S02]  /*cf4b0*/  IMAD.MOV.U32 R228, RZ, RZ, R166 ;  /* 0x000000ffffe47224 */ /* 0x000fe400078e00a6 */
[----:B------:R-:W-:-:S05]  /*cf4c0*/  IMAD.MOV.U32 R229, RZ, RZ, R167 ;  /* 0x000000ffffe57224 */ /* 0x000fca00078e00a7 */
[----:B------:R-:W-:Y:S01]  /*cf4d0*/  HMMA.1688.F32.TF32 R20, R12, R158, R20 ;  /* 0x0000009e0c14723c */ /* 0x000fe20000081014 */
[----:B------:R-:W-:Y:S01]  /*cf4e0*/  MOV R232, R158 ;  /* 0x0000009e00e87202 */ /* 0x000fe20000000f00 */
[----:B------:R-:W-:-:S06]  /*cf4f0*/  IMAD.MOV.U32 R233, RZ, RZ, R159 ;  /* 0x000000ffffe97224 */ /* 0x000fcc00078e009f */
[C---:B------:R-:W-:Y:S08]  /*cf500*/  HMMA.1688.F32.TF32 R24, R12.reuse, R154, R24 ;  /* 0x0000009a0c18723c */ /* 0x040ff00000081018 */
[C---:B------:R-:W-:Y:S08]  /*cf510*/  HMMA.1688.F32.TF32 R28, R12.reuse, R142, R28 ;  /* 0x0000008e0c1c723c */ /* 0x040ff0000008101c */
[----:B------:R-:W-:Y:S01]  /*cf520*/  HMMA.1688.F32.TF32 R32, R12, R146, R32 ;  /* 0x000000920c20723c */ /* 0x000fe20000081020 */
[----:B------:R-:W-:Y:S01]  /*cf530*/  IMAD.MOV.U32 R224, RZ, RZ, R146 ;  /* 0x000000ffffe07224 */ /* 0x000fe200078e0092 */
[----:B------:R-:W-:-:S06]  /*cf540*/  MOV R225, R147 ;  /* 0x0000009300e17202 */ /* 0x000fcc0000000f00 */
[C---:B------:R-:W-:Y:S01]  /*cf550*/  HMMA.1688.F32.TF32 R36, R12.reuse, R138, R36 ;  /* 0x0000008a0c24723c */ /* 0x040fe20000081024 */
[----:B------:R1:W-:Y:S01]  /*cf560*/  STL.64 [R1+0x7a20], R114 ;  /* 0x007a207201007387 */ /* 0x0003e20000100a00 */
[----:B------:R-:W-:Y:S02]  /*cf570*/  STL.64 [R1+0x7a18], R112 ;  /* 0x007a187001007387 */ /* 0x000fe40000100a00 */
[----:B------:R-:W-:Y:S02]  /*cf580*/  IMAD.MOV.U32 R220, RZ, RZ, R138 ;  /* 0x000000ffffdc7224 */ /* 0x000fe400078e008a */
[----:B------:R-:W-:Y:S02]  /*cf590*/  IMAD.MOV.U32 R221, RZ, RZ, R139 ;  /* 0x000000ffffdd7224 */ /* 0x000fe400078e008b */
[C---:B------:R-:W-:Y:S08]  /*cf5a0*/  HMMA.1688.F32.TF32 R40, R12.reuse, R150, R40 ;  /* 0x000000960c28723c */ /* 0x040ff00000081028 */
[----:B------:R-:W-:Y:S01]  /*cf5b0*/  HMMA.1688.F32.TF32 R44, R12, R182, R44 ;  /* 0x000000b60c2c723c */ /* 0x000fe2000008102c */
[----:B------:R-:W-:-:S02]  /*cf5c0*/  IMAD.MOV.U32 R216, RZ, RZ, R182 ;  /* 0x000000ffffd87224 */ /* 0x000fc400078e00b6 */
[----:B------:R-:W-:-:S05]  /*cf5d0*/  IMAD.MOV.U32 R217, RZ, RZ, R183 ;  /* 0x000000ffffd97224 */ /* 0x000fca00078e00b7 */
[C---:B------:R-:W-:Y:S08]  /*cf5e0*/  HMMA.1688.F32.TF32 R48, R12.reuse, R186, R48 ;  /* 0x000000ba0c30723c */ /* 0x040ff00000081030 */
[C---:B------:R-:W-:Y:S08]  /*cf5f0*/  HMMA.1688.F32.TF32 R52, R12.reuse, R242, R52 ;  /* 0x000000f20c34723c */ /* 0x040ff00000081034 */
[C---:B------:R-:W-:Y:S08]  /*cf600*/  HMMA.1688.F32.TF32 R56, R12.reuse, R234, R56 ;  /* 0x000000ea0c38723c */ /* 0x040ff00000081038 */
[----:B------:R-:W-:Y:S01]  /*cf610*/  HMMA.1688.F32.TF32 R60, R12, R230, R60 ;  /* 0x000000e60c3c723c */ /* 0x000fe2000008103c */
[----:B-1----:R-:W2:Y:S04]  /*cf620*/  LDL R114, [R1+0x28] ;  /* 0x0000280001727983 */ /* 0x002ea80000100800 */
[----:B------:R-:W2:Y:S01]  /*cf630*/  LDL R115, [R1+0x2c] ;  /* 0x00002c0001737983 */ /* 0x000ea20000100800 */
[----:B------:R-:W-:Y:S02]  /*cf640*/  STL.64 [R1+0x7730], R250 ;  /* 0x007730fa01007387 */ /* 0x000fe40000100a00 */
[----:B------:R-:W-:Y:S02]  /*cf650*/  STL.64 [R1+0x7728], R248 ;  /* 0x007728f801007387 */ /* 0x000fe40000100a00 */
[----:B------:R-:W-:Y:S01]  /*cf660*/  STL.64 [R1+0x7a10], R106 ;  /* 0x007a106a01007387 */ /* 0x000fe20000100a00 */
[----:B------:R-:W-:Y:S01]  /*cf670*/  STL.64 [R1+0x7a08], R104 ;  /* 0x007a086801007387 */ /* 0x000fe20000100a00 */
[----:B------:R1:W-:Y:S02]  /*cf680*/  STL.64 [R1+0x76e0], R246 ;  /* 0x0076e0f601007387 */ /* 0x0003e40000100a00 */
        /* <DEDUP_REMOVED lines=11> */
[----:B-1----:R-:W-:Y:S01]  /*cf740*/  MOV R247, R186 ;  /* 0x000000ba00f77202 */ /* 0x002fe20000000f00 */
[----:B------:R-:W-:-:S02]  /*cf750*/  IMAD.MOV.U32 R246, RZ, RZ, R187 ;  /* 0x000000fffff67224 */ /* 0x000fc400078e00bb */
[----:B----4-:R-:W-:Y:S02]  /*cf760*/  IMAD.MOV.U32 R245, RZ, RZ, R154 ;  /* 0x000000fffff57224 */ /* 0x010fe400078e009a */
[----:B------:R-:W-:Y:S01]  /*cf770*/  IMAD.MOV.U32 R244, RZ, RZ, R155 ;  /* 0x000000fffff47224 */ /* 0x000fe200078e009b */
[----:B------:R-:W4:Y:S04]  /*cf780*/  LDL R142, [R1+0x3b8] ;  /* 0x0003b800018e7983 */ /* 0x000f280000100800 */
[----:B------:R-:W4:Y:S04]  /*cf790*/  LDL R143, [R1+0x3bc] ;  /* 0x0003bc00018f7983 */ /* 0x000f280000100800 */
        /* <DEDUP_REMOVED lines=309> */
[----:B------:R-:W4:Y:S01]  /*d0af0*/  LDL.LU.64 R164, [R1+0x7998] ;  /* 0x0079980001a47983 */ /* 0x000f220000300a00 */
        /* <DEDUP_REMOVED lines=85> */
[----:B------:R-:W-:Y:S08]  /*d1050*/  HMMA.1688.F32.TF32 R120, R124, R136, R120 ;  /* 0x000000887c78723c */ /* 0x000ff00000081078 */
[----:B---3--:R-:W-:Y:S08]  /*d1060*/  HMMA.1688.F32.TF32 R108, R12, R130, R108 ;  /* 0x000000820c6c723c */ /* 0x008ff0000008106c */
[----:B--2---:R-:W-:Y:S01]  /*d1070*/  HMMA.1688.F32.TF32 R52, R124, R184, R52 ;  /* 0x000000b87c34723c */ /* 0x004fe20000081034 */
        /* <DEDUP_REMOVED lines=36> */
[----:B------:R4:W-:Y:S01]  /*d12c0*/  STL.64 [R1+0x7598], R184 ;  /* 0x007598b801007387 */ /* 0x0009e20000100a00 */
[----:B-1----:R-:W-:-:S03]  /*d12d0*/  IMAD.MOV.U32 R186, RZ, RZ, R178 ;  /* 0x000000ffffba7224 */ /* 0x002fc600078e00b2 */
[----:B----4-:R-:W4:Y:S04]  /*d12e0*/  LDL R184, [R1+0x12d0] ;  /* 0x0012d00001b87983 */ /* 0x010f280000100800 */
[----:B------:R-:W4:Y:S01]  /*d12f0*/  LDL R185, [R1+0x12d4] ;  /* 0x0012d40001b97983 */ /* 0x000f220000100800 */
[----:B------:R-:W2:Y:S01]  /*d1300*/  LDL.LU R178, [R1+0x78d4] ;  /* 0x0078d40001b27983 */ /* 0x000ea20000300800 */
[----:B------:R-:W-:Y:S02]  /*d1310*/  MOV R187, R179 ;  /* 0x000000b300bb7202 */ /* 0x000fe40000000f00 */
[----:B------:R-:W2:Y:S01]  /*d1320*/  LDL.LU R179, [R1+0x78d0] ;  /* 0x0078d00001b37983 */ /* 0x000ea20000300800 */
[----:B------:R1:W-:Y:S02]  /*d1330*/  STL.64 [R1+0x75b0], R182 ;  /* 0x0075b0b601007387 */ /* 0x0003e40000100a00 */
[----:B------:R1:W-:Y:S02]  /*d1340*/  STL.64 [R1+0x75a8], R180 ;  /* 0x0075a8b401007387 */ /* 0x0003e40000100a00 */
[----:B-1----:R-:W-:Y:S01]  /*d1350*/  IMAD.MOV.U32 R182, RZ, RZ, R174 ;  /* 0x000000ffffb67224 */ /* 0x002fe200078e00ae */
[----:B------:R-:W4:Y:S04]  /*d1360*/  LDL R180, [R1+0x12c0] ;  /* 0x0012c00001b47983 */ /* 0x000f280000100800 */
[----:B------:R-:W4:Y:S01]  /*d1370*/  LDL R181, [R1+0x12c4] ;  /* 0x0012c40001b57983 */ /* 0x000f220000100800 */
[----:B------:R-:W4:Y:S02]  /*d1380*/  LDL.LU R174, [R1+0x78cc] ;  /* 0x0078cc0001ae7983 */ /* 0x000f240000300800 */
[----:B------:R-:W-:-:S02]  /*d1390*/  IMAD.MOV.U32 R183, RZ, RZ, R175 ;  /* 0x000000ffffb77224 */ /* 0x000fc400078e00af */
[----:B------:R-:W4:Y:S01]  /*d13a0*/  LDL.LU R175, [R1+0x78c8] ;  /* 0x0078c80001af7983 */ /* 0x000f220000300800 */
[----:B------:R-:W-:Y:S01]  /*d13b0*/  IMAD.MOV.U32 R127, RZ, RZ, R3 ;  /* 0x000000ffff7f7224 */ /* 0x000fe200078e0003 */
[C---:B------:R-:W-:Y:S02]  /*d13c0*/  HMMA.1688.F32.TF32 R4, R12.reuse, R194, R4 ;  /* 0x000000c20c04723c */ /* 0x040fe40000081004 */
[----:B---3--:R-:W-:Y:S04]  /*d13d0*/  LDS R125, [R211+0x30300] ;  /* 0x03030000d37d7984 */ /* 0x008fe80000000800 */
[----:B--2---:R1:W-:Y:S02]  /*d13e0*/  STL.64 [R1+0x75c0], R178 ;  /* 0x0075c0b201007387 */ /* 0x0043e40000100a00 */
[----:B------:R-:W-:Y:S01]  /*d13f0*/  HMMA.1688.F32.TF32 R60, R12, R178, R60 ;  /* 0x000000b20c3c723c */ /* 0x000fe2000008103c */
[----:B------:R2:W-:Y:S06]  /*d1400*/  STL.64 [R1+0x75b8], R176 ;  /* 0x0075b8b001007387 */ /* 0x0005ec0000100a00 */
[----:B-1----:R-:W-:-:S02]  /*d1410*/  IMAD.MOV.U32 R178, RZ, RZ, R170 ;  /* 0x000000ffffb27224 */ /* 0x002fc400078e00aa */
[----:B------:R-:W-:Y:S01]  /*d1420*/  IMAD.MOV.U32 R179, RZ, RZ, R171 ;  /* 0x000000ffffb37224 */ /* 0x000fe200078e00ab */
[----:B--2---:R-:W2:Y:S04]  /*d1430*/  LDL R176, [R1+0x12b0] ;  /* 0x0012b00001b07983 */ /* 0x004ea80000100800 */
[----:B------:R-:W2:Y:S01]  /*d1440*/  LDL R177, [R1+0x12b4] ;  /* 0x0012b40001b17983 */ /* 0x000ea20000100800 */
[----:B------:R-:W3:Y:S02]  /*d1450*/  LDL.LU R170, [R1+0x78c4] ;  /* 0x0078c40001aa7983 */ /* 0x000ee40000300800 */
[----:B------:R-:W3:Y:S01]  /*d1460*/  LDL.LU R171, [R1+0x78c0] ;  /* 0x0078c00001ab7983 */ /* 0x000ee20000300800 */
[----:B----4-:R1:W-:Y:S01]  /*d1470*/  STL.64 [R1+0x75d0], R174 ;  /* 0x0075d0ae01007387 */ /* 0x0103e20000100a00 */
[C---:B------:R-:W-:Y:S01]  /*d1480*/  HMMA.1688.F32.TF32 R64, R12.reuse, R174, R64 ;  /* 0x000000ae0c40723c */ /* 0x040fe20000081040 */
[----:B------:R4:W-:Y:S06]  /*d1490*/  STL.64 [R1+0x75c8], R172 ;  /* 0x0075c8ac01007387 */ /* 0x0009ec0000100a00 */
[----:B-1----:R-:W-:Y:S01]  /*d14a0*/  MOV R174, R166 ;  /* 0x000000a600ae7202 */ /* 0x002fe20000000f00 */
[----:B------:R-:W-:Y:S01]  /*d14b0*/  IMAD.MOV.U32 R175, RZ, RZ, R167 ;  /* 0x000000ffffaf7224 */ /* 0x000fe200078e00a7 */
[----:B----4-:R-:W4:Y:S04]  /*d14c0*/  LDL R172, [R1+0x12a0] ;  /* 0x0012a00001ac7983 */ /* 0x010f280000100800 */
[----:B------:R-:W4:Y:S01]  /*d14d0*/  LDL R173, [R1+0x12a4] ;  /* 0x0012a40001ad7983 */ /* 0x000f220000100800 */
[----:B------:R-:W2:Y:S02]  /*d14e0*/  LDL.LU R166, [R1+0x78bc] ;  /* 0x0078bc0001a67983 */ /* 0x000ea40000300800 */
[----:B------:R-:W2:Y:S01]  /*d14f0*/  LDL.LU R167, [R1+0x78b8] ;  /* 0x0078b80001a77983 */ /* 0x000ea20000300800 */
        /* <DEDUP_REMOVED lines=9> */
[----:B--2---:R1:W-:Y:S01]  /*d1590*/  STL.64 [R1+0x75f0], R166 ;  /* 0x0075f0a601007387 */ /* 0x0043e20000100a00 */
[C---:B------:R-:W-:Y:S01]  /*d15a0*/  HMMA.1688.F32.TF32 R72, R12.reuse, R166, R72 ;  /* 0x000000a60c48723c */ /* 0x040fe20000081048 */
[----:B------:R2:W-:Y:S06]  /*d15b0*/  STL.64 [R1+0x75e8], R164 ;  /* 0x0075e8a401007387 */ /* 0x0005ec0000100a00 */
[----:B-1----:R-:W-:Y:S01]  /*d15c0*/  IMAD.MOV.U32 R166, RZ, RZ, R158 ;  /* 0x000000ffffa67224 */ /* 0x002fe200078e009e */
[----:B------:R-:W-:Y:S01]  /*d15d0*/  MOV R167, R159 ;  /* 0x0000009f00a77202 */ /* 0x000fe20000000f00 */
[----:B--2---:R-:W2:Y:S04]  /*d15e0*/  LDL R164, [R1+0x1280] ;  /* 0x0012800001a47983 */ /* 0x004ea80000100800 */
[----:B------:R-:W2:Y:S01]  /*d15f0*/  LDL R165, [R1+0x1284] ;  /* 0x0012840001a57983 */ /* 0x000ea20000100800 */
        /* <DEDUP_REMOVED lines=19> */
[----:B------:R-:W2:Y:S01]  /*d1730*/  LDL.LU R142, [R1+0x7898] ;  /* 0x00789800018e7983 */ /* 0x000ea20000300800 */
[----:B---3--:R-:W-:Y:S01]  /*d1740*/  STL.64 [R1+0x7620], R154 ;  /* 0x0076209a01007387 */ /* 0x008fe20000100a00 */
[----:B------:R-:W-:Y:S02]  /*d1750*/  STL.64 [R1+0x7618], R152 ;  /* 0x0076189801007387 */ /* 0x000fe40000100a00 */
[----:B------:R1:W-:Y:S02]  /*d1760*/  STL.64 [R1+0x7630], R150 ;  /* 0x0076309601007387 */ /* 0x0003e40000100a00 */
[----:B------:R3:W-:Y:S01]  /*d1770*/  STL.64 [R1+0x7628], R148 ;  /* 0x0076289401007387 */ /* 0x0007e20000100a00 */
[----:B-1----:R-:W-:Y:S01]  /*d1780*/  MOV R150, R146 ;  /* 0x0000009200967202 */ /* 0x002fe20000000f00 */
[----:B---3--:R-:W3:Y:S04]  /*d1790*/  LDL R148, [R1+0x1250] ;  /* 0x0012500001947983 */ /* 0x008ee80000100800 */
[----:B------:R-:W3:Y:S01]  /*d17a0*/  LDL R149, [R1+0x1254] ;  /* 0x0012540001957983 */ /* 0x000ee20000100800 */
[----:B------:R-:W2:Y:S02]  /*d17b0*/  LDL.LU R146, [R1+0x7894] ;  /* 0x0078940001927983 */ /* 0x000ea40000300800 */
[----:B------:R-:W-:-:S02]  /*d17c0*/  IMAD.MOV.U32 R151, RZ, RZ, R147 ;  /* 0x000000ffff977224 */ /* 0x000fc400078e0093 */
[----:B------:R-:W3:Y:S01]  /*d17d0*/  LDL.LU R147, [R1+0x7890] ;  /* 0x0078900001937983 */ /* 0x000ee20000300800 */
        /* <DEDUP_REMOVED lines=8> */
[----:B------:R-:W2:Y:S01]  /*d1860*/  LDL.LU R147, [R1+0x788c] ;  /* 0x00788c0001937983 */ /* 0x000ea20000300800 */
[----:B------:R-:W3:Y:S02]  /*d1870*/  LDL.LU R146, [R1+0x7888] ;  /* 0x0078880001927983 */ /* 0x000ee40000300800 */
[----:B------:R-:W4:Y:S02]  /*d1880*/  LDL R232, [R1+0x1190] ;  /* 0x0011900001e87983 */ /* 0x000f240000100800 */
[----:B------:R-:W4:Y:S01]  /*d1890*/  LDL R233, [R1+0x1194] ;  /* 0x0011940001e97983 */ /* 0x000f220000100800 */
[----:B------:R-:W4:Y:S04]  /*d18a0*/  LDL R234, [R1+0x1198] ;  /* 0x0011980001ea7983 */ /* 0x000f280000100800 */
[----:B------:R-:W4:Y:S04]  /*d18b0*/  LDL R235, [R1+0x119c] ;  /* 0x00119c0001eb7983 */ /* 0x000f280000100800 */
[----:B------:R-:W4:Y:S04]  /*d18c0*/  LDL R228, [R1+0x1170] ;  /* 0x0011700001e47983 */ /* 0x000f280000100800 */
[----:B------:R-:W4:Y:S01]  /*d18d0*/  LDL R229, [R1+0x1174] ;  /* 0x0011740001e57983 */ /* 0x000f220000100800 */
[----:B--2---:R-:W-:Y:S01]  /*d18e0*/  MOV R231, R147 ;  /* 0x0000009300e77202 */ /* 0x004fe20000000f00 */
[----:B---3--:R-:W-:-:S02]  /*d18f0*/  IMAD.MOV.U32 R230, RZ, RZ, R146 ;  /* 0x000000ffffe67224 */ /* 0x008fc400078e0092 */
[----:B------:R-:W2:Y:S01]  /*d1900*/  LDL.LU R146, [R1+0x7884] ;  /* 0x0078840001927983 */ /* 0x000ea20000300800 */
[----:B------:R-:W2:Y:S02]  /*d1910*/  LDL.LU R147, [R1+0x7880] ;  /* 0x0078800001937983 */ /* 0x000ea40000300800 */
[----:B------:R-:W3:Y:S02]  /*d1920*/  LDL R224, [R1+0x1160] ;  /* 0x0011600001e07983 */ /* 0x000ee40000100800 */
[----:B------:R-:W3:Y:S01]  /*d1930*/  LDL R225, [R1+0x1164] ;  /* 0x0011640001e17983 */ /* 0x000ee20000100800 */
[----:B------:R-:W3:Y:S04]  /*d1940*/  LDL R226, [R1+0x1168] ;  /* 0x0011680001e27983 */ /* 0x000ee80000100800 */
[----:B------:R-:W3:Y:S04]  /*d1950*/  LDL R227, [R1+0x116c] ;  /* 0x00116c0001e37983 */ /* 0x000ee80000100800 */
[----:B------:R-:W3:Y:S04]  /*d1960*/  LDL R244, [R1+0x11a0] ;  /* 0x0011a00001f47983 */ /* 0x000ee80000100800 */
[----:B------:R-:W3:Y:S01]  /*d1970*/  LDL R245, [R1+0x11a4] ;  /* 0x0011a40001f57983 */ /* 0x000ee20000100800 */
[----:B------:R-:W-:-:S02]  /*d1980*/  IMAD.MOV.U32 R246, RZ, RZ, R142 ;  /* 0x000000fffff67224 */ /* 0x000fc400078e008e */
[----:B------:R-:W3:Y:S02]  /*d1990*/  LDL.LU R142, [R1+0x787c] ;  /* 0x00787c00018e7983 */ /* 0x000ee40000300800 */
[----:B------:R-:W-:Y:S02]  /*d19a0*/  IMAD.MOV.U32 R247, RZ, RZ, R143 ;  /* 0x000000fffff77224 */ /* 0x000fe400078e008f */
[----:B------:R-:W3:Y:S04]  /*d19b0*/  LDL.LU R143, [R1+0x7878] ;  /* 0x00787800018f7983 */ /* 0x000ee80000300800 */
        /* <DEDUP_REMOVED lines=9> */
[----:B---3--:R1:W-:Y:S01]  /*d1a50*/  STL.64 [R1+0x7650], R142 ;  /* 0x0076508e01007387 */ /* 0x0083e20000100a00 */
[C---:B------:R-:W-:Y:S01]  /*d1a60*/  HMMA.1688.F32.TF32 R96, R12.reuse, R142, R96 ;  /* 0x0000008e0c60723c */ /* 0x040fe20000081060 */
[----:B------:R3:W-:Y:S04]  /*d1a70*/  STL.64 [R1+0x7648], R140 ;  /* 0x0076488c01007387 */ /* 0x0007e80000100a00 */
[----:B-1----:R-:W4:Y:S04]  /*d1a80*/  LDL R142, [R1+0x1248] ;  /* 0x00124800018e7983 */ /* 0x002f280000100800 */
[----:B---3--:R-:W3:Y:S04]  /*d1a90*/  LDL R140, [R1+0x1240] ;  /* 0x00124000018c7983 */ /* 0x008ee80000100800 */
[----:B------:R-:W3:Y:S04]  /*d1aa0*/  LDL R141, [R1+0x1244] ;  /* 0x00124400018d7983 */ /* 0x000ee80000100800 */
[----:B------:R-:W3:Y:S01]  /*d1ab0*/  LDL R143, [R1+0x124c] ;  /* 0x00124c00018f7983 */ /* 0x000ee20000100800 */
[C---:B------:R-:W-:Y:S01]  /*d1ac0*/  HMMA.1688.F32.TF32 R116, R12.reuse, R126, R116 ;  /* 0x0000007e0c74723c */ /* 0x040fe20000081074 */
[----:B------:R-:W-:Y:S04]  /*d1ad0*/  LDS R126, [R2+0x32300] ;  /* 0x03230000027e7984 */ /* 0x000fe80000000800 */
[----:B------:R-:W1:Y:S01]  /*d1ae0*/  LDS R127, [R211+0x32300] ;  /* 0x03230000d37f7984 */ /* 0x000e620000000800 */
[----:B--2---:R2:W-:Y:S02]  /*d1af0*/  STL.64 [R1+0x7660], R138 ;  /* 0x0076608a01007387 */ /* 0x0045e40000100a00 */
[----:B------:R-:W-:Y:S01]  /*d1b00*/  HMMA.1688.F32.TF32 R120, R12, R138, R120 ;  /* 0x0000008a0c78723c */ /* 0x000fe20000081078 */
[----:B------:R1:W-:Y:S06]  /*d1b10*/  STL.64 [R1+0x7658], R136 ;  /* 0x0076588801007387 */ /* 0x0003ec0000100a00 */
[----:B--2---:R-:W-:Y:S01]  /*d1b20*/  MOV R138, R0 ;  /* 0x00000000008a7202 */ /* 0x004fe20000000f00 */
[----:B------:R-:W-:Y:S01]  /*d1b30*/  IMAD.MOV.U32 R139, RZ, RZ, R252 ;  /* 0x000000ffff8b7224 */ /* 0x000fe200078e00fc */
[----:B-1----:R-:W2:Y:S04]  /*d1b40*/  LDL R136, [R1+0x1220] ;  /* 0x0012200001887983 */ /* 0x002ea80000100800 */
[----:B------:R-:W2:Y:S01]  /*d1b50*/  LDL R137, [R1+0x1224] ;  /* 0x0012240001897983 */ /* 0x000ea20000100800 */
[----:B------:R-:W2:Y:S02]  /*d1b60*/  LDL.LU R0, [R1+0x786c] ;  /* 0x00786c0001007983 */ /* 0x000ea40000300800 */
[----:B------:R-:W2:Y:S02]  /*d1b70*/  LDL.LU R252, [R1+0x7868] ;  /* 0x0078680001fc7983 */ /* 0x000ea40000300800 */
[----:B------:R-:W2:Y:S01]  /*d1b80*/  LDL R100, [R1+0x11d0] ;  /* 0x0011d00001647983 */ /* 0x000ea20000100800 */
[----:B------:R-:W2:Y:S04]  /*d1b90*/  LDL R101, [R1+0x11d4] ;  /* 0x0011d40001657983 */ /* 0x000ea80000100800 */
        /* <DEDUP_REMOVED lines=22> */
[----:B------:R-:W3:Y:S01]  /*d1d00*/  LDL.64 R212, [R1+0x1330] ;  /* 0x0013300001d47983 */ /* 0x000ee20000100a00 */
[----:B------:R-:W3:Y:S01]  /*d1d10*/  LDL.LU.64 R102, [R1+0x7860] ;  /* 0x0078600001667983 */ /* 0x000ee20000300a00 */
[C---:B--2---:R-:W-:Y:S02]  /*d1d20*/  HMMA.1688.F32.TF32 R4, R124.reuse, R100, R4 ;  /* 0x000000647c04723c */ /* 0x044fe40000081004 */
[----:B------:R-:W3:Y:S01]  /*d1d30*/  LDL.LU.64 R100, [R1+0x7858] ;  /* 0x0078580001647983 */ /* 0x000ee20000300a00 */
[----:B------:R-:W2:Y:S05]  /*d1d40*/  LDL.LU.64 R106, [R1+0x7850] ;  /* 0x00785000016a7983 */ /* 0x000eaa0000300a00 */
        /* <DEDUP_REMOVED lines=11> */
[----:B------:R-:W-:Y:S01]  /*d1e00*/  HMMA.1688.F32.TF32 R24, R12, R222, R24 ;  /* 0x000000de0c18723c */ /* 0x000fe20000081018 */
[----:B------:R-:W-:Y:S04]  /*d1e10*/  LDS R12, [R2+0x34300] ;  /* 0x03430000020c7984 */ /* 0x000fe80000000800 */
[----:B------:R-:W-:Y:S01]  /*d1e20*/  LDS R14, [R2+0x36300] ;  /* 0x03630000020e7984 */ /* 0x000fe20000000800 */
[----:B------:R-:W-:-:S05]  /*d1e30*/  LOP3.LUT R155, R2, 0x20, RZ, 0x3c, !PT ;  /* 0x00000020029b7812 */ /* 0x000fca00078e3cff */
[----:B------:R-:W-:Y:S04]  /*d1e40*/  LDS R13, [R155+0x34300] ;  /* 0x034300009b0d7984 */ /* 0x000fe80000000800 */
[----:B------:R-:W1:Y:S01]  /*d1e50*/  LDS R15, [R155+0x36300] ;  /* 0x036300009b0f7984 */ /* 0x000e620000000800 */
[C---:B------:R-:W-:Y:S08]  /*d1e60*/  HMMA.1688.F32.TF32 R108, R124.reuse, R224, R108 ;  /* 0x000000e07c6c723c */ /* 0x040ff0000008106c */
[C---:B----4-:R-:W-:Y:S08]  /*d1e70*/  HMMA.1688.F32.TF32 R128, R124.reuse, R228, R128 ;  /* 0x000000e47c80723c */ /* 0x050ff00000081080 */
[C---:B--2---:R-:W-:Y:S01]  /*d1e80*/  HMMA.1688.F32.TF32 R16, R124.reuse, R20, R16 ;  /* 0x000000147c10723c */ /* 0x044fe20000081010 */
[----:B------:R-:W3:Y:S07]  /*d1e90*/  LDL.LU.64 R20, [R1+0x7818] ;  /* 0x0078180001147983 */ /* 0x000eee0000300a00 */
[C---:B------:R-:W-:Y:S08]  /*d1ea0*/  HMMA.1688.F32.TF32 R112, R124.reuse, R232, R112 ;  /* 0x000000e87c70723c */ /* 0x040ff00000081070 */
[C---:B------:R-:W-:Y:S08]  /*d1eb0*/  HMMA.1688.F32.TF32 R132, R124.reuse, R240, R132 ;  /* 0x000000f07c84723c */ /* 0x040ff00000081084 */
[----:B------:R-:W-:Y:S01]  /*d1ec0*/  HMMA.1688.F32.TF32 R116, R124, R244, R116 ;  /* 0x000000f47c74723c */ /* 0x000fe20000081074 */
[----:B------:R-:W-:-:S02]  /*d1ed0*/  IMAD.MOV.U32 R196, RZ, RZ, R252 ;  /* 0x000000ffffc47224 */ /* 0x000fc400078e00fc */
[----:B------:R-:W-:-:S05]  /*d1ee0*/  IMAD.MOV.U32 R197, RZ, RZ, R0 ;  /* 0x000000ffffc57224 */ /* 0x000fca00078e0000 */
[----:B-1----:R-:W-:Y:S01]  /*d1ef0*/  HMMA.1688.F32.TF32 R108, R12, R226, R108 ;  /* 0x000000e20c6c723c */ /* 0x002fe2000008106c */
[----:B------:R-:W2:Y:S07]  /*d1f00*/  LDL.LU.64 R190, [R1+0x7810] ;  /* 0x0078100001be7983 */ /* 0x000eae0000300a00 */
[----:B------:R-:W-:Y:S08]  /*d1f10*/  HMMA.1688.F32.TF32 R72, R124, R192, R72 ;  /* 0x000000c07c48723c */ /* 0x000ff00000081048 */
[----:B------:R-:W-:Y:S08]  /*d1f20*/  HMMA.1688.F32.TF32 R128, R12, R230, R128 ;  /* 0x000000e60c80723c */ /* 0x000ff00000081080 */
[----:B------:R-:W-:Y:S01]  /*d1f30*/  HMMA.1688.F32.TF32 R76, R124, R196, R76 ;  /* 0x000000c47c4c723c */ /* 0x000fe2000008104c */
[----:B------:R-:W-:-:S07]  /*d1f40*/  IMAD.MOV.U32 R3, RZ, RZ, R203 ;  /* 0x000000ffff037224 */ /* 0x000fce00078e00cb */
[C---:B------:R-:W-:Y:S08]  /*d1f50*/  HMMA.1688.F32.TF32 R80, R124.reuse, R200, R80 ;  /* 0x000000c87c50723c */ /* 0x040ff00000081050 */
[C---:B------:R-:W-:Y:S08]  /*d1f60*/  HMMA.1688.F32.TF32 R84, R124.reuse, R204, R84 ;  /* 0x000000cc7c54723c */ /* 0x040ff00000081054 */
[C---:B------:R-:W-:Y:S08]  /*d1f70*/  HMMA.1688.F32.TF32 R88, R124.reuse, R208, R88 ;  /* 0x000000d07c58723c */ /* 0x040ff00000081058 */
[----:B------:R-:W-:Y:S01]  /*d1f80*/  HMMA.1688.F32.TF32 R92, R124, R212, R92 ;  /* 0x000000d47c5c723c */ /* 0x000fe2000008105c */
[----:B------:R-:W-:Y:S01]  /*d1f90*/  IMAD.MOV.U32 R252, RZ, RZ, R212 ;  /* 0x000000fffffc7224 */ /* 0x000fe200078e00d4 */
[----:B------:R-:W-:-:S06]  /*d1fa0*/  MOV R0, R213 ;  /* 0x000000d500007202 */ /* 0x000fcc0000000f00 */
[----:B------:R-:W-:Y:S08]  /*d1fb0*/  HMMA.1688.F32.TF32 R96, R124, R216, R96 ;  /* 0x000000d87c60723c */ /* 0x000ff00000081060 */
        /* <DEDUP_REMOVED lines=18> */
[----:B---3--:R-:W-:Y:S01]  /*d20e0*/  HMMA.1688.F32.TF32 R20, R124, R188, R20 ;  /* 0x000000bc7c14723c */ /* 0x008fe20000081014 */
        /* <DEDUP_REMOVED lines=18> */
[----:B------:R-:W2:Y:S02]  /*d2210*/  LDL R127, [R1+0x121c] ;  /* 0x00121c00017f7983 */ /* 0x000ea40000100800 */
        /* <DEDUP_REMOVED lines=30> */
[----:B------:R-:W4:Y:S02]  /*d2400*/  LDL.LU.64 R250, [R1+0x7730] ;  /* 0x0077300001fa7983 */ /* 0x000f240000300a00 */
[----:B------:R-:W4:Y:S02]  /*d2410*/  LDL.LU.64 R248, [R1+0x7728] ;  /* 0x0077280001f87983 */ /* 0x000f240000300a00 */
[----:B------:R-:W-:Y:S01]  /*d2420*/  STL.64 [R1+0x21c0], R236 ;  /* 0x0021c0ec01007387 */ /* 0x000fe20000100a00 */
[----:B------:R-:W-:Y:S01]  /*d2430*/  STL.64 [R1+0x21c8], R238 ;  /* 0x0021c8ee01007387 */ /* 0x000fe20000100a00 */
[C---:B--2---:R-:W-:Y:S08]  /*d2440*/  HMMA.1688.F32.TF32 R8, R12.reuse, R130, R8 ;  /* 0x000000820c08723c */ /* 0x044ff00000081008 */
[C---:B------:R-:W-:Y:S08]  /*d2450*/  HMMA.1688.F32.TF32 R16, R12.reuse, R110, R16 ;  /* 0x0000006e0c10723c */ /* 0x040ff00000081010 */
[C---:B---3--:R-:W-:Y:S08]  /*d2460*/  HMMA.1688.F32.TF32 R4, R12.reuse, R118, R4 ;  /* 0x000000760c04723c */ /* 0x048ff00000081004 */
[C---:B------:R-:W-:Y:S08]  /*d2470*/  HMMA.1688.F32.TF32 R116, R12.reuse, R134, R100 ;  /* 0x000000860c74723c */ /* 0x040ff00000081064 */
[----:B------:R-:W-:Y:S07]  /*d2480*/  HMMA.1688.F32.TF32 R100, R12, R114, R104 ;  /* 0x000000720c64723c */ /* 0x000fee0000081068 */
[----:B------:R-:W-:Y:S01]  /*d2490*/  STL.64 [R1+0x21a0], R4 ;  /* 0x0021a00401007387 */ /* 0x000fe20000100a00 */
[----:B------:R-:W-:Y:S07]  /*d24a0*/  STL.64 [R1+0x21a8], R6 ;  /* 0x0021a80601007387 */ /* 0x000fee0000100a00 */
[----:B------:R-:W-:Y:S02]  /*d24b0*/  STL.64 [R1+0x2180], R116 ;  /* 0x0021807401007387 */ /* 0x000fe40000100a00 */
[----:B------:R-:W-:Y:S06]  /*d24c0*/  STL.64 [R1+0x2188], R118 ;  /* 0x0021887601007387 */ /* 0x000fec0000100a00 */
[----:B------:R-:W-:Y:S01]  /*d24d0*/  STL.64 [R1+0x2160], R100 ;  /* 0x0021606401007387 */ /* 0x000fe20000100a00 */
[----:B------:R-:W-:Y:S02]  /*d24e0*/  STL.64 [R1+0x2168], R102 ;  /* 0x0021686601007387 */ /* 0x000fe40000100a00 */
[----:B------:R-:W-:Y:S02]  /*d24f0*/  STL.64 [R1+0x2540], R8 ;  /* 0x0025400801007387 */ /* 0x000fe40000100a00 */
[----:B------:R1:W-:Y:S01]  /*d2500*/  STL.64 [R1+0x2548], R10 ;  /* 0x0025480a01007387 */ /* 0x0003e20000100a00 */
[----:B------:R-:W-:Y:S04]  /*d2510*/  LDS R5, [R155+0x18380] ;  /* 0x018380009b057984 */ /* 0x000fe80000000800 */
[----:B------:R-:W-:Y:S01]  /*d2520*/  LDS R7, [R155+0x1a380] ;  /* 0x01a380009b077984 */ /* 0x000fe20000000800 */
[----:B------:R-:W-:-:S03]  /*d2530*/  IMAD.MOV.U32 R154, RZ, RZ, R240 ;  /* 0x000000ffff9a7224 */ /* 0x000fc600078e00f0 */
[----:B------:R-:W-:Y:S04]  /*d2540*/  LDS R4, [R2+0x18380] ;  /* 0x0183800002047984 */ /* 0x000fe80000000800 */
[----:B------:R-:W2:Y:S01]  /*d2550*/  LDS R6, [R2+0x1a380] ;  /* 0x01a3800002067984 */ /* 0x000ea20000000800 */
[C---:B-1----:R-:W-:Y:S08]  /*d2560*/  HMMA.1688.F32.TF32 R8, R12.reuse, R126, R20 ;  /* 0x0000007e0c08723c */ /* 0x042ff00000081014 */
[C---:B------:R-:W-:Y:S01]  /*d2570*/  HMMA.1688.F32.TF32 R20, R12.reuse, R138, R24 ;  /* 0x0000008a0c14723c */ /* 0x040fe20000081018 */
[----:B------:R-:W-:Y:S01]  /*d2580*/  STL.64 [R1+0x2530], R16 ;  /* 0x0025301001007387 */ /* 0x000fe20000100a00 */
[----:B------:R1:W-:Y:S06]  /*d2590*/  STL.64 [R1+0x2538], R18 ;  /* 0x0025381201007387 */ /* 0x0003ec0000100a00 */
[C---:B-1----:R-:W-:Y:S07]  /*d25a0*/  HMMA.1688.F32.TF32 R16, R12.reuse, R142, R28 ;  /* 0x0000008e0c10723c */ /* 0x042fee000008101c */
[----:B------:R-:W-:Y:S01]  /*d25b0*/  STL.64 [R1+0x2520], R8 ;  /* 0x0025200801007387 */ /* 0x000fe20000100a00 */
[----:B------:R1:W-:Y:S02]  /*d25c0*/  STL.64 [R1+0x2528], R10 ;  /* 0x0025280a01007387 */ /* 0x0003e40000100a00 */
[C---:B-1----:R-:W-:Y:S05]  /*d25d0*/  HMMA.1688.F32.TF32 R8, R12.reuse, R146, R32 ;  /* 0x000000920c08723c */ /* 0x042fea0000081020 */
        /* <DEDUP_REMOVED lines=26> */
[----:B-1----:R-:W-:Y:S07]  /*d2780*/  HMMA.1688.F32.TF32 R8, R12, R186, R68 ;  /* 0x000000ba0c08723c */ /* 0x002fee0000081044 */
[----:B------:R-:W-:Y:S01]  /*d2790*/  STL.64 [R1+0x2310], R20 ;  /* 0x0023101401007387 */ /* 0x000fe20000100a00 */
[----:B------:R1:W-:Y:S02]  /*d27a0*/  STL.64 [R1+0x2318], R22 ;  /* 0x0023181601007387 */ /* 0x0003e40000100a00 */
[----:B------:R-:W3:Y:S05]  /*d27b0*/  LDL R180, [R1+0xf0] ;  /* 0x0000f00001b47983 */ /* 0x000eea0000100800 */
[----:B------:R-:W-:Y:S01]  /*d27c0*/  STL.64 [R1+0x2300], R16 ;  /* 0x0023001001007387 */ /* 0x000fe20000100a00 */
[----:B------:R1:W-:Y:S01]  /*d27d0*/  STL.64 [R1+0x2308], R18 ;  /* 0x0023081201007387 */ /* 0x0003e20000100a00 */
[----:B------:R-:W-:-:S02]  /*d27e0*/  IMAD.MOV.U32 R182, RZ, RZ, R216 ;  /* 0x000000ffffb67224 */ /* 0x000fc400078e00d8 */
[----:B------:R-:W-:Y:S02]  /*d27f0*/  IMAD.MOV.U32 R183, RZ, RZ, R217 ;  /* 0x000000ffffb77224 */ /* 0x000fe400078e00d9 */
[----:B------:R-:W-:Y:S02]  /*d2800*/  IMAD.MOV.U32 R174, RZ, RZ, R220 ;  /* 0x000000ffffae7224 */ /* 0x000fe400078e00dc */
[----:B------:R-:W-:Y:S01]  /*d2810*/  IMAD.MOV.U32 R175, RZ, RZ, R221 ;  /* 0x000000ffffaf7224 */ /* 0x000fe200078e00dd */
[----:B------:R-:W-:Y:S01]  /*d2820*/  MOV R170, R224 ;  /* 0x000000e000aa7202 */ /* 0x000fe20000000f00 */
[----:B------:R-:W-:Y:S02]  /*d2830*/  IMAD.MOV.U32 R171, RZ, RZ, R225 ;  /* 0x000000ffffab7224 */ /* 0x000fe400078e00e1 */
[----:B------:R-:W-:Y:S01]  /*d2840*/  IMAD.MOV.U32 R150, RZ, RZ, R228 ;  /* 0x000000ffff967224 */ /* 0x000fe200078e00e4 */
[----:B------:R-:W-:Y:S01]  /*d2850*/  STL.64 [R1+0x22f0], R8 ;  /* 0x0022f00801007387 */ /* 0x000fe20000100a00 */
[----:B------:R1:W-:Y:S02]  /*d2860*/  STL.64 [R1+0x22f8], R10 ;  /* 0x0022f80a01007387 */ /* 0x0003e40000100a00 */
[----:B------:R-:W3:Y:S02]  /*d2870*/  LDL R181, [R1+0xf4] ;  /* 0x0000f40001b57983 */ /* 0x000ee40000100800 */
        /* <DEDUP_REMOVED lines=12> */
[----:B------:R-:W2:Y:S01]  /*d2940*/  LDL R148, [R1+0x80] ;  /* 0x0000800001947983 */ /* 0x000ea20000100800 */
[----:B------:R-:W2:Y:S01]  /*d2950*/  LDL R149, [R1+0x84] ;  /* 0x0000840001957983 */ /* 0x000ea20000100800 */
[----:B------:R-:W2:Y:S01]  /*d2960*/  LDL.LU R228, [R1+0x770c] ;  /* 0x00770c0001e47983 */ /* 0x000ea20000300800 */
[----:B------:R-:W-:Y:S01]  /*d2970*/  MOV R151, R229 ;  /* 0x000000e500977202 */ /* 0x000fe20000000f00 */
[----:B----4-:R-:W-:Y:S01]  /*d2980*/  IMAD.MOV.U32 R138, RZ, RZ, R249 ;  /* 0x000000ffff8a7224 */ /* 0x010fe200078e00f9 */
[----:B------:R-:W4:Y:S01]  /*d2990*/  LDL.LU R229, [R1+0x7708] ;  /* 0x0077080001e57983 */ /* 0x000f220000300800 */
[----:B------:R-:W2:Y:S02]  /*d29a0*/  LDL R136, [R1+0x50] ;  /* 0x0000500001887983 */ /* 0x000ea40000100800 */
[----:B------:R-:W2:Y:S02]  /*d29b0*/  LDL R137, [R1+0x54] ;  /* 0x0000540001897983 */ /* 0x000ea40000100800 */
[----:B------:R-:W2:Y:S02]  /*d29c0*/  LDL.LU R249, [R1+0x7704] ;  /* 0x0077040001f97983 */ /* 0x000ea40000300800 */
[----:B------:R-:W-:-:S02]  /*d29d0*/  IMAD.MOV.U32 R139, RZ, RZ, R248 ;  /* 0x000000ffff8b7224 */ /* 0x000fc400078e00f8 */
[----:B------:R-:W-:Y:S02]  /*d29e0*/  IMAD.MOV.U32 R162, RZ, RZ, R245 ;  /* 0x000000ffffa27224 */ /* 0x000fe400078e00f5 */
[----:B------:R-:W-:Y:S01]  /*d29f0*/  IMAD.MOV.U32 R163, RZ, RZ, R244 ;  /* 0x000000ffffa37224 */ /* 0x000fe200078e00f4 */
[----:B------:R-:W2:Y:S01]  /*d2a00*/  LDL.LU R248, [R1+0x7700] ;  /* 0x0077000001f87983 */ /* 0x000ea20000300800 */
[----:B------:R-:W2:Y:S02]  /*d2a10*/  LDL R244, [R1+0x20] ;  /* 0x0000200001f47983 */ /* 0x000ea40000100800 */
[----:B------:R-:W2:Y:S02]  /*d2a20*/  LDL R245, [R1+0x24] ;  /* 0x0000240001f57983 */ /* 0x000ea40000100800 */
        /* <DEDUP_REMOVED lines=8> */
[----:B------:R-:W2:Y:S01]  /*d2ab0*/  LDL R26, [R1+0x12e8] ;  /* 0x0012e800011a7983 */ /* 0x000ea20000100800 */
[----:B------:R-:W2:Y:S04]  /*d2ac0*/  LDL R27, [R1+0x12ec] ;  /* 0x0012ec00011b7983 */ /* 0x000ea80000100800 */
[----:B-1----:R-:W3:Y:S04]  /*d2ad0*/  LDL R22, [R1+0x12f8] ;  /* 0x0012f80001167983 */ /* 0x002ee80000100800 */
[----:B------:R-:W3:Y:S04]  /*d2ae0*/  LDL R23, [R1+0x12fc] ;  /* 0x0012fc0001177983 */ /* 0x000ee80000100800 */
[----:B------:R-:W3:Y:S04]  /*d2af0*/  LDL R18, [R1+0x1308] ;  /* 0x0013080001127983 */ /* 0x000ee80000100800 */
[----:B------:R-:W3:Y:S04]  /*d2b00*/  LDL R19, [R1+0x130c] ;  /* 0x00130c0001137983 */ /* 0x000ee80000100800 */
[----:B------:R-:W3:Y:S04]  /*d2b10*/  LDL R10, [R1+0x1318] ;  /* 0x00131800010a7983 */ /* 0x000ee80000100800 */
[----:B------:R-:W3:Y:S04]  /*d2b20*/  LDL R11, [R1+0x131c] ;  /* 0x00131c00010b7983 */ /* 0x000ee80000100800 */
[----:B------:R-:W3:Y:S04]  /*d2b30*/  LDL R106, [R1+0x1328] ;  /* 0x00132800016a7983 */ /* 0x000ee80000100800 */
[----:B------:R-:W3:Y:S04]  /*d2b40*/  LDL R107, [R1+0x132c] ;  /* 0x00132c00016b7983 */ /* 0x000ee80000100800 */
[----:B------:R-:W4:Y:S04]  /*d2b50*/  LDL R102, [R1+0x1338] ;  /* 0x0013380001667983 */ /* 0x000f280000100800 */
[----:B------:R-:W4:Y:S04]  /*d2b60*/  LDL R103, [R1+0x133c] ;  /* 0x00133c0001677983 */ /* 0x000f280000100800 */
[----:B------:R-:W4:Y:S04]  /*d2b70*/  LDL R238, [R1+0x1348] ;  /* 0x0013480001ee7983 */ /* 0x000f280000100800 */
[----:B------:R-:W4:Y:S04]  /*d2b80*/  LDL R239, [R1+0x134c] ;  /* 0x00134c0001ef7983 */ /* 0x000f280000100800 */
[----:B------:R-:W4:Y:S04]  /*d2b90*/  LDL R118, [R1+0x1358] ;  /* 0x0013580001767983 */ /* 0x000f280000100800 */
[----:B------:R-:W4:Y:S04]  /*d2ba0*/  LDL R119, [R1+0x135c] ;  /* 0x00135c0001777983 */ /* 0x000f280000100800 */
[----:B------:R-:W4:Y:S04]  /*d2bb0*/  LDL R112, [R1] ;  /* 0x0000000001707983 */ /* 0x000f280000100800 */
[----:B------:R-:W4:Y:S01]  /*d2bc0*/  LDL R113, [R1+0x4] ;  /* 0x0000040001717983 */ /* 0x000f220000100800 */
        /* <DEDUP_REMOVED lines=9> */
[----:B------:R-:W4:Y:S02]  /*d2c60*/  LDL.64 R142, [R1+0x68] ;  /* 0x00006800018e7983 */ /* 0x000f240000100a00 */
[----:B------:R-:W4:Y:S01]  /*d2c70*/  LDL.64 R144, [R1+0x70] ;  /* 0x0000700001907983 */ /* 0x000f220000100a00 */
[----:B------:R-:W4:Y:S04]  /*d2c80*/  LDL.64 R146, [R1+0x78] ;  /* 0x0000780001927983 */ /* 0x000f280000100a00 */
[----:B------:R-:W4:Y:S04]  /*d2c90*/  LDL R156, [R1+0x90] ;  /* 0x00009000019c7983 */ /* 0x000f280000100800 */
[----:B------:R-:W4:Y:S01]  /*d2ca0*/  LDL R157, [R1+0x94] ;  /* 0x00009400019d7983 */ /* 0x000f220000100800 */
[----:B------:R-:W-:-:S02]  /*d2cb0*/  IMAD.MOV.U32 R158, RZ, RZ, R232 ;  /* 0x000000ffff9e7224 */ /* 0x000fc400078e00e8 */
[----:B------:R-:W4:Y:S02]  /*d2cc0*/  LDL.LU R232, [R1+0x76fc] ;  /* 0x0076fc0001e87983 */ /* 0x000f240000300800 */
[----:B------:R-:W-:Y:S02]  /*d2cd0*/  IMAD.MOV.U32 R159, RZ, RZ, R233 ;  /* 0x000000ffff9f7224 */ /* 0x000fe400078e00e9 */
[----:B------:R-:W4:Y:S01]  /*d2ce0*/  LDL.LU R233, [R1+0x76f8] ;  /* 0x0076f80001e97983 */ /* 0x000f220000300800 */
[----:B------:R-:W4:Y:S02]  /*d2cf0*/  LDL.64 R164, [R1+0xb0] ;  /* 0x0000b00001a47983 */ /* 0x000f240000100a00 */
[----:B------:R-:W4:Y:S02]  /*d2d00*/  LDL.64 R166, [R1+0xb8] ;  /* 0x0000b80001a67983 */ /* 0x000f240000100a00 */
[----:B------:R-:W4:Y:S01]  /*d2d10*/  LDL.64 R176, [R1+0xe0] ;  /* 0x0000e00001b07983 */ /* 0x000f220000100a00 */
[----:B------:R-:W4:Y:S01]  /*d2d20*/  LDL.64 R178, [R1+0xe8] ;  /* 0x0000e80001b27983 */ /* 0x000f220000100a00 */
[C---:B--2---:R-:W-:Y:S08]  /*d2d30*/  HMMA.1688.F32.TF32 R28, R12.reuse, R26, R72 ;  /* 0x0000001a0c1c723c */ /* 0x044ff00000081048 */
[C---:B---3--:R-:W-:Y:S08]  /*d2d40*/  HMMA.1688.F32.TF32 R24, R12.reuse, R22, R76 ;  /* 0x000000160c18723c */ /* 0x048ff0000008104c */
[C---:B------:R-:W-:Y:S08]  /*d2d50*/  HMMA.1688.F32.TF32 R20, R12.reuse, R18, R80 ;  /* 0x000000120c14723c */ /* 0x040ff00000081050 */
[C---:B------:R-:W-:Y:S08]  /*d2d60*/  HMMA.1688.F32.TF32 R16, R12.reuse, R10, R84 ;  /* 0x0000000a0c10723c */ /* 0x040ff00000081054 */
[C---:B------:R-:W-:Y:S01]  /*d2d70*/  HMMA.1688.F32.TF32 R8, R12.reuse, R106, R88 ;  /* 0x0000006a0c08723c */ /* 0x040fe20000081058 */
[----:B------:R-:W-:Y:S01]  /*d2d80*/  MOV R184, R248 ;  /* 0x000000f800b87202 */ /* 0x000fe20000000f00 */
[----:B------:R-:W-:Y:S01]  /*d2d90*/  IMAD.MOV.U32 R185, RZ, RZ, R249 ;  /* 0x000000ffffb97224 */ /* 0x000fe200078e00f9 */
[----:B------:R-:W2:Y:S01]  /*d2da0*/  LDL.LU R248, [R1+0x76f4] ;  /* 0x0076f40001f87983 */ /* 0x000ea20000300800 */
[----:B------:R-:W2:Y:S03]  /*d2db0*/  LDL.LU R249, [R1+0x76f0] ;  /* 0x0076f00001f97983 */ /* 0x000ea60000300800 */
        /* <DEDUP_REMOVED lines=9> */
[----:B------:R3:W-:Y:S01]  /*d2e50*/  STL.64 [R1+0x22a8], R10 ;  /* 0x0022a80a01007387 */ /* 0x0007e20000100a00 */
[C---:B----4-:R-:W-:Y:S08]  /*d2e60*/  HMMA.1688.F32.TF32 R20, R12.reuse, R102, R92 ;  /* 0x000000660c14723c */ /* 0x050ff0000008105c */
[C---:B-1----:R-:W-:Y:S08]  /*d2e70*/  HMMA.1688.F32.TF32 R16, R12.reuse, R238, R96 ;  /* 0x000000ee0c10723c */ /* 0x042ff00000081060 */
[----:B---3--:R-:W-:Y:S01]  /*d2e80*/  HMMA.1688.F32.TF32 R8, R12, R118, R120 ;  /* 0x000000760c08723c */ /* 0x008fe20000081078 */
[----:B------:R-:W-:Y:S04]  /*d2e90*/  LDS R13, [R155+0x1c380] ;  /* 0x01c380009b0d7984 */ /* 0x000fe80000000800 */
[----:B------:R-:W-:Y:S03]  /*d2ea0*/  LDS R15, [R155+0x1e380] ;  /* 0x01e380009b0f7984 */ /* 0x000fe60000000800 */
[----:B------:R-:W-:Y:S01]  /*d2eb0*/  HMMA.1688.F32.TF32 R100, R4, R244, R108 ;  /* 0x000000f40464723c */ /* 0x000fe2000008106c */
[----:B------:R-:W-:-:S02]  /*d2ec0*/  IMAD.MOV.U32 R187, RZ, RZ, R246 ;  /* 0x000000ffffbb7224 */ /* 0x000fc400078e00f6 */
[----:B------:R-:W-:-:S05]  /*d2ed0*/  IMAD.MOV.U32 R186, RZ, RZ, R247 ;  /* 0x000000ffffba7224 */ /* 0x000fca00078e00f7 */
[----:B------:R-:W-:Y:S01]  /*d2ee0*/  HMMA.1688.F32.TF32 R132, R4, R112, R132 ;  /* 0x000000700484723c */ /* 0x000fe20000081084 */
[----:B------:R-:W-:Y:S04]  /*d2ef0*/  LDS R12, [R2+0x1c380] ;  /* 0x01c38000020c7984 */ /* 0x000fe80000000800 */
[----:B------:R-:W1:Y:S04]  /*d2f00*/  LDS R14, [R2+0x1e380] ;  /* 0x01e38000020e7984 */ /* 0x000e680000000800 */
[----:B------:R-:W-:Y:S01]  /*d2f10*/  STL.64 [R1+0x2290], R20 ;  /* 0x0022901401007387 */ /* 0x000fe20000100a00 */
[----:B------:R-:W-:Y:S02]  /*d2f20*/  STL.64 [R1+0x2298], R22 ;  /* 0x0022981601007387 */ /* 0x000fe40000100a00 */
[----:B------:R-:W-:Y:S02]  /*d2f30*/  STL.64 [R1+0x2280], R16 ;  /* 0x0022801001007387 */ /* 0x000fe40000100a00 */
[----:B------:R-:W-:Y:S01]  /*d2f40*/  STL.64 [R1+0x2288], R18 ;  /* 0x0022881201007387 */ /* 0x000fe20000100a00 */
[----:B------:R-:W-:Y:S01]  /*d2f50*/  STL.64 [R1+0x1f50], R8 ;  /* 0x001f500801007387 */ /* 0x000fe20000100a00 */
[----:B------:R-:W-:Y:S02]  /*d2f60*/  STL.64 [R1+0x1f58], R10 ;  /* 0x001f580a01007387 */ /* 0x000fe40000100a00 */
[----:B------:R3:W-:Y:S02]  /*d2f70*/  STL [R1+0x76c8], R155 ;  /* 0x0076c89b01007387 */ /* 0x0007e40000100800 */
[----:B------:R-:W4:Y:S01]  /*d2f80*/  LDL R152, [R1+0x10] ;  /* 0x0000100001987983 */ /* 0x000f220000100800 */
[----:B------:R-:W4:Y:S01]  /*d2f90*/  LDL R153, [R1+0x14] ;  /* 0x0000140001997983 */ /* 0x000f220000100800 */
[----:B------:R-:W2:Y:S01]  /*d2fa0*/  LDL.LU R240, [R1+0x76ec] ;  /* 0x0076ec0001f07983 */ /* 0x000ea20000300800 */
[----:B---3--:R-:W-:-:S02]  /*d2fb0*/  MOV R155, R241 ;  /* 0x000000f1009b7202 */ /* 0x008fc40000000f00 */
[----:B------:R-:W3:Y:S03]  /*d2fc0*/  LDL.LU R241, [R1+0x76e8] ;  /* 0x0076e80001f17983 */ /* 0x000ee60000300800 */
        /* <DEDUP_REMOVED lines=73> */
[----:B------:R-:W2:Y:S02]  /*d3460*/  LDL R108, [R1+0x40] ;  /* 0x00004000016c7983 */ /* 0x000ea40000100800 */
[----:B------:R-:W2:Y:S01]  /*d3470*/  LDL R109, [R1+0x44] ;  /* 0x00004400016d7983 */ /* 0x000ea20000100800 */
[C---:B----4-:R-:W-:Y:S01]  /*d3480*/  HMMA.1688.F32.TF32 R128, R4.reuse, R152, R128 ;  /* 0x000000980480723c */ /* 0x050fe20000081080 */
[----:B------:R-:W2:Y:S01]  /*d3490*/  LDL.LU R152, [R1+0x1800] ;  /* 0x0018000001987983 */ /* 0x000ea20000300800 */
[----:B------:R-:W2:Y:S02]  /*d34a0*/  LDL.LU R153, [R1+0x1804] ;  /* 0x0018040001997983 */ /* 0x000ea40000300800 */
[----:B-1----:R-:W2:Y:S02]  /*d34b0*/  LDL.LU R154, [R1+0x1808] ;  /* 0x00180800019a7983 */ /* 0x002ea40000300800 */
[----:B------:R-:W2:Y:S01]  /*d34c0*/  LDL.LU R155, [R1+0x180c] ;  /* 0x00180c00019b7983 */ /* 0x000ea20000300800 */
[----:B------:R-:W4:Y:S04]  /*d34d0*/  LDL R104, [R1+0x30] ;  /* 0x0000300001687983 */ /* 0x000f280000100800 */
[----:B------:R-:W4:Y:S01]  /*d34e0*/  LDL R105, [R1+0x34] ;  /* 0x0000340001697983 */ /* 0x000f220000100800 */
[----:B------:R-:W4:Y:S02]  /*d34f0*/  LDL.LU R244, [R1+0x1810] ;  /* 0x0018100001f47983 */ /* 0x000f240000300800 */
[----:B------:R-:W4:Y:S02]  /*d3500*/  LDL.LU R245, [R1+0x1814] ;  /* 0x0018140001f57983 */ /* 0x000f240000300800 */
[----:B------:R-:W4:Y:S01]  /*d3510*/  LDL.LU R246, [R1+0x1818] ;  /* 0x0018180001f67983 */ /* 0x000f220000300800 */
[----:B------:R-:W4:Y:S01]  /*d3520*/  LDL.LU R247, [R1+0x181c] ;  /* 0x00181c0001f77983 */ /* 0x000f220000300800 */
        /* <DEDUP_REMOVED lines=33> */
[C---:B----4-:R-:W-:Y:S01]  /*d3740*/  HMMA.1688.F32.TF32 R104, R4.reuse, R104, R244 ;  /* 0x000000680468723c */ /* 0x050fe200000810f4 */
[----:B------:R-:W2:Y:S01]  /*d3750*/  LDL.LU.64 R246, [R1+0x76e0] ;  /* 0x0076e00001f67983 */ /* 0x000ea20000300a00 */
[----:B------:R-:W4:Y:S02]  /*d3760*/  LDL.LU.64 R244, [R1+0x76d8] ;  /* 0x0076d80001f47983 */ /* 0x000f240000300a00 */
[----:B------:R-:W2:Y:S04]  /*d3770*/  LDL.64 R154, [R1+0x8] ;  /* 0x00000800019a7983 */ /* 0x000ea80000100a00 */
[C---:B------:R-:W-:Y:S01]  /*d3780*/  HMMA.1688.F32.TF32 R124, R4.reuse, R248, R124 ;  /* 0x000000f8047c723c */ /* 0x040fe2000008107c */
[----:B------:R-:W-:Y:S01]  /*d3790*/  STL [R1+0x7474], R232 ;  /* 0x007474e801007387 */ /* 0x000fe20000100800 */
[----:B------:R-:W-:Y:S02]  /*d37a0*/  STL [R1+0x7470], R233 ;  /* 0x007470e901007387 */ /* 0x000fe40000100800 */
[----:B------:R1:W-:Y:S04]  /*d37b0*/  STL.64 [R1+0x74a0], R250 ;  /* 0x0074a0fa01007387 */ /* 0x0003e80000100a00 */
        /* <DEDUP_REMOVED lines=25> */
[----:B------:R-:W-:Y:S01]  /*d3950*/  HMMA.1688.F32.TF32 R124, R12, R250, R124 ;  /* 0x000000fa0c7c723c */ /* 0x000fe2000008107c */
[----:B------:R3:W-:Y:S01]  /*d3960*/  STL.64 [R1+0x7498], R248 ;  /* 0x007498f801007387 */ /* 0x0007e20000100a00 */
[----:B-1----:R-:W3:Y:S02]  /*d3970*/  LDL R250, [R1+0x48] ;  /* 0x0000480001fa7983 */ /* 0x002ee40000100800 */
[----:B------:R-:W3:Y:S04]  /*d3980*/  LDL R251, [R1+0x4c] ;  /* 0x00004c0001fb7983 */ /* 0x000ee80000100800 */
[----:B----4-:R-:W-:Y:S08]  /*d3990*/  HMMA.1688.F32.TF32 R16, R4, R244, R16 ;  /* 0x000000f40410723c */ /* 0x010ff00000081010 */
[----:B--2---:R-:W-:Y:S01]  /*d39a0*/  HMMA.1688.F32.TF32 R4, R12, R154, R132 ;  /* 0x0000009a0c04723c */ /* 0x004fe20000081084 */
[----:B------:R-:W-:-:S02]  /*d39b0*/  IMAD.MOV.U32 R232, RZ, RZ, R154 ;  /* 0x000000ffffe87224 */ /* 0x000fc400078e009a */
[----:B------:R-:W-:-:S05]  /*d39c0*/  IMAD.MOV.U32 R233, RZ, RZ, R155 ;  /* 0x000000ffffe97224 */ /* 0x000fca00078e009b */
[C---:B------:R-:W-:Y:S01]  /*d39d0*/  HMMA.1688.F32.TF32 R120, R12.reuse, R146, R120 ;  /* 0x000000920c78723c */ /* 0x040fe20000081078 */
[----:B------:R-:W2:Y:S01]  /*d39e0*/  LDL.LU.64 R154, [R1+0x76d0] ;  /* 0x0076d000019a7983 */ /* 0x000ea20000300a00 */
[----:B------:R-:W4:Y:S02]  /*d39f0*/  LDL R134, [R1+0x38] ;  /* 0x0000380001867983 */ /* 0x000f240000100800 */
[----:B------:R-:W4:Y:S02]  /*d3a00*/  LDL R135, [R1+0x3c] ;  /* 0x00003c0001877983 */ /* 0x000f240000100800 */
[----:B---3--:R-:W-:Y:S02]  /*d3a10*/  IMAD.MOV.U32 R249, RZ, RZ, R142 ;  /* 0x000000fffff97224 */ /* 0x008fe400078e008e */
[----:B------:R-:W-:Y:S01]  /*d3a20*/  IMAD.MOV.U32 R248, RZ, RZ, R143 ;  /* 0x000000fffff87224 */ /* 0x000fe200078e008f */
        /* <DEDUP_REMOVED lines=14> */
[----:B------:R1:W-:Y:S01]  /*d3b10*/  STL.64 [R1+0x76c0], R6 ;  /* 0x0076c00601007387 */ /* 0x0003e20000100a00 */
[----:B------:R-:W-:Y:S06]  /*d3b20*/  STL.64 [R1+0x76b8], R4 ;  /* 0x0076b80401007387 */ /* 0x000fec0000100a00 */
[C---:B------:R-:W-:Y:S08]  /*d3b30*/  HMMA.1688.F32.TF32 R72, R12.reuse, R218, R72 ;  /* 0x000000da0c48723c */ /* 0x040ff00000081048 */
[C---:B------:R-:W-:Y:S08]  /*d3b40*/  HMMA.1688.F32.TF32 R76, R12.reuse, R214, R76 ;  /* 0x000000d60c4c723c */ /* 0x040ff0000008104c */
[C---:B------:R-:W-:Y:S08]  /*d3b50*/  HMMA.1688.F32.TF32 R108, R12.reuse, R250, R108 ;  /* 0x000000fa0c6c723c */ /* 0x040ff0000008106c */
[C---:B------:R-:W-:Y:S08]  /*d3b60*/  HMMA.1688.F32.TF32 R80, R12.reuse, R210, R80 ;  /* 0x000000d20c50723c */ /* 0x040ff00000081050 */
[C---:B------:R-:W-:Y:S01]  /*d3b70*/  HMMA.1688.F32.TF32 R84, R12.reuse, R206, R84 ;  /* 0x000000ce0c54723c */ /* 0x040fe20000081054 */
[----:B------:R-:W-:Y:S04]  /*d3b80*/  LDS R132, [R2+0x20380] ;  /* 0x0203800002847984 */ /* 0x000fe80000000800 */
[----:B-1----:R-:W3:Y:S04]  /*d3b90*/  LDL R6, [R1+0x28] ;  /* 0x0000280001067983 */ /* 0x002ee80000100800 */
[----:B------:R-:W3:Y:S01]  /*d3ba0*/  LDL R7, [R1+0x2c] ;  /* 0x00002c0001077983 */ /* 0x000ee20000100800 */
[----:B--2---:R-:W-:Y:S03]  /*d3bb0*/  HMMA.1688.F32.TF32 R128, R12, R154, R128 ;  /* 0x0000009a0c80723c */ /* 0x004fe60000081080 */
[----:B------:R-:W2:Y:S01]  /*d3bc0*/  LDL.LU R155, [R1+0x76c8] ;  /* 0x0076c800019b7983 */ /* 0x000ea20000300800 */
[----:B------:R-:W-:Y:S01]  /*d3bd0*/  MOV R251, R146 ;  /* 0x0000009200fb7202 */ /* 0x000fe20000000f00 */
[----:B------:R-:W-:-:S03]  /*d3be0*/  IMAD.MOV.U32 R250, RZ, RZ, R147 ;  /* 0x000000fffffa7224 */ /* 0x000fc600078e0093 */
[----:B----4-:R-:W-:Y:S01]  /*d3bf0*/  HMMA.1688.F32.TF32 R104, R12, R134, R104 ;  /* 0x000000860c68723c */ /* 0x010fe20000081068 */
[----:B------:R-:W-:Y:S11]  /*d3c00*/  LDS R134, [R2+0x22380] ;  /* 0x0223800002867984 */ /* 0x000ff60000000800 */
[----:B------:R-:W-:Y:S03]  /*d3c10*/  @!UPT UIADD3 URZ, URZ, URZ, URZ ;  /* 0x0000003f3f3ff290 */ /* 0x000fe6000fffe03f */
[----:B------:R-:W-:Y:S01]  /*d3c20*/  STL.64 [R1+0x76b0], R130 ;  /* 0x0076b08201007387 */ /* 0x000fe20000100a00 */
[----:B------:R-:W-:Y:S02]  /*d3c30*/  STL.64 [R1+0x76a8], R128 ;  /* 0x0076a88001007387 */ /* 0x000fe40000100a00 */
[----:B------:R-:W-:Y:S02]  /*d3c40*/  STL.64 [R1+0x76a0], R122 ;  /* 0x0076a07a01007387 */ /* 0x000fe40000100a00 */
[----:B------:R-:W-:Y:S01]  /*d3c50*/  STL.64 [R1+0x7698], R120 ;  /* 0x0076987801007387 */ /* 0x000fe20000100a00 */
[----:B------:R-:W-:Y:S01]  /*d3c60*/  STL.64 [R1+0x7520], R250 ;  /* 0x007520fa01007387 */ /* 0x000fe20000100a00 */
[----:B------:R-:W-:Y:S02]  /*d3c70*/  STL.64 [R1+0x7518], R248 ;  /* 0x007518f801007387 */ /* 0x000fe40000100a00 */
[----:B------:R1:W-:Y:S02]  /*d3c80*/  STL.64 [R1+0x7458], R246 ;  /* 0x007458f601007387 */ /* 0x0003e40000100a00 */
[----:B------:R4:W-:Y:S02]  /*d3c90*/  STL.64 [R1+0x7450], R244 ;  /* 0x007450f401007387 */ /* 0x0009e40000100a00 */
[----:B-1----:R-:W-:Y:S01]  /*d3ca0*/  IMAD.MOV.U32 R247, RZ, RZ, R178 ;  /* 0x000000fffff77224 */ /* 0x002fe200078e00b2 */
[----:B------:R-:W-:Y:S01]  /*d3cb0*/  MOV R246, R179 ;  /* 0x000000b300f67202 */ /* 0x000fe20000000f00 */
[----:B----4-:R-:W-:-:S02]  /*d3cc0*/  IMAD.MOV.U32 R245, RZ, RZ, R166 ;  /* 0x000000fffff57224 */ /* 0x010fc400078e00a6 */
[----:B------:R-:W-:Y:S02]  /*d3cd0*/  IMAD.MOV.U32 R244, RZ, RZ, R167 ;  /* 0x000000fffff47224 */ /* 0x000fe400078e00a7 */
[----:B------:R-:W-:Y:S03]  /*d3ce0*/  STL.64 [R1+0x7530], R246 ;  /* 0x007530f601007387 */ /* 0x000fe60000100a00 */
[----:B------:R1:W-:Y:S02]  /*d3cf0*/  STL.64 [R1+0x7528], R244 ;  /* 0x007528f401007387 */ /* 0x0003e40000100a00 */
[----:B------:R-:W4:Y:S02]  /*d3d00*/  LDL R172, [R1+0x3d0] ;  /* 0x0003d00001ac7983 */ /* 0x000f240000100800 */
[----:B------:R-:W4:Y:S01]  /*d3d10*/  LDL R173, [R1+0x3d4] ;  /* 0x0003d40001ad7983 */ /* 0x000f220000100800 */
        /* <DEDUP_REMOVED lines=41> */
[----:B-1----:R-:W3:Y:S04]  /*d3fb0*/  LDL R244, [R1+0x320] ;  /* 0x0003200001f47983 */ /* 0x002ee80000100800 */
[----:B------:R-:W3:Y:S04]  /*d3fc0*/  LDL R245, [R1+0x324] ;  /* 0x0003240001f57983 */ /* 0x000ee80000100800 */
[----:B------:R-:W3:Y:S04]  /*d3fd0*/  LDL R246, [R1+0x328] ;  /* 0x0003280001f67983 */ /* 0x000ee80000100800 */
[----:B------:R-:W3:Y:S04]  /*d3fe0*/  LDL R247, [R1+0x32c] ;  /* 0x00032c0001f77983 */ /* 0x000ee80000100800 */
[----:B--2---:R-:W-:Y:S04]  /*d3ff0*/  LDS R133, [R155+0x20380] ;  /* 0x020380009b857984 */ /* 0x004fe80000000800 */
[----:B------:R1:W2:Y:S04]  /*d4000*/  LDS R135, [R155+0x22380] ;  /* 0x022380009b877984 */ /* 0x0002a80000000800 */
[----:B-1----:R-:W2:Y:S01]  /*d4010*/  LDL R155, [R1+0x37c] ;  /* 0x00037c00019b7983 */ /* 0x002ea20000100800 */
        /* <DEDUP_REMOVED lines=15> */
[----:B------:R4:W-:Y:S01]  /*d4110*/  STL.64 [R1+0x74a8], R224 ;  /* 0x0074a8e001007387 */ /* 0x0009e20000100a00 */
[----:B-1----:R-:W2:Y:S04]  /*d4120*/  LDL R226, [R1+0x2f8] ;  /* 0x0002f80001e27983 */ /* 0x002ea80000100800 */
[----:B----4-:R-:W4:Y:S04]  /*d4130*/  LDL R224, [R1+0x2f0] ;  /* 0x0002f00001e07983 */ /* 0x010f280000100800 */
[----:B------:R-:W4:Y:S04]  /*d4140*/  LDL R225, [R1+0x2f4] ;  /* 0x0002f40001e17983 */ /* 0x000f280000100800 */
        /* <DEDUP_REMOVED lines=16> */
[----:B---3--:R-:W3:Y:S04]  /*d4250*/  LDL R212, [R1+0x2c0] ;  /* 0x0002c00001d47983 */ /* 0x008ee80000100800 */
[----:B------:R-:W3:Y:S04]  /*d4260*/  LDL R213, [R1+0x2c4] ;  /* 0x0002c40001d57983 */ /* 0x000ee80000100800 */
        /* <DEDUP_REMOVED lines=17> */
[C---:B------:R-:W-:Y:S08]  /*d4380*/  HMMA.1688.F32.TF32 R112, R12.reuse, R138, R112 ;  /* 0x0000008a0c70723c */ /* 0x040ff00000081070 */
[C---:B------:R-:W-:Y:S08]  /*d4390*/  HMMA.1688.F32.TF32 R116, R12.reuse, R142, R116 ;  /* 0x0000008e0c74723c */ /* 0x040ff00000081074 */
[C---:B------:R-:W-:Y:S01]  /*d43a0*/  HMMA.1688.F32.TF32 R88, R12.reuse, R202, R88 ;  /* 0x000000ca0c58723c */ /* 0x040fe20000081058 */
[----:B------:R-:W3:Y:S04]  /*d43b0*/  LDL R144, [R1+0x250] ;  /* 0x0002500001907983 */ /* 0x000ee80000100800 */
[----:B------:R-:W3:Y:S04]  /*d43c0*/  LDL R145, [R1+0x254] ;  /* 0x0002540001917983 */ /* 0x000ee80000100800 */
[----:B------:R-:W3:Y:S04]  /*d43d0*/  LDL R146, [R1+0x258] ;  /* 0x0002580001927983 */ /* 0x000ee80000100800 */
        /* <DEDUP_REMOVED lines=15> */
[----:B------:R1:W-:Y:S01]  /*d44d0*/  STL.64 [R1+0x7540], R198 ;  /* 0x007540c601007387 */ /* 0x0003e20000100a00 */
[C---:B------:R-:W-:Y:S01]  /*d44e0*/  HMMA.1688.F32.TF32 R92, R12.reuse, R198, R92 ;  /* 0x000000c60c5c723c */ /* 0x040fe2000008105c */
[----:B------:R1:W-:Y:S07]  /*d44f0*/  STL.64 [R1+0x7538], R196 ;  /* 0x007538c401007387 */ /* 0x0003ee0000100a00 */
[C---:B------:R-:W-:Y:S08]  /*d4500*/  HMMA.1688.F32.TF32 R52, R12.reuse, R242, R52 ;  /* 0x000000f20c34723c */ /* 0x040ff00000081034 */
[C---:B------:R-:W-:Y:S08]  /*d4510*/  HMMA.1688.F32.TF32 R96, R12.reuse, R194, R96 ;  /* 0x000000c20c60723c */ /* 0x040ff00000081060 */
[C---:B------:R-:W-:Y:S08]  /*d4520*/  HMMA.1688.F32.TF32 R236, R12.reuse, R190, R236 ;  /* 0x000000be0cec723c */ /* 0x040ff000000810ec */
[----:B------:R-:W-:Y:S01]  /*d4530*/  HMMA.1688.F32.TF32 R100, R12, R6, R100 ;  /* 0x000000060c64723c */ /* 0x000fe20000081064 */
[----:B------:R-:W-:Y:S04]  /*d4540*/  LDS R12, [R2+0x24380] ;  /* 0x02438000020c7984 */ /* 0x000fe80000000800 */
[----:B------:R-:W-:Y:S01]  /*d4550*/  LDS R14, [R2+0x26380] ;  /* 0x02638000020e7984 */ /* 0x000fe20000000800 */
[----:B------:R-:W-:-:S03]  /*d4560*/  LOP3.LUT R243, R2, 0x20, RZ, 0x3c, !PT ;  /* 0x0000002002f37812 */ /* 0x000fc600078e3cff */
[----:B-1----:R-:W3:Y:S04]  /*d4570*/  LDL R198, [R1+0x1e8] ;  /* 0x0001e80001c67983 */ /* 0x002ee80000100800 */
[----:B------:R-:W3:Y:S04]  /*d4580*/  LDL R196, [R1+0x1e0] ;  /* 0x0001e00001c47983 */ /* 0x000ee80000100800 */
[----:B------:R-:W3:Y:S04]  /*d4590*/  LDL R197, [R1+0x1e4] ;  /* 0x0001e40001c57983 */ /* 0x000ee80000100800 */
[----:B------:R-:W3:Y:S01]  /*d45a0*/  LDL R199, [R1+0x1ec] ;  /* 0x0001ec0001c77983 */ /* 0x000ee20000100800 */
[----:B------:R1:W-:Y:S02]  /*d45b0*/  STL.64 [R1+0x7550], R194 ;  /* 0x007550c201007387 */ /* 0x0003e40000100a00 */
[----:B------:R1:W-:Y:S02]  /*d45c0*/  STL.64 [R1+0x7548], R192 ;  /* 0x007548c001007387 */ /* 0x0003e40000100a00 */
[----:B------:R-:W3:Y:S01]  /*d45d0*/  LDL R120, [R1+0x260] ;  /* 0x0002600001787983 */ /* 0x000ee20000100800 */
[----:B------:R-:W3:Y:S04]  /*d45e0*/  LDL R121, [R1+0x264] ;  /* 0x0002640001797983 */ /* 0x000ee80000100800 */
[----:B------:R-:W-:Y:S04]  /*d45f0*/  LDS R13, [R243+0x24380] ;  /* 0x02438000f30d7984 */ /* 0x000fe80000000800 */
[----:B------:R-:W2:Y:S04]  /*d4600*/  LDS R15, [R243+0x26380] ;  /* 0x02638000f30f7984 */ /* 0x000ea80000000800 */
        /* <DEDUP_REMOVED lines=10> */
[----:B------:R1:W-:Y:S02]  /*d46b0*/  STL [R1+0x7668], R243 ;  /* 0x007668f301007387 */ /* 0x0003e40000100800 */
[----:B------:R-:W3:Y:S02]  /*d46c0*/  LDL R240, [R1+0x230] ;  /* 0x0002300001f07983 */ /* 0x000ee40000100800 */
[----:B------:R-:W3:Y:S01]  /*d46d0*/  LDL R241, [R1+0x234] ;  /* 0x0002340001f17983 */ /* 0x000ee20000100800 */
[----:B------:R-:W3:Y:S04]  /*d46e0*/  LDL R242, [R1+0x238] ;  /* 0x0002380001f27983 */ /* 0x000ee80000100800 */
[----:B-1----:R-:W3:Y:S01]  /*d46f0*/  LDL R243, [R1+0x23c] ;  /* 0x00023c0001f37983 */ /* 0x002ee20000100800 */
[----:B------:R-:W3:Y:S01]  /*d4700*/  LDL.LU.64 R6, [R1+0x76c0] ;  /* 0x0076c00001067983 */ /* 0x000ee20000300a00 */
[C---:B--2---:R-:W-:Y:S02]  /*d4710*/  HMMA.1688.F32.TF32 R124, R132.reuse, R4, R124 ;  /* 0x00000004847c723c */ /* 0x044fe4000008107c */
[----:B------:R-:W3:Y:S01]  /*d4720*/  LDL.LU.64 R4, [R1+0x76b8] ;  /* 0x0076b80001047983 */ /* 0x000ee20000300a00 */
[----:B------:R-:W2:Y:S05]  /*d4730*/  LDL.LU.64 R130, [R1+0x76b0] ;  /* 0x0076b00001827983 */ /* 0x000eaa0000300a00 */
[C---:B---3--:R-:W-:Y:S01]  /*d4740*/  HMMA.1688.F32.TF32 R4, R132.reuse, R128, R4 ;  /* 0x000000808404723c */ /* 0x048fe20000081004 */
[----:B------:R-:W2:Y:S11]  /*d4750*/  LDL.LU.64 R128, [R1+0x76a8] ;  /* 0x0076a80001807983 */ /* 0x000eb60000300a00 */
[----:B------:R-:W-:Y:S11]  /*d4760*/  @!UPT UIADD3 URZ, URZ, URZ, URZ ;  /* 0x0000003f3f3ff290 */ /* 0x000ff6000fffe03f */
        /* <DEDUP_REMOVED lines=51> */
[----:B------:R-:W3:Y:S02]  /*d4aa0*/  LDL.LU.64 R4, [R1+0x7688] ;  /* 0x0076880001047983 */ /* 0x000ee40000300a00 */
[C---:B---3--:R-:W-:Y:S01]  /*d4ab0*/  HMMA.1688.F32.TF32 R4, R12.reuse, R130, R4 ;  /* 0x000000820c04723c */ /* 0x048fe20000081004 */
[----:B------:R-:W3:Y:S01]  /*d4ac0*/  LDL.LU.64 R130, [R1+0x7680] ;  /* 0x0076800001827983 */ /* 0x000ee20000300a00 */
[----:B------:R-:W3:Y:S06]  /*d4ad0*/  LDL.LU.64 R128, [R1+0x7678] ;  /* 0x0076780001807983 */ /* 0x000eec0000300a00 */
[C---:B---3--:R-:W-:Y:S01]  /*d4ae0*/  HMMA.1688.F32.TF32 R128, R12.reuse, R242, R128 ;  /* 0x000000f20c80723c */ /* 0x048fe20000081080 */
[----:B------:R-:W3:Y:S07]  /*d4af0*/  LDL.LU.64 R242, [R1+0x7670] ;  /* 0x0076700001f27983 */ /* 0x000eee0000300a00 */
[C---:B------:R-:W-:Y:S08]  /*d4b00*/  HMMA.1688.F32.TF32 R104, R12.reuse, R138, R104 ;  /* 0x0000008a0c68723c */ /* 0x040ff00000081068 */
[C---:B------:R-:W-:Y:S08]  /*d4b10*/  HMMA.1688.F32.TF32 R108, R12.reuse, R142, R108 ;  /* 0x0000008e0c6c723c */ /* 0x040ff0000008106c */
[C---:B------:R-:W-:Y:S08]  /*d4b20*/  HMMA.1688.F32.TF32 R112, R12.reuse, R146, R112 ;  /* 0x000000920c70723c */ /* 0x040ff00000081070 */
        /* <DEDUP_REMOVED lines=12> */
[C---:B--2---:R-:W-:Y:S08]  /*d4bf0*/  HMMA.1688.F32.TF32 R116, R12.reuse, R134, R116 ;  /* 0x000000860c74723c */ /* 0x044ff00000081074 */
[C---:B------:R-:W-:Y:S01]  /*d4c00*/  HMMA.1688.F32.TF32 R132, R12.reuse, R190, R120 ;  /* 0x000000be0c84723c */ /* 0x040fe20000081078 */
[----:B------:R-:W-:Y:S01]  /*d4c10*/  LDS R120, [R2+0x28380] ;  /* 0x0283800002787984 */ /* 0x000fe20000000800 */
[----:B------:R-:W-:Y:S06]  /*d4c20*/  LDS R122, [R2+0x2a380] ;  /* 0x02a38000027a7984 */ /* 0x000fec0000000800 */
        /* <DEDUP_REMOVED lines=81> */
[----:B------:R-:W4:Y:S02]  /*d5140*/  LDL.LU.64 R164, [R1+0x75e8] ;  /* 0x0075e80001a47983 */ /* 0x000f240000300a00 */
[----:B------:R-:W4:Y:S02]  /*d5150*/  LDL R184, [R1+0x1b0] ;  /* 0x0001b00001b87983 */ /* 0x000f240000100800 */
[----:B------:R-:W4:Y:S02]  /*d5160*/  LDL R185, [R1+0x1b4] ;  /* 0x0001b40001b97983 */ /* 0x000f240000100800 */
        /* <DEDUP_REMOVED lines=88> */
[----:B------:R-:W-:-:S02]  /*d56f0*/  IMAD.MOV.U32 R123, RZ, RZ, R3 ;  /* 0x000000ffff7b7224 */ /* 0x000fc400078e0003 */
[----:B------:R-:W-:-:S04]  /*d5700*/  IMAD.MOV.U32 R3, RZ, RZ, R195 ;  /* 0x000000ffff037224 */ /* 0x000fc800078e00c3 */
        /* <DEDUP_REMOVED lines=12> */
[----:B------:R-:W4:Y:S01]  /*d57d0*/  LDL R240, [R1+0x1160] ;  /* 0x0011600001f07983 */ /* 0x000f220000100800 */
[----:B------:R-:W4:Y:S01]  /*d57e0*/  LDL R241, [R1+0x1164] ;  /* 0x0011640001f17983 */ /* 0x000f220000100800 */
[C---:B--2---:R-:W-:Y:S01]  /*d57f0*/  HMMA.1688.F32.TF32 R132, R12.reuse, R122, R132 ;  /* 0x0000007a0c84723c */ /* 0x044fe20000081084 */
[----:B------:R-:W-:Y:S02]  /*d5800*/  LDS R122, [R2+0x32380] ;  /* 0x03238000027a7984 */ /* 0x000fe40000000800 */
        /* <DEDUP_REMOVED lines=60> */
[----:B------:R-:W-:Y:S01]  /*d5bd0*/  HMMA.1688.F32.TF32 R236, R12, R138, R236 ;  /* 0x0000008a0cec723c */ /* 0x000fe200000810ec */
[----:B------:R-:W-:Y:S02]  /*d5be0*/  STL [R1+0x7224], R138 ;  /* 0x0072248a01007387 */ /* 0x000fe40000100800 */
[----:B------:R-:W-:Y:S01]  /*d5bf0*/  STL [R1+0x7220], R139 ;  /* 0x0072208b01007387 */ /* 0x000fe20000100800 */
[----:B------:R-:W-:Y:S04]  /*d5c00*/  LDS R12, [R2+0x14400] ;  /* 0x01440000020c7984 */ /* 0x000fe80000000800 */
[----:B------:R-:W-:Y:S04]  /*d5c10*/  LDS R14, [R2+0x16400] ;  /* 0x01640000020e7984 */ /* 0x000fe80000000800 */
[----:B---3--:R-:W-:Y:S04]  /*d5c20*/  LDS R121, [R243+0x30380] ;  /* 0x03038000f3797984 */ /* 0x008fe80000000800 */
[----:B------:R-:W4:Y:S04]  /*d5c30*/  LDS R123, [R243+0x32380] ;  /* 0x03238000f37b7984 */ /* 0x000f280000000800 */
[----:B------:R-:W-:Y:S04]  /*d5c40*/  LDS R13, [R243+0x14400] ;  /* 0x01440000f30d7984 */ /* 0x000fe80000000800 */
[----:B------:R4:W1:Y:S02]  /*d5c50*/  LDS R15, [R243+0x16400] ;  /* 0x01640000f30f7984 */ /* 0x0008640000000800 */
[C---:B----4-:R-:W-:Y:S02]  /*d5c60*/  HMMA.1688.F32.TF32 R240, R120.reuse, R240, R124 ;  /* 0x000000f078f0723c */ /* 0x050fe4000008107c */
[----:B------:R-:W3:Y:S06]  /*d5c70*/  LDL.64 R124, [R1+0x1190] ;  /* 0x00119000017c7983 */ /* 0x000eec0000100a00 */
[----:B--2---:R-:W-:Y:S11]  /*d5c80*/  HMMA.1688.F32.TF32 R4, R120, R220, R4 ;  /* 0x000000dc7804723c */ /* 0x004ff60000081004 */
[----:B------:R-:W-:Y:S04]  /*d5c90*/  @!UPT UIADD3 URZ, URZ, URZ, URZ ;  /* 0x0000003f3f3ff290 */ /* 0x000fe8000fffe03f */
[----:B------:R2:W-:Y:S01]  /*d5ca0*/  STL.64 [R1+0x18e0], R240 ;  /* 0x0018e0f001007387 */ /* 0x0005e20000100a00 */
[----:B------:R-:W-:Y:S03]  /*d5cb0*/  STL.64 [R1+0x18e8], R242 ;  /* 0x0018e8f201007387 */ /* 0x000fe60000100a00 */
[----:B--2---:R-:W2:Y:S04]  /*d5cc0*/  LDL.64 R240, [R1+0x1210] ;  /* 0x0012100001f07983 */ /* 0x004ea80000100a00 */
[----:B------:R-:W-:Y:S02]  /*d5cd0*/  STL.64 [R1+0x18d0], R4 ;  /* 0x0018d00401007387 */ /* 0x000fe40000100a00 */
[----:B------:R3:W-:Y:S02]  /*d5ce0*/  STL.64 [R1+0x18d8], R6 ;  /* 0x0018d80601007387 */ /* 0x0007e40000100a00 */
[----:B------:R-:W-:-:S02]  /*d5cf0*/  IMAD.MOV.U32 R150, RZ, RZ, R220 ;  /* 0x000000ffff967224 */ /* 0x000fc400078e00dc */
[----:B------:R-:W-:Y:S01]  /*d5d00*/  IMAD.MOV.U32 R151, RZ, RZ, R221 ;  /* 0x000000ffff977224 */ /* 0x000fe200078e00dd */
[C---:B------:R-:W-:Y:S01]  /*d5d10*/  HMMA.1688.F32.TF32 R100, R120.reuse, R224, R100 ;  /* 0x000000e07864723c */ /* 0x040fe20000081064 */
[----:B------:R-:W4:Y:S01]  /*d5d20*/  LDL.64 R220, [R1+0x1220] ;  /* 0x0012200001dc7983 */ /* 0x000f220000100a00 */
[----:B------:R-:W-:Y:S02]  /*d5d30*/  STL [R1+0x7250], R150 ;  /* 0x0072509601007387 */ /* 0x000fe40000100800 */
[----:B------:R-:W-:Y:S02]  /*d5d40*/  STL [R1+0x724c], R151 ;  /* 0x00724c9701007387 */ /* 0x000fe40000100800 */
[----:B------:R-:W-:Y:S02]  /*d5d50*/  IMAD.MOV.U32 R138, RZ, RZ, R232 ;  /* 0x000000ffff8a7224 */ /* 0x000fe400078e00e8 */
[----:B------:R-:W-:Y:S01]  /*d5d60*/  IMAD.MOV.U32 R139, RZ, RZ, R233 ;  /* 0x000000ffff8b7224 */ /* 0x000fe200078e00e9 */
[C---:B---3--:R-:W-:Y:S01]  /*d5d70*/  HMMA.1688.F32.TF32 R4, R120.reuse, R124, R128 ;  /* 0x0000007c7804723c */ /* 0x048fe20000081080 */
[----:B------:R-:W-:Y:S01]  /*d5d80*/  IMAD.MOV.U32 R143, RZ, RZ, R125 ;  /* 0x000000ffff8f7224 */ /* 0x000fe200078e007d */
[----:B------:R-:W-:Y:S11]  /*d5d90*/  MOV R142, R124 ;  /* 0x0000007c008e7202 */ /* 0x000ff60000000f00 */
[----:B------:R-:W-:Y:S10]  /*d5da0*/  @!UPT UIADD3 URZ, URZ, URZ, URZ ;  /* 0x0000003f3f3ff290 */ /* 0x000ff4000fffe03f */
[----:B------:R-:W-:Y:S01]  /*d5db0*/  STL.64 [R1+0x18c0], R4 ;  /* 0x0018c00401007387 */ /* 0x000fe20000100a00 */
[----:B------:R3:W-:Y:S02]  /*d5dc0*/  STL.64 [R1+0x18c8], R6 ;  /* 0x0018c80601007387 */ /* 0x0007e40000100a00 */
[C---:B---3--:R-:W-:Y:S01]  /*d5dd0*/  HMMA.1688.F32.TF32 R4, R120.reuse, R200, R104 ;  /* 0x000000c87804723c */ /* 0x048fe20000081068 */
[----:B------:R-:W-:Y:S01]  /*d5de0*/  STL [R1+0x7254], R143 ;  /* 0x0072548f01007387 */ /* 0x000fe20000100800 */
[----:B------:R-:W-:Y:S02]  /*d5df0*/  STL [R1+0x7240], R142 ;  /* 0x0072408e01007387 */ /* 0x000fe40000100800 */
[----:B------:R-:W3:Y:S02]  /*d5e00*/  LDL.64 R224, [R1+0x1240] ;  /* 0x0012400001e07983 */ /* 0x000ee40000100a00 */
[----:B------:R-:W-:Y:S01]  /*d5e10*/  STL.64 [R1+0x18b0], R100 ;  /* 0x0018b06401007387 */ /* 0x000fe20000100a00 */
[----:B------:R1:W-:Y:S01]  /*d5e20*/  STL.64 [R1+0x18b8], R102 ;  /* 0x0018b86601007387 */ /* 0x0003e20000100a00 */
[C---:B------:R-:W-:Y:S08]  /*d5e30*/  HMMA.1688.F32.TF32 R104, R120.reuse, R208, R112 ;  /* 0x000000d07868723c */ /* 0x040ff00000081070 */
[C---:B-1----:R-:W-:Y:S07]  /*d5e40*/  HMMA.1688.F32.TF32 R100, R120.reuse, R204, R108 ;  /* 0x000000cc7864723c */ /* 0x042fee000008106c */
[----:B------:R-:W-:Y:S01]  /*d5e50*/  STL.64 [R1+0x18a0], R4 ;  /* 0x0018a00401007387 */ /* 0x000fe20000100a00 */
[----:B------:R1:W-:Y:S02]  /*d5e60*/  STL.64 [R1+0x18a8], R6 ;  /* 0x0018a80601007387 */ /* 0x0003e40000100a00 */
[C---:B-1----:R-:W-:Y:S11]  /*d5e70*/  HMMA.1688.F32.TF32 R4, R120.reuse, R212, R116 ;  /* 0x000000d47804723c */ /* 0x042ff60000081074 */
[----:B------:R-:W-:Y:S02]  /*d5e80*/  @!UPT UIADD3 URZ, URZ, URZ, URZ ;  /* 0x0000003f3f3ff290 */ /* 0x000fe4000fffe03f */
[----:B------:R-:W-:Y:S01]  /*d5e90*/  STL.64 [R1+0x1890], R100 ;  /* 0x0018906401007387 */ /* 0x000fe20000100a00 */
[----:B------:R1:W-:Y:S02]  /*d5ea0*/  STL.64 [R1+0x1898], R102 ;  /* 0x0018986601007387 */ /* 0x0003e40000100a00 */
[----:B------:R-:W-:Y:S02]  /*d5eb0*/  STL.64 [R1+0x1880], R104 ;  /* 0x0018806801007387 */ /* 0x000fe40000100a00 */
[----:B------:R-:W-:Y:S01]  /*d5ec0*/  STL.64 [R1+0x1888], R106 ;  /* 0x0018886a01007387 */ /* 0x000fe20000100a00 */
[----:B-1----:R-:W-:Y:S01]  /*d5ed0*/  HMMA.1688.F32.TF32 R100, R120, R228, R132 ;  /* 0x000000e47864723c */ /* 0x002fe20000081084 */
[----:B------:R-:W3:Y:S01]  /*d5ee0*/  LDL.64 R228, [R1+0x1230] ;  /* 0x0012300001e47983 */ /* 0x000ee20000100a00 */
[----:B------:R-:W-:Y:S01]  /*d5ef0*/  IMAD.MOV.U32 R146, RZ, RZ, R216 ;  /* 0x000000ffff927224 */ /* 0x000fe200078e00d8 */
[----:B------:R-:W-:Y:S01]  /*d5f00*/  MOV R147, R217 ;  /* 0x000000d900937202 */ /* 0x000fe20000000f00 */
[----:B--2---:R-:W-:-:S02]  /*d5f10*/  IMAD.MOV.U32 R155, RZ, RZ, R240 ;  /* 0x000000ffff9b7224 */ /* 0x004fc400078e00f0 */
[----:B------:R-:W-:Y:S01]  /*d5f20*/  IMAD.MOV.U32 R142, RZ, RZ, R241 ;  /* 0x000000ffff8e7224 */ /* 0x000fe200078e00f1 */
[----:B------:R-:W-:Y:S01]  /*d5f30*/  STL.64 [R1+0x1870], R4 ;  /* 0x0018700401007387 */ /* 0x000fe20000100a00 */
[----:B------:R1:W-:Y:S02]  /*d5f40*/  STL.64 [R1+0x1878], R6 ;  /* 0x0018780601007387 */ /* 0x0003e40000100a00 */
[----:B----4-:R-:W-:Y:S02]  /*d5f50*/  IMAD.MOV.U32 R151, RZ, RZ, R220 ;  /* 0x000000ffff977224 */ /* 0x010fe400078e00dc */
[----:B------:R-:W-:Y:S01]  /*d5f60*/  IMAD.MOV.U32 R154, RZ, RZ, R221 ;  /* 0x000000ffff9a7224 */ /* 0x000fe200078e00dd */
[----:B------:R-:W-:Y:S01]  /*d5f70*/  LDS R132, [R2+0x18400] ;  /* 0x0184000002847984 */ /* 0x000fe20000000800 */
[C---:B-1----:R-:W-:Y:S09]  /*d5f80*/  HMMA.1688.F32.TF32 R4, R120.reuse, R232, R8 ;  /* 0x000000e87804723c */ /* 0x042ff20000081008 */
[----:B------:R-:W-:Y:S01]  /*d5f90*/  STL.64 [R1+0x1860], R100 ;  /* 0x0018606401007387 */ /* 0x000fe20000100a00 */
[----:B------:R-:W-:Y:S11]  /*d5fa0*/  STL.64 [R1+0x1868], R102 ;  /* 0x0018686601007387 */ /* 0x000ff60000100a00 */
[----:B------:R-:W-:Y:S02]  /*d5fb0*/  @!UPT UIADD3 URZ, URZ, URZ, URZ ;  /* 0x0000003f3f3ff290 */ /* 0x000fe4000fffe03f */
[----:B------:R-:W-:Y:S01]  /*d5fc0*/  STL.64 [R1+0x1850], R4 ;  /* 0x0018500401007387 */ /* 0x000fe20000100a00 */
[----:B------:R1:W-:Y:S02]  /*d5fd0*/  STL.64 [R1+0x1858], R6 ;  /* 0x0018580601007387 */ /* 0x0003e40000100a00 */
[----:B------:R-:W2:Y:S01]  /*d5fe0*/  LDL.64 R232, [R1+0x1250] ;  /* 0x0012500001e87983 */ /* 0x000ea20000100a00 */
[C---:B-1----:R-:W-:Y:S01]  /*d5ff0*/  HMMA.1688.F32.TF32 R4, R120.reuse, R216, R16 ;  /* 0x000000d87804723c */ /* 0x042fe20000081010 */
[----:B------:R-:W-:Y:S01]  /*d6000*/  STL [R1+0x729c], R139 ;  /* 0x00729c8b01007387 */ /* 0x000fe20000100800 */
[----:B------:R-:W-:Y:S11]  /*d6010*/  STL [R1+0x7290], R138 ;  /* 0x0072908a01007387 */ /* 0x000ff60000100800 */
[----:B------:R-:W-:Y:S10]  /*d6020*/  @!UPT UIADD3 URZ, URZ, URZ, URZ ;  /* 0x0000003f3f3ff290 */ /* 0x000ff4000fffe03f */
[----:B------:R-:W-:Y:S01]  /*d6030*/  STL.64 [R1+0x1a30], R4 ;  /* 0x001a300401007387 */ /* 0x000fe20000100a00 */
[----:B------:R1:W-:Y:S02]  /*d6040*/  STL.64 [R1+0x1a38], R6 ;  /* 0x001a380601007387 */ /* 0x0003e40000100a00 */
[----:B------:R-:W4:Y:S01]  /*d6050*/  LDL.64 R216, [R1+0x1270] ;  /* 0x0012700001d87983 */ /* 0x000f220000100a00 */
        /* <DEDUP_REMOVED lines=13> */
[----:B------:R-:W4:Y:S02]  /*d6130*/  LDL.64 R220, [R1+0x1280] ;  /* 0x0012800001dc7983 */ /* 0x000f240000100a00 */
[----:B------:R-:W-:Y:S01]  /*d6140*/  STL [R1+0x72b4], R154 ;  /* 0x0072b49a01007387 */ /* 0x000fe20000100800 */
[----:B------:R-:W-:Y:S01]  /*d6150*/  STL [R1+0x72b0], R151 ;  /* 0x0072b09701007387 */ /* 0x000fe20000100800 */
[C---:B---3--:R-:W-:Y:S01]  /*d6160*/  HMMA.1688.F32.TF32 R4, R120.reuse, R224, R28 ;  /* 0x000000e07804723c */ /* 0x048fe2000008101c */
[----:B------:R-:W-:Y:S01]  /*d6170*/  MOV R143, R224 ;  /* 0x000000e0008f7202 */ /* 0x000fe20000000f00 */
[----:B------:R-:W-:Y:S11]  /*d6180*/  IMAD.MOV.U32 R150, RZ, RZ, R225 ;  /* 0x000000ffff967224 */ /* 0x000ff600078e00e1 */
[----:B------:R-:W-:Y:S10]  /*d6190*/  @!UPT UIADD3 URZ, URZ, URZ, URZ ;  /* 0x0000003f3f3ff290 */ /* 0x000ff4000fffe03f */
[----:B------:R-:W-:Y:S01]  /*d61a0*/  STL.64 [R1+0x1a00], R4 ;  /* 0x001a000401007387 */ /* 0x000fe20000100a00 */
[----:B------:R1:W-:Y:S02]  /*d61b0*/  STL.64 [R1+0x1a08], R6 ;  /* 0x001a080601007387 */ /* 0x0003e40000100a00 */
[----:B------:R-:W3:Y:S02]  /*d61c0*/  LDL.64 R224, [R1+0x1290] ;  /* 0x0012900001e07983 */ /* 0x000ee40000100a00 */
[----:B------:R-:W-:Y:S01]  /*d61d0*/  STL [R1+0x72bc], R150 ;  /* 0x0072bc9601007387 */ /* 0x000fe20000100800 */
[----:B------:R-:W-:Y:S01]  /*d61e0*/  STL [R1+0x72b8], R143 ;  /* 0x0072b88f01007387 */ /* 0x000fe20000100800 */
[C---:B-1----:R-:W-:Y:S01]  /*d61f0*/  HMMA.1688.F32.TF32 R4, R120.reuse, R228, R32 ;  /* 0x000000e47804723c */ /* 0x042fe20000081020 */
[----:B------:R-:W-:Y:S02]  /*d6200*/  IMAD.MOV.U32 R159, RZ, RZ, R229 ;  /* 0x000000ffff9f7224 */ /* 0x000fe400078e00e5 */
[----:B------:R-:W-:Y:S11]  /*d6210*/  IMAD.MOV.U32 R158, RZ, RZ, R228 ;  /* 0x000000ffff9e7224 */ /* 0x000ff600078e00e4 */
[----:B------:R-:W-:Y:S09]  /*d6220*/  @!UPT UIADD3 URZ, URZ, URZ, URZ ;  /* 0x0000003f3f3ff290 */ /* 0x000ff2000fffe03f */
[----:B------:R-:W-:Y:S01]  /*d6230*/  STL.64 [R1+0x19f0], R4 ;  /* 0x0019f00401007387 */ /* 0x000fe20000100a00 */
[----:B------:R2:W-:Y:S02]  /*d6240*/  STL.64 [R1+0x19f8], R6 ;  /* 0x0019f80601007387 */ /* 0x0005e40000100a00 */
[----:B------:R-:W3:Y:S01]  /*d6250*/  LDL.64 R212, [R1+0x12a0] ;  /* 0x0012a00001d47983 */ /* 0x000ee20000100a00 */
[C---:B--2---:R-:W-:Y:S01]  /*d6260*/  HMMA.1688.F32.TF32 R4, R120.reuse, R232, R36 ;  /* 0x000000e87804723c */ /* 0x044fe20000081024 */
[----:B------:R-:W-:Y:S01]  /*d6270*/  STL [R1+0x72c4], R159 ;  /* 0x0072c49f01007387 */ /* 0x000fe20000100800 */
[----:B------:R-:W-:Y:S11]  /*d6280*/  STL [R1+0x72c0], R158 ;  /* 0x0072c09e01007387 */ /* 0x000ff60000100800 */
[----:B------:R-:W-:Y:S10]  /*d6290*/  @!UPT UIADD3 URZ, URZ, URZ, URZ ;  /* 0x0000003f3f3ff290 */ /* 0x000ff4000fffe03f */
[----:B------:R-:W-:Y:S01]  /*d62a0*/  STL.64 [R1+0x19e0], R4 ;  /* 0x0019e00401007387 */ /* 0x000fe20000100a00 */
[----:B------:R4:W-:Y:S02]  /*d62b0*/  STL.64 [R1+0x19e8], R6 ;  /* 0x0019e80601007387 */ /* 0x0009e40000100a00 */
[----:B------:R-:W2:Y:S02]  /*d62c0*/  LDL.64 R228, [R1+0x12b0] ;  /* 0x0012b00001e47983 */ /* 0x000ea40000100a00 */
[----:B------:R-:W-:Y:S01]  /*d62d0*/  IMAD.MOV.U32 R162, RZ, RZ, R232 ;  /* 0x000000ffffa27224 */ /* 0x000fe200078e00e8 */
[----:B------:R-:W-:Y:S02]  /*d62e0*/  MOV R163, R233 ;  /* 0x000000e900a37202 */ /* 0x000fe40000000f00 */
[----:B------:R-:W2:Y:S01]  /*d62f0*/  LDL.64 R232, [R1+0x12c0] ;  /* 0x0012c00001e87983 */ /* 0x000ea20000100a00 */
[----:B----4-:R-:W-:Y:S03]  /*d6300*/  HMMA.1688.F32.TF32 R4, R120, R216, R40 ;  /* 0x000000d87804723c */ /* 0x010fe60000081028 */
[----:B------:R-:W-:Y:S01]  /*d6310*/  STL [R1+0x72cc], R163 ;  /* 0x0072cca301007387 */ /* 0x000fe20000100800 */
[----:B------:R-:W-:Y:S02]  /*d6320*/  STL [R1+0x72c8], R162 ;  /* 0x0072c8a201007387 */ /* 0x000fe40000100800 */
[----:B------:R-:W-:-:S02]  /*d6330*/  IMAD.MOV.U32 R166, RZ, RZ, R216 ;  /* 0x000000ffffa67224 */ /* 0x000fc400078e00d8 */
[----:B------:R-:W-:Y:S11]  /*d6340*/  IMAD.MOV.U32 R167, RZ, RZ, R217 ;  /* 0x000000ffffa77224 */ /* 0x000ff600078e00d9 */
[----:B------:R-:W-:Y:S04]  /*d6350*/  @!UPT UIADD3 URZ, URZ, URZ, URZ ;  /* 0x0000003f3f3ff290 */ /* 0x000fe8000fffe03f */
        /* <DEDUP_REMOVED lines=10> */
[----:B------:R-:W4:Y:S01]  /*d6400*/  LDL.64 R240, [R1+0x12d0] ;  /* 0x0012d00001f07983 */ /* 0x000f220000100a00 */
        /* <DEDUP_REMOVED lines=8> */
[----:B------:R-:W4:Y:S02]  /*d6490*/  LDL.64 R216, [R1+0x12e0] ;  /* 0x0012e00001d87983 */ /* 0x000f240000100a00 */
[----:B------:R-:W-:Y:S01]  /*d64a0*/  STL.64 [R1+0x7340], R174 ;  /* 0x007340ae01007387 */ /* 0x000fe20000100a00 */
[----:B------:R-:W-:Y:S01]  /*d64b0*/  STL.64 [R1+0x7338], R172 ;  /* 0x007338ac01007387 */ /* 0x000fe20000100a00 */
[C---:B---3--:R-:W-:Y:S01]  /*d64c0*/  HMMA.1688.F32.TF32 R4, R120.reuse, R224, R52 ;  /* 0x000000e07804723c */ /* 0x048fe20000081034 */
[----:B------:R-:W-:Y:S02]  /*d64d0*/  IMAD.MOV.U32 R178, RZ, RZ, R224 ;  /* 0x000000ffffb27224 */ /* 0x000fe400078e00e0 */
[----:B------:R-:W-:Y:S11]  /*d64e0*/  IMAD.MOV.U32 R179, RZ, RZ, R225 ;  /* 0x000000ffffb37224 */ /* 0x000ff600078e00e1 */
[----:B------:R-:W-:Y:S09]  /*d64f0*/  @!UPT UIADD3 URZ, URZ, URZ, URZ ;  /* 0x0000003f3f3ff290 */ /* 0x000ff2000fffe03f */
[----:B------:R-:W-:Y:S01]  /*d6500*/  STL.64 [R1+0x19a0], R4 ;  /* 0x0019a00401007387 */ /* 0x000fe20000100a00 */
[----:B------:R1:W-:Y:S02]  /*d6510*/  STL.64 [R1+0x19a8], R6 ;  /* 0x0019a80601007387 */ /* 0x0003e40000100a00 */
[----:B------:R-:W3:Y:S02]  /*d6520*/  LDL.64 R220, [R1+0x12f0] ;  /* 0x0012f00001dc7983 */ /* 0x000ee40000100a00 */
[----:B------:R-:W3:Y:S01]  /*d6530*/  LDL.64 R224, [R1+0x1300] ;  /* 0x0013000001e07983 */ /* 0x000ee20000100a00 */
[----:B------:R-:W-:Y:S01]  /*d6540*/  STL.64 [R1+0x7350], R178 ;  /* 0x007350b201007387 */ /* 0x000fe20000100a00 */
[----:B------:R-:W-:Y:S01]  /*d6550*/  STL.64 [R1+0x7348], R176 ;  /* 0x007348b001007387 */ /* 0x000fe20000100a00 */
[C---:B-1----:R-:W-:Y:S01]  /*d6560*/  HMMA.1688.F32.TF32 R4, R120.reuse, R212, R56 ;  /* 0x000000d47804723c */ /* 0x042fe20000081038 */
[----:B------:R-:W-:Y:S01]  /*d6570*/  IMAD.MOV.U32 R182, RZ, RZ, R212 ;  /* 0x000000ffffb67224 */ /* 0x000fe200078e00d4 */
[----:B------:R-:W-:Y:S11]  /*d6580*/  MOV R183, R213 ;  /* 0x000000d500b77202 */ /* 0x000ff60000000f00 */
[----:B------:R-:W-:Y:S10]  /*d6590*/  @!UPT UIADD3 URZ, URZ, URZ, URZ ;  /* 0x0000003f3f3ff290 */ /* 0x000ff4000fffe03f */
        /* <DEDUP_REMOVED lines=8> */
[C---:B-1----:R-:W-:Y:S01]  /*d6620*/  HMMA.1688.F32.TF32 R4, R120.reuse, R232, R64 ;  /* 0x000000e87804723c */ /* 0x042fe20000081040 */
[----:B------:R-:W-:Y:S02]  /*d6630*/  IMAD.MOV.U32 R187, RZ, RZ, R228 ;  /* 0x000000ffffbb7224 */ /* 0x000fe400078e00e4 */
[----:B------:R-:W-:Y:S11]  /*d6640*/  IMAD.MOV.U32 R138, RZ, RZ, R229 ;  /* 0x000000ffff8a7224 */ /* 0x000ff600078e00e5 */
[----:B------:R-:W-:Y:S09]  /*d6650*/  @!UPT UIADD3 URZ, URZ, URZ, URZ ;  /* 0x0000003f3f3ff290 */ /* 0x000ff2000fffe03f */
[----:B------:R-:W-:Y:S01]  /*d6660*/  STL.64 [R1+0x1970], R4 ;  /* 0x0019700401007387 */ /* 0x000fe20000100a00 */
[----:B------:R4:W-:Y:S02]  /*d6670*/  STL.64 [R1+0x1978], R6 ;  /* 0x0019780601007387 */ /* 0x0009e40000100a00 */
[----:B------:R-:W2:Y:S02]  /*d6680*/  LDL.64 R228, [R1+0x1310] ;  /* 0x0013100001e47983 */ /* 0x000ea40000100a00 */
[----:B------:R-:W-:Y:S02]  /*d6690*/  IMAD.MOV.U32 R139, RZ, RZ, R232 ;  /* 0x000000ffff8b7224 */ /* 0x000fe400078e00e8 */
[----:B------:R-:W-:Y:S02]  /*d66a0*/  IMAD.MOV.U32 R186, RZ, RZ, R233 ;  /* 0x000000ffffba7224 */ /* 0x000fe400078e00e9 */
[----:B------:R-:W2:Y:S01]  /*d66b0*/  LDL.64 R232, [R1+0x1320] ;  /* 0x0013200001e87983 */ /* 0x000ea20000100a00 */
[C---:B----4-:R-:W-:Y:S03]  /*d66c0*/  HMMA.1688.F32.TF32 R4, R120.reuse, R240, R68 ;  /* 0x000000f07804723c */ /* 0x050fe60000081044 */
[----:B------:R-:W-:Y:S01]  /*d66d0*/  STL.64 [R1+0x7380], R186 ;  /* 0x007380ba01007387 */ /* 0x000fe20000100a00 */
[----:B------:R-:W-:Y:S02]  /*d66e0*/  STL.64 [R1+0x7378], R184 ;  /* 0x007378b801007387 */ /* 0x000fe40000100a00 */
[----:B------:R-:W-:Y:S02]  /*d66f0*/  STL.64 [R1+0x7370], R138 ;  /* 0x0073708a01007387 */ /* 0x000fe40000100a00 */
[----:B------:R-:W-:Y:S01]  /*d6700*/  STL.64 [R1+0x7368], R136 ;  /* 0x0073688801007387 */ /* 0x000fe20000100a00 */
[----:B------:R-:W-:Y:S11]  /*d6710*/  MOV R147, R240 ;  /* 0x000000f000937202 */ /* 0x000ff60000000f00 */
[----:B------:R-:W-:Y:S03]  /*d6720*/  @!UPT UIADD3 URZ, URZ, URZ, URZ ;  /* 0x0000003f3f3ff290 */ /* 0x000fe6000fffe03f */
[----:B------:R-:W-:Y:S01]  /*d6730*/  STL.64 [R1+0x1960], R4 ;  /* 0x0019600401007387 */ /* 0x000fe20000100a00 */
[----:B------:R1:W-:Y:S02]  /*d6740*/  STL.64 [R1+0x1968], R6 ;  /* 0x0019680601007387 */ /* 0x0003e40000100a00 */
[----:B-1----:R-:W-:Y:S01]  /*d6750*/  HMMA.1688.F32.TF32 R4, R120, R216, R72 ;  /* 0x000000d87804723c */ /* 0x002fe20000081048 */
[----:B------:R-:W-:-:S05]  /*d6760*/  IMAD.MOV.U32 R146, RZ, RZ, R241 ;  /* 0x000000ffff927224 */ /* 0x000fca00078e00f1 */
[----:B------:R-:W-:Y:S01]  /*d6770*/  STL.64 [R1+0x7390], R146 ;  /* 0x0073909201007387 */ /* 0x000fe20000100a00 */
[----:B------:R-:W-:Y:S11]  /*d6780*/  STL.64 [R1+0x7388], R144 ;  /* 0x0073889001007387 */ /* 0x000ff60000100a00 */
[----:B------:R-:W-:Y:S05]  /*d6790*/  @!UPT UIADD3 URZ, URZ, URZ, URZ ;  /* 0x0000003f3f3ff290 */ /* 0x000fea000fffe03f */
[----:B------:R-:W-:Y:S01]  /*d67a0*/  STL.64 [R1+0x1950], R4 ;  /* 0x0019500401007387 */ /* 0x000fe20000100a00 */
[----:B------:R3:W-:Y:S01]  /*d67b0*/  STL.64 [R1+0x1958], R6 ;  /* 0x0019580601007387 */ /* 0x0007e20000100a00 */
[----:B------:R-:W-:Y:S01]  /*d67c0*/  MOV R155, R217 ;  /* 0x000000d9009b7202 */ /* 0x000fe20000000f00 */
[----:B------:R-:W-:Y:S02]  /*d67d0*/  IMAD.MOV.U32 R240, RZ, RZ, R252 ;  /* 0x000000fffff07224 */ /* 0x000fe400078e00fc */
[----:B------:R-:W-:Y:S02]  /*d67e0*/  IMAD.MOV.U32 R241, RZ, RZ, R0 ;  /* 0x000000fffff17224 */ /* 0x000fe400078e0000 */
[----:B------:R-:W-:Y:S01]  /*d67f0*/  IMAD.MOV.U32 R142, RZ, RZ, R216 ;  /* 0x000000ffff8e7224 */ /* 0x000fe200078e00d8 */
[C---:B---3--:R-:W-:Y:S01]  /*d6800*/  HMMA.1688.F32.TF32 R4, R120.reuse, R220, R76 ;  /* 0x000000dc7804723c */ /* 0x048fe2000008104c */
[----:B------:R-:W-:Y:S11]  /*d6810*/  IMAD.MOV.U32 R154, RZ, RZ, R220 ;  /* 0x000000ffff9a7224 */ /* 0x000ff600078e00dc */
[----:B------:R-:W-:Y:S11]  /*d6820*/  @!UPT UIADD3 URZ, URZ, URZ, URZ ;  /* 0x0000003f3f3ff290 */ /* 0x000ff6000fffe03f */
[----:B------:R-:W-:Y:S01]  /*d6830*/  STL.64 [R1+0x1940], R4 ;  /* 0x0019400401007387 */ /* 0x000fe20000100a00 */
[----:B------:R1:W-:Y:S02]  /*d6840*/  STL.64 [R1+0x1948], R6 ;  /* 0x0019480601007387 */ /* 0x0003e40000100a00 */
[C---:B-1----:R-:W-:Y:S01]  /*d6850*/  HMMA.1688.F32.TF32 R4, R120.reuse, R224, R80 ;  /* 0x000000e07804723c */ /* 0x042fe20000081050 */
[----:B------:R-:W-:Y:S01]  /*d6860*/  STL.64 [R1+0x73a0], R154 ;  /* 0x0073a09a01007387 */ /* 0x000fe20000100a00 */
[----:B------:R-:W-:Y:S02]  /*d6870*/  STL.64 [R1+0x7398], R152 ;  /* 0x0073989801007387 */ /* 0x000fe40000100a00 */
[----:B------:R-:W-:Y:S02]  /*d6880*/  IMAD.MOV.U32 R143, RZ, RZ, R225 ;  /* 0x000000ffff8f7224 */ /* 0x000fe400078e00e1 */
[----:B------:R-:W-:Y:S02]  /*d6890*/  IMAD.MOV.U32 R151, RZ, RZ, R221 ;  /* 0x000000ffff977224 */ /* 0x000fe400078e00dd */
[----:B------:R-:W-:Y:S11]  /*d68a0*/  IMAD.MOV.U32 R150, RZ, RZ, R224 ;  /* 0x000000ffff967224 */ /* 0x000ff600078e00e0 */
[----:B------:R-:W-:Y:S04]  /*d68b0*/  @!UPT UIADD3 URZ, URZ, URZ, URZ ;  /* 0x0000003f3f3ff290 */ /* 0x000fe8000fffe03f */
[----:B------:R2:W-:Y:S01]  /*d68c0*/  STL.64 [R1+0x1930], R4 ;  /* 0x0019300401007387 */ /* 0x0005e20000100a00 */
[----:B------:R-:W-:Y:S01]  /*d68d0*/  MOV R252, R6 ;  /* 0x0000000600fc7202 */ /* 0x000fe20000000f00 */
[----:B------:R-:W-:Y:S02]  /*d68e0*/  IMAD.MOV.U32 R0, RZ, RZ, R7 ;  /* 0x000000ffff007224 */ /* 0x000fe400078e0007 */
[----:B------:R-:W-:Y:S01]  /*d68f0*/  STL.64 [R1+0x73c0], R142 ;  /* 0x0073c08e01007387 */ /* 0x000fe20000100a00 */
[----:B------:R-:W-:Y:S01]  /*d6900*/  STL.64 [R1+0x73b8], R140 ;  /* 0x0073b88c01007387 */ /* 0x000fe20000100a00 */
[----:B------:R-:W-:Y:S02]  /*d6910*/  STL.64 [R1+0x73b0], R150 ;  /* 0x0073b09601007387 */ /* 0x000fe40000100a00 */
[----:B------:R-:W-:Y:S02]  /*d6920*/  STL.64 [R1+0x73a8], R148 ;  /* 0x0073a89401007387 */ /* 0x000fe40000100a00 */
[----:B------:R-:W-:Y:S01]  /*d6930*/  STL [R1+0x60ac], R0 ;  /* 0x0060ac0001007387 */ /* 0x000fe20000100800 */
[----:B------:R-:W-:Y:S01]  /*d6940*/  STL [R1+0x60a8], R252 ;  /* 0x0060a8fc01007387 */ /* 0x000fe20000100800 */
        /* <DEDUP_REMOVED lines=14> */
[----:B-1----:R-:W-:Y:S01]  /*d6a30*/  HMMA.1688.F32.TF32 R4, R120, R240, R92 ;  /* 0x000000f07804723c */ /* 0x002fe2000008105c */
[----:B------:R-:W-:Y:S01]  /*d6a40*/  STL.64 [R1+0x73e0], R162 ;  /* 0x0073e0a201007387 */ /* 0x000fe20000100a00 */
[----:B------:R-:W-:Y:S02]  /*d6a50*/  STL.64 [R1+0x73d8], R160 ;  /* 0x0073d8a001007387 */ /* 0x000fe40000100a00 */
[----:B------:R-:W2:Y:S11]  /*d6a60*/  LDL R242, [R1+0x1548] ;  /* 0x0015480001f27983 */ /* 0x000eb60000100800 */
[----:B------:R-:W-:Y:S08]  /*d6a70*/  @!UPT UIADD3 URZ, URZ, URZ, URZ ;  /* 0x0000003f3f3ff290 */ /* 0x000ff0000fffe03f */
[----:B------:R-:W-:Y:S01]  /*d6a80*/  STL.64 [R1+0x1900], R4 ;  /* 0x0019000401007387 */ /* 0x000fe20000100a00 */
[----:B------:R1:W-:Y:S02]  /*d6a90*/  STL.64 [R1+0x1908], R6 ;  /* 0x0019080601007387 */ /* 0x0003e40000100a00 */
[----:B------:R-:W2:Y:S02]  /*d6aa0*/  LDL R243, [R1+0x154c] ;  /* 0x00154c0001f37983 */ /* 0x000ea40000100800 */
[----:B------:R-:W3:Y:S01]  /*d6ab0*/  LDL R230, [R1+0x1538] ;  /* 0x0015380001e67983 */ /* 0x000ee20000100800 */
[----:B------:R-:W3:Y:S01]  /*d6ac0*/  LDL R231, [R1+0x153c] ;  /* 0x00153c0001e77983 */ /* 0x000ee20000100800 */
[----:B------:R-:W3:Y:S02]  /*d6ad0*/  LDL.LU R224, [R1+0x1d60] ;  /* 0x001d600001e07983 */ /* 0x000ee40000300800 */
[----:B------:R-:W3:Y:S02]  /*d6ae0*/  LDL.LU R225, [R1+0x1d64] ;  /* 0x001d640001e17983 */ /* 0x000ee40000300800 */
[----:B------:R-:W3:Y:S01]  /*d6af0*/  LDL.LU R226, [R1+0x1d68] ;  /* 0x001d680001e27983 */ /* 0x000ee20000300800 */
[----:B------:R-:W3:Y:S01]  /*d6b00*/  LDL.LU R227, [R1+0x1d6c] ;  /* 0x001d6c0001e37983 */ /* 0x000ee20000300800 */
[----:B------:R-:W4:Y:S02]  /*d6b10*/  LDL R222, [R1+0x1528] ;  /* 0x0015280001de7983 */ /* 0x000f240000100800 */
[----:B------:R-:W4:Y:S02]  /*d6b20*/  LDL R223, [R1+0x152c] ;  /* 0x00152c0001df7983 */ /* 0x000f240000100800 */
[----:B------:R-:W4:Y:S01]  /*d6b30*/  LDL.LU R216, [R1+0x1d70] ;  /* 0x001d700001d87983 */ /* 0x000f220000300800 */
[----:B------:R-:W4:Y:S01]  /*d6b40*/  LDL.LU R217, [R1+0x1d74] ;  /* 0x001d740001d97983 */ /* 0x000f220000300800 */
[----:B------:R-:W4:Y:S02]  /*d6b50*/  LDL.LU R218, [R1+0x1d78] ;  /* 0x001d780001da7983 */ /* 0x000f240000300800 */
[----:B------:R-:W4:Y:S02]  /*d6b60*/  LDL.LU R219, [R1+0x1d7c] ;  /* 0x001d7c0001db7983 */ /* 0x000f240000300800 */
[----:B------:R-:W2:Y:S01]  /*d6b70*/  LDL R214, [R1+0x1518] ;  /* 0x0015180001d67983 */ /* 0x000ea20000100800 */
[----:B------:R-:W2:Y:S01]  /*d6b80*/  LDL R215, [R1+0x151c] ;  /* 0x00151c0001d77983 */ /* 0x000ea20000100800 */
[----:B------:R-:W2:Y:S02]  /*d6b90*/  LDL.LU R208, [R1+0x1d80] ;  /* 0x001d800001d07983 */ /* 0x000ea40000300800 */
[----:B------:R-:W2:Y:S02]  /*d6ba0*/  LDL.LU R209, [R1+0x1d84] ;  /* 0x001d840001d17983 */ /* 0x000ea40000300800 */
        /* <DEDUP_REMOVED lines=12> */
[----:B------:R-:W2:Y:S01]  /*d6c70*/  LDL.LU R44, [R1+0x1db0] ;  /* 0x001db000012c7983 */ /* 0x000ea20000300800 */
[----:B------:R-:W2:Y:S01]  /*d6c80*/  LDL.LU R45, [R1+0x1db4] ;  /* 0x001db400012d7983 */ /* 0x000ea20000300800 */
[----:B------:R-:W2:Y:S02]  /*d6c90*/  LDL.LU R46, [R1+0x1db8] ;  /* 0x001db800012e7983 */ /* 0x000ea40000300800 */
[----:B------:R-:W2:Y:S02]  /*d6ca0*/  LDL.LU R47, [R1+0x1dbc] ;  /* 0x001dbc00012f7983 */ /* 0x000ea40000300800 */
[----:B------:R-:W2:Y:S01]  /*d6cb0*/  LDL R34, [R1+0x14d8] ;  /* 0x0014d80001227983 */ /* 0x000ea20000100800 */
[----:B------:R-:W2:Y:S01]  /*d6cc0*/  LDL R35, [R1+0x14dc] ;  /* 0x0014dc0001237983 */ /* 0x000ea20000100800 */
[----:B------:R-:W2:Y:S02]  /*d6cd0*/  LDL.LU R168, [R1+0x1dc0] ;  /* 0x001dc00001a87983 */ /* 0x000ea40000300800 */
[----:B------:R-:W2:Y:S02]  /*d6ce0*/  LDL.LU R169, [R1+0x1dc4] ;  /* 0x001dc40001a97983 */ /* 0x000ea40000300800 */
[----:B------:R-:W2:Y:S01]  /*d6cf0*/  LDL.LU R170, [R1+0x1dc8] ;  /* 0x001dc80001aa7983 */ /* 0x000ea20000300800 */
[----:B------:R-:W2:Y:S01]  /*d6d00*/  LDL.LU R171, [R1+0x1dcc] ;  /* 0x001dcc0001ab7983 */ /* 0x000ea20000300800 */
[----:B------:R-:W3:Y:S02]  /*d6d10*/  LDL R126, [R1+0x14c8] ;  /* 0x0014c800017e7983 */ /* 0x000ee40000100800 */
[----:B------:R-:W3:Y:S02]  /*d6d20*/  LDL R127, [R1+0x14cc] ;  /* 0x0014cc00017f7983 */ /* 0x000ee40000100800 */
[----:B------:R-:W3:Y:S01]  /*d6d30*/  LDL R174, [R1+0x14b8] ;  /* 0x0014b80001ae7983 */ /* 0x000ee20000100800 */
[----:B------:R-:W3:Y:S01]  /*d6d40*/  LDL R175, [R1+0x14bc] ;  /* 0x0014bc0001af7983 */ /* 0x000ee20000100800 */
[----:B------:R-:W3:Y:S02]  /*d6d50*/  LDL.LU R52, [R1+0x1de0] ;  /* 0x001de00001347983 */ /* 0x000ee40000300800 */
[----:B------:R-:W3:Y:S02]  /*d6d60*/  LDL.LU R53, [R1+0x1de4] ;  /* 0x001de40001357983 */ /* 0x000ee40000300800 */
[----:B------:R-:W3:Y:S01]  /*d6d70*/  LDL.LU R54, [R1+0x1de8] ;  /* 0x001de80001367983 */ /* 0x000ee20000300800 */
[----:B------:R-:W3:Y:S01]  /*d6d80*/  LDL.LU R55, [R1+0x1dec] ;  /* 0x001dec0001377983 */ /* 0x000ee20000300800 */
[----:B------:R-:W3:Y:S02]  /*d6d90*/  LDL R114, [R1+0x14a8] ;  /* 0x0014a80001727983 */ /* 0x000ee40000100800 */
[----:B------:R-:W3:Y:S02]  /*d6da0*/  LDL R115, [R1+0x14ac] ;  /* 0x0014ac0001737983 */ /* 0x000ee40000100800 */
[----:B------:R-:W3:Y:S01]  /*d6db0*/  LDL.LU R176, [R1+0x1df0] ;  /* 0x001df00001b07983 */ /* 0x000ee20000300800 */
[----:B------:R-:W3:Y:S01]  /*d6dc0*/  LDL.LU R177, [R1+0x1df4] ;  /* 0x001df40001b17983 */ /* 0x000ee20000300800 */
[----:B------:R-:W3:Y:S02]  /*d6dd0*/  LDL.LU R178, [R1+0x1df8] ;  /* 0x001df80001b27983 */ /* 0x000ee40000300800 */
[----:B------:R-:W3:Y:S02]  /*d6de0*/  LDL.LU R179, [R1+0x1dfc] ;  /* 0x001dfc0001b37983 */ /* 0x000ee40000300800 */
[----:B------:R-:W4:Y:S01]  /*d6df0*/  LDL R110, [R1+0x1498] ;  /* 0x00149800016e7983 */ /* 0x000f220000100800 */
[----:B------:R-:W4:Y:S01]  /*d6e00*/  LDL R111, [R1+0x149c] ;  /* 0x00149c00016f7983 */ /* 0x000f220000100800 */
[----:B------:R-:W4:Y:S02]  /*d6e10*/  LDL.LU R56, [R1+0x1e00] ;  /* 0x001e000001387983 */ /* 0x000f240000300800 */
[----:B------:R-:W4:Y:S02]  /*d6e20*/  LDL.LU R57, [R1+0x1e04] ;  /* 0x001e040001397983 */ /* 0x000f240000300800 */
[----:B------:R-:W4:Y:S01]  /*d6e30*/  LDL.LU R58, [R1+0x1e08] ;  /* 0x001e0800013a7983 */ /* 0x000f220000300800 */
[----:B------:R-:W4:Y:S01]  /*d6e40*/  LDL.LU R59, [R1+0x1e0c] ;  /* 0x001e0c00013b7983 */ /* 0x000f220000300800 */
[----:B------:R-:W4:Y:S02]  /*d6e50*/  LDL R102, [R1+0x1488] ;  /* 0x0014880001667983 */ /* 0x000f240000100800 */
[----:B------:R-:W4:Y:S02]  /*d6e60*/  LDL R103, [R1+0x148c] ;  /* 0x00148c0001677983 */ /* 0x000f240000100800 */
        /* <DEDUP_REMOVED lines=9> */
[----:B------:R-:W4:Y:S04]  /*d6f00*/  LDL R135, [R1+0x145c] ;  /* 0x00145c0001877983 */ /* 0x000f280000100800 */
[----:B-1----:R-:W4:Y:S04]  /*d6f10*/  LDL R6, [R1+0x1448] ;  /* 0x0014480001067983 */ /* 0x002f280000100800 */
[----:B------:R-:W4:Y:S01]  /*d6f20*/  LDL R7, [R1+0x144c] ;  /* 0x00144c0001077983 */ /* 0x000f220000100800 */
[----:B------:R-:W4:Y:S02]  /*d6f30*/  LDL.LU R136, [R1+0x1c60] ;  /* 0x001c600001887983 */ /* 0x000f240000300800 */
[----:B------:R-:W4:Y:S02]  /*d6f40*/  LDL.LU R137, [R1+0x1c64] ;  /* 0x001c640001897983 */ /* 0x000f240000300800 */
        /* <DEDUP_REMOVED lines=38> */
[----:B------:R-:W4:Y:S04]  /*d71b0*/  LDL R22, [R1+0x13d8] ;  /* 0x0013d80001167983 */ /* 0x000f280000100800 */
        /* <DEDUP_REMOVED lines=33> */
[C---:B--2---:R-:W-:Y:S08]  /*d73d0*/  HMMA.1688.F32.TF32 R32, R12.reuse, R34, R168 ;  /* 0x000000220c20723c */ /* 0x044ff000000810a8 */
[C---:B---3--:R-:W-:Y:S08]  /*d73e0*/  HMMA.1688.F32.TF32 R112, R12.reuse, R114, R176 ;  /* 0x000000720c70723c */ /* 0x048ff000000810b0 */
[----:B------:R-:W-:Y:S08]  /*d73f0*/  HMMA.1688.F32.TF32 R36, R12, R38, R44 ;  /* 0x000000260c24723c */ /* 0x000ff0000008102c */
[C---:B----4-:R-:W-:Y:S08]  /*d7400*/  HMMA.1688.F32.TF32 R88, R120.reuse, R156, R96 ;  /* 0x0000009c7858723c */ /* 0x050ff00000081060 */
[----:B------:R-:W-:Y:S08]  /*d7410*/  HMMA.1688.F32.TF32 R84, R120, R84, R236 ;  /* 0x000000547854723c */ /* 0x000ff000000810ec */
[C---:B------:R-:W-:Y:S08]  /*d7420*/  HMMA.1688.F32.TF32 R20, R12.reuse, R22, R148 ;  /* 0x000000160c14723c */ /* 0x040ff00000081094 */
[C---:B------:R-:W-:Y:S08]  /*d7430*/  HMMA.1688.F32.TF32 R92, R12.reuse, R82, R140 ;  /* 0x000000520c5c723c */ /* 0x040ff0000008108c */
[----:B------:R-:W-:Y:S01]  /*d7440*/  HMMA.1688.F32.TF32 R24, R12, R26, R152 ;  /* 0x0000001a0c18723c */ /* 0x000fe20000081098 */
[----:B------:R-:W-:Y:S01]  /*d7450*/  IMAD.MOV.U32 R151, RZ, RZ, R248 ;  /* 0x000000ffff977224 */ /* 0x000fe200078e00f8 */
[----:B------:R-:W-:Y:S01]  /*d7460*/  MOV R150, R249 ;  /* 0x000000f900967202 */ /* 0x000fe20000000f00 */
[----:B------:R-:W-:-:S02]  /*d7470*/  IMAD.MOV.U32 R143, RZ, RZ, R250 ;  /* 0x000000ffff8f7224 */ /* 0x000fc400078e00fa */
[----:B------:R-:W-:-:S03]  /*d7480*/  IMAD.MOV.U32 R142, RZ, RZ, R251 ;  /* 0x000000ffff8e7224 */ /* 0x000fc600078e00fb */
[C---:B------:R-:W-:Y:S08]  /*d7490*/  HMMA.1688.F32.TF32 R120, R12.reuse, R174, R52 ;  /* 0x000000ae0c78723c */ /* 0x040ff00000081034 */
[C---:B------:R-:W-:Y:S01]  /*d74a0*/  HMMA.1688.F32.TF32 R16, R12.reuse, R18, R184 ;  /* 0x000000120c10723c */ /* 0x040fe200000810b8 */
[----:B------:R-:W-:Y:S01]  /*d74b0*/  STL.64 [R1+0x18f0], R88 ;  /* 0x0018f05801007387 */ /* 0x000fe20000100a00 */
[----:B------:R1:W-:Y:S02]  /*d74c0*/  STL.64 [R1+0x18f8], R90 ;  /* 0x0018f85a01007387 */ /* 0x0003e40000100a00 */
[----:B------:R-:W-:Y:S02]  /*d74d0*/  STL.64 [R1+0x1840], R84 ;  /* 0x0018405401007387 */ /* 0x000fe40000100a00 */
[----:B------:R2:W-:Y:S02]  /*d74e0*/  STL.64 [R1+0x1848], R86 ;  /* 0x0018485601007387 */ /* 0x0005e40000100a00 */
[C---:B------:R-:W-:Y:S01]  /*d74f0*/  HMMA.1688.F32.TF32 R100, R12.reuse, R102, R180 ;  /* 0x000000660c64723c */ /* 0x040fe200000810b4 */
[----:B------:R-:W3:Y:S04]  /*d7500*/  LDL R168, [R1+0xf0] ;  /* 0x0000f00001a87983 */ /* 0x000ee80000100800 */
[----:B------:R-:W3:Y:S04]  /*d7510*/  LDL R169, [R1+0xf4] ;  /* 0x0000f40001a97983 */ /* 0x000ee80000100800 */
[----:B------:R-:W4:Y:S04]  /*d7520*/  LDL R170, [R1+0xf8] ;  /* 0x0000f80001aa7983 */ /* 0x000f280000100800 */
        /* <DEDUP_REMOVED lines=21> */
[----:B------:R-:W3:Y:S02]  /*d7680*/  LDL.LU R248, [R1+0x1ba0] ;  /* 0x001ba00001f87983 */ /* 0x000ee40000300800 */
[----:B------:R-:W3:Y:S02]  /*d7690*/  LDL.LU R249, [R1+0x1ba4] ;  /* 0x001ba40001f97983 */ /* 0x000ee40000300800 */
[----:B------:R-:W3:Y:S01]  /*d76a0*/  LDL.LU R250, [R1+0x1ba8] ;  /* 0x001ba80001fa7983 */ /* 0x000ee20000300800 */
[----:B------:R-:W3:Y:S01]  /*d76b0*/  LDL.LU R251, [R1+0x1bac] ;  /* 0x001bac0001fb7983 */ /* 0x000ee20000300800 */
[----:B-1----:R-:W4:Y:S02]  /*d76c0*/  LDL R90, [R1+0x15b8] ;  /* 0x0015b800015a7983 */ /* 0x002f240000100800 */
[----:B------:R-:W4:Y:S02]  /*d76d0*/  LDL R91, [R1+0x15bc] ;  /* 0x0015bc00015b7983 */ /* 0x000f240000100800 */
[----:B--2---:R-:W2:Y:S01]  /*d76e0*/  LDL R86, [R1+0x15a8] ;  /* 0x0015a80001567983 */ /* 0x004ea20000100800 */
[----:B------:R-:W2:Y:S01]  /*d76f0*/  LDL R87, [R1+0x15ac] ;  /* 0x0015ac0001577983 */ /* 0x000ea20000100800 */
[----:B------:R-:W2:Y:S01]  /*d7700*/  LDL.LU R220, [R1+0x1cf0] ;  /* 0x001cf00001dc7983 */ /* 0x000ea20000300800 */
[C---:B------:R-:W-:Y:S01]  /*d7710*/  HMMA.1688.F32.TF32 R52, R12.reuse, R222, R216 ;  /* 0x000000de0c34723c */ /* 0x040fe200000810d8 */
[----:B------:R-:W2:Y:S01]  /*d7720*/  LDL.LU R221, [R1+0x1cf4] ;  /* 0x001cf40001dd7983 */ /* 0x000ea20000300800 */
[----:B------:R-:W2:Y:S01]  /*d7730*/  LDL.LU R222, [R1+0x1cf8] ;  /* 0x001cf80001de7983 */ /* 0x000ea20000300800 */
[----:B------:R-:W2:Y:S02]  /*d7740*/  LDL.LU R223, [R1+0x1cfc] ;  /* 0x001cfc0001df7983 */ /* 0x000ea40000300800 */
[----:B------:R-:W4:Y:S02]  /*d7750*/  LDL R82, [R1+0x1598] ;  /* 0x0015980001527983 */ /* 0x000f240000100800 */
[----:B------:R-:W4:Y:S01]  /*d7760*/  LDL R83, [R1+0x159c] ;  /* 0x00159c0001537983 */ /* 0x000f220000100800 */
[----:B------:R-:W4:Y:S01]  /*d7770*/  LDL.LU R216, [R1+0x1d00] ;  /* 0x001d000001d87983 */ /* 0x000f220000300800 */
[----:B------:R-:W4:Y:S02]  /*d7780*/  LDL.LU R217, [R1+0x1d04] ;  /* 0x001d040001d97983 */ /* 0x000f240000300800 */
[----:B------:R-:W4:Y:S01]  /*d7790*/  LDL.LU R218, [R1+0x1d08] ;  /* 0x001d080001da7983 */ /* 0x000f220000300800 */
[C---:B------:R-:W-:Y:S01]  /*d77a0*/  HMMA.1688.F32.TF32 R104, R12.reuse, R106, R76 ;  /* 0x0000006a0c68723c */ /* 0x040fe2000008104c */
[----:B------:R-:W4:Y:S01]  /*d77b0*/  LDL.LU R219, [R1+0x1d0c] ;  /* 0x001d0c0001db7983 */ /* 0x000f220000300800 */
[----:B------:R-:W4:Y:S02]  /*d77c0*/  LDL R78, [R1+0x1588] ;  /* 0x00158800014e7983 */ /* 0x000f240000100800 */
[----:B------:R-:W4:Y:S04]  /*d77d0*/  LDL R79, [R1+0x158c] ;  /* 0x00158c00014f7983 */ /* 0x000f280000100800 */
[C---:B------:R-:W-:Y:S01]  /*d77e0*/  HMMA.1688.F32.TF32 R124, R12.reuse, R126, R48 ;  /* 0x0000007e0c7c723c */ /* 0x040fe20000081030 */
[----:B------:R-:W4:Y:S07]  /*d77f0*/  LDL.LU R212, [R1+0x1d10] ;  /* 0x001d100001d47983 */ /* 0x000f2e0000300800 */
[C---:B------:R-:W-:Y:S01]  /*d7800*/  HMMA.1688.F32.TF32 R48, R12.reuse, R214, R208 ;  /* 0x000000d60c30723c */ /* 0x040fe200000810d0 */
[----:B------:R-:W4:Y:S02]  /*d7810*/  LDL.LU R213, [R1+0x1d14] ;  /* 0x001d140001d57983 */ /* 0x000f240000300800 */
[----:B------:R-:W4:Y:S05]  /*d7820*/  LDL.LU R214, [R1+0x1d18] ;  /* 0x001d180001d67983 */ /* 0x000f2a0000300800 */
[C---:B------:R-:W-:Y:S08]  /*d7830*/  HMMA.1688.F32.TF32 R28, R12.reuse, R30, R72 ;  /* 0x0000001e0c1c723c */ /* 0x040ff00000081048 */
[C---:B------:R-:W-:Y:S01]  /*d7840*/  HMMA.1688.F32.TF32 R128, R12.reuse, R130, R68 ;  /* 0x000000820c80723c */ /* 0x040fe20000081044 */
[----:B------:R-:W4:Y:S01]  /*d7850*/  LDL.LU R215, [R1+0x1d1c] ;  /* 0x001d1c0001d77983 */ /* 0x000f220000300800 */
[----:B------:R-:W4:Y:S02]  /*d7860*/  LDL R74, [R1+0x1578] ;  /* 0x00157800014a7983 */ /* 0x000f240000100800 */
[----:B------:R-:W4:Y:S02]  /*d7870*/  LDL R75, [R1+0x157c] ;  /* 0x00157c00014b7983 */ /* 0x000f240000100800 */
[----:B------:R-:W4:Y:S01]  /*d7880*/  LDL R70, [R1+0x1568] ;  /* 0x0015680001467983 */ /* 0x000f220000100800 */
[----:B------:R-:W4:Y:S01]  /*d7890*/  LDL R71, [R1+0x156c] ;  /* 0x00156c0001477983 */ /* 0x000f220000100800 */
[----:B------:R-:W4:Y:S01]  /*d78a0*/  LDL.LU R204, [R1+0x1d30] ;  /* 0x001d300001cc7983 */ /* 0x000f220000300800 */
[C---:B------:R-:W-:Y:S01]  /*d78b0*/  HMMA.1688.F32.TF32 R44, R12.reuse, R206, R200 ;  /* 0x000000ce0c2c723c */ /* 0x040fe200000810c8 */
[----:B------:R-:W4:Y:S01]  /*d78c0*/  LDL.LU R205, [R1+0x1d34] ;  /* 0x001d340001cd7983 */ /* 0x000f220000300800 */
[----:B------:R-:W4:Y:S06]  /*d78d0*/  LDL.LU R206, [R1+0x1d38] ;  /* 0x001d380001ce7983 */ /* 0x000f2c0000300800 */
[C---:B------:R-:W-:Y:S01]  /*d78e0*/  HMMA.1688.F32.TF32 R96, R12.reuse, R62, R64 ;  /* 0x0000003e0c60723c */ /* 0x040fe20000081040 */
[----:B------:R-:W4:Y:S02]  /*d78f0*/  LDL.LU R207, [R1+0x1d3c] ;  /* 0x001d3c0001cf7983 */ /* 0x000f240000300800 */
[----:B------:R-:W4:Y:S01]  /*d7900*/  LDL R66, [R1+0x1558] ;  /* 0x0015580001427983 */ /* 0x000f220000100800 */
        /* <DEDUP_REMOVED lines=9> */
[C---:B------:R-:W-:Y:S08]  /*d79a0*/  HMMA.1688.F32.TF32 R108, R12.reuse, R110, R56 ;  /* 0x0000006e0c6c723c */ /* 0x040ff00000081038 */
[C---:B------:R-:W-:Y:S01]  /*d79b0*/  HMMA.1688.F32.TF32 R56, R12.reuse, R230, R224 ;  /* 0x000000e60c38723c */ /* 0x040fe200000810e0 */
[----:B------:R-:W4:Y:S01]  /*d79c0*/  LDL.LU R224, [R1+0x1ce0] ;  /* 0x001ce00001e07983 */ /* 0x000f220000300800 */
[----:B------:R-:W4:Y:S01]  /*d79d0*/  LDL.LU R225, [R1+0x1ce4] ;  /* 0x001ce40001e17983 */ /* 0x000f220000300800 */
[----:B------:R-:W4:Y:S02]  /*d79e0*/  LDL.LU R226, [R1+0x1ce8] ;  /* 0x001ce80001e27983 */ /* 0x000f240000300800 */
[----:B------:R-:W4:Y:S02]  /*d79f0*/  LDL.LU R227, [R1+0x1cec] ;  /* 0x001cec0001e37983 */ /* 0x000f240000300800 */
[----:B------:R-:W4:Y:S01]  /*d7a00*/  LDL R228, [R1] ;  /* 0x0000000001e47983 */ /* 0x000f220000100800 */
[----:B------:R-:W4:Y:S01]  /*d7a10*/  LDL R229, [R1+0x4] ;  /* 0x0000040001e57983 */ /* 0x000f220000100800 */
[----:B------:R-:W-:Y:S01]  /*d7a20*/  HMMA.1688.F32.TF32 R60, R12, R242, R232 ;  /* 0x000000f20c3c723c */ /* 0x000fe200000810e8 */
[----:B------:R-:W4:Y:S02]  /*d7a30*/  LDL R232, [R1+0x10] ;  /* 0x0000100001e87983 */ /* 0x000f240000100800 */
[----:B------:R-:W4:Y:S01]  /*d7a40*/  LDL R233, [R1+0x14] ;  /* 0x0000140001e97983 */ /* 0x000f220000100800 */
[----:B------:R-:W-:-:S04]  /*d7a50*/  LOP3.LUT R0, R2, 0x20, RZ, 0x3c, !PT ;  /* 0x0000002002007812 */ /* 0x000fc800078e3cff */
[C---:B------:R-:W-:Y:S01]  /*d7a60*/  HMMA.1688.F32.TF32 R8, R12.reuse, R134, R8 ;  /* 0x000000860c08723c */ /* 0x040fe20000081008 */
[----:B------:R-:W-:Y:S04]  /*d7a70*/  LDS R134, [R2+0x1a400] ;  /* 0x01a4000002867984 */ /* 0x000fe80000000800 */
[----:B------:R-:W-:Y:S04]  /*d7a80*/  LDS R133, [R0+0x18400] ;  /* 0x0184000000857984 */ /* 0x000fe80000000800 */
[----:B------:R-:W1:Y:S01]  /*d7a90*/  LDS R135, [R0+0x1a400] ;  /* 0x01a4000000877984 */ /* 0x000e620000000800 */
[C---:B------:R-:W-:Y:S08]  /*d7aa0*/  HMMA.1688.F32.TF32 R116, R12.reuse, R118, R144 ;  /* 0x000000760c74723c */ /* 0x040ff00000081090 */
[C---:B------:R-:W-:Y:S08]  /*d7ab0*/  HMMA.1688.F32.TF32 R4, R12.reuse, R6, R136 ;  /* 0x000000060c04723c */ /* 0x040ff00000081088 */
[----:B------:R-:W-:Y:S01]  /*d7ac0*/  HMMA.1688.F32.TF32 R40, R12, R42, R164 ;  /* 0x0000002a0c28723c */ /* 0x000fe200000810a4 */
[----:B------:R-:W-:-:S02]  /*d7ad0*/  IMAD.MOV.U32 R186, RZ, RZ, R245 ;  /* 0x000000ffffba7224 */ /* 0x000fc400078e00f5 */
[----:B------:R-:W-:Y:S01]  /*d7ae0*/  IMAD.MOV.U32 R187, RZ, RZ, R244 ;  /* 0x000000ffffbb7224 */ /* 0x000fe200078e00f4 */
[----:B------:R-:W4:Y:S04]  /*d7af0*/  LDL R245, [R1+0x34] ;  /* 0x0000340001f57983 */ /* 0x000f280000100800 */
[----:B------:R-:W4:Y:S04]  /*d7b00*/  LDL R244, [R1+0x30] ;  /* 0x0000300001f47983 */ /* 0x000f280000100800 */
[----:B------:R-:W4:Y:S04]  /*d7b10*/  LDL R240, [R1+0x20] ;  /* 0x0000200001f07983 */ /* 0x000f280000100800 */
[----:B------:R-:W4:Y:S04]  /*d7b20*/  LDL R241, [R1+0x24] ;  /* 0x0000240001f17983 */ /* 0x000f280000100800 */
[----:B------:R-:W4:Y:S04]  /*d7b30*/  LDL.64 R160, [R1+0x40] ;  /* 0x0000400001a07983 */ /* 0x000f280000100a00 */
[----:B------:R-:W4:Y:S04]  /*d7b40*/  LDL.64 R162, [R1+0x48] ;  /* 0x0000480001a27983 */ /* 0x000f280000100a00 */
[----:B------:R-:W4:Y:S04]  /*d7b50*/  LDL.64 R156, [R1+0x50] ;  /* 0x00005000019c7983 */ /* 0x000f280000100a00 */
[----:B------:R-:W4:Y:S04]  /*d7b60*/  LDL.64 R158, [R1+0x58] ;  /* 0x00005800019e7983 */ /* 0x000f280000100a00 */
        /* <DEDUP_REMOVED lines=8> */
[----:B------:R-:W4:Y:S04]  /*d7bf0*/  LDL.64 R164, [R1+0x100] ;  /* 0x0001000001a47983 */ /* 0x000f280000100a00 */
[----:B------:R-:W4:Y:S01]  /*d7c00*/  LDL.64 R166, [R1+0x108] ;  /* 0x0001080001a67983 */ /* 0x000f220000100a00 */
[C---:B---3--:R-:W-:Y:S08]  /*d7c10*/  HMMA.1688.F32.TF32 R236, R12.reuse, R238, R248 ;  /* 0x000000ee0cec723c */ /* 0x048ff000000810f8 */
[C---:B--2---:R-:W-:Y:S08]  /*d7c20*/  HMMA.1688.F32.TF32 R84, R12.reuse, R86, R220 ;  /* 0x000000560c54723c */ /* 0x044ff000000810dc */
[C---:B----4-:R-:W-:Y:S08]  /*d7c30*/  HMMA.1688.F32.TF32 R80, R12.reuse, R82, R216 ;  /* 0x000000520c50723c */ /* 0x050ff000000810d8 */
[C---:B------:R-:W-:Y:S08]  /*d7c40*/  HMMA.1688.F32.TF32 R76, R12.reuse, R78, R212 ;  /* 0x0000004e0c4c723c */ /* 0x040ff000000810d4 */
[C---:B------:R-:W-:Y:S08]  /*d7c50*/  HMMA.1688.F32.TF32 R68, R12.reuse, R70, R204 ;  /* 0x000000460c44723c */ /* 0x040ff000000810cc */
[C---:B------:R-:W-:Y:S01]  /*d7c60*/  HMMA.1688.F32.TF32 R64, R12.reuse, R66, R200 ;  /* 0x000000420c40723c */ /* 0x040fe200000810c8 */
[----:B------:R-:W2:Y:S01]  /*d7c70*/  LDL.LU.64 R202, [R1+0x7510] ;  /* 0x0075100001ca7983 */ /* 0x000ea20000300a00 */
[----:B------:R-:W3:Y:S02]  /*d7c80*/  LDL.LU.64 R200, [R1+0x7508] ;  /* 0x0075080001c87983 */ /* 0x000ee40000300a00 */
[----:B------:R-:W4:Y:S02]  /*d7c90*/  LDL.LU.64 R206, [R1+0x7500] ;  /* 0x0075000001ce7983 */ /* 0x000f240000300a00 */
[----:B------:R-:W2:Y:S02]  /*d7ca0*/  LDL.LU.64 R204, [R1+0x74f8] ;  /* 0x0074f80001cc7983 */ /* 0x000ea40000300a00 */
[C---:B------:R-:W-:Y:S01]  /*d7cb0*/  HMMA.1688.F32.TF32 R72, R12.reuse, R74, R208 ;  /* 0x0000004a0c48723c */ /* 0x040fe200000810d0 */
        /* <DEDUP_REMOVED lines=8> */
[----:B------:R-:W-:Y:S01]  /*d7d40*/  HMMA.1688.F32.TF32 R88, R12, R90, R224 ;  /* 0x0000005a0c58723c */ /* 0x000fe200000810e0 */
[----:B------:R-:W2:Y:S01]  /*d7d50*/  LDL.LU.64 R226, [R1+0x74b0] ;  /* 0x0074b00001e27983 */ /* 0x000ea20000300a00 */
[----:B------:R-:W2:Y:S02]  /*d7d60*/  LDL.LU.64 R224, [R1+0x74a8] ;  /* 0x0074a80001e07983 */ /* 0x000ea40000300a00 */
[----:B------:R-:W2:Y:S02]  /*d7d70*/  LDL.LU.64 R250, [R1+0x74a0] ;  /* 0x0074a00001fa7983 */ /* 0x000ea40000300a00 */
[----:B------:R-:W2:Y:S02]  /*d7d80*/  LDL.LU.64 R248, [R1+0x7498] ;  /* 0x0074980001f87983 */ /* 0x000ea40000300a00 */
[C---:B-1----:R-:W-:Y:S01]  /*d7d90*/  HMMA.1688.F32.TF32 R92, R132.reuse, R228, R92 ;  /* 0x000000e4845c723c */ /* 0x042fe2000008105c */
[----:B------:R-:W2:Y:S01]  /*d7da0*/  LDL.LU.64 R230, [R1+0x7490] ;  /* 0x0074900001e67983 */ /* 0x000ea20000300a00 */
[----:B------:R-:W2:Y:S06]  /*d7db0*/  LDL.LU.64 R228, [R1+0x7488] ;  /* 0x0074880001e47983 */ /* 0x000eac0000300a00 */
[----:B------:R-:W-:Y:S01]  /*d7dc0*/  HMMA.1688.F32.TF32 R24, R132, R232, R24 ;  /* 0x000000e88418723c */ /* 0x000fe20000081018 */
[----:B------:R-:W2:Y:S01]  /*d7dd0*/  LDL.LU.64 R234, [R1+0x7480] ;  /* 0x0074800001ea7983 */ /* 0x000ea20000300a00 */
[----:B------:R-:W2:Y:S01]  /*d7de0*/  LDL.LU.64 R232, [R1+0x7478] ;  /* 0x0074780001e87983 */ /* 0x000ea20000300a00 */
[----:B------:R-:W-:-:S02]  /*d7df0*/  IMAD.MOV.U32 R174, RZ, RZ, R247 ;  /* 0x000000ffffae7224 */ /* 0x000fc400078e00f7 */
[----:B------:R-:W-:-:S03]  /*d7e00*/  IMAD.MOV.U32 R175, RZ, RZ, R246 ;  /* 0x000000ffffaf7224 */ /* 0x000fc600078e00f6 */
[C---:B------:R-:W-:Y:S08]  /*d7e10*/  HMMA.1688.F32.TF32 R28, R132.reuse, R244, R28 ;  /* 0x000000f4841c723c */ /* 0x040ff0000008101c */
[C---:B------:R-:W-:Y:S01]  /*d7e20*/  HMMA.1688.F32.TF32 R104, R132.reuse, R240, R104 ;  /* 0x000000f08468723c */ /* 0x040fe20000081068 */
[----:B------:R-:W-:Y:S04]  /*d7e30*/  LDS R12, [R2+0x1c400] ;  /* 0x01c40000020c7984 */ /* 0x000fe80000000800 */
[----:B------:R-:W-:Y:S04]  /*d7e40*/  LDS R14, [R2+0x1e400] ;  /* 0x01e40000020e7984 */ /* 0x000fe80000000800 */
[----:B------:R-:W-:Y:S04]  /*d7e50*/  LDS R13, [R0+0x1c400] ;  /* 0x01c40000000d7984 */ /* 0x000fe80000000800 */
[----:B------:R-:W1:Y:S04]  /*d7e60*/  LDS R15, [R0+0x1e400] ;  /* 0x01e40000000f7984 */ /* 0x000e680000000800 */
[----:B------:R2:W-:Y:S01]  /*d7e70*/  STL.64 [R1+0x7448], R26 ;  /* 0x0074481a01007387 */ /* 0x0005e20000100a00 */
[----:B------:R-:W-:Y:S02]  /*d7e80*/  STL.64 [R1+0x7440], R24 ;  /* 0x0074401801007387 */ /* 0x000fe40000100a00 */
[----:B--2---:R-:W-:Y:S01]  /*d7e90*/  IMAD.MOV.U32 R26, RZ, RZ, R232 ;  /* 0x000000ffff1a7224 */ /* 0x004fe200078e00e8 */
[----:B------:R-:W-:Y:S01]  /*d7ea0*/  MOV R27, R233 ;  /* 0x000000e9001b7202 */ /* 0x000fe20000000f00 */
[----:B------:R-:W2:Y:S01]  /*d7eb0*/  LDL.LU R232, [R1+0x7474] ;  /* 0x0074740001e87983 */ /* 0x000ea20000300800 */
[----:B------:R-:W2:Y:S02]  /*d7ec0*/  LDL.LU R233, [R1+0x7470] ;  /* 0x0074700001e97983 */ /* 0x000ea40000300800 */
[----:B------:R-:W4:Y:S02]  /*d7ed0*/  LDL.LU.64 R242, [R1+0x7468] ;  /* 0x0074680001f27983 */ /* 0x000f240000300a00 */
[----:B------:R-:W4:Y:S01]  /*d7ee0*/  LDL.LU.64 R240, [R1+0x7460] ;  /* 0x0074600001f07983 */ /* 0x000f220000300a00 */
[----:B------:R-:W4:Y:S01]  /*d7ef0*/  LDL.LU.64 R246, [R1+0x7458] ;  /* 0x0074580001f67983 */ /* 0x000f220000300a00 */
[----:B------:R-:W4:Y:S01]  /*d7f00*/  LDL.LU.64 R244, [R1+0x7450] ;  /* 0x0074500001f47983 */ /* 0x000f220000300a00 */
        /* <DEDUP_REMOVED lines=25> */
[----:B------:R-:W-:Y:S08]  /*d80a0*/  HMMA.1688.F32.TF32 R236, R132, R188, R236 ;  /* 0x000000bc84ec723c */ /* 0x000ff000000810ec */
[----:B------:R-:W-:Y:S08]  /*d80b0*/  HMMA.1688.F32.TF32 R20, R12, R250, R20 ;  /* 0x000000fa0c14723c */ /* 0x000ff00000081014 */
[C---:B--2---:R-:W-:Y:S08]  /*d80c0*/  HMMA.1688.F32.TF32 R48, R132.reuse, R232, R48 ;  /* 0x000000e88430723c */ /* 0x044ff00000081030 */
[C---:B----4-:R-:W-:Y:S08]  /*d80d0*/  HMMA.1688.F32.TF32 R96, R132.reuse, R244, R96 ;  /* 0x000000f48460723c */ /* 0x050ff00000081060 */
[----:B------:R-:W-:Y:S01]  /*d80e0*/  HMMA.1688.F32.TF32 R44, R132, R240, R44 ;  /* 0x000000f0842c723c */ /* 0x000fe2000008102c */
[----:B------:R-:W2:Y:S04]  /*d80f0*/  LDL R134, [R1+0x38] ;  /* 0x0000380001867983 */ /* 0x000ea80000100800 */
[----:B------:R-:W2:Y:S01]  /*d8100*/  LDL R135, [R1+0x3c] ;  /* 0x00003c0001877983 */ /* 0x000ea20000100800 */
[----:B------:R1:W-:Y:S02]  /*d8110*/  STL.64 [R1+0x7178], R250 ;  /* 0x007178fa01007387 */ /* 0x0003e40000100a00 */
[----:B------:R-:W-:Y:S01]  /*d8120*/  STL.64 [R1+0x7170], R248 ;  /* 0x007170f801007387 */ /* 0x000fe20000100a00 */
        /* <DEDUP_REMOVED lines=11> */
[----:B------:R-:W3:Y:S01]  /*d81e0*/  LDL R251, [R1+0x2c] ;  /* 0x00002c0001fb7983 */ /* 0x000ee20000100800 */
[----:B------:R-:W4:Y:S02]  /*d81f0*/  LDL.LU.64 R26, [R1+0x7448] ;  /* 0x00744800011a7983 */ /* 0x000f240000300a00 */
[----:B------:R-:W4:Y:S02]  /*d8200*/  LDL.LU.64 R24, [R1+0x7440] ;  /* 0x0074400001187983 */ /* 0x000f240000300a00 */
[----:B------:R1:W-:Y:S01]  /*d8210*/  STL.64 [R1+0x7438], R94 ;  /* 0x0074385e01007387 */ /* 0x0003e20000100a00 */
        /* <DEDUP_REMOVED lines=11> */
[----:B-1----:R-:W4:Y:S04]  /*d82d0*/  LDL R94, [R1+0x18] ;  /* 0x00001800015e7983 */ /* 0x002f280000100800 */
[----:B------:R-:W4:Y:S01]  /*d82e0*/  LDL R95, [R1+0x1c] ;  /* 0x00001c00015f7983 */ /* 0x000f220000100800 */
[----:B------:R-:W-:-:S02]  /*d82f0*/  IMAD.MOV.U32 R249, RZ, RZ, R162 ;  /* 0x000000fffff97224 */ /* 0x000fc400078e00a2 */
[----:B------:R-:W-:Y:S01]  /*d8300*/  IMAD.MOV.U32 R248, RZ, RZ, R163 ;  /* 0x000000fffff87224 */ /* 0x000fe200078e00a3 */
[C---:B------:R-:W-:Y:S01]  /*d8310*/  HMMA.1688.F32.TF32 R44, R12.reuse, R242, R44 ;  /* 0x000000f20c2c723c */ /* 0x040fe2000008102c */
[----:B------:R-:W-:Y:S04]  /*d8320*/  LDS R132, [R2+0x20400] ;  /* 0x0204000002847984 */ /* 0x000fe80000000800 */
[----:B------:R-:W-:Y:S03]  /*d8330*/  LDS R133, [R0+0x20400] ;  /* 0x0204000000857984 */ /* 0x000fe60000000800 */
[C---:B----4-:R-:W-:Y:S08]  /*d8340*/  HMMA.1688.F32.TF32 R24, R12.reuse, R94, R24 ;  /* 0x0000005e0c18723c */ /* 0x050ff00000081018 */
[----:B---3--:R-:W-:Y:S07]  /*d8350*/  HMMA.1688.F32.TF32 R104, R12, R250, R104 ;  /* 0x000000fa0c68723c */ /* 0x008fee0000081068 */
[----:B------:R-:W-:-:S02]  /*d8360*/  IMAD.MOV.U32 R251, RZ, RZ, R158 ;  /* 0x000000fffffb7224 */ /* 0x000fc400078e009e */
[----:B------:R-:W-:-:S06]  /*d8370*/  IMAD.MOV.U32 R250, RZ, RZ, R159 ;  /* 0x000000fffffa7224 */ /* 0x000fcc00078e009f */
        /* <DEDUP_REMOVED lines=18> */
[----:B-1----:R-:W-:-:S02]  /*d84a0*/  IMAD.MOV.U32 R247, RZ, RZ, R166 ;  /* 0x000000fffff77224 */ /* 0x002fc400078e00a6 */
[----:B------:R-:W-:Y:S01]  /*d84b0*/  IMAD.MOV.U32 R246, RZ, RZ, R167 ;  /* 0x000000fffff67224 */ /* 0x000fe200078e00a7 */
[----:B---3--:R-:W-:Y:S01]  /*d84c0*/  MOV R245, R138 ;  /* 0x0000008a00f57202 */ /* 0x008fe20000000f00 */
[----:B------:R-:W-:Y:S01]  /*d84d0*/  IMAD.MOV.U32 R244, RZ, RZ, R139 ;  /* 0x000000fffff47224 */ /* 0x000fe200078e008b */
        /* <DEDUP_REMOVED lines=96> */
[C---:B------:R-:W-:Y:S01]  /*d8ae0*/  HMMA.1688.F32.TF32 R28, R12.reuse, R134, R28 ;  /* 0x000000860c1c723c */ /* 0x040fe2000008101c */
[----:B------:R-:W-:Y:S04]  /*d8af0*/  LDS R134, [R2+0x22400] ;  /* 0x0224000002867984 */ /* 0x000fe80000000800 */
[----:B------:R-:W2:Y:S03]  /*d8b00*/  LDS R135, [R0+0x22400] ;  /* 0x0224000000877984 */ /* 0x000ea60000000800 */
[C---:B------:R-:W-:Y:S08]  /*d8b10*/  HMMA.1688.F32.TF32 R116, R12.reuse, R162, R116 ;  /* 0x000000a20c74723c */ /* 0x040ff00000081074 */
[C---:B------:R-:W-:Y:S01]  /*d8b20*/  HMMA.1688.F32.TF32 R76, R12.reuse, R206, R76 ;  /* 0x000000ce0c4c723c */ /* 0x040fe2000008104c */
        /* <DEDUP_REMOVED lines=18> */
[C---:B------:R-:W-:Y:S01]  /*d8c50*/  HMMA.1688.F32.TF32 R88, R12.reuse, R194, R88 ;  /* 0x000000c20c58723c */ /* 0x040fe20000081058 */
[----:B-1----:R-:W3:Y:S04]  /*d8c60*/  LDL R202, [R1+0x288] ;  /* 0x0002880001ca7983 */ /* 0x002ee80000100800 */
[----:B------:R-:W3:Y:S04]  /*d8c70*/  LDL R200, [R1+0x280] ;  /* 0x0002800001c87983 */ /* 0x000ee80000100800 */
[----:B------:R-:W3:Y:S04]  /*d8c80*/  LDL R201, [R1+0x284] ;  /* 0x0002840001c97983 */ /* 0x000ee80000100800 */
[----:B------:R-:W3:Y:S01]  /*d8c90*/  LDL R203, [R1+0x28c] ;  /* 0x00028c0001cb7983 */ /* 0x000ee20000100800 */
[----:B------:R1:W-:Y:S02]  /*d8ca0*/  STL.64 [R1+0x7218], R198 ;  /* 0x007218c601007387 */ /* 0x0003e40000100a00 */
[----:B------:R1:W-:Y:S02]  /*d8cb0*/  STL.64 [R1+0x7210], R196 ;  /* 0x007210c401007387 */ /* 0x0003e40000100a00 */
[----:B------:R-:W3:Y:S01]  /*d8cc0*/  LDL R128, [R1+0x240] ;  /* 0x0002400001807983 */ /* 0x000ee20000100800 */
[----:B------:R-:W3:Y:S01]  /*d8cd0*/  LDL R129, [R1+0x244] ;  /* 0x0002440001817983 */ /* 0x000ee20000100800 */
[----:B------:R-:W-:Y:S01]  /*d8ce0*/  HMMA.1688.F32.TF32 R236, R12, R190, R236 ;  /* 0x000000be0cec723c */ /* 0x000fe200000810ec */
[----:B------:R-:W-:Y:S04]  /*d8cf0*/  LDS R12, [R2+0x24400] ;  /* 0x02440000020c7984 */ /* 0x000fe80000000800 */
[----:B------:R-:W-:Y:S01]  /*d8d00*/  LDS R14, [R2+0x26400] ;  /* 0x02640000020e7984 */ /* 0x000fe20000000800 */
        /* <DEDUP_REMOVED lines=77> */
[C---:B------:R-:W-:Y:S01]  /*d91e0*/  HMMA.1688.F32.TF32 R28, R12.reuse, R158, R28 ;  /* 0x0000009e0c1c723c */ /* 0x040fe2000008101c */
[----:B------:R-:W-:Y:S04]  /*d91f0*/  LDS R132, [R2+0x28400] ;  /* 0x0284000002847984 */ /* 0x000fe80000000800 */
[----:B------:R-:W-:Y:S03]  /*d9200*/  LDS R133, [R0+0x28400] ;  /* 0x0284000000857984 */ /* 0x000fe60000000800 */
[C---:B---3--:R-:W-:Y:S01]  /*d9210*/  HMMA.1688.F32.TF32 R92, R12.reuse, R26, R92 ;  /* 0x0000001a0c5c723c */ /* 0x048fe2000008105c */
[----:B------:R-:W3:Y:S01]  /*d9220*/  LDL.LU.64 R26, [R1+0x73f8] ;  /* 0x0073f800011a7983 */ /* 0x000ee20000300a00 */
[----:B------:R-:W3:Y:S06]  /*d9230*/  LDL.LU.64 R24, [R1+0x73f0] ;  /* 0x0073f00001187983 */ /* 0x000eec0000300a00 */
[C---:B---3--:R-:W-:Y:S01]  /*d9240*/  HMMA.1688.F32.TF32 R24, R12.reuse, R162, R24 ;  /* 0x000000a20c18723c */ /* 0x048fe20000081018 */
[----:B------:R-:W3:Y:S07]  /*d9250*/  LDL.LU.64 R162, [R1+0x73e8] ;  /* 0x0073e80001a27983 */ /* 0x000eee0000300a00 */
[C---:B--2---:R-:W-:Y:S01]  /*d9260*/  HMMA.1688.F32.TF32 R116, R12.reuse, R134, R116 ;  /* 0x000000860c74723c */ /* 0x044fe20000081074 */
[----:B------:R-:W-:Y:S04]  /*d9270*/  LDS R134, [R2+0x2a400] ;  /* 0x02a4000002867984 */ /* 0x000fe80000000800 */
[----:B------:R-:W1:Y:S03]  /*d9280*/  LDS R135, [R0+0x2a400] ;  /* 0x02a4000000877984 */ /* 0x000e660000000800 */
[C---:B---3--:R-:W-:Y:S01]  /*d9290*/  HMMA.1688.F32.TF32 R104, R12.reuse, R162, R104 ;  /* 0x000000a20c68723c */ /* 0x048fe20000081068 */
[----:B------:R-:W2:Y:S01]  /*d92a0*/  LDL.LU.64 R162, [R1+0x73e0] ;  /* 0x0073e00001a27983 */ /* 0x000ea20000300a00 */
[----:B------:R-:W3:Y:S02]  /*d92b0*/  LDL.LU.64 R160, [R1+0x73d8] ;  /* 0x0073d80001a07983 */ /* 0x000ee40000300a00 */
[----:B------:R-:W4:Y:S02]  /*d92c0*/  LDL.LU.64 R158, [R1+0x73d0] ;  /* 0x0073d000019e7983 */ /* 0x000f240000300a00 */
[----:B------:R-:W2:Y:S01]  /*d92d0*/  LDL.LU.64 R156, [R1+0x73c8] ;  /* 0x0073c800019c7983 */ /* 0x000ea20000300a00 */
[----:B------:R-:W1:Y:S04]  /*d92e0*/  LDL R168, [R1+0x400] ;  /* 0x0004000001a87983 */ /* 0x000e680000100800 */
[----:B------:R-:W1:Y:S04]  /*d92f0*/  LDL R169, [R1+0x404] ;  /* 0x0004040001a97983 */ /* 0x000e680000100800 */
        /* <DEDUP_REMOVED lines=99> */
[----:B------:R-:W4:Y:S07]  /*d9930*/  LDL.LU.64 R178, [R1+0x7350] ;  /* 0x0073500001b27983 */ /* 0x000f2e0000300a00 */
[C---:B------:R-:W-:Y:S01]  /*d9940*/  HMMA.1688.F32.TF32 R52, R12.reuse, R174, R52 ;  /* 0x000000ae0c34723c */ /* 0x040fe20000081034 */
[----:B------:R-:W4:Y:S02]  /*d9950*/  LDL.LU.64 R176, [R1+0x7348] ;  /* 0x0073480001b07983 */ /* 0x000f240000300a00 */
[----:B------:R-:W4:Y:S05]  /*d9960*/  LDL.LU.64 R174, [R1+0x7340] ;  /* 0x0073400001ae7983 */ /* 0x000f2a0000300a00 */
[----:B------:R-:W-:Y:S08]  /*d9970*/  HMMA.1688.F32.TF32 R56, R12, R170, R56 ;  /* 0x000000aa0c38723c */ /* 0x000ff00000081038 */
[C---:B-1----:R-:W-:Y:S08]  /*d9980*/  HMMA.1688.F32.TF32 R92, R132.reuse, R168, R92 ;  /* 0x000000a8845c723c */ /* 0x042ff0000008105c */
[----:B--2---:R-:W-:Y:S01]  /*d9990*/  HMMA.1688.F32.TF32 R20, R132, R172, R20 ;  /* 0x000000ac8414723c */ /* 0x004fe20000081014 */
[----:B------:R-:W2:Y:S01]  /*d99a0*/  LDL.LU.64 R172, [R1+0x7338] ;  /* 0x0073380001ac7983 */ /* 0x000ea20000300a00 */
[----:B------:R-:W2:Y:S02]  /*d99b0*/  LDL.LU.64 R170, [R1+0x7330] ;  /* 0x0073300001aa7983 */ /* 0x000ea40000300a00 */
[----:B------:R-:W2:Y:S11]  /*d99c0*/  LDL.LU.64 R168, [R1+0x7328] ;  /* 0x0073280001a87983 */ /* 0x000eb60000300a00 */
[----:B------:R-:W-:Y:S01]  /*d99d0*/  STL.64 [R1+0x7310], R94 ;  /* 0x0073105e01007387 */ /* 0x000fe20000100a00 */
[----:B------:R1:W-:Y:S03]  /*d99e0*/  STL.64 [R1+0x7308], R92 ;  /* 0x0073085c01007387 */ /* 0x0003e60000100a00 */
[----:B-1----:R-:W2:Y:S04]  /*d99f0*/  LDL R92, [R1+0x410] ;  /* 0x00041000015c7983 */ /* 0x002ea80000100800 */
[----:B------:R-:W2:Y:S01]  /*d9a00*/  LDL R93, [R1+0x414] ;  /* 0x00041400015d7983 */ /* 0x000ea20000100800 */
[----:B------:R-:W-:Y:S01]  /*d9a10*/  HMMA.1688.F32.TF32 R60, R12, R166, R60 ;  /* 0x000000a60c3c723c */ /* 0x000fe2000008103c */
[----:B------:R-:W-:Y:S04]  /*d9a20*/  LDS R12, [R2+0x2c400] ;  /* 0x02c40000020c7984 */ /* 0x000fe80000000800 */
[----:B------:R-:W-:Y:S01]  /*d9a30*/  LDS R14, [R2+0x2e400] ;  /* 0x02e40000020e7984 */ /* 0x000fe20000000800 */
[----:B------:R-:W-:Y:S04]  /*d9a40*/  LDS R13, [R0+0x2c400] ;  /* 0x02c40000000d7984 */ /* 0x000fe80000000800 */
[----:B------:R-:W1:Y:S01]  /*d9a50*/  LDS R15, [R0+0x2e400] ;  /* 0x02e40000000f7984 */ /* 0x000e620000000800 */
[C---:B---3--:R-:W-:Y:S08]  /*d9a60*/  HMMA.1688.F32.TF32 R116, R132.reuse, R164, R116 ;  /* 0x000000a48474723c */ /* 0x048ff00000081074 */
[C---:B--2---:R-:W-:Y:S11]  /*d9a70*/  HMMA.1688.F32.TF32 R24, R132.reuse, R92, R24 ;  /* 0x0000005c8418723c */ /* 0x044ff60000081018 */
[----:B------:R-:W-:Y:S11]  /*d9a80*/  @!UPT UIADD3 URZ, URZ, URZ, URZ ;  /* 0x0000003f3f3ff290 */ /* 0x000ff6000fffe03f */
[----:B------:R-:W-:Y:S01]  /*d9a90*/  @!UPT UIADD3 URZ, URZ, URZ, URZ ;  /* 0x0000003f3f3ff290 */ /* 0x000fe2000fffe03f */
[----:B------:R2:W-:Y:S01]  /*d9aa0*/  STL.64 [R1+0x7300], R26 ;  /* 0x0073001a01007387 */ /* 0x0005e20000100a00 */
[----:B------:R-:W-:Y:S02]  /*d9ab0*/  STL.64 [R1+0x72f8], R24 ;  /* 0x0072f81801007387 */ /* 0x000fe40000100a00 */
[----:B------:R3:W-:Y:S02]  /*d9ac0*/  STL.64 [R1+0x72f0], R190 ;  /* 0x0072f0be01007387 */ /* 0x0007e40000100a00 */
[----:B------:R-:W1:Y:S01]  /*d9ad0*/  LDL R94, [R1+0x3f8] ;  /* 0x0003f800015e7983 */ /* 0x000e620000100800 */
[----:B------:R-:W1:Y:S04]  /*d9ae0*/  LDL R95, [R1+0x3fc] ;  /* 0x0003fc00015f7983 */ /* 0x000e680000100800 */
[----:B--2---:R-:W2:Y:S04]  /*d9af0*/  LDL R26, [R1+0x408] ;  /* 0x00040800011a7983 */ /* 0x004ea80000100800 */
[----:B---3--:R-:W3:Y:S04]  /*d9b00*/  LDL R190, [R1+0x418] ;  /* 0x0004180001be7983 */ /* 0x008ee80000100800 */
[----:B------:R-:W3:Y:S04]  /*d9b10*/  LDL R191, [R1+0x41c] ;  /* 0x00041c0001bf7983 */ /* 0x000ee80000100800 */
        /* <DEDUP_REMOVED lines=31> */
[----:B--2---:R-:W-:Y:S01]  /*d9d10*/  HMMA.1688.F32.TF32 R64, R132, R164, R64 ;  /* 0x000000a48440723c */ /* 0x004fe20000081040 */
[----:B------:R-:W2:Y:S01]  /*d9d20*/  LDL R134, [R1+0x3e8] ;  /* 0x0003e80001867983 */ /* 0x000ea20000100800 */
[----:B------:R-:W4:Y:S02]  /*d9d30*/  LDL.LU.64 R94, [R1+0x7310] ;  /* 0x00731000015e7983 */ /* 0x000f240000300a00 */
[----:B------:R-:W4:Y:S04]  /*d9d40*/  LDL.LU.64 R92, [R1+0x7308] ;  /* 0x00730800015c7983 */ /* 0x000f280000300a00 */
[----:B------:R-:W-:Y:S01]  /*d9d50*/  HMMA.1688.F32.TF32 R28, R12, R194, R28 ;  /* 0x000000c20c1c723c */ /* 0x000fe2000008101c */
        /* <DEDUP_REMOVED lines=19> */
[----:B------:R-:W-:Y:S01]  /*d9e90*/  IMAD.MOV.U32 R201, RZ, RZ, R179 ;  /* 0x000000ffffc97224 */ /* 0x000fe200078e00b3 */
[----:B------:R-:W-:Y:S04]  /*d9ea0*/  LDS R132, [R2+0x30400] ;  /* 0x0304000002847984 */ /* 0x000fe80000000800 */
[----:B------:R-:W-:Y:S01]  /*d9eb0*/  LDS R133, [R0+0x30400] ;  /* 0x0304000000857984 */ /* 0x000fe20000000800 */
[C---:B----4-:R-:W-:Y:S03]  /*d9ec0*/  HMMA.1688.F32.TF32 R92, R12.reuse, R26, R92 ;  /* 0x0000001a0c5c723c */ /* 0x050fe6000008105c */
[----:B------:R-:W3:Y:S01]  /*d9ed0*/  LDL.LU.64 R26, [R1+0x7300] ;  /* 0x00730000011a7983 */ /* 0x000ee20000300a00 */
[----:B------:R-:W3:Y:S04]  /*d9ee0*/  LDL.LU.64 R24, [R1+0x72f8] ;  /* 0x0072f80001187983 */ /* 0x000ee80000300a00 */
[C---:B---3--:R-:W-:Y:S01]  /*d9ef0*/  HMMA.1688.F32.TF32 R24, R12.reuse, R190, R24 ;  /* 0x000000be0c18723c */ /* 0x048fe20000081018 */
[----:B------:R-:W3:Y:S07]  /*d9f00*/  LDL.LU.64 R190, [R1+0x72f0] ;  /* 0x0072f00001be7983 */ /* 0x000eee0000300a00 */
[----:B---3--:R-:W-:Y:S01]  /*d9f10*/  HMMA.1688.F32.TF32 R104, R12, R190, R104 ;  /* 0x000000be0c68723c */ /* 0x008fe20000081068 */
[----:B------:R-:W3:Y:S01]  /*d9f20*/  LDL.LU.64 R190, [R1+0x72e8] ;  /* 0x0072e80001be7983 */ /* 0x000ee20000300a00 */
[----:B------:R-:W4:Y:S02]  /*d9f30*/  LDL.LU.64 R188, [R1+0x72e0] ;  /* 0x0072e00001bc7983 */ /* 0x000f240000300a00 */
[----:B------:R-:W2:Y:S02]  /*d9f40*/  LDL.LU.64 R194, [R1+0x72d8] ;  /* 0x0072d80001c27983 */ /* 0x000ea40000300a00 */
[----:B------:R-:W2:Y:S01]  /*d9f50*/  LDL.LU.64 R192, [R1+0x72d0] ;  /* 0x0072d00001c07983 */ /* 0x000ea20000300a00 */
        /* <DEDUP_REMOVED lines=19> */
[----:B------:R-:W3:Y:S01]  /*da090*/  LDL.LU R179, [R1+0x7280] ;  /* 0x0072800001b37983 */ /* 0x000ee20000300800 */
[----:B--2---:R-:W-:Y:S01]  /*da0a0*/  STL.64 [R1+0x7000], R186 ;  /* 0x007000ba01007387 */ /* 0x004fe20000100a00 */
[----:B------:R1:W-:Y:S02]  /*da0b0*/  STL.64 [R1+0x6ff8], R184 ;  /* 0x006ff8b801007387 */ /* 0x0003e40000100a00 */
[----:B-1----:R-:W-:-:S02]  /*da0c0*/  IMAD.MOV.U32 R184, RZ, RZ, R174 ;  /* 0x000000ffffb87224 */ /* 0x002fc400078e00ae */
[----:B------:R-:W-:Y:S01]  /*da0d0*/  IMAD.MOV.U32 R185, RZ, RZ, R175 ;  /* 0x000000ffffb97224 */ /* 0x000fe200078e00af */
[----:B------:R-:W2:Y:S01]  /*da0e0*/  LDL.LU R174, [R1+0x727c] ;  /* 0x00727c0001ae7983 */ /* 0x000ea20000300800 */
[----:B------:R-:W2:Y:S02]  /*da0f0*/  LDL.LU R175, [R1+0x7278] ;  /* 0x0072780001af7983 */ /* 0x000ea40000300800 */
[----:B---3--:R-:W-:Y:S02]  /*da100*/  STL.64 [R1+0x7010], R182 ;  /* 0x007010b601007387 */ /* 0x008fe40000100a00 */
[----:B------:R1:W-:Y:S02]  /*da110*/  STL.64 [R1+0x7008], R180 ;  /* 0x007008b401007387 */ /* 0x0003e40000100a00 */
[----:B-1----:R-:W-:Y:S01]  /*da120*/  IMAD.MOV.U32 R180, RZ, RZ, R170 ;  /* 0x000000ffffb47224 */ /* 0x002fe200078e00aa */
[----:B------:R-:W-:Y:S01]  /*da130*/  MOV R181, R171 ;  /* 0x000000ab00b57202 */ /* 0x000fe20000000f00 */
[----:B------:R-:W3:Y:S01]  /*da140*/  LDL.LU R170, [R1+0x7274] ;  /* 0x0072740001aa7983 */ /* 0x000ee20000300800 */
[----:B------:R-:W3:Y:S02]  /*da150*/  LDL.LU R171, [R1+0x7270] ;  /* 0x0072700001ab7983 */ /* 0x000ee40000300800 */
[----:B------:R-:W-:Y:S02]  /*da160*/  STL.64 [R1+0x7020], R178 ;  /* 0x007020b201007387 */ /* 0x000fe40000100a00 */
[----:B------:R1:W-:Y:S02]  /*da170*/  STL.64 [R1+0x7018], R176 ;  /* 0x007018b001007387 */ /* 0x0003e40000100a00 */
[----:B-1----:R-:W-:-:S02]  /*da180*/  IMAD.MOV.U32 R176, RZ, RZ, R166 ;  /* 0x000000ffffb07224 */ /* 0x002fc400078e00a6 */
[----:B------:R-:W-:Y:S01]  /*da190*/  IMAD.MOV.U32 R177, RZ, RZ, R167 ;  /* 0x000000ffffb17224 */ /* 0x000fe200078e00a7 */
[----:B------:R-:W4:Y:S01]  /*da1a0*/  LDL.LU R166, [R1+0x726c] ;  /* 0x00726c0001a67983 */ /* 0x000f220000300800 */
[----:B------:R-:W4:Y:S03]  /*da1b0*/  LDL.LU R167, [R1+0x7268] ;  /* 0x0072680001a77983 */ /* 0x000f260000300800 */
[----:B--2---:R-:W-:Y:S01]  /*da1c0*/  STL.64 [R1+0x7030], R174 ;  /* 0x007030ae01007387 */ /* 0x004fe20000100a00 */
[----:B------:R1:W-:Y:S02]  /*da1d0*/  STL.64 [R1+0x7028], R172 ;  /* 0x007028ac01007387 */ /* 0x0003e40000100a00 */
[----:B-1----:R-:W-:Y:S02]  /*da1e0*/  IMAD.MOV.U32 R172, RZ, RZ, R162 ;  /* 0x000000ffffac7224 */ /* 0x002fe400078e00a2 */
[----:B------:R-:W-:Y:S01]  /*da1f0*/  IMAD.MOV.U32 R173, RZ, RZ, R163 ;  /* 0x000000ffffad7224 */ /* 0x000fe200078e00a3 */
[----:B------:R-:W2:Y:S01]  /*da200*/  LDL.LU R162, [R1+0x7264] ;  /* 0x0072640001a27983 */ /* 0x000ea20000300800 */
[----:B------:R-:W2:Y:S02]  /*da210*/  LDL.LU R163, [R1+0x7260] ;  /* 0x0072600001a37983 */ /* 0x000ea40000300800 */
[----:B---3--:R-:W-:Y:S02]  /*da220*/  STL.64 [R1+0x7040], R170 ;  /* 0x007040aa01007387 */ /* 0x008fe40000100a00 */
[----:B------:R1:W-:Y:S02]  /*da230*/  STL.64 [R1+0x7038], R168 ;  /* 0x007038a801007387 */ /* 0x0003e40000100a00 */
[----:B-1----:R-:W-:Y:S01]  /*da240*/  MOV R168, R158 ;  /* 0x0000009e00a87202 */ /* 0x002fe20000000f00 */
[----:B------:R-:W-:Y:S01]  /*da250*/  IMAD.MOV.U32 R169, RZ, RZ, R159 ;  /* 0x000000ffffa97224 */ /* 0x000fe200078e009f */
[----:B------:R-:W3:Y:S01]  /*da260*/  LDL.LU R158, [R1+0x725c] ;  /* 0x00725c00019e7983 */ /* 0x000ee20000300800 */
[----:B------:R-:W3:Y:S02]  /*da270*/  LDL.LU R159, [R1+0x7258] ;  /* 0x00725800019f7983 */ /* 0x000ee40000300800 */
[----:B----4-:R-:W-:Y:S02]  /*da280*/  STL.64 [R1+0x7050], R166 ;  /* 0x007050a601007387 */ /* 0x010fe40000100a00 */
        /* <DEDUP_REMOVED lines=8> */
[----:B------:R-:W2:Y:S01]  /*da310*/  LDL.LU R151, [R1+0x724c] ;  /* 0x00724c0001977983 */ /* 0x000ea20000300800 */
[----:B------:R-:W-:-:S02]  /*da320*/  MOV R161, R154 ;  /* 0x0000009a00a17202 */ /* 0x000fc40000000f00 */
[----:B------:R-:W2:Y:S02]  /*da330*/  LDL.LU R154, [R1+0x7248] ;  /* 0x00724800019a7983 */ /* 0x000ea40000300800 */
[----:B---3--:R-:W-:Y:S01]  /*da340*/  STL.64 [R1+0x7070], R158 ;  /* 0x0070709e01007387 */ /* 0x008fe20000100a00 */
[----:B------:R1:W-:Y:S02]  /*da350*/  STL.64 [R1+0x7068], R156 ;  /* 0x0070689c01007387 */ /* 0x0003e40000100a00 */
[----:B-1----:R-:W-:Y:S02]  /*da360*/  IMAD.MOV.U32 R156, RZ, RZ, R155 ;  /* 0x000000ffff9c7224 */ /* 0x002fe400078e009b */
[----:B------:R-:W3:Y:S01]  /*da370*/  LDL.LU R155, [R1+0x7244] ;  /* 0x00724400019b7983 */ /* 0x000ee20000300800 */
[----:B------:R-:W-:Y:S02]  /*da380*/  IMAD.MOV.U32 R157, RZ, RZ, R142 ;  /* 0x000000ffff9d7224 */ /* 0x000fe400078e008e */
[----:B------:R-:W3:Y:S02]  /*da390*/  LDL.LU R142, [R1+0x7240] ;  /* 0x00724000018e7983 */ /* 0x000ee40000300800 */
[----:B----4-:R-:W-:-:S02]  /*da3a0*/  IMAD.MOV.U32 R244, RZ, RZ, R150 ;  /* 0x000000fffff47224 */ /* 0x010fc400078e0096 */
[----:B------:R-:W4:Y:S01]  /*da3b0*/  LDL.LU R150, [R1+0x723c] ;  /* 0x00723c0001967983 */ /* 0x000f220000300800 */
[----:B--2---:R-:W-:-:S03]  /*da3c0*/  IMAD.MOV.U32 R245, RZ, RZ, R151 ;  /* 0x000000fffff57224 */ /* 0x004fc600078e0097 */
[----:B------:R-:W4:Y:S01]  /*da3d0*/  LDL.LU R151, [R1+0x7238] ;  /* 0x0072380001977983 */ /* 0x000f220000300800 */
[----:B------:R-:W2:Y:S02]  /*da3e0*/  LDL R196, [R1+0x1160] ;  /* 0x0011600001c47983 */ /* 0x000ea40000100800 */
[----:B------:R-:W2:Y:S02]  /*da3f0*/  LDL R197, [R1+0x1164] ;  /* 0x0011640001c57983 */ /* 0x000ea40000100800 */
[----:B------:R-:W-:Y:S01]  /*da400*/  IMAD.MOV.U32 R249, RZ, RZ, R143 ;  /* 0x000000fffff97224 */ /* 0x000fe200078e008f */
[----:B---3--:R-:W-:Y:S01]  /*da410*/  STL.64 [R1+0x7080], R154 ;  /* 0x0070809a01007387 */ /* 0x008fe20000100a00 */
[----:B------:R1:W-:Y:S02]  /*da420*/  STL.64 [R1+0x7078], R152 ;  /* 0x0070789801007387 */ /* 0x0003e40000100a00 */
[----:B------:R-:W-:Y:S01]  /*da430*/  IMAD.MOV.U32 R248, RZ, RZ, R142 ;  /* 0x000000fffff87224 */ /* 0x000fe200078e008e */
[----:B-1----:R-:W-:Y:S01]  /*da440*/  MOV R152, R146 ;  /* 0x0000009200987202 */ /* 0x002fe20000000f00 */
[----:B------:R-:W-:Y:S01]  /*da450*/  IMAD.MOV.U32 R153, RZ, RZ, R147 ;  /* 0x000000ffff997224 */ /* 0x000fe200078e0093 */
[----:B------:R-:W3:Y:S01]  /*da460*/  LDL.LU R146, [R1+0x7234] ;  /* 0x0072340001927983 */ /* 0x000ee20000300800 */
[----:B------:R-:W3:Y:S02]  /*da470*/  LDL.LU R147, [R1+0x7230] ;  /* 0x0072300001937983 */ /* 0x000ee40000300800 */
[----:B------:R-:W3:Y:S02]  /*da480*/  LDL.LU R142, [R1+0x722c] ;  /* 0x00722c00018e7983 */ /* 0x000ee40000300800 */
[----:B------:R-:W3:Y:S02]  /*da490*/  LDL.LU R143, [R1+0x7228] ;  /* 0x00722800018f7983 */ /* 0x000ee40000300800 */
[----:B------:R-:W-:-:S07]  /*da4a0*/  IMAD.MOV.U32 R135, RZ, RZ, R3 ;  /* 0x000000ffff877224 */ /* 0x000fce00078e0003 */
[----:B------:R-:W-:Y:S01]  /*da4b0*/  HMMA.1688.F32.TF32 R116, R12, R134, R116 ;  /* 0x000000860c74723c */ /* 0x000fe20000081074 */
[----:B------:R-:W-:Y:S04]  /*da4c0*/  LDS R134, [R2+0x32400] ;  /* 0x0324000002867984 */ /* 0x000fe80000000800 */
[----:B------:R-:W2:Y:S04]  /*da4d0*/  LDS R135, [R0+0x32400] ;  /* 0x0324000000877984 */ /* 0x000ea80000000800 */
[----:B----4-:R-:W-:Y:S01]  /*da4e0*/  STL.64 [R1+0x7090], R150 ;  /* 0x0070909601007387 */ /* 0x010fe20000100a00 */
[----:B------:R1:W-:Y:S02]  /*da4f0*/  STL.64 [R1+0x7088], R148 ;  /* 0x0070889401007387 */ /* 0x0003e40000100a00 */
[----:B-1----:R-:W-:Y:S01]  /*da500*/  IMAD.MOV.U32 R148, RZ, RZ, R138 ;  /* 0x000000ffff947224 */ /* 0x002fe200078e008a */
[----:B------:R-:W-:Y:S01]  /*da510*/  MOV R149, R139 ;  /* 0x0000008b00957202 */ /* 0x000fe20000000f00 */
[----:B------:R-:W4:Y:S01]  /*da520*/  LDL.LU R138, [R1+0x7224] ;  /* 0x00722400018a7983 */ /* 0x000f220000300800 */
[----:B------:R-:W4:Y:S01]  /*da530*/  LDL.LU R139, [R1+0x7220] ;  /* 0x00722000018b7983 */ /* 0x000f220000300800 */
[C---:B--2---:R-:W-:Y:S08]  /*da540*/  HMMA.1688.F32.TF32 R20, R132.reuse, R196, R20 ;  /* 0x000000c48414723c */ /* 0x044ff00000081014 */
[C---:B------:R-:W-:Y:S08]  /*da550*/  HMMA.1688.F32.TF32 R92, R132.reuse, R244, R92 ;  /* 0x000000f4845c723c */ /* 0x040ff0000008105c */
[----:B------:R-:W-:Y:S08]  /*da560*/  HMMA.1688.F32.TF32 R24, R132, R248, R24 ;  /* 0x000000f88418723c */ /* 0x000ff00000081018 */
[C---:B------:R-:W-:Y:S01]  /*da570*/  HMMA.1688.F32.TF32 R128, R12.reuse, R198, R128 ;  /* 0x000000c60c80723c */ /* 0x040fe20000081080 */
[----:B---3--:R-:W-:Y:S01]  /*da580*/  STL.64 [R1+0x70a0], R146 ;  /* 0x0070a09201007387 */ /* 0x008fe20000100a00 */
[----:B------:R1:W-:Y:S06]  /*da590*/  STL.64 [R1+0x7098], R144 ;  /* 0x0070989001007387 */ /* 0x0003ec0000100a00 */
[C---:B------:R-:W-:Y:S01]  /*da5a0*/  HMMA.1688.F32.TF32 R36, R12.reuse, R246, R36 ;  /* 0x000000f60c24723c */ /* 0x040fe20000081024 */
[----:B-1----:R-:W2:Y:S04]  /*da5b0*/  LDL R144, [R1+0x11e0] ;  /* 0x0011e00001907983 */ /* 0x002ea80000100800 */
[----:B------:R-:W2:Y:S01]  /*da5c0*/  LDL R145, [R1+0x11e4] ;  /* 0x0011e40001917983 */ /* 0x000ea20000100800 */
[----:B------:R-:W-:Y:S02]  /*da5d0*/  STL.64 [R1+0x70b0], R142 ;  /* 0x0070b08e01007387 */ /* 0x000fe40000100a00 */
[----:B------:R1:W-:Y:S02]  /*da5e0*/  STL.64 [R1+0x70a8], R140 ;  /* 0x0070a88c01007387 */ /* 0x0003e40000100a00 */
[----:B-1----:R-:W3:Y:S04]  /*da5f0*/  LDL R140, [R1+0x11c0] ;  /* 0x0011c000018c7983 */ /* 0x002ee80000100800 */
[----:B------:R-:W3:Y:S01]  /*da600*/  LDL R141, [R1+0x11c4] ;  /* 0x0011c400018d7983 */ /* 0x000ee20000100800 */
[C---:B------:R-:W-:Y:S03]  /*da610*/  HMMA.1688.F32.TF32 R40, R12.reuse, R250, R40 ;  /* 0x000000fa0c28723c */ /* 0x040fe60000081028 */
[----:B----4-:R-:W-:Y:S01]  /*da620*/  STL.64 [R1+0x70c0], R138 ;  /* 0x0070c08a01007387 */ /* 0x010fe20000100a00 */
[----:B------:R1:W-:Y:S03]  /*da630*/  STL.64 [R1+0x70b8], R136 ;  /* 0x0070b88801007387 */ /* 0x0003e60000100a00 */
[----:B-1----:R-:W4:Y:S04]  /*da640*/  LDL R136, [R1+0x11d0] ;  /* 0x0011d00001887983 */ /* 0x002f280000100800 */
[----:B------:R-:W4:Y:S01]  /*da650*/  LDL R137, [R1+0x11d4] ;  /* 0x0011d40001897983 */ /* 0x000f220000100800 */
[----:B------:R-:W2:Y:S02]  /*da660*/  LDL.LU.64 R198, [R1+0x7218] ;  /* 0x0072180001c67983 */ /* 0x000ea40000300a00 */
[----:B------:R-:W2:Y:S02]  /*da670*/  LDL.LU.64 R196, [R1+0x7210] ;  /* 0x0072100001c47983 */ /* 0x000ea40000300a00 */
[----:B------:R1:W-:Y:S01]  /*da680*/  STL.64 [R1+0x1830], R20 ;  /* 0x0018301401007387 */ /* 0x0003e20000100a00 */
[----:B------:R-:W-:Y:S04]  /*da690*/  STL.64 [R1+0x1838], R22 ;  /* 0x0018381601007387 */ /* 0x000fe80000100a00 */
[----:B-1----:R-:W2:Y:S04]  /*da6a0*/  LDL R20, [R1+0x11b0] ;  /* 0x0011b00001147983 */ /* 0x002ea80000100800 */
[----:B------:R-:W2:Y:S01]  /*da6b0*/  LDL R21, [R1+0x11b4] ;  /* 0x0011b40001157983 */ /* 0x000ea20000100800 */
[----:B------:R-:W4:Y:S02]  /*da6c0*/  LDL.LU.64 R246, [R1+0x7208] ;  /* 0x0072080001f67983 */ /* 0x000f240000300a00 */
[----:B------:R-:W4:Y:S02]  /*da6d0*/  LDL.LU.64 R244, [R1+0x7200] ;  /* 0x0072000001f47983 */ /* 0x000f240000300a00 */
[----:B------:R1:W-:Y:S01]  /*da6e0*/  STL.64 [R1+0x1820], R92 ;  /* 0x0018205c01007387 */ /* 0x0003e20000100a00 */
[----:B------:R-:W-:Y:S04]  /*da6f0*/  STL.64 [R1+0x1828], R94 ;  /* 0x0018285e01007387 */ /* 0x000fe80000100a00 */
[----:B-1----:R-:W4:Y:S04]  /*da700*/  LDL R92, [R1+0x11a0] ;  /* 0x0011a000015c7983 */ /* 0x002f280000100800 */
[----:B------:R-:W4:Y:S01]  /*da710*/  LDL R93, [R1+0x11a4] ;  /* 0x0011a400015d7983 */ /* 0x000f220000100800 */
[----:B------:R-:W4:Y:S02]  /*da720*/  LDL.LU.64 R250, [R1+0x71f8] ;  /* 0x0071f80001fa7983 */ /* 0x000f240000300a00 */
[----:B------:R-:W4:Y:S02]  /*da730*/  LDL.LU.64 R248, [R1+0x71f0] ;  /* 0x0071f00001f87983 */ /* 0x000f240000300a00 */
[----:B------:R1:W-:Y:S01]  /*da740*/  STL.64 [R1+0x1810], R24 ;  /* 0x0018101801007387 */ /* 0x0003e20000100a00 */
[----:B------:R2:W-:Y:S04]  /*da750*/  STL.64 [R1+0x1818], R26 ;  /* 0x0018181a01007387 */ /* 0x0005e80000100a00 */
[----:B-1----:R-:W4:Y:S04]  /*da760*/  LDL R24, [R1+0x1180] ;  /* 0x0011800001187983 */ /* 0x002f280000100800 */
[----:B------:R-:W4:Y:S01]  /*da770*/  LDL R25, [R1+0x1184] ;  /* 0x0011840001197983 */ /* 0x000f220000100800 */
[C---:B------:R-:W-:Y:S08]  /*da780*/  HMMA.1688.F32.TF32 R4, R12.reuse, R202, R4 ;  /* 0x000000ca0c04723c */ /* 0x040ff00000081004 */
[C---:B------:R-:W-:Y:S08]  /*da790*/  HMMA.1688.F32.TF32 R8, R12.reuse, R206, R8 ;  /* 0x000000ce0c08723c */ /* 0x040ff00000081008 */
[C---:B------:R-:W-:Y:S08]  /*da7a0*/  HMMA.1688.F32.TF32 R16, R12.reuse, R210, R16 ;  /* 0x000000d20c10723c */ /* 0x040ff00000081010 */
[----:B------:R-:W-:Y:S08]  /*da7b0*/  HMMA.1688.F32.TF32 R96, R12, R214, R96 ;  /* 0x000000d60c60723c */ /* 0x000ff00000081060 */
        /* <DEDUP_REMOVED lines=17> */
[C---:B--2---:R-:W-:Y:S08]  /*da8d0*/  HMMA.1688.F32.TF32 R20, R132.reuse, R20, R116 ;  /* 0x000000148414723c */ /* 0x044ff00000081074 */
[C---:B----4-:R-:W-:Y:S08]  /*da8e0*/  HMMA.1688.F32.TF32 R24, R132.reuse, R24, R104 ;  /* 0x000000188418723c */ /* 0x050ff00000081068 */
[C---:B------:R-:W-:Y:S11]  /*da8f0*/  HMMA.1688.F32.TF32 R28, R132.reuse, R92, R28 ;  /* 0x0000005c841c723c */ /* 0x040ff6000008101c */
[----:B------:R-:W-:Y:S04]  /*da900*/  @!UPT UIADD3 URZ, URZ, URZ, URZ ;  /* 0x0000003f3f3ff290 */ /* 0x000fe8000fffe03f */
[----:B------:R-:W-:Y:S01]  /*da910*/  STL.64 [R1+0x1800], R24 ;  /* 0x0018001801007387 */ /* 0x000fe20000100a00 */
[----:B------:R1:W-:Y:S02]  /*da920*/  STL.64 [R1+0x1808], R26 ;  /* 0x0018081a01007387 */ /* 0x0003e40000100a00 */
[C---:B-1----:R-:W-:Y:S05]  /*da930*/  HMMA.1688.F32.TF32 R24, R132.reuse, R136, R128 ;  /* 0x000000888418723c */ /* 0x042fea0000081080 */
[----:B------:R-:W-:Y:S01]  /*da940*/  STL.64 [R1+0x17f0], R28 ;  /* 0x0017f01c01007387 */ /* 0x000fe20000100a00 */
[----:B------:R-:W-:Y:S02]  /*da950*/  STL.64 [R1+0x17f8], R30 ;  /* 0x0017f81e01007387 */ /* 0x000fe40000100a00 */
[----:B------:R-:W-:Y:S02]  /*da960*/  STL.64 [R1+0x17e0], R20 ;  /* 0x0017e01401007387 */ /* 0x000fe40000100a00 */
[----:B------:R1:W-:Y:S02]  /*da970*/  STL.64 [R1+0x17e8], R22 ;  /* 0x0017e81601007387 */ /* 0x0003e40000100a00 */
[C---:B-1----:R-:W-:Y:S08]  /*da980*/  HMMA.1688.F32.TF32 R20, R132.reuse, R144, R8 ;  /* 0x000000908414723c */ /* 0x042ff00000081008 */
[C---:B------:R-:W-:Y:S03]  /*da990*/  HMMA.1688.F32.TF32 R8, R132.reuse, R148, R16 ;  /* 0x000000948408723c */ /* 0x040fe60000081010 */
[----:B------:R-:W-:Y:S01]  /*da9a0*/  STL.64 [R1+0x17d0], R24 ;  /* 0x0017d01801007387 */ /* 0x000fe20000100a00 */
[----:B------:R-:W-:Y:S02]  /*da9b0*/  STL.64 [R1+0x17d8], R26 ;  /* 0x0017d81a01007387 */ /* 0x000fe40000100a00 */
[----:B------:R-:W-:Y:S02]  /*da9c0*/  STL.64 [R1+0x17c0], R4 ;  /* 0x0017c00401007387 */ /* 0x000fe40000100a00 */
[----:B------:R1:W-:Y:S02]  /*da9d0*/  STL.64 [R1+0x17c8], R6 ;  /* 0x0017c80601007387 */ /* 0x0003e40000100a00 */
[C---:B-1----:R-:W-:Y:S05]  /*da9e0*/  HMMA.1688.F32.TF32 R4, R132.reuse, R152, R96 ;  /* 0x000000988404723c */ /* 0x042fea0000081060 */
[----:B------:R-:W-:Y:S01]  /*da9f0*/  STL.64 [R1+0x17b0], R20 ;  /* 0x0017b01401007387 */ /* 0x000fe20000100a00 */
[----:B------:R-:W-:Y:S02]  /*daa00*/  STL.64 [R1+0x17b8], R22 ;  /* 0x0017b81601007387 */ /* 0x000fe40000100a00 */
[C---:B------:R-:W-:Y:S05]  /*daa10*/  HMMA.1688.F32.TF32 R16, R132.reuse, R156, R100 ;  /* 0x0000009c8410723c */ /* 0x040fea0000081064 */
[----:B------:R-:W-:Y:S01]  /*daa20*/  STL.64 [R1+0x4a0], R8 ;  /* 0x0004a00801007387 */ /* 0x000fe20000100a00 */
[----:B------:R1:W-:Y:S02]  /*daa30*/  STL.64 [R1+0x4a8], R10 ;  /* 0x0004a80a01007387 */ /* 0x0003e40000100a00 */
        /* <DEDUP_REMOVED lines=48> */
[----:B-1----:R-:W-:Y:S07]  /*dad40*/  HMMA.1688.F32.TF32 R4, R132, R240, R80 ;  /* 0x000000f08404723c */ /* 0x002fee0000081050 */
[----:B------:R-:W-:Y:S01]  /*dad50*/  STL.64 [R1+0x10e0], R16 ;  /* 0x0010e01001007387 */ /* 0x000fe20000100a00 */
[----:B------:R1:W-:Y:S02]  /*dad60*/  STL.64 [R1+0x10e8], R18 ;  /* 0x0010e81201007387 */ /* 0x0003e40000100a00 */
[----:B------:R-:W2:Y:S05]  /*dad70*/  LDL R242, [R1+0x1548] ;  /* 0x0015480001f27983 */ /* 0x000eaa0000100800 */
[----:B------:R-:W-:Y:S01]  /*dad80*/  STL.64 [R1+0x10d0], R8 ;  /* 0x0010d00801007387 */ /* 0x000fe20000100a00 */
[----:B------:R3:W-:Y:S07]  /*dad90*/  STL.64 [R1+0x10d8], R10 ;  /* 0x0010d80a01007387 */ /* 0x0007ee0000100a00 */
[----:B------:R-:W-:Y:S01]  /*dada0*/  STL.64 [R1+0x10c0], R4 ;  /* 0x0010c00401007387 */ /* 0x000fe20000100a00 */
[----:B------:R4:W-:Y:S02]  /*dadb0*/  STL.64 [R1+0x10c8], R6 ;  /* 0x0010c80601007387 */ /* 0x0009e40000100a00 */
        /* <DEDUP_REMOVED lines=46> */
[C---:B------:R-:W-:Y:S01]  /*db0a0*/  HMMA.1688.F32.TF32 R84, R12.reuse, R146, R84 ;  /* 0x000000920c54723c */ /* 0x040fe20000081054 */
[----:B------:R-:W2:Y:S01]  /*db0b0*/  LDL.LU R151, [R1+0x1e9c] ;  /* 0x001e9c0001977983 */ /* 0x000ea20000300800 */
[----:B------:R-:W2:Y:S02]  /*db0c0*/  LDL R146, [R1+0x14a8] ;  /* 0x0014a80001927983 */ /* 0x000ea40000100800 */
[----:B------:R-:W2:Y:S02]  /*db0d0*/  LDL R147, [R1+0x14ac] ;  /* 0x0014ac0001937983 */ /* 0x000ea40000100800 */
[----:B------:R-:W2:Y:S02]  /*db0e0*/  LDL.LU R140, [R1+0x1ea0] ;  /* 0x001ea000018c7983 */ /* 0x000ea40000300800 */
[C---:B------:R-:W-:Y:S01]  /*db0f0*/  HMMA.1688.F32.TF32 R88, R12.reuse, R142, R88 ;  /* 0x0000008e0c58723c */ /* 0x040fe20000081058 */
[----:B------:R-:W2:Y:S01]  /*db100*/  LDL.LU R141, [R1+0x1ea4] ;  /* 0x001ea400018d7983 */ /* 0x000ea20000300800 */
[----:B------:R-:W2:Y:S06]  /*db110*/  LDL.LU R142, [R1+0x1ea8] ;  /* 0x001ea800018e7983 */ /* 0x000eac0000300800 */
[----:B------:R-:W-:Y:S01]  /*db120*/  HMMA.1688.F32.TF32 R236, R12, R138, R236 ;  /* 0x0000008a0cec723c */ /* 0x000fe200000810ec */
[----:B------:R-:W2:Y:S01]  /*db130*/  LDL.LU R143, [R1+0x1eac] ;  /* 0x001eac00018f7983 */ /* 0x000ea20000300800 */
[----:B------:R-:W2:Y:S04]  /*db140*/  LDL R138, [R1+0x1498] ;  /* 0x00149800018a7983 */ /* 0x000ea80000100800 */
        /* <DEDUP_REMOVED lines=13> */
[----:B-1----:R-:W2:Y:S02]  /*db220*/  LDL R18, [R1+0x1468] ;  /* 0x0014680001127983 */ /* 0x002ea40000100800 */
[----:B------:R-:W2:Y:S02]  /*db230*/  LDL R19, [R1+0x146c] ;  /* 0x00146c0001137983 */ /* 0x000ea40000100800 */
[----:B---3--:R-:W3:Y:S01]  /*db240*/  LDL R10, [R1+0x1458] ;  /* 0x00145800010a7983 */ /* 0x008ee20000100800 */
[----:B------:R-:W3:Y:S01]  /*db250*/  LDL R11, [R1+0x145c] ;  /* 0x00145c00010b7983 */ /* 0x000ee20000100800 */
[----:B------:R-:W3:Y:S02]  /*db260*/  LDL.LU R32, [R1+0x1b10] ;  /* 0x001b100001207983 */ /* 0x000ee40000300800 */
[----:B------:R-:W3:Y:S02]  /*db270*/  LDL.LU R33, [R1+0x1b14] ;  /* 0x001b140001217983 */ /* 0x000ee40000300800 */
[----:B------:R-:W3:Y:S01]  /*db280*/  LDL.LU R34, [R1+0x1b18] ;  /* 0x001b180001227983 */ /* 0x000ee20000300800 */
[----:B------:R-:W3:Y:S01]  /*db290*/  LDL.LU R35, [R1+0x1b1c] ;  /* 0x001b1c0001237983 */ /* 0x000ee20000300800 */
[----:B----4-:R-:W4:Y:S02]  /*db2a0*/  LDL R6, [R1+0x1448] ;  /* 0x0014480001067983 */ /* 0x010f240000100800 */
        /* <DEDUP_REMOVED lines=66> */
[----:B------:R-:W-:Y:S01]  /*db6d0*/  MOV R252, R202 ;  /* 0x000000ca00fc7202 */ /* 0x000fe20000000f00 */
[----:B------:R-:W4:Y:S02]  /*db6e0*/  LDL.LU R201, [R1+0x1e44] ;  /* 0x001e440001c97983 */ /* 0x000f240000300800 */
[----:B------:R-:W-:Y:S01]  /*db6f0*/  IMAD.MOV.U32 R3, RZ, RZ, R203 ;  /* 0x000000ffff037224 */ /* 0x000fe200078e00cb */
[----:B------:R-:W4:Y:S01]  /*db700*/  LDL.LU R202, [R1+0x1e48] ;  /* 0x001e480001ca7983 */ /* 0x000f220000300800 */
[----:B------:R-:W4:Y:S02]  /*db710*/  LDL.LU R203, [R1+0x1e4c] ;  /* 0x001e4c0001cb7983 */ /* 0x000f240000300800 */
[----:B------:R-:W4:Y:S02]  /*db720*/  LDL.LU R232, [R1+0x1ad0] ;  /* 0x001ad00001e87983 */ /* 0x000f240000300800 */
[----:B------:R-:W4:Y:S01]  /*db730*/  LDL.LU R233, [R1+0x1ad4] ;  /* 0x001ad40001e97983 */ /* 0x000f220000300800 */
[----:B------:R-:W4:Y:S01]  /*db740*/  LDL.LU R234, [R1+0x1ad8] ;  /* 0x001ad80001ea7983 */ /* 0x000f220000300800 */
[----:B------:R-:W4:Y:S03]  /*db750*/  LDL.LU R235, [R1+0x1adc] ;  /* 0x001adc0001eb7983 */ /* 0x000f260000300800 */
[----:B------:R-:W-:Y:S04]  /*db760*/  LDS R12, [R2+0x14480] ;  /* 0x01448000020c7984 */ /* 0x000fe80000000800 */
[----:B------:R-:W-:Y:S04]  /*db770*/  LDS R14, [R2+0x16480] ;  /* 0x01648000020e7984 */ /* 0x000fe80000000800 */
[----:B------:R-:W-:Y:S04]  /*db780*/  LDS R13, [R0+0x14480] ;  /* 0x01448000000d7984 */ /* 0x000fe80000000800 */
[----:B------:R-:W2:Y:S02]  /*db790*/  LDS R15, [R0+0x16480] ;  /* 0x01648000000f7984 */ /* 0x000ea40000000800 */
[C---:B--2---:R-:W-:Y:S08]  /*db7a0*/  HMMA.1688.F32.TF32 R108, R12.reuse, R138, R108 ;  /* 0x0000008a0c6c723c */ /* 0x044ff0000008106c */
[C---:B------:R-:W-:Y:S08]  /*db7b0*/  HMMA.1688.F32.TF32 R96, R12.reuse, R98, R120 ;  /* 0x000000620c60723c */ /* 0x040ff00000081078 */
[C---:B------:R-:W-:Y:S08]  /*db7c0*/  HMMA.1688.F32.TF32 R120, R12.reuse, R154, R148 ;  /* 0x0000009a0c78723c */ /* 0x040ff00000081094 */
[C---:B---3--:R-:W-:Y:S08]  /*db7d0*/  HMMA.1688.F32.TF32 R8, R12.reuse, R10, R32 ;  /* 0x0000000a0c08723c */ /* 0x048ff00000081020 */
[----:B------:R-:W-:Y:S01]  /*db7e0*/  HMMA.1688.F32.TF32 R32, R12, R170, R164 ;  /* 0x000000aa0c20723c */ /* 0x000fe200000810a4 */
[----:B------:R-:W-:Y:S01]  /*db7f0*/  IMAD.MOV.U32 R139, RZ, RZ, R248 ;  /* 0x000000ffff8b7224 */ /* 0x000fe200078e00f8 */
[----:B------:R-:W-:-:S06]  /*db800*/  MOV R138, R249 ;  /* 0x000000f9008a7202 */ /* 0x000fcc0000000f00 */
[C---:B----4-:R-:W-:Y:S08]  /*db810*/  HMMA.1688.F32.TF32 R128, R12.reuse, R130, R40 ;  /* 0x000000820c80723c */ /* 0x050ff00000081028 */
[----:B------:R-:W-:Y:S08]  /*db820*/  HMMA.1688.F32.TF32 R40, R12, R186, R180 ;  /* 0x000000ba0c28723c */ /* 0x000ff000000810b4 */
[C---:B------:R-:W-:Y:S08]  /*db830*/  HMMA.1688.F32.TF32 R76, R132.reuse, R76, R84 ;  /* 0x0000004c844c723c */ /* 0x040ff00000081054 */
[C---:B------:R-:W-:Y:S08]  /*db840*/  HMMA.1688.F32.TF32 R72, R132.reuse, R72, R88 ;  /* 0x000000488448723c */ /* 0x040ff00000081058 */
[----:B------:R-:W-:Y:S08]  /*db850*/  HMMA.1688.F32.TF32 R68, R132, R68, R236 ;  /* 0x000000448444723c */ /* 0x000ff000000810ec */
[C---:B------:R-:W-:Y:S08]  /*db860*/  HMMA.1688.F32.TF32 R104, R12.reuse, R106, R52 ;  /* 0x0000006a0c68723c */ /* 0x040ff00000081034 */
[C---:B------:R-:W-:Y:S08]  /*db870*/  HMMA.1688.F32.TF32 R4, R12.reuse, R6, R36 ;  /* 0x000000060c04723c */ /* 0x040ff00000081024 */
[C---:B------:R-:W-:Y:S08]  /*db880*/  HMMA.1688.F32.TF32 R36, R12.reuse, R178, R172 ;  /* 0x000000b20c24723c */ /* 0x040ff000000810ac */
[C---:B------:R-:W-:Y:S08]  /*db890*/  HMMA.1688.F32.TF32 R100, R12.reuse, R102, R112 ;  /* 0x000000660c64723c */ /* 0x040ff00000081070 */
[----:B------:R-:W-:Y:S01]  /*db8a0*/  HMMA.1688.F32.TF32 R112, R12, R146, R140 ;  /* 0x000000920c70723c */ /* 0x000fe2000008108c */
[----:B------:R-:W-:Y:S01]  /*db8b0*/  STL.64 [R1+0x10b0], R76 ;  /* 0x0010b04c01007387 */ /* 0x000fe20000100a00 */
[----:B------:R1:W-:Y:S02]  /*db8c0*/  STL.64 [R1+0x10b8], R78 ;  /* 0x0010b84e01007387 */ /* 0x0003e40000100a00 */
[----:B------:R-:W-:Y:S02]  /*db8d0*/  STL.64 [R1+0x10a0], R72 ;  /* 0x0010a04801007387 */ /* 0x000fe40000100a00 */
[----:B------:R2:W-:Y:S01]  /*db8e0*/  STL.64 [R1+0x10a8], R74 ;  /* 0x0010a84a01007387 */ /* 0x0005e20000100a00 */
[----:B------:R-:W-:Y:S01]  /*db8f0*/  STL.64 [R1+0x1090], R68 ;  /* 0x0010904401007387 */ /* 0x000fe20000100a00 */
[----:B------:R3:W-:Y:S02]  /*db900*/  STL.64 [R1+0x1098], R70 ;  /* 0x0010984601007387 */ /* 0x0007e40000100a00 */
        /* <DEDUP_REMOVED lines=24> */
[----:B------:R-:W4:Y:S02]  /*dba90*/  LDL.LU R248, [R1+0x1a40] ;  /* 0x001a400001f87983 */ /* 0x000f240000300800 */
[----:B------:R-:W-:-:S02]  /*dbaa0*/  IMAD.MOV.U32 R143, RZ, RZ, R250 ;  /* 0x000000ffff8f7224 */ /* 0x000fc400078e00fa */
[----:B------:R-:W4:Y:S02]  /*dbab0*/  LDL.LU R249, [R1+0x1a44] ;  /* 0x001a440001f97983 */ /* 0x000f240000300800 */
[----:B------:R-:W-:Y:S01]  /*dbac0*/  IMAD.MOV.U32 R142, RZ, RZ, R251 ;  /* 0x000000ffff8e7224 */ /* 0x000fe200078e00fb */
[----:B------:R-:W4:Y:S01]  /*dbad0*/  LDL.LU R250, [R1+0x1a48] ;  /* 0x001a480001fa7983 */ /* 0x000f220000300800 */
[----:B------:R-:W4:Y:S02]  /*dbae0*/  LDL.LU R251, [R1+0x1a4c] ;  /* 0x001a4c0001fb7983 */ /* 0x000f240000300800 */
[----:B------:R-:W4:Y:S02]  /*dbaf0*/  LDL R90, [R1+0x15b8] ;  /* 0x0015b800015a7983 */ /* 0x000f240000100800 */
[----:B------:R-:W4:Y:S01]  /*dbb00*/  LDL R91, [R1+0x15bc] ;  /* 0x0015bc00015b7983 */ /* 0x000f220000100800 */
[----:B------:R-:W4:Y:S04]  /*dbb10*/  LDL R86, [R1+0x15a8] ;  /* 0x0015a80001567983 */ /* 0x000f280000100800 */
[----:B------:R-:W4:Y:S01]  /*dbb20*/  LDL R87, [R1+0x15ac] ;  /* 0x0015ac0001577983 */ /* 0x000f220000100800 */
[----:B------:R-:W4:Y:S01]  /*dbb30*/  LDL.LU R220, [R1+0x1a60] ;  /* 0x001a600001dc7983 */ /* 0x000f220000300800 */
[C---:B------:R-:W-:Y:S01]  /*dbb40*/  HMMA.1688.F32.TF32 R52, R12.reuse, R222, R216 ;  /* 0x000000de0c34723c */ /* 0x040fe200000810d8 */
[----:B------:R-:W4:Y:S01]  /*dbb50*/  LDL.LU R221, [R1+0x1a64] ;  /* 0x001a640001dd7983 */ /* 0x000f220000300800 */
[----:B------:R-:W4:Y:S01]  /*dbb60*/  LDL.LU R222, [R1+0x1a68] ;  /* 0x001a680001de7983 */ /* 0x000f220000300800 */
[----:B------:R-:W4:Y:S02]  /*dbb70*/  LDL.LU R223, [R1+0x1a6c] ;  /* 0x001a6c0001df7983 */ /* 0x000f240000300800 */
[----:B------:R-:W4:Y:S02]  /*dbb80*/  LDL R82, [R1+0x1598] ;  /* 0x0015980001527983 */ /* 0x000f240000100800 */
[----:B------:R-:W4:Y:S01]  /*dbb90*/  LDL R83, [R1+0x159c] ;  /* 0x00159c0001537983 */ /* 0x000f220000100800 */
[----:B------:R-:W4:Y:S01]  /*dbba0*/  LDL.LU R216, [R1+0x1a80] ;  /* 0x001a800001d87983 */ /* 0x000f220000300800 */
[----:B------:R-:W4:Y:S02]  /*dbbb0*/  LDL.LU R217, [R1+0x1a84] ;  /* 0x001a840001d97983 */ /* 0x000f240000300800 */
[----:B------:R-:W4:Y:S02]  /*dbbc0*/  LDL.LU R218, [R1+0x1a88] ;  /* 0x001a880001da7983 */ /* 0x000f240000300800 */
[----:B------:R-:W4:Y:S01]  /*dbbd0*/  LDL.LU R219, [R1+0x1a8c] ;  /* 0x001a8c0001db7983 */ /* 0x000f220000300800 */
[----:B-1----:R-:W4:Y:S04]  /*dbbe0*/  LDL R78, [R1+0x1588] ;  /* 0x00158800014e7983 */ /* 0x002f280000100800 */
[----:B------:R-:W4:Y:S01]  /*dbbf0*/  LDL R79, [R1+0x158c] ;  /* 0x00158c00014f7983 */ /* 0x000f220000100800 */
[C---:B------:R-:W-:Y:S01]  /*dbc00*/  HMMA.1688.F32.TF32 R28, R12.reuse, R30, R48 ;  /* 0x0000001e0c1c723c */ /* 0x040fe20000081030 */
[----:B------:R-:W4:Y:S07]  /*dbc10*/  LDL.LU R212, [R1+0x1a90] ;  /* 0x001a900001d47983 */ /* 0x000f2e0000300800 */
[C---:B------:R-:W-:Y:S01]  /*dbc20*/  HMMA.1688.F32.TF32 R48, R12.reuse, R214, R208 ;  /* 0x000000d60c30723c */ /* 0x040fe200000810d0 */
[----:B------:R-:W4:Y:S01]  /*dbc30*/  LDL.LU R213, [R1+0x1a94] ;  /* 0x001a940001d57983 */ /* 0x000f220000300800 */
[----:B------:R-:W4:Y:S02]  /*dbc40*/  LDL.LU R214, [R1+0x1a98] ;  /* 0x001a980001d67983 */ /* 0x000f240000300800 */
[----:B------:R-:W4:Y:S02]  /*dbc50*/  LDL.LU R215, [R1+0x1a9c] ;  /* 0x001a9c0001d77983 */ /* 0x000f240000300800 */
[----:B--2---:R-:W2:Y:S01]  /*dbc60*/  LDL R74, [R1+0x1578] ;  /* 0x00157800014a7983 */ /* 0x004ea20000100800 */
[----:B------:R-:W2:Y:S04]  /*dbc70*/  LDL R75, [R1+0x157c] ;  /* 0x00157c00014b7983 */ /* 0x000ea80000100800 */
[----:B---3--:R-:W3:Y:S04]  /*dbc80*/  LDL R70, [R1+0x1568] ;  /* 0x0015680001467983 */ /* 0x008ee80000100800 */
[----:B------:R-:W3:Y:S01]  /*dbc90*/  LDL R71, [R1+0x156c] ;  /* 0x00156c0001477983 */ /* 0x000ee20000100800 */
[C---:B------:R-:W-:Y:S01]  /*dbca0*/  HMMA.1688.F32.TF32 R116, R12.reuse, R118, R44 ;  /* 0x000000760c74723c */ /* 0x040fe2000008102c */
[----:B------:R-:W3:Y:S07]  /*dbcb0*/  LDL.LU R204, [R1+0x1ab0] ;  /* 0x001ab00001cc7983 */ /* 0x000eee0000300800 */
[C---:B------:R-:W-:Y:S01]  /*dbcc0*/  HMMA.1688.F32.TF32 R44, R12.reuse, R206, R200 ;  /* 0x000000ce0c2c723c */ /* 0x040fe200000810c8 */
[----:B------:R-:W3:Y:S01]  /*dbcd0*/  LDL.LU R205, [R1+0x1ab4] ;  /* 0x001ab40001cd7983 */ /* 0x000ee20000300800 */
[----:B------:R-:W3:Y:S06]  /*dbce0*/  LDL.LU R206, [R1+0x1ab8] ;  /* 0x001ab80001ce7983 */ /* 0x000eec0000300800 */
[C---:B------:R-:W-:Y:S01]  /*dbcf0*/  HMMA.1688.F32.TF32 R20, R12.reuse, R22, R64 ;  /* 0x000000160c14723c */ /* 0x040fe20000081040 */
[----:B------:R-:W3:Y:S01]  /*dbd00*/  LDL.LU R207, [R1+0x1abc] ;  /* 0x001abc0001cf7983 */ /* 0x000ee20000300800 */
[----:B------:R-:W2:Y:S04]  /*dbd10*/  LDL R66, [R1+0x1558] ;  /* 0x0015580001427983 */ /* 0x000ea80000100800 */
[----:B------:R-:W2:Y:S01]  /*dbd20*/  LDL R67, [R1+0x155c] ;  /* 0x00155c0001437983 */ /* 0x000ea20000100800 */
[----:B------:R-:W2:Y:S02]  /*dbd30*/  LDL.LU R200, [R1+0x1ac0] ;  /* 0x001ac00001c87983 */ /* 0x000ea40000300800 */
[----:B------:R-:W2:Y:S02]  /*dbd40*/  LDL.LU R201, [R1+0x1ac4] ;  /* 0x001ac40001c97983 */ /* 0x000ea40000300800 */
[----:B------:R-:W2:Y:S01]  /*dbd50*/  LDL.LU R202, [R1+0x1ac8] ;  /* 0x001ac80001ca7983 */ /* 0x000ea20000300800 */
[----:B------:R-:W2:Y:S01]  /*dbd60*/  LDL.LU R203, [R1+0x1acc] ;  /* 0x001acc0001cb7983 */ /* 0x000ea20000300800 */
[----:B------:R-:W2:Y:S02]  /*dbd70*/  LDL.LU R208, [R1+0x1aa0] ;  /* 0x001aa00001d07983 */ /* 0x000ea40000300800 */
[----:B------:R-:W2:Y:S01]  /*dbd80*/  LDL.LU R209, [R1+0x1aa4] ;  /* 0x001aa40001d17983 */ /* 0x000ea20000300800 */
[C---:B------:R-:W-:Y:S01]  /*dbd90*/  HMMA.1688.F32.TF32 R24, R12.reuse, R26, R56 ;  /* 0x0000001a0c18723c */ /* 0x040fe20000081038 */
[----:B------:R-:W2:Y:S07]  /*dbda0*/  LDL.LU R210, [R1+0x1aa8] ;  /* 0x001aa80001d27983 */ /* 0x000eae0000300800 */
[C---:B------:R-:W-:Y:S01]  /*dbdb0*/  HMMA.1688.F32.TF32 R56, R12.reuse, R230, R224 ;  /* 0x000000e60c38723c */ /* 0x040fe200000810e0 */
[----:B------:R-:W2:Y:S02]  /*dbdc0*/  LDL.LU R211, [R1+0x1aac] ;  /* 0x001aac0001d37983 */ /* 0x000ea40000300800 */
[----:B------:R-:W2:Y:S01]  /*dbdd0*/  LDL.LU R224, [R1+0x1a50] ;  /* 0x001a500001e07983 */ /* 0x000ea20000300800 */
[----:B------:R-:W2:Y:S04]  /*dbde0*/  LDL.LU R225, [R1+0x1a54] ;  /* 0x001a540001e17983 */ /* 0x000ea80000300800 */
[C---:B------:R-:W-:Y:S01]  /*dbdf0*/  HMMA.1688.F32.TF32 R92, R12.reuse, R94, R60 ;  /* 0x0000005e0c5c723c */ /* 0x040fe2000008103c */
[----:B------:R-:W2:Y:S07]  /*dbe00*/  LDL.LU R226, [R1+0x1a58] ;  /* 0x001a580001e27983 */ /* 0x000eae0000300800 */
[C---:B------:R-:W-:Y:S01]  /*dbe10*/  HMMA.1688.F32.TF32 R60, R12.reuse, R242, R232 ;  /* 0x000000f20c3c723c */ /* 0x040fe200000810e8 */
[----:B------:R-:W2:Y:S01]  /*dbe20*/  LDL.LU R227, [R1+0x1a5c] ;  /* 0x001a5c0001e37983 */ /* 0x000ea20000300800 */
[----:B------:R-:W2:Y:S02]  /*dbe30*/  LDL R232, [R1+0x10] ;  /* 0x0000100001e87983 */ /* 0x000ea40000100800 */
[----:B------:R-:W2:Y:S02]  /*dbe40*/  LDL R233, [R1+0x14] ;  /* 0x0000140001e97983 */ /* 0x000ea40000100800 */
[----:B------:R-:W2:Y:S01]  /*dbe50*/  LDL R228, [R1] ;  /* 0x0000000001e47983 */ /* 0x000ea20000100800 */
[----:B------:R-:W2:Y:S01]  /*dbe60*/  LDL R229, [R1+0x4] ;  /* 0x0000040001e57983 */ /* 0x000ea20000100800 */
[C---:B------:R-:W-:Y:S08]  /*dbe70*/  HMMA.1688.F32.TF32 R16, R12.reuse, R18, R124 ;  /* 0x000000120c10723c */ /* 0x040ff0000008107c */
[----:B------:R-:W-:Y:S01]  /*dbe80*/  HMMA.1688.F32.TF32 R124, R12, R162, R156 ;  /* 0x000000a20c7c723c */ /* 0x000fe2000008109c */
[----:B------:R-:W2:Y:S04]  /*dbe90*/  LDL R240, [R1+0x20] ;  /* 0x0000200001f07983 */ /* 0x000ea80000100800 */
[----:B------:R-:W2:Y:S04]  /*dbea0*/  LDL R241, [R1+0x24] ;  /* 0x0000240001f17983 */ /* 0x000ea80000100800 */
[----:B------:R-:W-:Y:S04]  /*dbeb0*/  LDS R132, [R2+0x18480] ;  /* 0x0184800002847984 */ /* 0x000fe80000000800 */
[----:B------:R-:W-:Y:S04]  /*dbec0*/  LDS R134, [R2+0x1a480] ;  /* 0x01a4800002867984 */ /* 0x000fe80000000800 */
[----:B------:R-:W-:Y:S04]  /*dbed0*/  LDS R133, [R0+0x18480] ;  /* 0x0184800000857984 */ /* 0x000fe80000000800 */
[----:B------:R-:W1:Y:S01]  /*dbee0*/  LDS R135, [R0+0x1a480] ;  /* 0x01a4800000877984 */ /* 0x000e620000000800 */
[----:B------:R-:W-:-:S02]  /*dbef0*/  IMAD.MOV.U32 R162, RZ, RZ, R245 ;  /* 0x000000ffffa27224 */ /* 0x000fc400078e00f5 */
[----:B------:R-:W-:Y:S02]  /*dbf00*/  IMAD.MOV.U32 R163, RZ, RZ, R244 ;  /* 0x000000ffffa37224 */ /* 0x000fe400078e00f4 */
[----:B------:R-:W2:Y:S01]  /*dbf10*/  LDL R245, [R1+0x34] ;  /* 0x0000340001f57983 */ /* 0x000ea20000100800 */
[----:B------:R-:W2:Y:S04]  /*dbf20*/  LDL R244, [R1+0x30] ;  /* 0x0000300001f47983 */ /* 0x000ea80000100800 */
[----:B------:R-:W2:Y:S04]  /*dbf30*/  LDL.64 R144, [R1+0x60] ;  /* 0x0000600001907983 */ /* 0x000ea80000100a00 */
[----:B------:R-:W2:Y:S04]  /*dbf40*/  LDL.64 R146, [R1+0x68] ;  /* 0x0000680001927983 */ /* 0x000ea80000100a00 */
[----:B------:R-:W2:Y:S04]  /*dbf50*/  LDL.64 R148, [R1+0x70] ;  /* 0x0000700001947983 */ /* 0x000ea80000100a00 */
[----:B------:R-:W2:Y:S04]  /*dbf60*/  LDL.64 R150, [R1+0x78] ;  /* 0x0000780001967983 */ /* 0x000ea80000100a00 */
        /* <DEDUP_REMOVED lines=8> */
[----:B------:R-:W2:Y:S04]  /*dbff0*/  LDL R184, [R1+0x100] ;  /* 0x0001000001b87983 */ /* 0x000ea80000100800 */
[----:B------:R-:W2:Y:S01]  /*dc000*/  LDL R185, [R1+0x104] ;  /* 0x0001040001b97983 */ /* 0x000ea20000100800 */
[----:B------:R-:W-:-:S02]  /*dc010*/  IMAD.MOV.U32 R186, RZ, RZ, R247 ;  /* 0x000000ffffba7224 */ /* 0x000fc400078e00f7 */
[----:B------:R-:W-:Y:S01]  /*dc020*/  IMAD.MOV.U32 R187, RZ, RZ, R246 ;  /* 0x000000ffffbb7224 */ /* 0x000fe200078e00f6 */
[C---:B----4-:R-:W-:Y:S08]  /*dc030*/  HMMA.1688.F32.TF32 R236, R12.reuse, R238, R248 ;  /* 0x000000ee0cec723c */ /* 0x050ff000000810f8 */
[C---:B------:R-:W-:Y:S08]  /*dc040*/  HMMA.1688.F32.TF32 R84, R12.reuse, R86, R220 ;  /* 0x000000560c54723c */ /* 0x040ff000000810dc */
[C---:B------:R-:W-:Y:S08]  /*dc050*/  HMMA.1688.F32.TF32 R80, R12.reuse, R82, R216 ;  /* 0x000000520c50723c */ /* 0x040ff000000810d8 */
[C---:B------:R-:W-:Y:S08]  /*dc060*/  HMMA.1688.F32.TF32 R76, R12.reuse, R78, R212 ;  /* 0x0000004e0c4c723c */ /* 0x040ff000000810d4 */
[C---:B---3--:R-:W-:Y:S08]  /*dc070*/  HMMA.1688.F32.TF32 R68, R12.reuse, R70, R204 ;  /* 0x000000460c44723c */ /* 0x048ff000000810cc */
[C---:B--2---:R-:W-:Y:S01]  /*dc080*/  HMMA.1688.F32.TF32 R64, R12.reuse, R66, R200 ;  /* 0x000000420c40723c */ /* 0x044fe200000810c8 */
[----:B------:R-:W2:Y:S01]  /*dc090*/  LDL.LU.64 R202, [R1+0x71e8] ;  /* 0x0071e80001ca7983 */ /* 0x000ea20000300a00 */
[----:B------:R-:W3:Y:S02]  /*dc0a0*/  LDL.LU.64 R200, [R1+0x71e0] ;  /* 0x0071e00001c87983 */ /* 0x000ee40000300a00 */
[----:B------:R-:W4:Y:S02]  /*dc0b0*/  LDL.LU.64 R206, [R1+0x71d8] ;  /* 0x0071d80001ce7983 */ /* 0x000f240000300a00 */
[----:B------:R-:W2:Y:S02]  /*dc0c0*/  LDL.LU.64 R204, [R1+0x71d0] ;  /* 0x0071d00001cc7983 */ /* 0x000ea40000300a00 */
[----:B------:R-:W-:Y:S01]  /*dc0d0*/  HMMA.1688.F32.TF32 R72, R12, R74, R208 ;  /* 0x0000004a0c48723c */ /* 0x000fe200000810d0 */
[----:B------:R-:W2:Y:S01]  /*dc0e0*/  LDL.LU.64 R210, [R1+0x71c8] ;  /* 0x0071c80001d27983 */ /* 0x000ea20000300a00 */
[----:B------:R-:W2:Y:S02]  /*dc0f0*/  LDL.LU.64 R208, [R1+0x71c0] ;  /* 0x0071c00001d07983 */ /* 0x000ea40000300a00 */
[----:B------:R-:W2:Y:S02]  /*dc100*/  LDL.LU.64 R214, [R1+0x71b8] ;  /* 0x0071b80001d67983 */ /* 0x000ea40000300a00 */
[----:B------:R-:W2:Y:S01]  /*dc110*/  LDL.LU.64 R212, [R1+0x71b0] ;  /* 0x0071b00001d47983 */ /* 0x000ea20000300a00 */
[----:B------:R-:W2:Y:S01]  /*dc120*/  LDL.LU.64 R218, [R1+0x71a8] ;  /* 0x0071a80001da7983 */ /* 0x000ea20000300a00 */
[----:B------:R-:W2:Y:S02]  /*dc130*/  LDL.LU.64 R216, [R1+0x71a0] ;  /* 0x0071a00001d87983 */ /* 0x000ea40000300a00 */
[----:B------:R-:W2:Y:S01]  /*dc140*/  LDL.LU.64 R222, [R1+0x7198] ;  /* 0x0071980001de7983 */ /* 0x000ea20000300a00 */
[----:B-1----:R-:W-:Y:S01]  /*dc150*/  HMMA.1688.F32.TF32 R24, R132, R232, R24 ;  /* 0x000000e88418723c */ /* 0x002fe20000081018 */
[----:B------:R-:W2:Y:S07]  /*dc160*/  LDL.LU.64 R220, [R1+0x7190] ;  /* 0x0071900001dc7983 */ /* 0x000eae0000300a00 */
[----:B------:R-:W-:Y:S01]  /*dc170*/  HMMA.1688.F32.TF32 R88, R12, R90, R224 ;  /* 0x0000005a0c58723c */ /* 0x000fe200000810e0 */
[----:B------:R-:W2:Y:S02]  /*dc180*/  LDL.LU.64 R226, [R1+0x7188] ;  /* 0x0071880001e27983 */ /* 0x000ea40000300a00 */
[----:B------:R-:W2:Y:S01]  /*dc190*/  LDL.LU.64 R224, [R1+0x7180] ;  /* 0x0071800001e07983 */ /* 0x000ea20000300a00 */
[----:B------:R-:W2:Y:S01]  /*dc1a0*/  LDL.LU.64 R250, [R1+0x7178] ;  /* 0x0071780001fa7983 */ /* 0x000ea20000300a00 */
[----:B------:R-:W2:Y:S03]  /*dc1b0*/  LDL.LU.64 R248, [R1+0x7170] ;  /* 0x0071700001f87983 */ /* 0x000ea60000300a00 */
[C---:B------:R-:W-:Y:S01]  /*dc1c0*/  HMMA.1688.F32.TF32 R92, R132.reuse, R228, R92 ;  /* 0x000000e4845c723c */ /* 0x040fe2000008105c */
[----:B------:R-:W3:Y:S01]  /*dc1d0*/  LDL.LU.64 R230, [R1+0x7168] ;  /* 0x0071680001e67983 */ /* 0x000ee20000300a00 */
[----:B------:R-:W3:Y:S01]  /*dc1e0*/  LDL.LU.64 R228, [R1+0x7160] ;  /* 0x0071600001e47983 */ /* 0x000ee20000300a00 */
[----:B------:R-:W4:Y:S02]  /*dc1f0*/  LDL.LU.64 R234, [R1+0x7158] ;  /* 0x0071580001ea7983 */ /* 0x000f240000300a00 */
[----:B------:R-:W3:Y:S03]  /*dc200*/  LDL.LU.64 R232, [R1+0x7150] ;  /* 0x0071500001e87983 */ /* 0x000ee60000300a00 */
[C---:B------:R-:W-:Y:S08]  /*dc210*/  HMMA.1688.F32.TF32 R104, R132.reuse, R240, R104 ;  /* 0x000000f08468723c */ /* 0x040ff00000081068 */
[C---:B------:R-:W-:Y:S01]  /*dc220*/  HMMA.1688.F32.TF32 R28, R132.reuse, R244, R28 ;  /* 0x000000f4841c723c */ /* 0x040fe2000008101c */
[----:B------:R-:W-:Y:S04]  /*dc230*/  LDS R12, [R2+0x1c480] ;  /* 0x01c48000020c7984 */ /* 0x000fe80000000800 */
[----:B------:R-:W-:Y:S04]  /*dc240*/  LDS R14, [R2+0x1e480] ;  /* 0x01e48000020e7984 */ /* 0x000fe80000000800 */
[----:B------:R-:W-:Y:S04]  /*dc250*/  LDS R13, [R0+0x1c480] ;  /* 0x01c48000000d7984 */ /* 0x000fe80000000800 */
[----:B------:R-:W1:Y:S04]  /*dc260*/  LDS R15, [R0+0x1e480] ;  /* 0x01e48000000f7984 */ /* 0x000e680000000800 */
[----:B------:R1:W-:Y:S01]  /*dc270*/  STL.64 [R1+0x7128], R26 ;  /* 0x0071281a01007387 */ /* 0x0003e20000100a00 */
[----:B------:R-:W-:Y:S03]  /*dc280*/  STL.64 [R1+0x7120], R24 ;  /* 0x0071201801007387 */ /* 0x000fe60000100a00 */
[----:B-1----:R-:W4:Y:S04]  /*dc290*/  LDL R26, [R1+0x8] ;  /* 0x00000800011a7983 */ /* 0x002f280000100800 */
[----:B------:R-:W4:Y:S01]  /*dc2a0*/  LDL R27, [R1+0xc] ;  /* 0x00000c00011b7983 */ /* 0x000f220000100800 */
[----:B------:R-:W4:Y:S02]  /*dc2b0*/  LDL.LU.64 R242, [R1+0x7148] ;  /* 0x0071480001f27983 */ /* 0x000f240000300a00 */
[----:B------:R-:W4:Y:S02]  /*dc2c0*/  LDL.LU.64 R240, [R1+0x7140] ;  /* 0x0071400001f07983 */ /* 0x000f240000300a00 */
[----:B------:R-:W4:Y:S01]  /*dc2d0*/  LDL.LU.64 R246, [R1+0x7138] ;  /* 0x0071380001f67983 */ /* 0x000f220000300a00 */
[----:B------:R-:W4:Y:S01]  /*dc2e0*/  LDL.LU.64 R244, [R1+0x7130] ;  /* 0x0071300001f47983 */ /* 0x000f220000300a00 */
        /* <DEDUP_REMOVED lines=26> */
[----:B----4-:R-:W-:Y:S08]  /*dc490*/  HMMA.1688.F32.TF32 R92, R12, R26, R92 ;  /* 0x0000001a0c5c723c */ /* 0x010ff0000008105c */
[C---:B------:R-:W-:Y:S08]  /*dc4a0*/  HMMA.1688.F32.TF32 R96, R132.reuse, R244, R96 ;  /* 0x000000f48460723c */ /* 0x040ff00000081060 */
[----:B------:R-:W-:Y:S01]  /*dc4b0*/  HMMA.1688.F32.TF32 R44, R132, R240, R44 ;  /* 0x000000f0842c723c */ /* 0x000fe2000008102c */
[----:B------:R-:W2:Y:S04]  /*dc4c0*/  LDL R134, [R1+0x38] ;  /* 0x0000380001867983 */ /* 0x000ea80000100800 */
[----:B------:R-:W2:Y:S01]  /*dc4d0*/  LDL R135, [R1+0x3c] ;  /* 0x00003c0001877983 */ /* 0x000ea20000100800 */
[----:B------:R1:W-:Y:S02]  /*dc4e0*/  STL.64 [R1+0x6f08], R250 ;  /* 0x006f08fa01007387 */ /* 0x0003e40000100a00 */
[C---:B------:R-:W-:Y:S01]  /*dc4f0*/  HMMA.1688.F32.TF32 R20, R12.reuse, R250, R20 ;  /* 0x000000fa0c14723c */ /* 0x040fe20000081014 */
[----:B------:R-:W-:Y:S07]  /*dc500*/  STL.64 [R1+0x6f00], R248 ;  /* 0x006f00f801007387 */ /* 0x000fee0000100a00 */
        /* <DEDUP_REMOVED lines=12> */
[----:B------:R-:W4:Y:S01]  /*dc5d0*/  LDL.LU.64 R24, [R1+0x7120] ;  /* 0x0071200001187983 */ /* 0x000f220000300a00 */
        /* <DEDUP_REMOVED lines=14> */
[----:B-1----:R-:W4:Y:S04]  /*dc6c0*/  LDL R94, [R1+0x18] ;  /* 0x00001800015e7983 */ /* 0x002f280000100800 */
[----:B------:R-:W4:Y:S01]  /*dc6d0*/  LDL R95, [R1+0x1c] ;  /* 0x00001c00015f7983 */ /* 0x000f220000100800 */
[----:B------:R-:W-:Y:S01]  /*dc6e0*/  IMAD.MOV.U32 R249, RZ, RZ, R146 ;  /* 0x000000fffff97224 */ /* 0x000fe200078e0092 */
[----:B------:R-:W-:Y:S01]  /*dc6f0*/  MOV R248, R147 ;  /* 0x0000009300f87202 */ /* 0x000fe20000000f00 */
[C---:B------:R-:W-:Y:S01]  /*dc700*/  HMMA.1688.F32.TF32 R44, R12.reuse, R242, R44 ;  /* 0x000000f20c2c723c */ /* 0x040fe2000008102c */
[----:B------:R-:W-:Y:S07]  /*dc710*/  LDS R133, [R0+0x20480] ;  /* 0x0204800000857984 */ /* 0x000fee0000000800 */
        /* <DEDUP_REMOVED lines=13> */
[----:B------:R-:W-:-:S02]  /*dc7f0*/  IMAD.MOV.U32 R246, RZ, RZ, R179 ;  /* 0x000000fffff67224 */ /* 0x000fc400078e00b3 */
[----:B---3--:R-:W-:Y:S02]  /*dc800*/  IMAD.MOV.U32 R245, RZ, RZ, R166 ;  /* 0x000000fffff57224 */ /* 0x008fe400078e00a6 */
[----:B------:R-:W-:Y:S01]  /*dc810*/  IMAD.MOV.U32 R244, RZ, RZ, R167 ;  /* 0x000000fffff47224 */ /* 0x000fe200078e00a7 */
[----:B------:R-:W-:Y:S04]  /*dc820*/  STL.64 [R1+0x6f98], R246 ;  /* 0x006f98f601007387 */ /* 0x000fe80000100a00 */
[----:B------:R1:W-:Y:S02]  /*dc830*/  STL.64 [R1+0x6f90], R244 ;  /* 0x006f90f401007387 */ /* 0x0003e40000100a00 */
[----:B------:R-:W3:Y:S02]  /*dc840*/  LDL R172, [R1+0x3d0] ;  /* 0x0003d00001ac7983 */ /* 0x000ee40000100800 */
[----:B------:R-:W3:Y:S01]  /*dc850*/  LDL R173, [R1+0x3d4] ;  /* 0x0003d40001ad7983 */ /* 0x000ee20000100800 */
        /* <DEDUP_REMOVED lines=175> */
[----:B-1----:R-:W4:Y:S04]  /*dd350*/  LDL R26, [R1+0x208] ;  /* 0x00020800011a7983 */ /* 0x002f280000100800 */
[----:B--2---:R-:W2:Y:S04]  /*dd360*/  LDL R138, [R1+0x218] ;  /* 0x00021800018a7983 */ /* 0x004ea80000100800 */
[----:B------:R-:W2:Y:S04]  /*dd370*/  LDL R139, [R1+0x21c] ;  /* 0x00021c00018b7983 */ /* 0x000ea80000100800 */
[----:B------:R-:W4:Y:S01]  /*dd380*/  LDL R27, [R1+0x20c] ;  /* 0x00020c00011b7983 */ /* 0x000f220000100800 */
        /* <DEDUP_REMOVED lines=33> */
[----:B------:R-:W4:Y:S02]  /*dd5a0*/  LDL.LU.64 R94, [R1+0x70e8] ;  /* 0x0070e800015e7983 */ /* 0x000f240000300a00 */
[----:B------:R-:W4:Y:S01]  /*dd5b0*/  LDL.LU.64 R92, [R1+0x70e0] ;  /* 0x0070e000015c7983 */ /* 0x000f220000300a00 */
[C---:B------:R-:W-:Y:S01]  /*dd5c0*/  HMMA.1688.F32.TF32 R28, R12.reuse, R142, R28 ;  /* 0x0000008e0c1c723c */ /* 0x040fe2000008101c */
[----:B------:R-:W-:Y:S04]  /*dd5d0*/  LDS R132, [R2+0x28480] ;  /* 0x0284800002847984 */ /* 0x000fe80000000800 */
[----:B------:R-:W-:Y:S03]  /*dd5e0*/  LDS R133, [R0+0x28480] ;  /* 0x0284800000857984 */ /* 0x000fe60000000800 */
[C---:B----4-:R-:W-:Y:S01]  /*dd5f0*/  HMMA.1688.F32.TF32 R92, R12.reuse, R26, R92 ;  /* 0x0000001a0c5c723c */ /* 0x050fe2000008105c */
        /* <DEDUP_REMOVED lines=91> */
[C---:B------:R-:W-:Y:S01]  /*ddbb0*/  HMMA.1688.F32.TF32 R64, R12.reuse, R146, R64 ;  /* 0x000000920c40723c */ /* 0x040fe20000081040 */
[----:B------:R-:W3:Y:S02]  /*ddbc0*/  LDL.LU.64 R146, [R1+0x70a0] ;  /* 0x0070a00001927983 */ /* 0x000ee40000300a00 */
[----:B------:R-:W3:Y:S05]  /*ddbd0*/  LDL.LU.64 R144, [R1+0x7098] ;  /* 0x0070980001907983 */ /* 0x000eea0000300a00 */
        /* <DEDUP_REMOVED lines=19> */
[----:B------:R-:W3:Y:S07]  /*ddd10*/  LDL.LU.64 R174, [R1+0x7030] ;  /* 0x0070300001ae7983 */ /* 0x000eee0000300a00 */
[C---:B------:R-:W-:Y:S01]  /*ddd20*/  HMMA.1688.F32.TF32 R52, R12.reuse, R178, R52 ;  /* 0x000000b20c34723c */ /* 0x040fe20000081034 */
[----:B------:R-:W3:Y:S02]  /*ddd30*/  LDL.LU.64 R172, [R1+0x7028] ;  /* 0x0070280001ac7983 */ /* 0x000ee40000300a00 */
[----:B------:R-:W3:Y:S05]  /*ddd40*/  LDL.LU.64 R178, [R1+0x7020] ;  /* 0x0070200001b27983 */ /* 0x000eea0000300a00 */
        /* <DEDUP_REMOVED lines=15> */
[C---:B--2---:R-:W-:Y:S11]  /*dde40*/  HMMA.1688.F32.TF32 R24, R132.reuse, R92, R24 ;  /* 0x0000005c8418723c */ /* 0x044ff60000081018 */
[----:B------:R-:W-:Y:S11]  /*dde50*/  @!UPT UIADD3 URZ, URZ, URZ, URZ ;  /* 0x0000003f3f3ff290 */ /* 0x000ff6000fffe03f */
[----:B------:R-:W-:Y:S01]  /*dde60*/  @!UPT UIADD3 URZ, URZ, URZ, URZ ;  /* 0x0000003f3f3ff290 */ /* 0x000fe2000fffe03f */
[----:B------:R2:W-:Y:S01]  /*dde70*/  STL.64 [R1+0x6fe0], R26 ;  /* 0x006fe01a01007387 */ /* 0x0005e20000100a00 */
[----:B------:R-:W-:Y:S02]  /*dde80*/  STL.64 [R1+0x6fd8], R24 ;  /* 0x006fd81801007387 */ /* 0x000fe40000100a00 */
[----:B---3--:R3:W-:Y:S02]  /*dde90*/  STL.64 [R1+0x6fd0], R190 ;  /* 0x006fd0be01007387 */ /* 0x0087e40000100a00 */
[----:B------:R-:W1:Y:S01]  /*ddea0*/  LDL R94, [R1+0x3f8] ;  /* 0x0003f800015e7983 */ /* 0x000e620000100800 */
[----:B------:R-:W1:Y:S01]  /*ddeb0*/  LDL R95, [R1+0x3fc] ;  /* 0x0003fc00015f7983 */ /* 0x000e620000100800 */
[----:B------:R-:W-:Y:S03]  /*ddec0*/  HMMA.1688.F32.TF32 R4, R132, R184, R4 ;  /* 0x000000b88404723c */ /* 0x000fe60000081004 */
[----:B--2---:R-:W2:Y:S04]  /*dded0*/  LDL R26, [R1+0x408] ;  /* 0x00040800011a7983 */ /* 0x004ea80000100800 */
[----:B---3--:R-:W3:Y:S04]  /*ddee0*/  LDL R190, [R1+0x418] ;  /* 0x0004180001be7983 */ /* 0x008ee80000100800 */
[----:B------:R-:W3:Y:S04]  /*ddef0*/  LDL R191, [R1+0x41c] ;  /* 0x00041c0001bf7983 */ /* 0x000ee80000100800 */
[----:B------:R-:W2:Y:S01]  /*ddf00*/  LDL R27, [R1+0x40c] ;  /* 0x00040c00011b7983 */ /* 0x000ea20000100800 */
[----:B------:R-:W2:Y:S02]  /*ddf10*/  LDL.LU.64 R186, [R1+0x7000] ;  /* 0x0070000001ba7983 */ /* 0x000ea40000300a00 */
[----:B------:R-:W2:Y:S01]  /*ddf20*/  LDL.LU.64 R184, [R1+0x6ff8] ;  /* 0x006ff80001b87983 */ /* 0x000ea20000300a00 */
[C---:B-1----:R-:W-:Y:S01]  /*ddf30*/  HMMA.1688.F32.TF32 R20, R12.reuse, R94, R20 ;  /* 0x0000005e0c14723c */ /* 0x042fe20000081014 */
[----:B------:R-:W2:Y:S01]  /*ddf40*/  LDL.LU.64 R94, [R1+0x6ff0] ;  /* 0x006ff000015e7983 */ /* 0x000ea20000300a00 */
[----:B------:R-:W2:Y:S06]  /*ddf50*/  LDL.LU.64 R92, [R1+0x6fe8] ;  /* 0x006fe800015c7983 */ /* 0x000eac0000300a00 */
[----:B--2---:R-:W-:Y:S01]  /*ddf60*/  HMMA.1688.F32.TF32 R92, R12, R26, R92 ;  /* 0x0000001a0c5c723c */ /* 0x004fe2000008105c */
[----:B------:R-:W3:Y:S01]  /*ddf70*/  LDL.LU.64 R26, [R1+0x6fe0] ;  /* 0x006fe000011a7983 */ /* 0x000ee20000300a00 */
[----:B------:R-:W3:Y:S06]  /*ddf80*/  LDL.LU.64 R24, [R1+0x6fd8] ;  /* 0x006fd80001187983 */ /* 0x000eec0000300a00 */
[C---:B------:R-:W-:Y:S08]  /*ddf90*/  HMMA.1688.F32.TF32 R104, R132.reuse, R188, R104 ;  /* 0x000000bc8468723c */ /* 0x040ff00000081068 */
[C---:B------:R-:W-:Y:S08]  /*ddfa0*/  HMMA.1688.F32.TF32 R28, R132.reuse, R192, R28 ;  /* 0x000000c0841c723c */ /* 0x040ff0000008101c */
[C---:B------:R-:W-:Y:S08]  /*ddfb0*/  HMMA.1688.F32.TF32 R116, R132.reuse, R196, R116 ;  /* 0x000000c48474723c */ /* 0x040ff00000081074 */
[----:B------:R-:W-:Y:S08]  /*ddfc0*/  HMMA.1688.F32.TF32 R128, R132, R244, R128 ;  /* 0x000000f48480723c */ /* 0x000ff00000081080 */
[C---:B---3--:R-:W-:Y:S01]  /*ddfd0*/  HMMA.1688.F32.TF32 R24, R12.reuse, R190, R24 ;  /* 0x000000be0c18723c */ /* 0x048fe20000081018 */
[----:B------:R-:W2:Y:S07]  /*ddfe0*/  LDL.LU.64 R190, [R1+0x6fd0] ;  /* 0x006fd00001be7983 */ /* 0x000eae0000300a00 */
        /* <DEDUP_REMOVED lines=28> */
[----:B------:R-:W-:Y:S02]  /*de1b0*/  LDS R133, [R0+0x30480] ;  /* 0x0304800000857984 */ /* 0x000fe40000000800 */
[----:B------:R-:W-:-:S02]  /*de1c0*/  IMAD.MOV.U32 R134, RZ, RZ, R252 ;  /* 0x000000ffff867224 */ /* 0x000fc400078e00fc */
[----:B------:R-:W-:Y:S01]  /*de1d0*/  IMAD.MOV.U32 R135, RZ, RZ, R3 ;  /* 0x000000ffff877224 */ /* 0x000fe200078e0003 */
[C---:B--2---:R-:W-:Y:S01]  /*de1e0*/  HMMA.1688.F32.TF32 R104, R12.reuse, R190, R104 ;  /* 0x000000be0c68723c */ /* 0x044fe20000081068 */
[----:B------:R-:W2:Y:S01]  /*de1f0*/  LDL.LU.64 R190, [R1+0x6fc8] ;  /* 0x006fc80001be7983 */ /* 0x000ea20000300a00 */
[----:B------:R-:W3:Y:S02]  /*de200*/  LDL.LU.64 R188, [R1+0x6fc0] ;  /* 0x006fc00001bc7983 */ /* 0x000ee40000300a00 */
[----:B------:R-:W2:Y:S02]  /*de210*/  LDL.LU.64 R194, [R1+0x6fb8] ;  /* 0x006fb80001c27983 */ /* 0x000ea40000300a00 */
[----:B------:R-:W2:Y:S01]  /*de220*/  LDL.LU.64 R192, [R1+0x6fb0] ;  /* 0x006fb00001c07983 */ /* 0x000ea20000300a00 */
[----:B------:R-:W2:Y:S01]  /*de230*/  LDL.LU.64 R198, [R1+0x6fa8] ;  /* 0x006fa80001c67983 */ /* 0x000ea20000300a00 */
[----:B------:R-:W2:Y:S02]  /*de240*/  LDL.LU.64 R196, [R1+0x6fa0] ;  /* 0x006fa00001c47983 */ /* 0x000ea40000300a00 */
[----:B------:R-:W2:Y:S02]  /*de250*/  LDL.LU.64 R246, [R1+0x6f98] ;  /* 0x006f980001f67983 */ /* 0x000ea40000300a00 */
[----:B------:R-:W2:Y:S01]  /*de260*/  LDL.LU.64 R244, [R1+0x6f90] ;  /* 0x006f900001f47983 */ /* 0x000ea20000300a00 */
[----:B------:R-:W2:Y:S04]  /*de270*/  LDL.64 R240, [R1+0x1160] ;  /* 0x0011600001f07983 */ /* 0x000ea80000100a00 */
[----:B------:R-:W3:Y:S01]  /*de280*/  LDL.64 R248, [R1+0x1170] ;  /* 0x0011700001f87983 */ /* 0x000ee20000100a00 */
[C---:B------:R-:W-:Y:S01]  /*de290*/  HMMA.1688.F32.TF32 R4, R12.reuse, R134, R4 ;  /* 0x000000860c04723c */ /* 0x040fe20000081004 */
[----:B------:R-:W-:Y:S04]  /*de2a0*/  LDS R134, [R2+0x32480] ;  /* 0x0324800002867984 */ /* 0x000fe80000000800 */
[----:B------:R-:W2:Y:S01]  /*de2b0*/  LDS R135, [R0+0x32480] ;  /* 0x0324800000877984 */ /* 0x000ea20000000800 */
[----:B------:R-:W-:Y:S03]  /*de2c0*/  STL [R1+0x6d0c], R187 ;  /* 0x006d0cbb01007387 */ /* 0x000fe60000100800 */
[----:B------:R-:W-:Y:S02]  /*de2d0*/  STL [R1+0x6d08], R183 ;  /* 0x006d08b701007387 */ /* 0x000fe40000100800 */
[----:B------:R-:W-:Y:S02]  /*de2e0*/  STL [R1+0x6d04], R178 ;  /* 0x006d04b201007387 */ /* 0x000fe40000100800 */
[----:B------:R-:W-:Y:S01]  /*de2f0*/  STL [R1+0x6d00], R179 ;  /* 0x006d00b301007387 */ /* 0x000fe20000100800 */
        /* <DEDUP_REMOVED lines=16> */
[----:B----4-:R-:W-:Y:S01]  /*de400*/  STL.64 [R1+0x6e10], R142 ;  /* 0x006e108e01007387 */ /* 0x010fe20000100a00 */
[----:B------:R-:W-:Y:S02]  /*de410*/  STL.64 [R1+0x6e08], R140 ;  /* 0x006e088c01007387 */ /* 0x000fe40000100a00 */
[----:B------:R-:W-:Y:S01]  /*de420*/  STL.64 [R1+0x6e20], R138 ;  /* 0x006e208a01007387 */ /* 0x000fe20000100a00 */
[C---:B------:R-:W-:Y:S01]  /*de430*/  HMMA.1688.F32.TF32 R236, R12.reuse, R138, R236 ;  /* 0x0000008a0cec723c */ /* 0x040fe200000810ec */
[----:B------:R2:W-:Y:S07]  /*de440*/  STL.64 [R1+0x6e18], R136 ;  /* 0x006e188801007387 */ /* 0x0005ee0000100a00 */
[----:B------:R-:W-:Y:S08]  /*de450*/  HMMA.1688.F32.TF32 R52, R12, R178, R52 ;  /* 0x000000b20c34723c */ /* 0x000ff00000081034 */
[C---:B--2---:R-:W-:Y:S08]  /*de460*/  HMMA.1688.F32.TF32 R136, R132.reuse, R240, R20 ;  /* 0x000000f08488723c */ /* 0x044ff00000081014 */
[----:B---3--:R-:W-:Y:S01]  /*de470*/  HMMA.1688.F32.TF32 R20, R132, R248, R92 ;  /* 0x000000f88414723c */ /* 0x008fe2000008105c */
[----:B------:R-:W-:-:S02]  /*de480*/  IMAD.MOV.U32 R178, RZ, RZ, R248 ;  /* 0x000000ffffb27224 */ /* 0x000fc400078e00f8 */
[----:B------:R-:W-:Y:S11]  /*de490*/  IMAD.MOV.U32 R179, RZ, RZ, R249 ;  /* 0x000000ffffb37224 */ /* 0x000ff600078e00f9 */
[----:B------:R-:W-:Y:S01]  /*de4a0*/  @!UPT UIADD3 URZ, URZ, URZ, URZ ;  /* 0x0000003f3f3ff290 */ /* 0x000fe2000fffe03f */
[----:B------:R1:W-:Y:S01]  /*de4b0*/  STL.64 [R1+0x450], R136 ;  /* 0x0004508801007387 */ /* 0x0003e20000100a00 */
[----:B------:R-:W-:Y:S07]  /*de4c0*/  STL.64 [R1+0x458], R138 ;  /* 0x0004588a01007387 */ /* 0x000fee0000100a00 */
[----:B------:R2:W-:Y:S02]  /*de4d0*/  STL.64 [R1+0x440], R20 ;  /* 0x0004401401007387 */ /* 0x0005e40000100a00 */
[----:B------:R-:W-:Y:S01]  /*de4e0*/  STL.64 [R1+0x448], R22 ;  /* 0x0004481601007387 */ /* 0x000fe20000100a00 */
[----:B------:R-:W3:Y:S01]  /*de4f0*/  LDL.64 R248, [R1+0x1190] ;  /* 0x0011900001f87983 */ /* 0x000ee20000100a00 */
[----:B------:R-:W-:-:S03]  /*de500*/  MOV R3, R241 ;  /* 0x000000f100037202 */ /* 0x000fc60000000f00 */
[----:B------:R-:W4:Y:S01]  /*de510*/  LDL R240, [R1+0x1320] ;  /* 0x0013200001f07983 */ /* 0x000f220000100800 */
[----:B------:R-:W4:Y:S03]  /*de520*/  LDL R241, [R1+0x1324] ;  /* 0x0013240001f17983 */ /* 0x000f260000100800 */
        /* <DEDUP_REMOVED lines=20> */
[----:B-1----:R-:W4:Y:S04]  /*de670*/  LDL R136, [R1+0x1200] ;  /* 0x0012000001887983 */ /* 0x002f280000100800 */
[----:B------:R-:W4:Y:S04]  /*de680*/  LDL R137, [R1+0x1204] ;  /* 0x0012040001897983 */ /* 0x000f280000100800 */
[----:B------:R-:W4:Y:S04]  /*de690*/  LDL R92, [R1+0x11c0] ;  /* 0x0011c000015c7983 */ /* 0x000f280000100800 */
[----:B------:R-:W4:Y:S04]  /*de6a0*/  LDL R93, [R1+0x11c4] ;  /* 0x0011c400015d7983 */ /* 0x000f280000100800 */
[----:B--2---:R-:W2:Y:S04]  /*de6b0*/  LDL R20, [R1+0x11e0] ;  /* 0x0011e00001147983 */ /* 0x004ea80000100800 */
        /* <DEDUP_REMOVED lines=17> */
[----:B------:R-:W-:Y:S02]  /*de7d0*/  STL.64 [R1+0x6e30], R178 ;  /* 0x006e30b201007387 */ /* 0x000fe40000100a00 */
[----:B------:R1:W-:Y:S01]  /*de7e0*/  STL.64 [R1+0x6e28], R176 ;  /* 0x006e28b001007387 */ /* 0x0003e20000100a00 */
[C---:B------:R-:W-:Y:S08]  /*de7f0*/  HMMA.1688.F32.TF32 R48, R12.reuse, R182, R48 ;  /* 0x000000b60c30723c */ /* 0x040ff00000081030 */
[C---:B------:R-:W-:Y:S08]  /*de800*/  HMMA.1688.F32.TF32 R40, R12.reuse, R250, R40 ;  /* 0x000000fa0c28723c */ /* 0x040ff00000081028 */
[----:B------:R-:W-:Y:S01]  /*de810*/  HMMA.1688.F32.TF32 R44, R12, R186, R44 ;  /* 0x000000ba0c2c723c */ /* 0x000fe2000008102c */
[----:B-1----:R-:W2:Y:S04]  /*de820*/  LDL R176, [R1+0x11d0] ;  /* 0x0011d00001b07983 */ /* 0x002ea80000100800 */
[----:B------:R-:W2:Y:S03]  /*de830*/  LDL R177, [R1+0x11d4] ;  /* 0x0011d40001b17983 */ /* 0x000ea60000100800 */
[----:B---3--:R-:W-:Y:S01]  /*de840*/  HMMA.1688.F32.TF32 R24, R132, R248, R24 ;  /* 0x000000f88418723c */ /* 0x008fe20000081018 */
[----:B------:R-:W-:-:S02]  /*de850*/  IMAD.MOV.U32 R183, RZ, RZ, R249 ;  /* 0x000000ffffb77224 */ /* 0x000fc400078e00f9 */
[----:B------:R-:W-:Y:S11]  /*de860*/  IMAD.MOV.U32 R187, RZ, RZ, R248 ;  /* 0x000000ffffbb7224 */ /* 0x000ff600078e00f8 */
[----:B------:R-:W-:Y:S09]  /*de870*/  @!UPT UIADD3 URZ, URZ, URZ, URZ ;  /* 0x0000003f3f3ff290 */ /* 0x000ff2000fffe03f */
[----:B------:R1:W-:Y:S01]  /*de880*/  STL.64 [R1+0xf20], R24 ;  /* 0x000f201801007387 */ /* 0x0003e20000100a00 */
[----:B------:R-:W-:Y:S02]  /*de890*/  STL.64 [R1+0xf28], R26 ;  /* 0x000f281a01007387 */ /* 0x000fe40000100a00 */
[----:B------:R-:W3:Y:S02]  /*de8a0*/  LDL.LU.64 R250, [R1+0x6f88] ;  /* 0x006f880001fa7983 */ /* 0x000ee40000300a00 */
[----:B------:R-:W3:Y:S01]  /*de8b0*/  LDL.LU.64 R248, [R1+0x6f80] ;  /* 0x006f800001f87983 */ /* 0x000ee20000300a00 */
[----:B-1----:R-:W3:Y:S04]  /*de8c0*/  LDL R24, [R1+0x11b0] ;  /* 0x0011b00001187983 */ /* 0x002ee80000100800 */
[----:B------:R-:W3:Y:S01]  /*de8d0*/  LDL R25, [R1+0x11b4] ;  /* 0x0011b40001197983 */ /* 0x000ee20000100800 */
[----:B------:R-:W-:Y:S02]  /*de8e0*/  STL.64 [R1+0x6e50], R182 ;  /* 0x006e50b601007387 */ /* 0x000fe40000100a00 */
[----:B------:R1:W-:Y:S02]  /*de8f0*/  STL.64 [R1+0x6e48], R180 ;  /* 0x006e48b401007387 */ /* 0x0003e40000100a00 */
[----:B-1----:R-:W3:Y:S04]  /*de900*/  LDL R180, [R1+0x11a0] ;  /* 0x0011a00001b47983 */ /* 0x002ee80000100800 */
[----:B------:R-:W3:Y:S01]  /*de910*/  LDL R181, [R1+0x11a4] ;  /* 0x0011a40001b57983 */ /* 0x000ee20000100800 */
[----:B------:R-:W-:Y:S02]  /*de920*/  STL.64 [R1+0x6e40], R186 ;  /* 0x006e40ba01007387 */ /* 0x000fe40000100a00 */
[----:B------:R1:W-:Y:S02]  /*de930*/  STL.64 [R1+0x6e38], R184 ;  /* 0x006e38b801007387 */ /* 0x0003e40000100a00 */
[----:B-1----:R-:W3:Y:S04]  /*de940*/  LDL R184, [R1+0x1180] ;  /* 0x0011800001b87983 */ /* 0x002ee80000100800 */
[----:B------:R-:W3:Y:S01]  /*de950*/  LDL R185, [R1+0x1184] ;  /* 0x0011840001b97983 */ /* 0x000ee20000100800 */
[C---:B------:R-:W-:Y:S08]  /*de960*/  HMMA.1688.F32.TF32 R8, R12.reuse, R202, R8 ;  /* 0x000000ca0c08723c */ /* 0x040ff00000081008 */
[----:B------:R-:W-:Y:S08]  /*de970*/  HMMA.1688.F32.TF32 R16, R12, R206, R16 ;  /* 0x000000ce0c10723c */ /* 0x000ff00000081010 */
[----:B----4-:R-:W-:Y:S08]  /*de980*/  HMMA.1688.F32.TF32 R4, R132, R92, R4 ;  /* 0x0000005c8404723c */ /* 0x010ff00000081004 */
[C---:B------:R-:W-:Y:S08]  /*de990*/  HMMA.1688.F32.TF32 R96, R12.reuse, R210, R96 ;  /* 0x000000d20c60723c */ /* 0x040ff00000081060 */
[C---:B------:R-:W-:Y:S08]  /*de9a0*/  HMMA.1688.F32.TF32 R100, R12.reuse, R214, R100 ;  /* 0x000000d60c64723c */ /* 0x040ff00000081064 */
[C---:B------:R-:W-:Y:S08]  /*de9b0*/  HMMA.1688.F32.TF32 R108, R12.reuse, R218, R108 ;  /* 0x000000da0c6c723c */ /* 0x040ff0000008106c */
[----:B------:R-:W-:Y:S08]  /*de9c0*/  HMMA.1688.F32.TF32 R112, R12, R222, R112 ;  /* 0x000000de0c70723c */ /* 0x000ff00000081070 */
[C---:B--2---:R-:W-:Y:S08]  /*de9d0*/  HMMA.1688.F32.TF32 R20, R132.reuse, R20, R8 ;  /* 0x000000148414723c */ /* 0x044ff00000081008 */
        /* <DEDUP_REMOVED lines=26> */
[----:B------:R-:W-:Y:S01]  /*deb80*/  STL.64 [R1+0xed0], R4 ;  /* 0x000ed00401007387 */ /* 0x000fe20000100a00 */
[----:B------:R1:W-:Y:S02]  /*deb90*/  STL.64 [R1+0xed8], R6 ;  /* 0x000ed80601007387 */ /* 0x0003e40000100a00 */
[C---:B-1----:R-:W-:Y:S01]  /*deba0*/  HMMA.1688.F32.TF32 R4, R132.reuse, R140, R96 ;  /* 0x0000008c8404723c */ /* 0x042fe20000081060 */
[----:B------:R-:W-:Y:S01]  /*debb0*/  STL.64 [R1+0xec0], R20 ;  /* 0x000ec01401007387 */ /* 0x000fe20000100a00 */
[----:B------:R-:W-:Y:S02]  /*debc0*/  STL.64 [R1+0xec8], R22 ;  /* 0x000ec81601007387 */ /* 0x000fe40000100a00 */
[----:B------:R-:W-:Y:S02]  /*debd0*/  STL.64 [R1+0x1080], R8 ;  /* 0x0010800801007387 */ /* 0x000fe40000100a00 */
[----:B------:R1:W-:Y:S02]  /*debe0*/  STL.64 [R1+0x1088], R10 ;  /* 0x0010880a01007387 */ /* 0x0003e40000100a00 */
[C---:B-1----:R-:W-:Y:S11]  /*debf0*/  HMMA.1688.F32.TF32 R8, R132.reuse, R148, R108 ;  /* 0x000000948408723c */ /* 0x042ff6000008106c */
[----:B------:R-:W-:Y:S04]  /*dec00*/  @!UPT UIADD3 URZ, URZ, URZ, URZ ;  /* 0x0000003f3f3ff290 */ /* 0x000fe8000fffe03f */
[----:B------:R-:W-:Y:S01]  /*dec10*/  STL.64 [R1+0x1070], R4 ;  /* 0x0010700401007387 */ /* 0x000fe20000100a00 */
[----:B------:R1:W-:Y:S02]  /*dec20*/  STL.64 [R1+0x1078], R6 ;  /* 0x0010780601007387 */ /* 0x0003e40000100a00 */
[C---:B-1----:R-:W-:Y:S01]  /*dec30*/  HMMA.1688.F32.TF32 R4, R132.reuse, R152, R112 ;  /* 0x000000988404723c */ /* 0x042fe20000081070 */
[----:B------:R-:W-:Y:S01]  /*dec40*/  STL.64 [R1+0x1060], R16 ;  /* 0x0010601001007387 */ /* 0x000fe20000100a00 */
[----:B------:R1:W-:Y:S03]  /*dec50*/  STL.64 [R1+0x1068], R18 ;  /* 0x0010681201007387 */ /* 0x0003e60000100a00 */
[----:B------:R-:W-:Y:S02]  /*dec60*/  STL.64 [R1+0x1050], R8 ;  /* 0x0010500801007387 */ /* 0x000fe40000100a00 */
[----:B------:R2:W-:Y:S01]  /*dec70*/  STL.64 [R1+0x1058], R10 ;  /* 0x0010580a01007387 */ /* 0x0005e20000100a00 */
[C---:B-1----:R-:W-:Y:S08]  /*dec80*/  HMMA.1688.F32.TF32 R16, R132.reuse, R156, R120 ;  /* 0x0000009c8410723c */ /* 0x042ff00000081078 */
[C---:B--2---:R-:W-:Y:S07]  /*dec90*/  HMMA.1688.F32.TF32 R8, R132.reuse, R160, R124 ;  /* 0x000000a08408723c */ /* 0x044fee000008107c */
        /* <DEDUP_REMOVED lines=184> */
[----:B------:R-:W-:Y:S01]  /*df820*/  HMMA.1688.F32.TF32 R84, R12, R146, R84 ;  /* 0x000000920c54723c */ /* 0x000fe20000081054 */
[----:B------:R-:W4:Y:S01]  /*df830*/  LDL.LU R145, [R1+0x2094] ;  /* 0x0020940001917983 */ /* 0x000f220000300800 */
[----:B------:R-:W4:Y:S01]  /*df840*/  LDL.LU R146, [R1+0x2098] ;  /* 0x0020980001927983 */ /* 0x000f220000300800 */
[----:B------:R-:W4:Y:S02]  /*df850*/  LDL.LU R147, [R1+0x209c] ;  /* 0x00209c0001937983 */ /* 0x000f240000300800 */
[----:B------:R-:W4:Y:S02]  /*df860*/  LDL.LU R200, [R1+0x2050] ;  /* 0x0020500001c87983 */ /* 0x000f240000300800 */
        /* <DEDUP_REMOVED lines=14> */
[C---:B---3--:R-:W-:Y:S08]  /*df950*/  HMMA.1688.F32.TF32 R8, R12.reuse, R10, R32 ;  /* 0x0000000a0c08723c */ /* 0x048ff00000081020 */
[----:B------:R-:W-:Y:S01]  /*df960*/  HMMA.1688.F32.TF32 R32, R12, R158, R152 ;  /* 0x0000009e0c20723c */ /* 0x000fe20000081098 */
[----:B------:R-:W-:-:S02]  /*df970*/  IMAD.MOV.U32 R139, RZ, RZ, R250 ;  /* 0x000000ffff8b7224 */ /* 0x000fc400078e00fa */
[----:B------:R-:W-:-:S05]  /*df980*/  IMAD.MOV.U32 R138, RZ, RZ, R251 ;  /* 0x000000ffff8a7224 */ /* 0x000fca00078e00fb */
        /* <DEDUP_REMOVED lines=44> */
[----:B------:R-:W-:-:S03]  /*dfc50*/  MOV R179, R248 ;  /* 0x000000f800b37202 */ /* 0x000fc60000000f00 */
[----:B------:R-:W4:Y:S04]  /*dfc60*/  LDL R238, [R1+0x15c8] ;  /* 0x0015c80001ee7983 */ /* 0x000f280000100800 */
[----:B------:R-:W4:Y:S01]  /*dfc70*/  LDL R239, [R1+0x15cc] ;  /* 0x0015cc0001ef7983 */ /* 0x000f220000100800 */
[----:B------:R-:W-:Y:S02]  /*dfc80*/  IMAD.MOV.U32 R178, RZ, RZ, R249 ;  /* 0x000000ffffb27224 */ /* 0x000fe400078e00f9 */
[----:B------:R-:W4:Y:S02]  /*dfc90*/  LDL.LU R248, [R1+0x1ef0] ;  /* 0x001ef00001f87983 */ /* 0x000f240000300800 */
[----:B------:R-:W4:Y:S01]  /*dfca0*/  LDL.LU R249, [R1+0x1ef4] ;  /* 0x001ef40001f97983 */ /* 0x000f220000300800 */
        /* <DEDUP_REMOVED lines=19> */
[----:B------:R-:W4:Y:S01]  /*dfde0*/  LDL.LU R212, [R1+0x1fd0] ;  /* 0x001fd00001d47983 */ /* 0x000f220000300800 */
[C---:B------:R-:W-:Y:S01]  /*dfdf0*/  HMMA.1688.F32.TF32 R48, R12.reuse, R214, R208 ;  /* 0x000000d60c30723c */ /* 0x040fe200000810d0 */
[----:B------:R-:W4:Y:S01]  /*dfe00*/  LDL.LU R213, [R1+0x1fd4] ;  /* 0x001fd40001d57983 */ /* 0x000f220000300800 */
[----:B------:R-:W4:Y:S01]  /*dfe10*/  LDL.LU R214, [R1+0x1fd8] ;  /* 0x001fd80001d67983 */ /* 0x000f220000300800 */
[----:B------:R-:W4:Y:S02]  /*dfe20*/  LDL.LU R215, [R1+0x1fdc] ;  /* 0x001fdc0001d77983 */ /* 0x000f240000300800 */
[----:B--2---:R-:W2:Y:S02]  /*dfe30*/  LDL R74, [R1+0x1578] ;  /* 0x00157800014a7983 */ /* 0x004ea40000100800 */
[----:B------:R-:W2:Y:S01]  /*dfe40*/  LDL R75, [R1+0x157c] ;  /* 0x00157c00014b7983 */ /* 0x000ea20000100800 */
[----:B---3--:R-:W3:Y:S04]  /*dfe50*/  LDL R70, [R1+0x1568] ;  /* 0x0015680001467983 */ /* 0x008ee80000100800 */
[----:B------:R-:W3:Y:S01]  /*dfe60*/  LDL R71, [R1+0x156c] ;  /* 0x00156c0001477983 */ /* 0x000ee20000100800 */
[----:B------:R-:W3:Y:S01]  /*dfe70*/  LDL.LU R204, [R1+0x1ff0] ;  /* 0x001ff00001cc7983 */ /* 0x000ee20000300800 */
[C---:B------:R-:W-:Y:S01]  /*dfe80*/  HMMA.1688.F32.TF32 R44, R12.reuse, R206, R200 ;  /* 0x000000ce0c2c723c */ /* 0x040fe200000810c8 */
[----:B------:R-:W3:Y:S01]  /*dfe90*/  LDL.LU R205, [R1+0x1ff4] ;  /* 0x001ff40001cd7983 */ /* 0x000ee20000300800 */
[----:B------:R-:W3:Y:S01]  /*dfea0*/  LDL.LU R206, [R1+0x1ff8] ;  /* 0x001ff80001ce7983 */ /* 0x000ee20000300800 */
[----:B------:R-:W3:Y:S02]  /*dfeb0*/  LDL.LU R207, [R1+0x1ffc] ;  /* 0x001ffc0001cf7983 */ /* 0x000ee40000300800 */
[----:B------:R-:W2:Y:S02]  /*dfec0*/  LDL R66, [R1+0x1558] ;  /* 0x0015580001427983 */ /* 0x000ea40000100800 */
[----:B------:R-:W2:Y:S01]  /*dfed0*/  LDL R67, [R1+0x155c] ;  /* 0x00155c0001437983 */ /* 0x000ea20000100800 */
[----:B------:R-:W2:Y:S01]  /*dfee0*/  LDL.LU R200, [R1+0x2000] ;  /* 0x0020000001c87983 */ /* 0x000ea20000300800 */
[----:B------:R-:W2:Y:S02]  /*dfef0*/  LDL.LU R201, [R1+0x2004] ;  /* 0x0020040001c97983 */ /* 0x000ea40000300800 */
[----:B------:R-:W2:Y:S02]  /*dff00*/  LDL.LU R202, [R1+0x2008] ;  /* 0x0020080001ca7983 */ /* 0x000ea40000300800 */
[----:B------:R-:W2:Y:S01]  /*dff10*/  LDL.LU R203, [R1+0x200c] ;  /* 0x00200c0001cb7983 */ /* 0x000ea20000300800 */
[----:B------:R-:W2:Y:S01]  /*dff20*/  LDL.LU R208, [R1+0x1fe0] ;  /* 0x001fe00001d07983 */ /* 0x000ea20000300800 */
[----:B------:R-:W2:Y:S02]  /*dff30*/  LDL.LU R209, [R1+0x1fe4] ;  /* 0x001fe40001d17983 */ /* 0x000ea40000300800 */
[----:B------:R-:W2:Y:S01]  /*dff40*/  LDL.LU R210, [R1+0x1fe8] ;  /* 0x001fe80001d27983 */ /* 0x000ea20000300800 */
[C---:B------:R-:W-:Y:S01]  /*dff50*/  HMMA.1688.F32.TF32 R56, R12.reuse, R230, R224 ;  /* 0x000000e60c38723c */ /* 0x040fe200000810e0 */
[----:B------:R-:W2:Y:S01]  /*dff60*/  LDL.LU R211, [R1+0x1fec] ;  /* 0x001fec0001d37983 */ /* 0x000ea20000300800 */
[----:B------:R-:W2:Y:S02]  /*dff70*/  LDL.LU R224, [R1+0x1fa0] ;  /* 0x001fa00001e07983 */ /* 0x000ea40000300800 */
[----:B------:R-:W2:Y:S02]  /*dff80*/  LDL.LU R225, [R1+0x1fa4] ;  /* 0x001fa40001e17983 */ /* 0x000ea40000300800 */
[----:B------:R-:W2:Y:S02]  /*dff90*/  LDL.LU R226, [R1+0x1fa8] ;  /* 0x001fa80001e27983 */ /* 0x000ea40000300800 */
[----:B------:R-:W-:Y:S01]  /*dffa0*/  HMMA.1688.F32.TF32 R60, R12, R242, R232 ;  /* 0x000000f20c3c723c */ /* 0x000fe200000810e8 */
[----:B------:R-:W2:Y:S01]  /*dffb0*/  LDL.LU R227, [R1+0x1fac] ;  /* 0x001fac0001e37983 */ /* 0x000ea20000300800 */
[----:B------:R-:W2:Y:S02]  /*dffc0*/  LDL R232, [R1+0x10] ;  /* 0x0000100001e87983 */ /* 0x000ea40000100800 */
[----:B------:R-:W2:Y:S02]  /*dffd0*/  LDL R233, [R1+0x14] ;  /* 0x0000140001e97983 */ /* 0x000ea40000100800 */
[----:B------:R-:W2:Y:S01]  /*dffe0*/  LDL R228, [R1] ;  /* 0x0000000001e47983 */ /* 0x000ea20000100800 */
[----:B------:R-:W2:Y:S04]  /*dfff0*/  LDL R229, [R1+0x4] ;  /* 0x0000040001e57983 */ /* 0x000ea80000100800 */
[----:B------:R-:W2:Y:S04]  /*e0000*/  LDL R240, [R1+0x20] ;  /* 0x0000200001f07983 */ /* 0x000ea80000100800 */
[----:B------:R-:W2:Y:S01]  /*e0010*/  LDL R241, [R1+0x24] ;  /* 0x0000240001f17983 */ /* 0x000ea20000100800 */
[----:B------:R-:W-:-:S02]  /*e0020*/  IMAD.MOV.U32 R155, RZ, RZ, R244 ;  /* 0x000000ffff9b7224 */ /* 0x000fc400078e00f4 */
[----:B------:R-:W2:Y:S01]  /*e0030*/  LDL R244, [R1+0x30] ;  /* 0x0000300001f47983 */ /* 0x000ea20000100800 */
[----:B------:R-:W2:Y:S04]  /*e0040*/  LDL R245, [R1+0x34] ;  /* 0x0000340001f57983 */ /* 0x000ea80000100800 */
[----:B------:R-:W-:Y:S04]  /*e0050*/  LDS R132, [R2+0x18500] ;  /* 0x0185000002847984 */ /* 0x000fe80000000800 */
[----:B------:R-:W-:Y:S04]  /*e0060*/  LDS R134, [R2+0x1a500] ;  /* 0x01a5000002867984 */ /* 0x000fe80000000800 */
[----:B------:R-:W-:Y:S04]  /*e0070*/  LDS R133, [R0+0x18500] ;  /* 0x0185000000857984 */ /* 0x000fe80000000800 */
[----:B------:R-:W1:Y:S01]  /*e0080*/  LDS R135, [R0+0x1a500] ;  /* 0x01a5000000877984 */ /* 0x000e620000000800 */
[C---:B------:R-:W-:Y:S08]  /*e0090*/  HMMA.1688.F32.TF32 R16, R12.reuse, R18, R124 ;  /* 0x000000120c10723c */ /* 0x040ff0000008107c */
[C---:B------:R-:W-:Y:S08]  /*e00a0*/  HMMA.1688.F32.TF32 R108, R12.reuse, R186, R108 ;  /* 0x000000ba0c6c723c */ /* 0x040ff0000008106c */
[----:B------:R-:W-:Y:S01]  /*e00b0*/  HMMA.1688.F32.TF32 R124, R12, R150, R144 ;  /* 0x000000960c7c723c */ /* 0x000fe20000081090 */
        /* <DEDUP_REMOVED lines=10> */
[----:B------:R-:W2:Y:S04]  /*e0160*/  LDL R164, [R1+0xe0] ;  /* 0x0000e00001a47983 */ /* 0x000ea80000100800 */
[----:B------:R-:W2:Y:S04]  /*e0170*/  LDL R165, [R1+0xe4] ;  /* 0x0000e40001a57983 */ /* 0x000ea80000100800 */
[----:B------:R-:W2:Y:S04]  /*e0180*/  LDL.64 R172, [R1+0x100] ;  /* 0x0001000001ac7983 */ /* 0x000ea80000100a00 */
[----:B------:R-:W2:Y:S01]  /*e0190*/  LDL.64 R174, [R1+0x108] ;  /* 0x0001080001ae7983 */ /* 0x000ea20000100a00 */
        /* <DEDUP_REMOVED lines=12> */
[----:B------:R-:W-:Y:S08]  /*e0260*/  HMMA.1688.F32.TF32 R72, R12, R74, R208 ;  /* 0x0000004a0c48723c */ /* 0x000ff000000810d0 */
[----:B-1----:R-:W-:Y:S01]  /*e0270*/  HMMA.1688.F32.TF32 R24, R132, R232, R24 ;  /* 0x000000e88418723c */ /* 0x002fe20000081018 */
        /* <DEDUP_REMOVED lines=13> */
[C---:B------:R-:W-:Y:S01]  /*e0350*/  HMMA.1688.F32.TF32 R92, R132.reuse, R228, R92 ;  /* 0x000000e4845c723c */ /* 0x040fe2000008105c */
[----:B------:R-:W3:Y:S01]  /*e0360*/  LDL.LU.64 R230, [R1+0x6ef8] ;  /* 0x006ef80001e67983 */ /* 0x000ee20000300a00 */
[----:B------:R-:W3:Y:S02]  /*e0370*/  LDL.LU.64 R228, [R1+0x6ef0] ;  /* 0x006ef00001e47983 */ /* 0x000ee40000300a00 */
[----:B------:R-:W4:Y:S02]  /*e0380*/  LDL.LU.64 R234, [R1+0x6ee8] ;  /* 0x006ee80001ea7983 */ /* 0x000f240000300a00 */
[----:B------:R-:W3:Y:S02]  /*e0390*/  LDL.LU.64 R232, [R1+0x6ee0] ;  /* 0x006ee00001e87983 */ /* 0x000ee40000300a00 */
[C---:B------:R-:W-:Y:S08]  /*e03a0*/  HMMA.1688.F32.TF32 R104, R132.reuse, R240, R104 ;  /* 0x000000f08468723c */ /* 0x040ff00000081068 */
[C---:B------:R-:W-:Y:S01]  /*e03b0*/  HMMA.1688.F32.TF32 R28, R132.reuse, R244, R28 ;  /* 0x000000f4841c723c */ /* 0x040fe2000008101c */
[----:B------:R-:W-:Y:S04]  /*e03c0*/  LDS R12, [R2+0x1c500] ;  /* 0x01c50000020c7984 */ /* 0x000fe80000000800 */
[----:B------:R1:W-:Y:S01]  /*e03d0*/  STL.64 [R1+0x6eb8], R26 ;  /* 0x006eb81a01007387 */ /* 0x0003e20000100a00 */
[----:B------:R-:W-:Y:S03]  /*e03e0*/  STL.64 [R1+0x6eb0], R24 ;  /* 0x006eb01801007387 */ /* 0x000fe60000100a00 */
[----:B------:R-:W-:Y:S04]  /*e03f0*/  LDS R14, [R2+0x1e500] ;  /* 0x01e50000020e7984 */ /* 0x000fe80000000800 */
[----:B------:R-:W-:Y:S04]  /*e0400*/  LDS R13, [R0+0x1c500] ;  /* 0x01c50000000d7984 */ /* 0x000fe80000000800 */
[----:B------:R-:W2:Y:S04]  /*e0410*/  LDS R15, [R0+0x1e500] ;  /* 0x01e50000000f7984 */ /* 0x000ea80000000800 */
        /* <DEDUP_REMOVED lines=28> */
[----:B------:R-:W-:Y:S08]  /*e05e0*/  HMMA.1688.F32.TF32 R68, R132, R212, R68 ;  /* 0x000000d48444723c */ /* 0x000ff00000081044 */
[----:B----4-:R-:W-:Y:S08]  /*e05f0*/  HMMA.1688.F32.TF32 R92, R12, R26, R92 ;  /* 0x0000001a0c5c723c */ /* 0x010ff0000008105c */
[C---:B------:R-:W-:Y:S08]  /*e0600*/  HMMA.1688.F32.TF32 R96, R132.reuse, R244, R96 ;  /* 0x000000f48460723c */ /* 0x040ff00000081060 */
[C---:B------:R-:W-:Y:S08]  /*e0610*/  HMMA.1688.F32.TF32 R44, R132.reuse, R240, R44 ;  /* 0x000000f0842c723c */ /* 0x040ff0000008102c */
[C---:B------:R-:W-:Y:S08]  /*e0620*/  HMMA.1688.F32.TF32 R72, R132.reuse, R208, R72 ;  /* 0x000000d08448723c */ /* 0x040ff00000081048 */
        /* <DEDUP_REMOVED lines=36> */
[C---:B------:R-:W-:Y:S08]  /*e0870*/  HMMA.1688.F32.TF32 R72, R12.reuse, R210, R72 ;  /* 0x000000d20c48723c */ /* 0x040ff00000081048 */
[C---:B------:R-:W-:Y:S01]  /*e0880*/  HMMA.1688.F32.TF32 R76, R12.reuse, R206, R76 ;  /* 0x000000ce0c4c723c */ /* 0x040fe2000008104c */
[----:B------:R-:W-:Y:S04]  /*e0890*/  LDS R132, [R2+0x20500] ;  /* 0x0205000002847984 */ /* 0x000fe80000000800 */
[----:B------:R-:W-:Y:S03]  /*e08a0*/  LDS R133, [R0+0x20500] ;  /* 0x0205000000857984 */ /* 0x000fe60000000800 */
[C---:B----4-:R-:W-:Y:S08]  /*e08b0*/  HMMA.1688.F32.TF32 R24, R12.reuse, R94, R24 ;  /* 0x0000005e0c18723c */ /* 0x050ff00000081018 */
[----:B---3--:R-:W-:Y:S07]  /*e08c0*/  HMMA.1688.F32.TF32 R104, R12, R250, R104 ;  /* 0x000000fa0c68723c */ /* 0x008fee0000081068 */
[----:B------:R-:W-:Y:S01]  /*e08d0*/  MOV R251, R182 ;  /* 0x000000b600fb7202 */ /* 0x000fe20000000f00 */
[----:B------:R-:W-:-:S07]  /*e08e0*/  IMAD.MOV.U32 R250, RZ, RZ, R183 ;  /* 0x000000fffffa7224 */ /* 0x000fce00078e00b7 */
        /* <DEDUP_REMOVED lines=18> */
[----:B-1----:R-:W-:Y:S01]  /*e0a10*/  IMAD.MOV.U32 R247, RZ, RZ, R174 ;  /* 0x000000fffff77224 */ /* 0x002fe200078e00ae */
[----:B------:R-:W-:Y:S01]  /*e0a20*/  MOV R246, R175 ;  /* 0x000000af00f67202 */ /* 0x000fe20000000f00 */
[----:B---3--:R-:W-:-:S02]  /*e0a30*/  IMAD.MOV.U32 R245, RZ, RZ, R150 ;  /* 0x000000fffff57224 */ /* 0x008fc400078e0096 */
        /* <DEDUP_REMOVED lines=96> */
[----:B------:R1:W-:Y:S02]  /*e1040*/  STL.64 [R1+0x6cf0], R200 ;  /* 0x006cf0c801007387 */ /* 0x0003e40000100a00 */
[----:B------:R-:W2:Y:S01]  /*e1050*/  LDL R92, [R1+0x1f0] ;  /* 0x0001f000015c7983 */ /* 0x000ea20000100800 */
[----:B------:R-:W2:Y:S01]  /*e1060*/  LDL R93, [R1+0x1f4] ;  /* 0x0001f400015d7983 */ /* 0x000ea20000100800 */
[C---:B------:R-:W-:Y:S01]  /*e1070*/  HMMA.1688.F32.TF32 R28, R12.reuse, R134, R28 ;  /* 0x000000860c1c723c */ /* 0x040fe2000008101c */
[----:B------:R-:W-:Y:S04]  /*e1080*/  LDS R134, [R2+0x22500] ;  /* 0x0225000002867984 */ /* 0x000fe80000000800 */
[----:B------:R-:W2:Y:S03]  /*e1090*/  LDS R135, [R0+0x22500] ;  /* 0x0225000000877984 */ /* 0x000ea60000000800 */
[C---:B------:R-:W-:Y:S08]  /*e10a0*/  HMMA.1688.F32.TF32 R116, R12.reuse, R186, R116 ;  /* 0x000000ba0c74723c */ /* 0x040ff00000081074 */
        /* <DEDUP_REMOVED lines=22> */
[----:B------:R1:W-:Y:S01]  /*e1210*/  STL.64 [R1+0x6d30], R196 ;  /* 0x006d30c401007387 */ /* 0x0003e20000100a00 */
[----:B------:R-:W3:Y:S04]  /*e1220*/  LDL R4, [R1+0x250] ;  /* 0x0002500001047983 */ /* 0x000ee80000100800 */
[----:B------:R-:W3:Y:S02]  /*e1230*/  LDL R5, [R1+0x254] ;  /* 0x0002540001057983 */ /* 0x000ee40000100800 */
[C---:B------:R-:W-:Y:S08]  /*e1240*/  HMMA.1688.F32.TF32 R88, R12.reuse, R194, R88 ;  /* 0x000000c20c58723c */ /* 0x040ff00000081058 */
[----:B------:R-:W-:Y:S01]  /*e1250*/  HMMA.1688.F32.TF32 R236, R12, R190, R236 ;  /* 0x000000be0cec723c */ /* 0x000fe200000810ec */
[----:B------:R-:W-:Y:S01]  /*e1260*/  LDS R12, [R2+0x24500] ;  /* 0x02450000020c7984 */ /* 0x000fe20000000800 */
[----:B------:R-:W-:Y:S04]  /*e1270*/  LDS R14, [R2+0x26500] ;  /* 0x02650000020e7984 */ /* 0x000fe80000000800 */
[----:B------:R-:W-:Y:S04]  /*e1280*/  LDS R13, [R0+0x24500] ;  /* 0x02450000000d7984 */ /* 0x000fe80000000800 */
[----:B-1----:R-:W3:Y:S04]  /*e1290*/  LDL R198, [R1+0x288] ;  /* 0x0002880001c67983 */ /* 0x002ee80000100800 */
[----:B------:R-:W3:Y:S04]  /*e12a0*/  LDL R199, [R1+0x28c] ;  /* 0x00028c0001c77983 */ /* 0x000ee80000100800 */
[----:B------:R-:W3:Y:S04]  /*e12b0*/  LDL R196, [R1+0x280] ;  /* 0x0002800001c47983 */ /* 0x000ee80000100800 */
[----:B------:R-:W3:Y:S01]  /*e12c0*/  LDL R197, [R1+0x284] ;  /* 0x0002840001c57983 */ /* 0x000ee20000100800 */
[----:B------:R1:W-:Y:S02]  /*e12d0*/  STL.64 [R1+0x6d48], R194 ;  /* 0x006d48c201007387 */ /* 0x0003e40000100a00 */
[----:B------:R1:W-:Y:S01]  /*e12e0*/  STL.64 [R1+0x6d40], R192 ;  /* 0x006d40c001007387 */ /* 0x0003e20000100a00 */
        /* <DEDUP_REMOVED lines=87> */
[----:B------:R-:W2:Y:S01]  /*e1860*/  LDL.LU.64 R178, [R1+0x6e30] ;  /* 0x006e300001b27983 */ /* 0x000ea20000300a00 */
[----:B------:R-:W2:Y:S02]  /*e1870*/  LDL.LU.64 R176, [R1+0x6e28] ;  /* 0x006e280001b07983 */ /* 0x000ea40000300a00 */
[----:B------:R-:W1:Y:S02]  /*e1880*/  LDL R168, [R1+0x400] ;  /* 0x0004000001a87983 */ /* 0x000e640000100800 */
[----:B------:R-:W1:Y:S01]  /*e1890*/  LDL R169, [R1+0x404] ;  /* 0x0004040001a97983 */ /* 0x000e620000100800 */
        /* <DEDUP_REMOVED lines=97> */
[C---:B------:R-:W-:Y:S01]  /*e1eb0*/  HMMA.1688.F32.TF32 R56, R12.reuse, R166, R56 ;  /* 0x000000a60c38723c */ /* 0x040fe20000081038 */
[----:B------:R-:W4:Y:S01]  /*e1ec0*/  LDL.LU.64 R160, [R1+0x6db8] ;  /* 0x006db80001a07983 */ /* 0x000f220000300a00 */
[----:B------:R-:W4:Y:S06]  /*e1ed0*/  LDL.LU.64 R166, [R1+0x6db0] ;  /* 0x006db00001a67983 */ /* 0x000f2c0000300a00 */
        /* <DEDUP_REMOVED lines=62> */
[C---:B------:R-:W-:Y:S08]  /*e22c0*/  HMMA.1688.F32.TF32 R28, R12.reuse, R194, R28 ;  /* 0x000000c20c1c723c */ /* 0x040ff0000008101c */
[C---:B------:R-:W-:Y:S08]  /*e22d0*/  HMMA.1688.F32.TF32 R116, R12.reuse, R198, R116 ;  /* 0x000000c60c74723c */ /* 0x040ff00000081074 */
[C---:B------:R-:W-:Y:S08]  /*e22e0*/  HMMA.1688.F32.TF32 R128, R12.reuse, R246, R128 ;  /* 0x000000f60c80723c */ /* 0x040ff00000081080 */
[----:B------:R-:W-:Y:S01]  /*e22f0*/  HMMA.1688.F32.TF32 R4, R12, R250, R4 ;  /* 0x000000fa0c04723c */ /* 0x000fe20000081004 */
        /* <DEDUP_REMOVED lines=9> */
[----:B---3--:R-:W-:Y:S01]  /*e2390*/  HMMA.1688.F32.TF32 R24, R12, R190, R24 ;  /* 0x000000be0c18723c */ /* 0x008fe20000081018 */
[----:B------:R-:W3:Y:S01]  /*e23a0*/  LDL.LU.64 R190, [R1+0x6d60] ;  /* 0x006d600001be7983 */ /* 0x000ee20000300a00 */
[----:B------:R-:W-:-:S02]  /*e23b0*/  IMAD.MOV.U32 R135, RZ, RZ, R252 ;  /* 0x000000ffff877224 */ /* 0x000fc400078e00fc */
[----:B------:R-:W-:-:S05]  /*e23c0*/  IMAD.MOV.U32 R252, RZ, RZ, R251 ;  /* 0x000000fffffc7224 */ /* 0x000fca00078e00fb */
[C---:B--2---:R-:W-:Y:S01]  /*e23d0*/  HMMA.1688.F32.TF32 R8, R12.reuse, R134, R8 ;  /* 0x000000860c08723c */ /* 0x044fe20000081008 */
[----:B------:R-:W-:Y:S04]  /*e23e0*/  LDS R134, [R2+0x32500] ;  /* 0x0325000002867984 */ /* 0x000fe80000000800 */
[----:B------:R-:W1:Y:S03]  /*e23f0*/  LDS R135, [R0+0x32500] ;  /* 0x0325000000877984 */ /* 0x000e660000000800 */
[----:B---3--:R-:W-:Y:S01]  /*e2400*/  HMMA.1688.F32.TF32 R104, R12, R190, R104 ;  /* 0x000000be0c68723c */ /* 0x008fe20000081068 */
[----:B------:R-:W2:Y:S01]  /*e2410*/  LDL.LU.64 R190, [R1+0x6d58] ;  /* 0x006d580001be7983 */ /* 0x000ea20000300a00 */
[----:B------:R-:W3:Y:S02]  /*e2420*/  LDL.LU.64 R188, [R1+0x6d50] ;  /* 0x006d500001bc7983 */ /* 0x000ee40000300a00 */
[----:B------:R-:W4:Y:S02]  /*e2430*/  LDL.LU.64 R194, [R1+0x6d48] ;  /* 0x006d480001c27983 */ /* 0x000f240000300a00 */
[----:B------:R-:W2:Y:S01]  /*e2440*/  LDL.LU.64 R192, [R1+0x6d40] ;  /* 0x006d400001c07983 */ /* 0x000ea20000300a00 */
[----:B------:R-:W2:Y:S01]  /*e2450*/  LDL.LU.64 R198, [R1+0x6d38] ;  /* 0x006d380001c67983 */ /* 0x000ea20000300a00 */
[----:B------:R-:W2:Y:S02]  /*e2460*/  LDL.LU.64 R196, [R1+0x6d30] ;  /* 0x006d300001c47983 */ /* 0x000ea40000300a00 */
[----:B------:R-:W2:Y:S02]  /*e2470*/  LDL.LU.64 R246, [R1+0x6d28] ;  /* 0x006d280001f67983 */ /* 0x000ea40000300a00 */
[----:B------:R-:W2:Y:S01]  /*e2480*/  LDL.LU.64 R244, [R1+0x6d20] ;  /* 0x006d200001f47983 */ /* 0x000ea20000300a00 */
[----:B------:R-:W2:Y:S01]  /*e2490*/  LDL.LU.64 R250, [R1+0x6d18] ;  /* 0x006d180001fa7983 */ /* 0x000ea20000300a00 */
[----:B------:R-:W2:Y:S02]  /*e24a0*/  LDL.LU.64 R248, [R1+0x6d10] ;  /* 0x006d100001f87983 */ /* 0x000ea40000300a00 */
[----:B------:R-:W2:Y:S02]  /*e24b0*/  LDL.LU R187, [R1+0x6d0c] ;  /* 0x006d0c0001bb7983 */ /* 0x000ea40000300800 */
[----:B------:R-:W3:Y:S01]  /*e24c0*/  LDL.LU R183, [R1+0x6d08] ;  /* 0x006d080001b77983 */ /* 0x000ee20000300800 */
[----:B------:R-:W3:Y:S01]  /*e24d0*/  LDL.LU R178, [R1+0x6d04] ;  /* 0x006d040001b27983 */ /* 0x000ee20000300800 */
[----:B------:R-:W4:Y:S02]  /*e24e0*/  LDL.LU R179, [R1+0x6d00] ;  /* 0x006d000001b37983 */ /* 0x000f240000300800 */
[----:B------:R-:W4:Y:S02]  /*e24f0*/  LDL R224, [R1+0x1160] ;  /* 0x0011600001e07983 */ /* 0x000f240000100800 */
[----:B------:R-:W4:Y:S02]  /*e2500*/  LDL.64 R240, [R1+0x1180] ;  /* 0x0011800001f07983 */ /* 0x000f240000100a00 */
[----:B------:R-:W-:Y:S01]  /*e2510*/  IMAD.MOV.U32 R225, RZ, RZ, R3 ;  /* 0x000000ffffe17224 */ /* 0x000fe200078e0003 */
[C---:B-1----:R-:W-:Y:S08]  /*e2520*/  HMMA.1688.F32.TF32 R92, R132.reuse, R228, R92 ;  /* 0x000000e4845c723c */ /* 0x042ff0000008105c */
[C---:B------:R-:W-:Y:S01]  /*e2530*/  HMMA.1688.F32.TF32 R24, R132.reuse, R232, R24 ;  /* 0x000000e88418723c */ /* 0x040fe20000081018 */
[----:B--2---:R-:W-:Y:S01]  /*e2540*/  STL.64 [R1+0x6b10], R186 ;  /* 0x006b10ba01007387 */ /* 0x004fe20000100a00 */
[----:B------:R-:W-:Y:S02]  /*e2550*/  STL.64 [R1+0x6b08], R184 ;  /* 0x006b08b801007387 */ /* 0x000fe40000100a00 */
[----:B---3--:R-:W-:Y:S02]  /*e2560*/  STL.64 [R1+0x6b20], R182 ;  /* 0x006b20b601007387 */ /* 0x008fe40000100a00 */
[----:B------:R-:W-:Y:S02]  /*e2570*/  STL.64 [R1+0x6b18], R180 ;  /* 0x006b18b401007387 */ /* 0x000fe40000100a00 */
[C---:B----4-:R-:W-:Y:S01]  /*e2580*/  HMMA.1688.F32.TF32 R20, R132.reuse, R224, R20 ;  /* 0x000000e08414723c */ /* 0x050fe20000081014 */
        /* <DEDUP_REMOVED lines=23> */
[----:B------:R1:W-:Y:S02]  /*e2700*/  STL.64 [R1+0xea8], R22 ;  /* 0x000ea81601007387 */ /* 0x0003e40000100a00 */
[----:B-1----:R-:W-:Y:S01]  /*e2710*/  HMMA.1688.F32.TF32 R20, R132, R240, R104 ;  /* 0x000000f08414723c */ /* 0x002fe20000081068 */
[----:B------:R1:W-:Y:S01]  /*e2720*/  STL.64 [R1+0xe90], R92 ;  /* 0x000e905c01007387 */ /* 0x0003e20000100a00 */
[----:B------:R-:W-:Y:S02]  /*e2730*/  STL.64 [R1+0xe98], R94 ;  /* 0x000e985e01007387 */ /* 0x000fe40000100a00 */
[----:B------:R-:W-:Y:S02]  /*e2740*/  STL.64 [R1+0xe80], R24 ;  /* 0x000e801801007387 */ /* 0x000fe40000100a00 */
[----:B------:R-:W-:Y:S01]  /*e2750*/  STL.64 [R1+0xe88], R26 ;  /* 0x000e881a01007387 */ /* 0x000fe20000100a00 */
[----:B------:R-:W2:Y:S11]  /*e2760*/  LDL R212, [R1+0x12c0] ;  /* 0x0012c00001d47983 */ /* 0x000eb60000100800 */
[----:B------:R-:W-:Y:S05]  /*e2770*/  @!UPT UIADD3 URZ, URZ, URZ, URZ ;  /* 0x0000003f3f3ff290 */ /* 0x000fea000fffe03f */
[----:B------:R3:W-:Y:S01]  /*e2780*/  STL.64 [R1+0xe70], R20 ;  /* 0x000e701401007387 */ /* 0x0007e20000100a00 */
[----:B------:R-:W-:Y:S02]  /*e2790*/  STL.64 [R1+0xe78], R22 ;  /* 0x000e781601007387 */ /* 0x000fe40000100a00 */
[----:B-1----:R-:W4:Y:S02]  /*e27a0*/  LDL R92, [R1+0x11a0] ;  /* 0x0011a000015c7983 */ /* 0x002f240000100800 */
[----:B------:R-:W4:Y:S01]  /*e27b0*/  LDL R93, [R1+0x11a4] ;  /* 0x0011a400015d7983 */ /* 0x000f220000100800 */
[----:B------:R-:W2:Y:S04]  /*e27c0*/  LDL R136, [R1+0x11d0] ;  /* 0x0011d00001887983 */ /* 0x000ea80000100800 */
[----:B------:R-:W2:Y:S04]  /*e27d0*/  LDL R137, [R1+0x11d4] ;  /* 0x0011d40001897983 */ /* 0x000ea80000100800 */
[----:B------:R-:W2:Y:S04]  /*e27e0*/  LDL R140, [R1+0x11c0] ;  /* 0x0011c000018c7983 */ /* 0x000ea80000100800 */
[----:B------:R-:W2:Y:S04]  /*e27f0*/  LDL R141, [R1+0x11c4] ;  /* 0x0011c400018d7983 */ /* 0x000ea80000100800 */
[----:B------:R-:W2:Y:S04]  /*e2800*/  LDL R144, [R1+0x11e0] ;  /* 0x0011e00001907983 */ /* 0x000ea80000100800 */
[----:B------:R-:W2:Y:S04]  /*e2810*/  LDL R145, [R1+0x11e4] ;  /* 0x0011e40001917983 */ /* 0x000ea80000100800 */
[----:B---3--:R-:W3:Y:S04]  /*e2820*/  LDL.64 R20, [R1+0x11b0] ;  /* 0x0011b00001147983 */ /* 0x008ee80000100a00 */
        /* <DEDUP_REMOVED lines=28> */
[----:B------:R-:W2:Y:S04]  /*e29f0*/  LDL R220, [R1+0x12e0] ;  /* 0x0012e00001dc7983 */ /* 0x000ea80000100800 */
[----:B------:R-:W2:Y:S04]  /*e2a00*/  LDL R221, [R1+0x12e4] ;  /* 0x0012e40001dd7983 */ /* 0x000ea80000100800 */
[----:B------:R-:W2:Y:S04]  /*e2a10*/  LDL.64 R224, [R1+0x12f0] ;  /* 0x0012f00001e07983 */ /* 0x000ea80000100a00 */
[----:B------:R-:W2:Y:S04]  /*e2a20*/  LDL R228, [R1+0x1300] ;  /* 0x0013000001e47983 */ /* 0x000ea80000100800 */
[----:B------:R-:W2:Y:S04]  /*e2a30*/  LDL R229, [R1+0x1304] ;  /* 0x0013040001e57983 */ /* 0x000ea80000100800 */
[----:B------:R-:W2:Y:S04]  /*e2a40*/  LDL R232, [R1+0x1310] ;  /* 0x0013100001e87983 */ /* 0x000ea80000100800 */
[----:B------:R-:W2:Y:S01]  /*e2a50*/  LDL R233, [R1+0x1314] ;  /* 0x0013140001e97983 */ /* 0x000ea20000100800 */
[----:B------:R-:W-:-:S03]  /*e2a60*/  IMAD.MOV.U32 R3, RZ, RZ, R241 ;  /* 0x000000ffff037224 */ /* 0x000fc600078e00f1 */
[----:B------:R-:W2:Y:S01]  /*e2a70*/  LDL R240, [R1+0x1320] ;  /* 0x0013200001f07983 */ /* 0x000ea20000100800 */
[----:B------:R-:W2:Y:S03]  /*e2a80*/  LDL R241, [R1+0x1324] ;  /* 0x0013240001f17983 */ /* 0x000ea60000100800 */
[----:B------:R1:W-:Y:S01]  /*e2a90*/  STL [R1+0x6a80], R3 ;  /* 0x006a800301007387 */ /* 0x0003e20000100800 */
        /* <DEDUP_REMOVED lines=20> */
[C---:B----4-:R-:W-:Y:S08]  /*e2be0*/  HMMA.1688.F32.TF32 R28, R132.reuse, R92, R28 ;  /* 0x0000005c841c723c */ /* 0x050ff0000008101c */
[----:B---3--:R-:W-:Y:S01]  /*e2bf0*/  HMMA.1688.F32.TF32 R24, R132, R20, R116 ;  /* 0x000000148418723c */ /* 0x008fe20000081074 */
[----:B-1----:R-:W-:-:S07]  /*e2c00*/  IMAD.MOV.U32 R3, RZ, RZ, R21 ;  /* 0x000000ffff037224 */ /* 0x002fce00078e0015 */
[C---:B--2---:R-:W-:Y:S08]  /*e2c10*/  HMMA.1688.F32.TF32 R20, R132.reuse, R140, R4 ;  /* 0x0000008c8414723c */ /* 0x044ff00000081004 */
[C---:B------:R-:W-:Y:S01]  /*e2c20*/  HMMA.1688.F32.TF32 R4, R132.reuse, R144, R8 ;  /* 0x000000908404723c */ /* 0x040fe20000081008 */
[----:B------:R-:W-:Y:S01]  /*e2c30*/  STL.64 [R1+0xe60], R28 ;  /* 0x000e601c01007387 */ /* 0x000fe20000100a00 */
[----:B------:R-:W-:Y:S02]  /*e2c40*/  STL.64 [R1+0xe68], R30 ;  /* 0x000e681e01007387 */ /* 0x000fe40000100a00 */
[----:B------:R-:W-:Y:S03]  /*e2c50*/  STL [R1+0x6a98], R3 ;  /* 0x006a980301007387 */ /* 0x000fe60000100800 */
[----:B------:R-:W-:Y:S04]  /*e2c60*/  STL.64 [R1+0xe50], R24 ;  /* 0x000e501801007387 */ /* 0x000fe80000100a00 */
[----:B------:R1:W-:Y:S02]  /*e2c70*/  STL.64 [R1+0xe58], R26 ;  /* 0x000e581a01007387 */ /* 0x0003e40000100a00 */
[C---:B-1----:R-:W-:Y:S08]  /*e2c80*/  HMMA.1688.F32.TF32 R24, R132.reuse, R136, R128 ;  /* 0x000000888418723c */ /* 0x042ff00000081080 */
[C---:B------:R-:W-:Y:S08]  /*e2c90*/  HMMA.1688.F32.TF32 R16, R132.reuse, R148, R16 ;  /* 0x000000948410723c */ /* 0x040ff00000081010 */
[C---:B------:R-:W-:Y:S07]  /*e2ca0*/  HMMA.1688.F32.TF32 R8, R132.reuse, R152, R96 ;  /* 0x000000988408723c */ /* 0x040fee0000081060 */
[----:B------:R-:W-:Y:S01]  /*e2cb0*/  STL.64 [R1+0xe40], R24 ;  /* 0x000e401801007387 */ /* 0x000fe20000100a00 */
[----:B------:R-:W-:Y:S02]  /*e2cc0*/  STL.64 [R1+0xe48], R26 ;  /* 0x000e481a01007387 */ /* 0x000fe40000100a00 */
[----:B------:R-:W-:Y:S02]  /*e2cd0*/  STL.64 [R1+0xe30], R20 ;  /* 0x000e301401007387 */ /* 0x000fe40000100a00 */
[----:B------:R-:W-:Y:S01]  /*e2ce0*/  STL.64 [R1+0xe38], R22 ;  /* 0x000e381601007387 */ /* 0x000fe20000100a00 */
[----:B------:R-:W-:Y:S01]  /*e2cf0*/  STL.64 [R1+0xe20], R4 ;  /* 0x000e200401007387 */ /* 0x000fe20000100a00 */
[----:B------:R1:W-:Y:S02]  /*e2d00*/  STL.64 [R1+0xe28], R6 ;  /* 0x000e280601007387 */ /* 0x0003e40000100a00 */
[C---:B-1----:R-:W-:Y:S01]  /*e2d10*/  HMMA.1688.F32.TF32 R4, R132.reuse, R156, R100 ;  /* 0x0000009c8404723c */ /* 0x042fe20000081064 */
[----:B------:R-:W-:Y:S01]  /*e2d20*/  STL.64 [R1+0xe10], R16 ;  /* 0x000e101001007387 */ /* 0x000fe20000100a00 */
[----:B------:R1:W-:Y:S05]  /*e2d30*/  STL.64 [R1+0xe18], R18 ;  /* 0x000e181201007387 */ /* 0x0003ea0000100a00 */
[----:B------:R-:W-:Y:S02]  /*e2d40*/  STL.64 [R1+0xe00], R8 ;  /* 0x000e000801007387 */ /* 0x000fe40000100a00 */
[----:B------:R2:W-:Y:S01]  /*e2d50*/  STL.64 [R1+0xe08], R10 ;  /* 0x000e080a01007387 */ /* 0x0005e20000100a00 */
[C---:B-1----:R-:W-:Y:S08]  /*e2d60*/  HMMA.1688.F32.TF32 R16, R132.reuse, R160, R108 ;  /* 0x000000a08410723c */ /* 0x042ff0000008106c */
[C---:B--2---:R-:W-:Y:S05]  /*e2d70*/  HMMA.1688.F32.TF32 R8, R132.reuse, R164, R112 ;  /* 0x000000a48408723c */ /* 0x044fea0000081070 */
[----:B------:R-:W-:Y:S01]  /*e2d80*/  STL.64 [R1+0xdf0], R4 ;  /* 0x000df00401007387 */ /* 0x000fe20000100a00 */
[----:B------:R1:W-:Y:S02]  /*e2d90*/  STL.64 [R1+0xdf8], R6 ;  /* 0x000df80601007387 */ /* 0x0003e40000100a00 */
        /* <DEDUP_REMOVED lines=27> */
[----:B-1----:R-:W-:Y:S01]  /*e2f50*/  HMMA.1688.F32.TF32 R4, R132, R216, R60 ;  /* 0x000000d88404723c */ /* 0x002fe2000008103c */
[----:B------:R-:W-:-:S06]  /*e2f60*/  MOV R3, R217 ;  /* 0x000000d900037202 */ /* 0x000fcc0000000f00 */
[----:B------:R-:W-:Y:S01]  /*e2f70*/  STL.64 [R1+0xd50], R16 ;  /* 0x000d501001007387 */ /* 0x000fe20000100a00 */
[----:B------:R-:W-:Y:S07]  /*e2f80*/  STL.64 [R1+0xd58], R18 ;  /* 0x000d581201007387 */ /* 0x000fee0000100a00 */
[----:B------:R-:W-:Y:S02]  /*e2f90*/  STL.64 [R1+0xd40], R8 ;  /* 0x000d400801007387 */ /* 0x000fe40000100a00 */
[----:B------:R1:W-:Y:S01]  /*e2fa0*/  STL.64 [R1+0xd48], R10 ;  /* 0x000d480a01007387 */ /* 0x0003e20000100a00 */
[----:B------:R-:W-:Y:S01]  /*e2fb0*/  STL [R1+0x6a9c], R3 ;  /* 0x006a9c0301007387 */ /* 0x000fe20000100800 */
[C---:B-1----:R-:W-:Y:S04]  /*e2fc0*/  HMMA.1688.F32.TF32 R8, R132.reuse, R220, R64 ;  /* 0x000000dc8408723c */ /* 0x042fe80000081040 */
[----:B------:R-:W-:Y:S01]  /*e2fd0*/  STL.64 [R1+0xd30], R4 ;  /* 0x000d300401007387 */ /* 0x000fe20000100a00 */
[----:B------:R1:W-:Y:S03]  /*e2fe0*/  STL.64 [R1+0xd38], R6 ;  /* 0x000d380601007387 */ /* 0x0003e60000100a00 */
[C---:B-1----:R-:W-:Y:S08]  /*e2ff0*/  HMMA.1688.F32.TF32 R4, R132.reuse, R224, R68 ;  /* 0x000000e08404723c */ /* 0x042ff00000081044 */
[C---:B------:R-:W-:Y:S07]  /*e3000*/  HMMA.1688.F32.TF32 R16, R132.reuse, R228, R72 ;  /* 0x000000e48410723c */ /* 0x040fee0000081048 */
[----:B------:R-:W-:Y:S01]  /*e3010*/  STL.64 [R1+0xd20], R8 ;  /* 0x000d200801007387 */ /* 0x000fe20000100a00 */
[----:B------:R1:W-:Y:S02]  /*e3020*/  STL.64 [R1+0xd28], R10 ;  /* 0x000d280a01007387 */ /* 0x0003e40000100a00 */
[C---:B-1----:R-:W-:Y:S05]  /*e3030*/  HMMA.1688.F32.TF32 R8, R132.reuse, R232, R76 ;  /* 0x000000e88408723c */ /* 0x042fea000008104c */
[----:B------:R-:W-:Y:S01]  /*e3040*/  STL.64 [R1+0xd10], R4 ;  /* 0x000d100401007387 */ /* 0x000fe20000100a00 */
[----:B------:R1:W-:Y:S02]  /*e3050*/  STL.64 [R1+0xd18], R6 ;  /* 0x000d180601007387 */ /* 0x0003e40000100a00 */
[----:B-1----:R-:W-:Y:S05]  /*e3060*/  HMMA.1688.F32.TF32 R4, R132, R240, R80 ;  /* 0x000000f08404723c */ /* 0x002fea0000081050 */
[----:B------:R-:W-:Y:S01]  /*e3070*/  STL.64 [R1+0xd00], R16 ;  /* 0x000d001001007387 */ /* 0x000fe20000100a00 */
[----:B------:R1:W-:Y:S02]  /*e3080*/  STL.64 [R1+0xd08], R18 ;  /* 0x000d081201007387 */ /* 0x0003e40000100a00 */
[----:B------:R-:W2:Y:S07]  /*e3090*/  LDL R242, [R1+0x1548] ;  /* 0x0015480001f27983 */ /* 0x000eae0000100800 */
[----:B------:R-:W-:Y:S01]  /*e30a0*/  STL.64 [R1+0xcf0], R8 ;  /* 0x000cf00801007387 */ /* 0x000fe20000100a00 */
[----:B------:R3:W-:Y:S01]  /*e30b0*/  STL.64 [R1+0xcf8], R10 ;  /* 0x000cf80a01007387 */ /* 0x0007e20000100a00 */
[----:B------:R-:W-:-:S06]  /*e30c0*/  IMAD.MOV.U32 R3, RZ, RZ, R225 ;  /* 0x000000ffff037224 */ /* 0x000fcc00078e00e1 */
        /* <DEDUP_REMOVED lines=153> */
[----:B------:R-:W4:Y:S04]  /*e3a60*/  LDL.LU R235, [R1+0x281c] ;  /* 0x00281c0001eb7983 */ /* 0x000f280000300800 */
        /* <DEDUP_REMOVED lines=20> */
[C---:B------:R-:W-:Y:S01]  /*e3bb0*/  HMMA.1688.F32.TF32 R112, R12.reuse, R146, R140 ;  /* 0x000000920c70723c */ /* 0x040fe2000008108c */
        /* <DEDUP_REMOVED lines=30> */
[----:B------:R-:W4:Y:S01]  /*e3da0*/  LDL.LU R248, [R1+0x25a0] ;  /* 0x0025a00001f87983 */ /* 0x000f220000300800 */
[----:B------:R-:W-:Y:S01]  /*e3db0*/  MOV R143, R250 ;  /* 0x000000fa008f7202 */ /* 0x000fe20000000f00 */
        /* <DEDUP_REMOVED lines=195> */
[----:B------:R-:W-:Y:S01]  /*e49f0*/  MOV R249, R146 ;  /* 0x0000009200f97202 */ /* 0x000fe20000000f00 */
[----:B------:R-:W-:Y:S01]  /*e4a00*/  IMAD.MOV.U32 R248, RZ, RZ, R147 ;  /* 0x000000fffff87224 */ /* 0x000fe200078e0093 */
        /* <DEDUP_REMOVED lines=14> */
[----:B-1----:R-:W-:-:S02]  /*e4af0*/  IMAD.MOV.U32 R247, RZ, RZ, R178 ;  /* 0x000000fffff77224 */ /* 0x002fc400078e00b2 */
[----:B------:R-:W-:Y:S02]  /*e4b00*/  IMAD.MOV.U32 R246, RZ, RZ, R179 ;  /* 0x000000fffff67224 */ /* 0x000fe400078e00b3 */
[----:B---3--:R-:W-:Y:S01]  /*e4b10*/  IMAD.MOV.U32 R245, RZ, RZ, R166 ;  /* 0x000000fffff57224 */ /* 0x008fe200078e00a6 */
[----:B------:R-:W-:Y:S02]  /*e4b20*/  MOV R244, R167 ;  /* 0x000000a700f47202 */ /* 0x000fe40000000f00 */
[----:B------:R-:W-:Y:S03]  /*e4b30*/  STL.64 [R1+0x6aa8], R246 ;  /* 0x006aa8f601007387 */ /* 0x000fe60000100a00 */
        /* <DEDUP_REMOVED lines=402> */
[C---:B------:R-:W-:Y:S01]  /*e6460*/  HMMA.1688.F32.TF32 R128, R12.reuse, R246, R128 ;  /* 0x000000f60c80723c */ /* 0x040fe20000081080 */
[----:B------:R-:W-:Y:S04]  /*e6470*/  LDS R132, [R2+0x30580] ;  /* 0x0305800002847984 */ /* 0x000fe80000000800 */
[----:B------:R-:W-:Y:S03]  /*e6480*/  LDS R133, [R0+0x30580] ;  /* 0x0305800000857984 */ /* 0x000fe60000000800 */
[C---:B----4-:R-:W-:Y:S01]  /*e6490*/  HMMA.1688.F32.TF32 R92, R12.reuse, R26, R92 ;  /* 0x0000001a0c5c723c */ /* 0x050fe2000008105c */
[----:B------:R-:W3:Y:S01]  /*e64a0*/  LDL.LU.64 R26, [R1+0x6af0] ;  /* 0x006af000011a7983 */ /* 0x000ee20000300a00 */
[----:B------:R-:W3:Y:S06]  /*e64b0*/  LDL.LU.64 R24, [R1+0x6ae8] ;  /* 0x006ae80001187983 */ /* 0x000eec0000300a00 */
[----:B---3--:R-:W-:Y:S01]  /*e64c0*/  HMMA.1688.F32.TF32 R24, R12, R190, R24 ;  /* 0x000000be0c18723c */ /* 0x008fe20000081018 */
[----:B------:R-:W3:Y:S01]  /*e64d0*/  LDL.LU.64 R190, [R1+0x6ae0] ;  /* 0x006ae00001be7983 */ /* 0x000ee20000300a00 */
[----:B------:R-:W-:-:S07]  /*e64e0*/  IMAD.MOV.U32 R135, RZ, RZ, R252 ;  /* 0x000000ffff877224 */ /* 0x000fce00078e00fc */
        /* <DEDUP_REMOVED lines=12> */
[----:B------:R-:W1:Y:S04]  /*e65b0*/  LDL R240, [R1+0x1160] ;  /* 0x0011600001f07983 */ /* 0x000e680000100800 */
[----:B------:R-:W1:Y:S04]  /*e65c0*/  LDL R241, [R1+0x1164] ;  /* 0x0011640001f17983 */ /* 0x000e680000100800 */
[----:B------:R-:W2:Y:S01]  /*e65d0*/  LDL.64 R248, [R1+0x1170] ;  /* 0x0011700001f87983 */ /* 0x000ea20000100a00 */
[----:B------:R-:W-:Y:S02]  /*e65e0*/  STL [R1+0x680c], R187 ;  /* 0x00680cbb01007387 */ /* 0x000fe40000100800 */
[----:B------:R-:W-:Y:S02]  /*e65f0*/  STL [R1+0x6808], R183 ;  /* 0x006808b701007387 */ /* 0x000fe40000100800 */
[----:B------:R-:W-:Y:S01]  /*e6600*/  STL [R1+0x6804], R178 ;  /* 0x006804b201007387 */ /* 0x000fe20000100800 */
[----:B------:R-:W-:Y:S01]  /*e6610*/  STL [R1+0x6800], R179 ;  /* 0x006800b301007387 */ /* 0x000fe20000100800 */
        /* <DEDUP_REMOVED lines=19> */
[----:B------:R-:W-:Y:S01]  /*e6750*/  HMMA.1688.F32.TF32 R236, R12, R138, R236 ;  /* 0x0000008a0cec723c */ /* 0x000fe200000810ec */
[----:B------:R1:W-:Y:S01]  /*e6760*/  STL.64 [R1+0x6918], R136 ;  /* 0x0069188801007387 */ /* 0x0003e20000100a00 */
[----:B------:R-:W-:-:S06]  /*e6770*/  IMAD.MOV.U32 R225, RZ, RZ, R3 ;  /* 0x000000ffffe17224 */ /* 0x000fcc00078e0003 */
[C---:B-1----:R-:W-:Y:S08]  /*e6780*/  HMMA.1688.F32.TF32 R136, R132.reuse, R240, R20 ;  /* 0x000000f08488723c */ /* 0x042ff00000081014 */
[----:B--2---:R-:W-:Y:S11]  /*e6790*/  HMMA.1688.F32.TF32 R20, R132, R248, R92 ;  /* 0x000000f88414723c */ /* 0x004ff6000008105c */
[----:B------:R-:W-:Y:S04]  /*e67a0*/  @!UPT UIADD3 URZ, URZ, URZ, URZ ;  /* 0x0000003f3f3ff290 */ /* 0x000fe8000fffe03f */
[----:B------:R-:W-:Y:S01]  /*e67b0*/  STL.64 [R1+0x530], R136 ;  /* 0x0005308801007387 */ /* 0x000fe20000100a00 */
[----:B------:R-:W-:Y:S07]  /*e67c0*/  STL.64 [R1+0x538], R138 ;  /* 0x0005388a01007387 */ /* 0x000fee0000100a00 */
[----:B------:R1:W-:Y:S02]  /*e67d0*/  STL.64 [R1+0x520], R20 ;  /* 0x0005201401007387 */ /* 0x0003e40000100a00 */
[----:B------:R-:W-:Y:S01]  /*e67e0*/  STL.64 [R1+0x528], R22 ;  /* 0x0005281601007387 */ /* 0x000fe20000100a00 */
[----:B------:R-:W2:Y:S04]  /*e67f0*/  LDL R232, [R1+0x1310] ;  /* 0x0013100001e87983 */ /* 0x000ea80000100800 */
[----:B------:R-:W2:Y:S04]  /*e6800*/  LDL R233, [R1+0x1314] ;  /* 0x0013140001e97983 */ /* 0x000ea80000100800 */
[----:B------:R-:W2:Y:S04]  /*e6810*/  LDL R228, [R1+0x1300] ;  /* 0x0013000001e47983 */ /* 0x000ea80000100800 */
[----:B------:R-:W2:Y:S04]  /*e6820*/  LDL R229, [R1+0x1304] ;  /* 0x0013040001e57983 */ /* 0x000ea80000100800 */
[----:B------:R-:W2:Y:S01]  /*e6830*/  LDL R224, [R1+0x12f0] ;  /* 0x0012f00001e07983 */ /* 0x000ea20000100800 */
[----:B------:R-:W2:Y:S01]  /*e6840*/  LDL.LU R3, [R1+0x6a9c] ;  /* 0x006a9c0001037983 */ /* 0x000ea20000300800 */
[----:B------:R-:W-:Y:S01]  /*e6850*/  HMMA.1688.F32.TF32 R52, R12, R178, R52 ;  /* 0x000000b20c34723c */ /* 0x000fe20000081034 */
[----:B------:R-:W3:Y:S01]  /*e6860*/  LDL R220, [R1+0x12e0] ;  /* 0x0012e00001dc7983 */ /* 0x000ee20000100800 */
[----:B------:R-:W3:Y:S04]  /*e6870*/  LDL R221, [R1+0x12e4] ;  /* 0x0012e40001dd7983 */ /* 0x000ee80000100800 */
[----:B------:R-:W3:Y:S04]  /*e6880*/  LDL R212, [R1+0x12c0] ;  /* 0x0012c00001d47983 */ /* 0x000ee80000100800 */
[----:B------:R-:W3:Y:S04]  /*e6890*/  LDL R213, [R1+0x12c4] ;  /* 0x0012c40001d57983 */ /* 0x000ee80000100800 */
[----:B------:R-:W3:Y:S04]  /*e68a0*/  LDL R204, [R1+0x12a0] ;  /* 0x0012a00001cc7983 */ /* 0x000ee80000100800 */
[----:B------:R-:W3:Y:S01]  /*e68b0*/  LDL R205, [R1+0x12a4] ;  /* 0x0012a40001cd7983 */ /* 0x000ee20000100800 */
[----:B------:R-:W-:Y:S01]  /*e68c0*/  MOV R178, R248 ;  /* 0x000000f800b27202 */ /* 0x000fe20000000f00 */
[----:B------:R-:W-:-:S02]  /*e68d0*/  IMAD.MOV.U32 R179, RZ, RZ, R249 ;  /* 0x000000ffffb37224 */ /* 0x000fc400078e00f9 */
[----:B------:R-:W3:Y:S04]  /*e68e0*/  LDL R172, [R1+0x1280] ;  /* 0x0012800001ac7983 */ /* 0x000ee80000100800 */
[----:B------:R-:W3:Y:S04]  /*e68f0*/  LDL.64 R248, [R1+0x1190] ;  /* 0x0011900001f87983 */ /* 0x000ee80000100a00 */
        /* <DEDUP_REMOVED lines=28> */
[----:B--2---:R-:W-:-:S03]  /*e6ac0*/  IMAD.MOV.U32 R217, RZ, RZ, R3 ;  /* 0x000000ffffd97224 */ /* 0x004fc600078e0003 */
[----:B------:R-:W2:Y:S01]  /*e6ad0*/  LDL.LU R3, [R1+0x6a98] ;  /* 0x006a980001037983 */ /* 0x000ea20000300800 */
[----:B------:R-:W4:Y:S01]  /*e6ae0*/  LDL.64 R240, [R1+0x1320] ;  /* 0x0013200001f07983 */ /* 0x000f220000100a00 */
[----:B---3--:R-:W-:Y:S02]  /*e6af0*/  HMMA.1688.F32.TF32 R24, R132, R248, R24 ;  /* 0x000000f88418723c */ /* 0x008fe40000081018 */
[----:B------:R-:W-:Y:S01]  /*e6b00*/  STL.64 [R1+0x6930], R178 ;  /* 0x006930b201007387 */ /* 0x000fe20000100a00 */
[----:B------:R1:W-:Y:S05]  /*e6b10*/  STL.64 [R1+0x6928], R176 ;  /* 0x006928b001007387 */ /* 0x0003ea0000100a00 */
[C---:B------:R-:W-:Y:S08]  /*e6b20*/  HMMA.1688.F32.TF32 R40, R12.reuse, R250, R40 ;  /* 0x000000fa0c28723c */ /* 0x040ff00000081028 */
[C---:B------:R-:W-:Y:S08]  /*e6b30*/  HMMA.1688.F32.TF32 R44, R12.reuse, R186, R44 ;  /* 0x000000ba0c2c723c */ /* 0x040ff0000008102c */
[----:B------:R-:W-:Y:S01]  /*e6b40*/  HMMA.1688.F32.TF32 R48, R12, R182, R48 ;  /* 0x000000b60c30723c */ /* 0x000fe20000081030 */
[----:B------:R-:W-:Y:S01]  /*e6b50*/  IMAD.MOV.U32 R187, RZ, RZ, R248 ;  /* 0x000000ffffbb7224 */ /* 0x000fe200078e00f8 */
[----:B-1----:R-:W3:Y:S04]  /*e6b60*/  LDL R176, [R1+0x11d0] ;  /* 0x0011d00001b07983 */ /* 0x002ee80000100800 */
[----:B------:R-:W3:Y:S01]  /*e6b70*/  LDL R177, [R1+0x11d4] ;  /* 0x0011d40001b17983 */ /* 0x000ee20000100800 */
[----:B------:R-:W-:-:S03]  /*e6b80*/  MOV R183, R249 ;  /* 0x000000f900b77202 */ /* 0x000fc60000000f00 */
[----:B------:R1:W-:Y:S01]  /*e6b90*/  STL.64 [R1+0x510], R24 ;  /* 0x0005101801007387 */ /* 0x0003e20000100a00 */
[----:B------:R-:W-:Y:S02]  /*e6ba0*/  STL.64 [R1+0x518], R26 ;  /* 0x0005181a01007387 */ /* 0x000fe40000100a00 */
[----:B------:R-:W3:Y:S02]  /*e6bb0*/  LDL.LU.64 R250, [R1+0x6a90] ;  /* 0x006a900001fa7983 */ /* 0x000ee40000300a00 */
[----:B------:R-:W3:Y:S01]  /*e6bc0*/  LDL.LU.64 R248, [R1+0x6a88] ;  /* 0x006a880001f87983 */ /* 0x000ee20000300a00 */
[----:B-1----:R-:W3:Y:S01]  /*e6bd0*/  LDL R24, [R1+0x11b0] ;  /* 0x0011b00001187983 */ /* 0x002ee20000100800 */
[----:B--2---:R-:W-:-:S03]  /*e6be0*/  IMAD.MOV.U32 R25, RZ, RZ, R3 ;  /* 0x000000ffff197224 */ /* 0x004fc600078e0003 */
[----:B------:R-:W2:Y:S01]  /*e6bf0*/  LDL.LU R3, [R1+0x6a80] ;  /* 0x006a800001037983 */ /* 0x000ea20000300800 */
[----:B------:R-:W-:Y:S02]  /*e6c00*/  STL.64 [R1+0x6950], R182 ;  /* 0x006950b601007387 */ /* 0x000fe40000100a00 */
[----:B------:R1:W-:Y:S02]  /*e6c10*/  STL.64 [R1+0x6948], R180 ;  /* 0x006948b401007387 */ /* 0x0003e40000100a00 */
[----:B-1----:R-:W3:Y:S04]  /*e6c20*/  LDL R180, [R1+0x11a0] ;  /* 0x0011a00001b47983 */ /* 0x002ee80000100800 */
[----:B------:R-:W3:Y:S01]  /*e6c30*/  LDL R181, [R1+0x11a4] ;  /* 0x0011a40001b57983 */ /* 0x000ee20000100800 */
[----:B------:R-:W-:Y:S02]  /*e6c40*/  STL.64 [R1+0x6940], R186 ;  /* 0x006940ba01007387 */ /* 0x000fe40000100a00 */
[----:B------:R1:W-:Y:S02]  /*e6c50*/  STL.64 [R1+0x6938], R184 ;  /* 0x006938b801007387 */ /* 0x0003e40000100a00 */
[----:B-1----:R-:W3:Y:S01]  /*e6c60*/  LDL R184, [R1+0x1180] ;  /* 0x0011800001b87983 */ /* 0x002ee20000100800 */
[C---:B------:R-:W-:Y:S08]  /*e6c70*/  HMMA.1688.F32.TF32 R8, R12.reuse, R202, R8 ;  /* 0x000000ca0c08723c */ /* 0x040ff00000081008 */
[----:B------:R-:W-:Y:S08]  /*e6c80*/  HMMA.1688.F32.TF32 R16, R12, R206, R16 ;  /* 0x000000ce0c10723c */ /* 0x000ff00000081010 */
[----:B----4-:R-:W-:Y:S08]  /*e6c90*/  HMMA.1688.F32.TF32 R4, R132, R92, R4 ;  /* 0x0000005c8404723c */ /* 0x010ff00000081004 */
[C---:B------:R-:W-:Y:S08]  /*e6ca0*/  HMMA.1688.F32.TF32 R96, R12.reuse, R210, R96 ;  /* 0x000000d20c60723c */ /* 0x040ff00000081060 */
[C---:B------:R-:W-:Y:S08]  /*e6cb0*/  HMMA.1688.F32.TF32 R100, R12.reuse, R214, R100 ;  /* 0x000000d60c64723c */ /* 0x040ff00000081064 */
[C---:B------:R-:W-:Y:S08]  /*e6cc0*/  HMMA.1688.F32.TF32 R108, R12.reuse, R218, R108 ;  /* 0x000000da0c6c723c */ /* 0x040ff0000008106c */
        /* <DEDUP_REMOVED lines=15> */
[----:B--2---:R-:W-:-:S07]  /*e6dc0*/  IMAD.MOV.U32 R185, RZ, RZ, R3 ;  /* 0x000000ffffb97224 */ /* 0x004fce00078e0003 */
        /* <DEDUP_REMOVED lines=70> */
[----:B------:R1:W-:Y:S07]  /*e7230*/  STL.64 [R1+0x658], R18 ;  /* 0x0006581201007387 */ /* 0x0003ee0000100a00 */
[----:B------:R-:W-:Y:S02]  /*e7240*/  STL.64 [R1+0x670], R8 ;  /* 0x0006700801007387 */ /* 0x000fe40000100a00 */
[----:B------:R2:W-:Y:S01]  /*e7250*/  STL.64 [R1+0x678], R10 ;  /* 0x0006780a01007387 */ /* 0x0005e20000100a00 */
[----:B------:R-:W3:Y:S05]  /*e7260*/  LDL R242, [R1+0x1548] ;  /* 0x0015480001f27983 */ /* 0x000eea0000100800 */
[----:B------:R-:W-:Y:S01]  /*e7270*/  STL.64 [R1+0x690], R4 ;  /* 0x0006900401007387 */ /* 0x000fe20000100a00 */
[----:B------:R4:W-:Y:S02]  /*e7280*/  STL.64 [R1+0x698], R6 ;  /* 0x0006980601007387 */ /* 0x0009e40000100a00 */
        /* <DEDUP_REMOVED lines=38> */
[C---:B------:R-:W-:Y:S01]  /*e74f0*/  HMMA.1688.F32.TF32 R88, R12.reuse, R142, R88 ;  /* 0x0000008e0c58723c */ /* 0x040fe20000081058 */
        /* <DEDUP_REMOVED lines=29> */
[----:B-1----:R-:W3:Y:S02]  /*e76d0*/  LDL R18, [R1+0x1468] ;  /* 0x0014680001127983 */ /* 0x002ee40000100800 */
[----:B------:R-:W3:Y:S02]  /*e76e0*/  LDL R19, [R1+0x146c] ;  /* 0x00146c0001137983 */ /* 0x000ee40000100800 */
[----:B--2---:R-:W2:Y:S01]  /*e76f0*/  LDL R10, [R1+0x1458] ;  /* 0x00145800010a7983 */ /* 0x004ea20000100800 */
[----:B------:R-:W2:Y:S01]  /*e7700*/  LDL R11, [R1+0x145c] ;  /* 0x00145c00010b7983 */ /* 0x000ea20000100800 */
[----:B------:R-:W2:Y:S02]  /*e7710*/  LDL.LU R32, [R1+0x2920] ;  /* 0x0029200001207983 */ /* 0x000ea40000300800 */
[----:B------:R-:W2:Y:S02]  /*e7720*/  LDL.LU R33, [R1+0x2924] ;  /* 0x0029240001217983 */ /* 0x000ea40000300800 */
[----:B------:R-:W2:Y:S01]  /*e7730*/  LDL.LU R34, [R1+0x2928] ;  /* 0x0029280001227983 */ /* 0x000ea20000300800 */
[----:B------:R-:W2:Y:S01]  /*e7740*/  LDL.LU R35, [R1+0x292c] ;  /* 0x00292c0001237983 */ /* 0x000ea20000300800 */
        /* <DEDUP_REMOVED lines=79> */
[----:B------:R-:W3:Y:S01]  /*e7c40*/  LDS R15, [R0+0x16600] ;  /* 0x01660000000f7984 */ /* 0x000ee20000000800 */
[----:B------:R-:W-:Y:S01]  /*e7c50*/  IMAD.MOV.U32 R3, RZ, RZ, R241 ;  /* 0x000000ffff037224 */ /* 0x000fe200078e00f1 */
[C---:B---3--:R-:W-:Y:S08]  /*e7c60*/  HMMA.1688.F32.TF32 R96, R12.reuse, R98, R120 ;  /* 0x000000620c60723c */ /* 0x048ff00000081078 */
[C---:B------:R-:W-:Y:S08]  /*e7c70*/  HMMA.1688.F32.TF32 R120, R12.reuse, R142, R136 ;  /* 0x0000008e0c78723c */ /* 0x040ff00000081088 */
[C---:B--2---:R-:W-:Y:S08]  /*e7c80*/  HMMA.1688.F32.TF32 R8, R12.reuse, R10, R32 ;  /* 0x0000000a0c08723c */ /* 0x044ff00000081020 */
        /* <DEDUP_REMOVED lines=18> */
[----:B------:R-:W-:Y:S01]  /*e7db0*/  IMAD.MOV.U32 R154, RZ, RZ, R245 ;  /* 0x000000ffff9a7224 */ /* 0x000fe200078e00f5 */
        /* <DEDUP_REMOVED lines=28> */
[----:B------:R-:W-:-:S03]  /*e7f80*/  IMAD.MOV.U32 R179, RZ, RZ, R248 ;  /* 0x000000ffffb37224 */ /* 0x000fc600078e00f8 */
        /* <DEDUP_REMOVED lines=60> */
[----:B------:R-:W-:-:S02]  /*e8350*/  MOV R155, R244 ;  /* 0x000000f4009b7202 */ /* 0x000fc40000000f00 */
        /* <DEDUP_REMOVED lines=8> */
[C---:B------:R-:W-:Y:S01]  /*e83e0*/  HMMA.1688.F32.TF32 R124, R12.reuse, R150, R144 ;  /* 0x000000960c7c723c */ /* 0x040fe20000081090 */
[----:B------:R-:W2:Y:S04]  /*e83f0*/  LDL.64 R184, [R1+0x40] ;  /* 0x0000400001b87983 */ /* 0x000ea80000100a00 */
[----:B------:R-:W2:Y:S04]  /*e8400*/  LDL.64 R186, [R1+0x48] ;  /* 0x0000480001ba7983 */ /* 0x000ea80000100a00 */
        /* <DEDUP_REMOVED lines=8> */
[----:B------:R-:W2:Y:S04]  /*e8490*/  LDL R164, [R1+0xe0] ;  /* 0x0000e00001a47983 */ /* 0x000ea80000100800 */
[----:B------:R-:W2:Y:S04]  /*e84a0*/  LDL R165, [R1+0xe4] ;  /* 0x0000e40001a57983 */ /* 0x000ea80000100800 */
[----:B------:R-:W2:Y:S04]  /*e84b0*/  LDL.64 R172, [R1+0x100] ;  /* 0x0001000001ac7983 */ /* 0x000ea80000100a00 */
[----:B------:R-:W2:Y:S01]  /*e84c0*/  LDL.64 R174, [R1+0x108] ;  /* 0x0001080001ae7983 */ /* 0x000ea20000100a00 */
[----:B------:R-:W-:Y:S01]  /*e84d0*/  MOV R166, R247 ;  /* 0x000000f700a67202 */ /* 0x000fe20000000f00 */
        /* <DEDUP_REMOVED lines=114> */
[----:B------:R-:W-:Y:S01]  /*e8c00*/  IMAD.MOV.U32 R251, RZ, RZ, R182 ;  /* 0x000000fffffb7224 */ /* 0x000fe200078e00b6 */
[----:B------:R-:W-:-:S07]  /*e8c10*/  MOV R250, R183 ;  /* 0x000000b700fa7202 */ /* 0x000fce0000000f00 */
        /* <DEDUP_REMOVED lines=19> */
[----:B------:R-:W-:Y:S02]  /*e8d50*/  IMAD.MOV.U32 R246, RZ, RZ, R175 ;  /* 0x000000fffff67224 */ /* 0x000fe400078e00af */
[----:B---3--:R-:W-:Y:S02]  /*e8d60*/  IMAD.MOV.U32 R245, RZ, RZ, R146 ;  /* 0x000000fffff57224 */ /* 0x008fe400078e0092 */
        /* <DEDUP_REMOVED lines=397> */
[----:B------:R-:W-:Y:S02]  /*ea640*/  IMAD.MOV.U32 R241, RZ, RZ, R183 ;  /* 0x000000fffff17224 */ /* 0x000fe400078e00b7 */
[----:B------:R-:W-:Y:S01]  /*ea650*/  IMAD.MOV.U32 R232, RZ, RZ, R178 ;  /* 0x000000ffffe87224 */ /* 0x000fe200078e00b2 */
[----:B------:R-:W-:Y:S01]  /*ea660*/  MOV R233, R179 ;  /* 0x000000b300e97202 */ /* 0x000fe20000000f00 */
[----:B------:R-:W-:Y:S04]  /*ea670*/  LDS R132, [R2+0x30600] ;  /* 0x0306000002847984 */ /* 0x000fe80000000800 */
[----:B------:R-:W-:Y:S01]  /*ea680*/  LDS R133, [R0+0x30600] ;  /* 0x0306000000857984 */ /* 0x000fe20000000800 */
[C---:B----4-:R-:W-:Y:S03]  /*ea690*/  HMMA.1688.F32.TF32 R92, R12.reuse, R26, R92 ;  /* 0x0000001a0c5c723c */ /* 0x050fe6000008105c */
[----:B------:R-:W3:Y:S01]  /*ea6a0*/  LDL.LU.64 R26, [R1+0x6870] ;  /* 0x00687000011a7983 */ /* 0x000ee20000300a00 */
[----:B------:R-:W3:Y:S04]  /*ea6b0*/  LDL.LU.64 R24, [R1+0x6868] ;  /* 0x0068680001187983 */ /* 0x000ee80000300a00 */
[----:B---3--:R-:W-:Y:S01]  /*ea6c0*/  HMMA.1688.F32.TF32 R24, R12, R190, R24 ;  /* 0x000000be0c18723c */ /* 0x008fe20000081018 */
[----:B------:R-:W3:Y:S01]  /*ea6d0*/  LDL.LU.64 R190, [R1+0x6860] ;  /* 0x0068600001be7983 */ /* 0x000ee20000300a00 */
[----:B------:R-:W-:Y:S01]  /*ea6e0*/  MOV R135, R252 ;  /* 0x000000fc00877202 */ /* 0x000fe20000000f00 */
[----:B------:R-:W-:-:S05]  /*ea6f0*/  IMAD.MOV.U32 R252, RZ, RZ, R251 ;  /* 0x000000fffffc7224 */ /* 0x000fca00078e00fb */
[C---:B---3--:R-:W-:Y:S01]  /*ea700*/  HMMA.1688.F32.TF32 R104, R12.reuse, R190, R104 ;  /* 0x000000be0c68723c */ /* 0x048fe20000081068 */
[----:B------:R-:W3:Y:S01]  /*ea710*/  LDL.LU.64 R190, [R1+0x6858] ;  /* 0x0068580001be7983 */ /* 0x000ee20000300a00 */
[----:B------:R-:W4:Y:S02]  /*ea720*/  LDL.LU.64 R188, [R1+0x6850] ;  /* 0x0068500001bc7983 */ /* 0x000f240000300a00 */
[----:B------:R-:W3:Y:S02]  /*ea730*/  LDL.LU.64 R194, [R1+0x6848] ;  /* 0x0068480001c27983 */ /* 0x000ee40000300a00 */
[----:B------:R-:W3:Y:S01]  /*ea740*/  LDL.LU.64 R192, [R1+0x6840] ;  /* 0x0068400001c07983 */ /* 0x000ee20000300a00 */
[----:B------:R-:W3:Y:S01]  /*ea750*/  LDL.LU.64 R198, [R1+0x6838] ;  /* 0x0068380001c67983 */ /* 0x000ee20000300a00 */
[----:B------:R-:W3:Y:S02]  /*ea760*/  LDL.LU.64 R196, [R1+0x6830] ;  /* 0x0068300001c47983 */ /* 0x000ee40000300a00 */
[----:B------:R-:W3:Y:S02]  /*ea770*/  LDL.LU.64 R246, [R1+0x6828] ;  /* 0x0068280001f67983 */ /* 0x000ee40000300a00 */
[----:B------:R-:W3:Y:S01]  /*ea780*/  LDL.LU.64 R244, [R1+0x6820] ;  /* 0x0068200001f47983 */ /* 0x000ee20000300a00 */
[----:B------:R-:W3:Y:S01]  /*ea790*/  LDL.LU.64 R250, [R1+0x6818] ;  /* 0x0068180001fa7983 */ /* 0x000ee20000300a00 */
[----:B------:R-:W3:Y:S02]  /*ea7a0*/  LDL.LU.64 R248, [R1+0x6810] ;  /* 0x0068100001f87983 */ /* 0x000ee40000300a00 */
[----:B------:R-:W3:Y:S02]  /*ea7b0*/  LDL.LU R187, [R1+0x680c] ;  /* 0x00680c0001bb7983 */ /* 0x000ee40000300800 */
[----:B------:R-:W4:Y:S01]  /*ea7c0*/  LDL.LU R183, [R1+0x6808] ;  /* 0x0068080001b77983 */ /* 0x000f220000300800 */
[----:B------:R-:W4:Y:S01]  /*ea7d0*/  LDL.LU R178, [R1+0x6804] ;  /* 0x0068040001b27983 */ /* 0x000f220000300800 */
[----:B------:R-:W4:Y:S02]  /*ea7e0*/  LDL.LU R179, [R1+0x6800] ;  /* 0x0068000001b37983 */ /* 0x000f240000300800 */
[----:B------:R-:W4:Y:S02]  /*ea7f0*/  LDL R228, [R1+0x1160] ;  /* 0x0011600001e47983 */ /* 0x000f240000100800 */
[----:B------:R-:W4:Y:S01]  /*ea800*/  LDL R229, [R1+0x1164] ;  /* 0x0011640001e57983 */ /* 0x000f220000100800 */
[C---:B--2---:R-:W-:Y:S01]  /*ea810*/  HMMA.1688.F32.TF32 R8, R12.reuse, R134, R8 ;  /* 0x000000860c08723c */ /* 0x044fe20000081008 */
[----:B------:R-:W-:Y:S04]  /*ea820*/  LDS R134, [R2+0x32600] ;  /* 0x0326000002867984 */ /* 0x000fe80000000800 */
[----:B------:R-:W1:Y:S03]  /*ea830*/  LDS R135, [R0+0x32600] ;  /* 0x0326000000877984 */ /* 0x000e660000000800 */
[----:B------:R-:W-:Y:S08]  /*ea840*/  HMMA.1688.F32.TF32 R236, R12, R138, R236 ;  /* 0x0000008a0cec723c */ /* 0x000ff000000810ec */
[C---:B-1----:R-:W-:Y:S01]  /*ea850*/  HMMA.1688.F32.TF32 R92, R132.reuse, R232, R92 ;  /* 0x000000e8845c723c */ /* 0x042fe2000008105c */
[----:B---3--:R-:W-:Y:S01]  /*ea860*/  STL.64 [R1+0x6610], R186 ;  /* 0x006610ba01007387 */ /* 0x008fe20000100a00 */
[----:B------:R-:W-:Y:S02]  /*ea870*/  STL.64 [R1+0x6608], R184 ;  /* 0x006608b801007387 */ /* 0x000fe40000100a00 */
[----:B----4-:R-:W-:Y:S02]  /*ea880*/  STL.64 [R1+0x6620], R182 ;  /* 0x006620b601007387 */ /* 0x010fe40000100a00 */
        /* <DEDUP_REMOVED lines=23> */
[C---:B-1----:R-:W-:Y:S08]  /*eaa00*/  HMMA.1688.F32.TF32 R136, R132.reuse, R228, R20 ;  /* 0x000000e48488723c */ /* 0x042ff00000081014 */
[----:B------:R-:W-:Y:S11]  /*eaa10*/  HMMA.1688.F32.TF32 R20, R132, R240, R24 ;  /* 0x000000f08414723c */ /* 0x000ff60000081018 */
[----:B------:R-:W-:Y:S04]  /*eaa20*/  @!UPT UIADD3 URZ, URZ, URZ, URZ ;  /* 0x0000003f3f3ff290 */ /* 0x000fe8000fffe03f */
[----:B------:R1:W-:Y:S01]  /*eaa30*/  STL.64 [R1+0x700], R136 ;  /* 0x0007008801007387 */ /* 0x0003e20000100a00 */
[----:B------:R-:W-:Y:S02]  /*eaa40*/  STL.64 [R1+0x708], R138 ;  /* 0x0007088a01007387 */ /* 0x000fe40000100a00 */
[----:B------:R-:W2:Y:S02]  /*eaa50*/  LDL R212, [R1+0x12c0] ;  /* 0x0012c00001d47983 */ /* 0x000ea40000100800 */
[----:B------:R3:W-:Y:S01]  /*eaa60*/  STL.64 [R1+0x720], R92 ;  /* 0x0007205c01007387 */ /* 0x0007e20000100a00 */
[----:B------:R-:W-:Y:S02]  /*eaa70*/  STL.64 [R1+0x728], R94 ;  /* 0x0007285e01007387 */ /* 0x000fe40000100a00 */
[----:B------:R4:W-:Y:S02]  /*eaa80*/  STL.64 [R1+0x740], R20 ;  /* 0x0007401401007387 */ /* 0x0009e40000100a00 */
[----:B------:R2:W-:Y:S02]  /*eaa90*/  STL.64 [R1+0x748], R22 ;  /* 0x0007481601007387 */ /* 0x0005e40000100a00 */
[----:B------:R-:W2:Y:S01]  /*eaaa0*/  LDL R24, [R1+0x1180] ;  /* 0x0011800001187983 */ /* 0x000ea20000100800 */
[----:B------:R-:W2:Y:S04]  /*eaab0*/  LDL R25, [R1+0x1184] ;  /* 0x0011840001197983 */ /* 0x000ea80000100800 */
[----:B------:R-:W2:Y:S04]  /*eaac0*/  LDL R140, [R1+0x11c0] ;  /* 0x0011c000018c7983 */ /* 0x000ea80000100800 */
[----:B-1----:R-:W2:Y:S04]  /*eaad0*/  LDL R136, [R1+0x11d0] ;  /* 0x0011d00001887983 */ /* 0x002ea80000100800 */
[----:B------:R-:W2:Y:S04]  /*eaae0*/  LDL R137, [R1+0x11d4] ;  /* 0x0011d40001897983 */ /* 0x000ea80000100800 */
[----:B------:R-:W2:Y:S04]  /*eaaf0*/  LDL R141, [R1+0x11c4] ;  /* 0x0011c400018d7983 */ /* 0x000ea80000100800 */
[----:B---3--:R-:W3:Y:S04]  /*eab00*/  LDL.64 R92, [R1+0x11a0] ;  /* 0x0011a000015c7983 */ /* 0x008ee80000100a00 */
[----:B------:R-:W3:Y:S04]  /*eab10*/  LDL R144, [R1+0x11e0] ;  /* 0x0011e00001907983 */ /* 0x000ee80000100800 */
[----:B----4-:R-:W4:Y:S04]  /*eab20*/  LDL R20, [R1+0x11b0] ;  /* 0x0011b00001147983 */ /* 0x010f280000100800 */
        /* <DEDUP_REMOVED lines=34> */
[----:B------:R-:W4:Y:S04]  /*ead50*/  LDL.64 R228, [R1+0x1300] ;  /* 0x0013000001e47983 */ /* 0x000f280000100a00 */
[----:B------:R-:W4:Y:S04]  /*ead60*/  LDL R232, [R1+0x1310] ;  /* 0x0013100001e87983 */ /* 0x000f280000100800 */
[----:B------:R-:W4:Y:S04]  /*ead70*/  LDL R233, [R1+0x1314] ;  /* 0x0013140001e97983 */ /* 0x000f280000100800 */
[----:B------:R-:W4:Y:S01]  /*ead80*/  LDL R240, [R1+0x1320] ;  /* 0x0013200001f07983 */ /* 0x000f220000100800 */
        /* <DEDUP_REMOVED lines=22> */
[----:B---3--:R-:W-:Y:S01]  /*eaef0*/  HMMA.1688.F32.TF32 R24, R132, R92, R28 ;  /* 0x0000005c8418723c */ /* 0x008fe2000008101c */
[----:B------:R-:W-:-:S07]  /*eaf00*/  IMAD.MOV.U32 R3, RZ, RZ, R93 ;  /* 0x000000ffff037224 */ /* 0x000fce00078e005d */
[C---:B----4-:R-:W-:Y:S08]  /*eaf10*/  HMMA.1688.F32.TF32 R28, R132.reuse, R20, R116 ;  /* 0x00000014841c723c */ /* 0x050ff00000081074 */
[C---:B------:R-:W-:Y:S08]  /*eaf20*/  HMMA.1688.F32.TF32 R20, R132.reuse, R140, R4 ;  /* 0x0000008c8414723c */ /* 0x040ff00000081004 */
[C---:B------:R-:W-:Y:S08]  /*eaf30*/  HMMA.1688.F32.TF32 R8, R132.reuse, R144, R8 ;  /* 0x000000908408723c */ /* 0x040ff00000081008 */
[C---:B------:R-:W-:Y:S01]  /*eaf40*/  HMMA.1688.F32.TF32 R4, R132.reuse, R148, R16 ;  /* 0x000000948404723c */ /* 0x040fe20000081010 */
[----:B------:R-:W-:Y:S01]  /*eaf50*/  STL.64 [R1+0x760], R104 ;  /* 0x0007606801007387 */ /* 0x000fe20000100a00 */
[----:B------:R-:W-:Y:S02]  /*eaf60*/  STL.64 [R1+0x768], R106 ;  /* 0x0007686a01007387 */ /* 0x000fe40000100a00 */
[----:B------:R-:W-:Y:S02]  /*eaf70*/  STL [R1+0x6598], R3 ;  /* 0x0065980301007387 */ /* 0x000fe40000100800 */
[----:B------:R-:W-:Y:S01]  /*eaf80*/  STL.64 [R1+0x780], R24 ;  /* 0x0007801801007387 */ /* 0x000fe20000100a00 */
[----:B------:R1:W-:Y:S02]  /*eaf90*/  STL.64 [R1+0x788], R26 ;  /* 0x0007881a01007387 */ /* 0x0003e40000100a00 */
[C---:B-1----:R-:W-:Y:S02]  /*eafa0*/  HMMA.1688.F32.TF32 R24, R132.reuse, R136, R128 ;  /* 0x000000888418723c */ /* 0x042fe40000081080 */
[----:B------:R-:W-:Y:S01]  /*eafb0*/  STL.64 [R1+0x7a0], R28 ;  /* 0x0007a01c01007387 */ /* 0x000fe20000100a00 */
[----:B------:R-:W-:Y:S05]  /*eafc0*/  STL.64 [R1+0x7a8], R30 ;  /* 0x0007a81e01007387 */ /* 0x000fea0000100a00 */
[C---:B------:R-:W-:Y:S11]  /*eafd0*/  HMMA.1688.F32.TF32 R16, R132.reuse, R152, R96 ;  /* 0x000000988410723c */ /* 0x040ff60000081060 */
[----:B------:R-:W-:Y:S04]  /*eafe0*/  @!UPT UIADD3 URZ, URZ, URZ, URZ ;  /* 0x0000003f3f3ff290 */ /* 0x000fe8000fffe03f */
        /* <DEDUP_REMOVED lines=46> */
[----:B------:R-:W-:Y:S01]  /*eb2d0*/  IMAD.MOV.U32 R3, RZ, RZ, R221 ;  /* 0x000000ffff037224 */ /* 0x000fe200078e00dd */
[----:B------:R-:W-:Y:S01]  /*eb2e0*/  STL.64 [R1+0x990], R16 ;  /* 0x0009901001007387 */ /* 0x000fe20000100a00 */
[----:B------:R-:W-:Y:S11]  /*eb2f0*/  STL.64 [R1+0x998], R18 ;  /* 0x0009981201007387 */ /* 0x000ff60000100a00 */
[----:B------:R-:W-:Y:S01]  /*eb300*/  @!UPT UIADD3 URZ, URZ, URZ, URZ ;  /* 0x0000003f3f3ff290 */ /* 0x000fe2000fffe03f */
[----:B------:R-:W-:Y:S01]  /*eb310*/  STL.64 [R1+0x9b0], R8 ;  /* 0x0009b00801007387 */ /* 0x000fe20000100a00 */
[----:B------:R1:W-:Y:S02]  /*eb320*/  STL.64 [R1+0x9b8], R10 ;  /* 0x0009b80a01007387 */ /* 0x0003e40000100a00 */
[----:B------:R-:W-:Y:S05]  /*eb330*/  STL [R1+0x659c], R3 ;  /* 0x00659c0301007387 */ /* 0x000fea0000100800 */
[----:B------:R-:W-:Y:S01]  /*eb340*/  STL.64 [R1+0x9d0], R4 ;  /* 0x0009d00401007387 */ /* 0x000fe20000100a00 */
[----:B------:R2:W-:Y:S01]  /*eb350*/  STL.64 [R1+0x9d8], R6 ;  /* 0x0009d80601007387 */ /* 0x0005e20000100a00 */
[C---:B-1----:R-:W-:Y:S08]  /*eb360*/  HMMA.1688.F32.TF32 R8, R132.reuse, R224, R68 ;  /* 0x000000e08408723c */ /* 0x042ff00000081044 */
[C---:B--2---:R-:W-:Y:S11]  /*eb370*/  HMMA.1688.F32.TF32 R4, R132.reuse, R228, R72 ;  /* 0x000000e48404723c */ /* 0x044ff60000081048 */
[----:B------:R-:W-:Y:S04]  /*eb380*/  @!UPT UIADD3 URZ, URZ, URZ, URZ ;  /* 0x0000003f3f3ff290 */ /* 0x000fe8000fffe03f */
[----:B------:R-:W-:Y:S01]  /*eb390*/  STL.64 [R1+0x9f0], R8 ;  /* 0x0009f00801007387 */ /* 0x000fe20000100a00 */
[----:B------:R1:W-:Y:S07]  /*eb3a0*/  STL.64 [R1+0x9f8], R10 ;  /* 0x0009f80a01007387 */ /* 0x0003ee0000100a00 */
[----:B------:R-:W-:Y:S02]  /*eb3b0*/  STL.64 [R1+0xa10], R4 ;  /* 0x000a100401007387 */ /* 0x000fe40000100a00 */
[----:B------:R2:W-:Y:S01]  /*eb3c0*/  STL.64 [R1+0xa18], R6 ;  /* 0x000a180601007387 */ /* 0x0005e20000100a00 */
[----:B------:R-:W3:Y:S01]  /*eb3d0*/  LDL R242, [R1+0x1548] ;  /* 0x0015480001f27983 */ /* 0x000ee20000100800 */
[C---:B-1----:R-:W-:Y:S08]  /*eb3e0*/  HMMA.1688.F32.TF32 R8, R132.reuse, R232, R76 ;  /* 0x000000e88408723c */ /* 0x042ff0000008104c */
[----:B--2---:R-:W-:Y:S11]  /*eb3f0*/  HMMA.1688.F32.TF32 R4, R132, R240, R80 ;  /* 0x000000f08404723c */ /* 0x004ff60000081050 */
[----:B------:R-:W-:Y:S04]  /*eb400*/  @!UPT UIADD3 URZ, URZ, URZ, URZ ;  /* 0x0000003f3f3ff290 */ /* 0x000fe8000fffe03f */
[----:B------:R-:W-:Y:S01]  /*eb410*/  STL.64 [R1+0xa30], R8 ;  /* 0x000a300801007387 */ /* 0x000fe20000100a00 */
[----:B------:R1:W-:Y:S07]  /*eb420*/  STL.64 [R1+0xa38], R10 ;  /* 0x000a380a01007387 */ /* 0x0003ee0000100a00 */
[----:B------:R-:W-:Y:S02]  /*eb430*/  STL.64 [R1+0xa60], R4 ;  /* 0x000a600401007387 */ /* 0x000fe40000100a00 */
[----:B------:R2:W-:Y:S01]  /*eb440*/  STL.64 [R1+0xa68], R6 ;  /* 0x000a680601007387 */ /* 0x0005e20000100a00 */
[----:B------:R-:W3:Y:S04]  /*eb450*/  LDL R243, [R1+0x154c] ;  /* 0x00154c0001f37983 */ /* 0x000ee80000100800 */
[----:B------:R-:W4:Y:S04]  /*eb460*/  LDL R230, [R1+0x1538] ;  /* 0x0015380001e67983 */ /* 0x000f280000100800 */
[----:B------:R-:W4:Y:S01]  /*eb470*/  LDL R231, [R1+0x153c] ;  /* 0x00153c0001e77983 */ /* 0x000f220000100800 */
[----:B------:R-:W4:Y:S02]  /*eb480*/  LDL.LU R224, [R1+0x2eb0] ;  /* 0x002eb00001e07983 */ /* 0x000f240000300800 */
[----:B------:R-:W4:Y:S02]  /*eb490*/  LDL.LU R225, [R1+0x2eb4] ;  /* 0x002eb40001e17983 */ /* 0x000f240000300800 */
[----:B------:R-:W4:Y:S01]  /*eb4a0*/  LDL.LU R226, [R1+0x2eb8] ;  /* 0x002eb80001e27983 */ /* 0x000f220000300800 */
[----:B------:R-:W4:Y:S01]  /*eb4b0*/  LDL.LU R227, [R1+0x2ebc] ;  /* 0x002ebc0001e37983 */ /* 0x000f220000300800 */
        /* <DEDUP_REMOVED lines=43> */
[----:B------:R-:W3:Y:S02]  /*eb770*/  LDL.LU R140, [R1+0x2f40] ;  /* 0x002f4000018c7983 */ /* 0x000ee40000300800 */
[----:B------:R-:W-:Y:S01]  /*eb780*/  HMMA.1688.F32.TF32 R88, R12, R142, R88 ;  /* 0x0000008e0c58723c */ /* 0x000fe20000081058 */
        /* <DEDUP_REMOVED lines=19> */
[----:B-1----:R-:W4:Y:S01]  /*eb8c0*/  LDL R10, [R1+0x1458] ;  /* 0x00145800010a7983 */ /* 0x002f220000100800 */
[----:B------:R-:W4:Y:S01]  /*eb8d0*/  LDL R11, [R1+0x145c] ;  /* 0x00145c00010b7983 */ /* 0x000f220000100800 */
[----:B------:R-:W4:Y:S02]  /*eb8e0*/  LDL.LU R32, [R1+0x2d20] ;  /* 0x002d200001207983 */ /* 0x000f240000300800 */
[----:B------:R-:W4:Y:S02]  /*eb8f0*/  LDL.LU R33, [R1+0x2d24] ;  /* 0x002d240001217983 */ /* 0x000f240000300800 */
[----:B------:R-:W4:Y:S01]  /*eb900*/  LDL.LU R34, [R1+0x2d28] ;  /* 0x002d280001227983 */ /* 0x000f220000300800 */
[----:B------:R-:W4:Y:S01]  /*eb910*/  LDL.LU R35, [R1+0x2d2c] ;  /* 0x002d2c0001237983 */ /* 0x000f220000300800 */
[----:B--2---:R-:W2:Y:S02]  /*eb920*/  LDL R6, [R1+0x1448] ;  /* 0x0014480001067983 */ /* 0x004ea40000100800 */
        /* <DEDUP_REMOVED lines=42> */
[----:B------:R-:W2:Y:S04]  /*ebbd0*/  LDL R73, [R1+0x1344] ;  /* 0x0013440001497983 */ /* 0x000ea80000100800 */
[----:B------:R-:W2:Y:S04]  /*ebbe0*/  LDL R68, [R1+0x1350] ;  /* 0x0013500001447983 */ /* 0x000ea80000100800 */
[----:B------:R-:W2:Y:S01]  /*ebbf0*/  LDL R69, [R1+0x1354] ;  /* 0x0013540001457983 */ /* 0x000ea20000100800 */
        /* <DEDUP_REMOVED lines=27> */
[----:B------:R-:W2:Y:S04]  /*ebdb0*/  LDL.LU R235, [R1+0x2eac] ;  /* 0x002eac0001eb7983 */ /* 0x000ea80000300800 */
[----:B------:R-:W-:Y:S04]  /*ebdc0*/  LDS R12, [R2+0x14680] ;  /* 0x01468000020c7984 */ /* 0x000fe80000000800 */
[----:B------:R-:W-:Y:S04]  /*ebdd0*/  LDS R14, [R2+0x16680] ;  /* 0x01668000020e7984 */ /* 0x000fe80000000800 */
[----:B------:R-:W-:Y:S04]  /*ebde0*/  LDS R13, [R0+0x14680] ;  /* 0x01468000000d7984 */ /* 0x000fe80000000800 */
[----:B------:R-:W3:Y:S01]  /*ebdf0*/  LDS R15, [R0+0x16680] ;  /* 0x01668000000f7984 */ /* 0x000ee20000000800 */
[----:B------:R-:W-:Y:S01]  /*ebe00*/  IMAD.MOV.U32 R3, RZ, RZ, R229 ;  /* 0x000000ffff037224 */ /* 0x000fe200078e00e5 */
[C---:B---3--:R-:W-:Y:S08]  /*ebe10*/  HMMA.1688.F32.TF32 R108, R12.reuse, R138, R108 ;  /* 0x0000008a0c6c723c */ /* 0x048ff0000008106c */
[C---:B----4-:R-:W-:Y:S08]  /*ebe20*/  HMMA.1688.F32.TF32 R96, R12.reuse, R98, R120 ;  /* 0x000000620c60723c */ /* 0x050ff00000081078 */
[C---:B------:R-:W-:Y:S08]  /*ebe30*/  HMMA.1688.F32.TF32 R120, R12.reuse, R154, R148 ;  /* 0x0000009a0c78723c */ /* 0x040ff00000081094 */
[C---:B------:R-:W-:Y:S08]  /*ebe40*/  HMMA.1688.F32.TF32 R8, R12.reuse, R10, R32 ;  /* 0x0000000a0c08723c */ /* 0x040ff00000081020 */
[----:B------:R-:W-:Y:S01]  /*ebe50*/  HMMA.1688.F32.TF32 R32, R12, R170, R164 ;  /* 0x000000aa0c20723c */ /* 0x000fe200000810a4 */
[----:B------:R-:W-:Y:S01]  /*ebe60*/  MOV R139, R248 ;  /* 0x000000f8008b7202 */ /* 0x000fe20000000f00 */
[----:B------:R-:W-:-:S06]  /*ebe70*/  IMAD.MOV.U32 R138, RZ, RZ, R249 ;  /* 0x000000ffff8a7224 */ /* 0x000fcc00078e00f9 */
[C---:B--2---:R-:W-:Y:S08]  /*ebe80*/  HMMA.1688.F32.TF32 R128, R12.reuse, R130, R40 ;  /* 0x000000820c80723c */ /* 0x044ff00000081028 */
        /* <DEDUP_REMOVED lines=94> */
[----:B------:R-:W2:Y:S04]  /*ec470*/  LDL.LU R225, [R1+0x2e34] ;  /* 0x002e340001e17983 */ /* 0x000ea80000300800 */
[C---:B------:R-:W-:Y:S01]  /*ec480*/  HMMA.1688.F32.TF32 R92, R12.reuse, R94, R60 ;  /* 0x0000005e0c5c723c */ /* 0x040fe2000008103c */
[----:B------:R-:W2:Y:S07]  /*ec490*/  LDL.LU R226, [R1+0x2e38] ;  /* 0x002e380001e27983 */ /* 0x000eae0000300800 */
[----:B------:R-:W-:Y:S01]  /*ec4a0*/  HMMA.1688.F32.TF32 R60, R12, R242, R232 ;  /* 0x000000f20c3c723c */ /* 0x000fe200000810e8 */
[----:B------:R-:W2:Y:S02]  /*ec4b0*/  LDL.LU R227, [R1+0x2e3c] ;  /* 0x002e3c0001e37983 */ /* 0x000ea40000300800 */
[----:B------:R-:W2:Y:S01]  /*ec4c0*/  LDL R232, [R1+0x10] ;  /* 0x0000100001e87983 */ /* 0x000ea20000100800 */
[----:B------:R-:W2:Y:S04]  /*ec4d0*/  LDL R233, [R1+0x14] ;  /* 0x0000140001e97983 */ /* 0x000ea80000100800 */
[----:B------:R-:W2:Y:S04]  /*ec4e0*/  LDL R228, [R1] ;  /* 0x0000000001e47983 */ /* 0x000ea80000100800 */
[----:B------:R-:W2:Y:S04]  /*ec4f0*/  LDL R229, [R1+0x4] ;  /* 0x0000040001e57983 */ /* 0x000ea80000100800 */
[----:B------:R-:W2:Y:S04]  /*ec500*/  LDL R240, [R1+0x20] ;  /* 0x0000200001f07983 */ /* 0x000ea80000100800 */
[----:B------:R-:W2:Y:S01]  /*ec510*/  LDL R241, [R1+0x24] ;  /* 0x0000240001f17983 */ /* 0x000ea20000100800 */
[----:B------:R-:W-:Y:S01]  /*ec520*/  MOV R158, R245 ;  /* 0x000000f5009e7202 */ /* 0x000fe20000000f00 */
[----:B------:R-:W-:-:S02]  /*ec530*/  IMAD.MOV.U32 R159, RZ, RZ, R244 ;  /* 0x000000ffff9f7224 */ /* 0x000fc400078e00f4 */
[----:B------:R-:W2:Y:S01]  /*ec540*/  LDL R245, [R1+0x34] ;  /* 0x0000340001f57983 */ /* 0x000ea20000100800 */
[----:B------:R-:W2:Y:S04]  /*ec550*/  LDL R244, [R1+0x30] ;  /* 0x0000300001f47983 */ /* 0x000ea80000100800 */
[----:B------:R-:W-:Y:S04]  /*ec560*/  LDS R132, [R2+0x18680] ;  /* 0x0186800002847984 */ /* 0x000fe80000000800 */
[----:B------:R-:W-:Y:S04]  /*ec570*/  LDS R134, [R2+0x1a680] ;  /* 0x01a6800002867984 */ /* 0x000fe80000000800 */
[----:B------:R-:W-:Y:S04]  /*ec580*/  LDS R133, [R0+0x18680] ;  /* 0x0186800000857984 */ /* 0x000fe80000000800 */
[----:B------:R-:W1:Y:S04]  /*ec590*/  LDS R135, [R0+0x1a680] ;  /* 0x01a6800000877984 */ /* 0x000e680000000800 */
        /* <DEDUP_REMOVED lines=121> */
[----:B-1----:R-:W4:Y:S04]  /*ecd30*/  LDL R94, [R1+0x18] ;  /* 0x00001800015e7983 */ /* 0x002f280000100800 */
[----:B------:R-:W4:Y:S01]  /*ecd40*/  LDL R95, [R1+0x1c] ;  /* 0x00001c00015f7983 */ /* 0x000f220000100800 */
[----:B------:R-:W-:-:S02]  /*ecd50*/  IMAD.MOV.U32 R249, RZ, RZ, R146 ;  /* 0x000000fffff97224 */ /* 0x000fc400078e0092 */
        /* <DEDUP_REMOVED lines=11> */
[----:B------:R1:W-:Y:S01]  /*ece10*/  STL.64 [R1+0x64d0], R246 ;  /* 0x0064d0f601007387 */ /* 0x0003e20000100a00 */
[----:B------:R3:W-:Y:S02]  /*ece20*/  STL.64 [R1+0x64c8], R244 ;  /* 0x0064c8f401007387 */ /* 0x0007e40000100a00 */
[----:B------:R-:W-:Y:S02]  /*ece30*/  STL.64 [R1+0x6580], R250 ;  /* 0x006580fa01007387 */ /* 0x000fe40000100a00 */
[----:B------:R4:W-:Y:S02]  /*ece40*/  STL.64 [R1+0x6578], R248 ;  /* 0x006578f801007387 */ /* 0x0009e40000100a00 */
[----:B-1----:R-:W-:Y:S01]  /*ece50*/  IMAD.MOV.U32 R247, RZ, RZ, R178 ;  /* 0x000000fffff77224 */ /* 0x002fe200078e00b2 */
[----:B------:R-:W-:-:S02]  /*ece60*/  MOV R246, R179 ;  /* 0x000000b300f67202 */ /* 0x000fc40000000f00 */
[----:B---3--:R-:W-:Y:S01]  /*ece70*/  MOV R245, R162 ;  /* 0x000000a200f57202 */ /* 0x008fe20000000f00 */
[----:B------:R-:W-:Y:S02]  /*ece80*/  IMAD.MOV.U32 R244, RZ, RZ, R163 ;  /* 0x000000fffff47224 */ /* 0x000fe400078e00a3 */
[----:B------:R-:W-:Y:S03]  /*ece90*/  STL.64 [R1+0x6590], R246 ;  /* 0x006590f601007387 */ /* 0x000fe60000100a00 */
[----:B------:R1:W-:Y:S02]  /*ecea0*/  STL.64 [R1+0x6588], R244 ;  /* 0x006588f401007387 */ /* 0x0003e40000100a00 */
[----:B------:R-:W3:Y:S02]  /*eceb0*/  LDL R172, [R1+0x3d0] ;  /* 0x0003d00001ac7983 */ /* 0x000ee40000100800 */
[----:B------:R-:W3:Y:S01]  /*ecec0*/  LDL R173, [R1+0x3d4] ;  /* 0x0003d40001ad7983 */ /* 0x000ee20000100800 */
        /* <DEDUP_REMOVED lines=42> */
[----:B----4-:R-:W4:Y:S04]  /*ed170*/  LDL R248, [R1+0x320] ;  /* 0x0003200001f87983 */ /* 0x010f280000100800 */
[----:B------:R-:W4:Y:S04]  /*ed180*/  LDL R249, [R1+0x324] ;  /* 0x0003240001f97983 */ /* 0x000f280000100800 */
        /* <DEDUP_REMOVED lines=378> */
[----:B------:R-:W1:Y:S04]  /*ee930*/  LDL.64 R240, [R1+0x1160] ;  /* 0x0011600001f07983 */ /* 0x000e680000100a00 */
        /* <DEDUP_REMOVED lines=26> */
[C---:B------:R-:W-:Y:S08]  /*eeae0*/  HMMA.1688.F32.TF32 R56, R12.reuse, R174, R56 ;  /* 0x000000ae0c38723c */ /* 0x040ff00000081038 */
[C---:B------:R-:W-:Y:S08]  /*eeaf0*/  HMMA.1688.F32.TF32 R52, R12.reuse, R178, R52 ;  /* 0x000000b20c34723c */ /* 0x040ff00000081034 */
[----:B------:R-:W-:Y:S01]  /*eeb00*/  HMMA.1688.F32.TF32 R48, R12, R182, R48 ;  /* 0x000000b60c30723c */ /* 0x000fe20000081030 */
[----:B------:R-:W-:-:S07]  /*eeb10*/  IMAD.MOV.U32 R233, RZ, RZ, R3 ;  /* 0x000000ffffe97224 */ /* 0x000fce00078e0003 */
[C---:B-1----:R-:W-:Y:S11]  /*eeb20*/  HMMA.1688.F32.TF32 R20, R132.reuse, R240, R20 ;  /* 0x000000f08414723c */ /* 0x042ff60000081014 */
[----:B------:R-:W-:Y:S11]  /*eeb30*/  @!UPT UIADD3 URZ, URZ, URZ, URZ ;  /* 0x0000003f3f3ff290 */ /* 0x000ff6000fffe03f */
[----:B------:R-:W-:Y:S01]  /*eeb40*/  @!UPT UIADD3 URZ, URZ, URZ, URZ ;  /* 0x0000003f3f3ff290 */ /* 0x000fe2000fffe03f */
[----:B------:R-:W-:Y:S01]  /*eeb50*/  STL.64 [R1+0xad0], R20 ;  /* 0x000ad01401007387 */ /* 0x000fe20000100a00 */
[----:B------:R2:W-:Y:S02]  /*eeb60*/  STL.64 [R1+0xad8], R22 ;  /* 0x000ad81601007387 */ /* 0x0005e40000100a00 */
[C---:B--2---:R-:W-:Y:S01]  /*eeb70*/  HMMA.1688.F32.TF32 R20, R132.reuse, R244, R92 ;  /* 0x000000f48414723c */ /* 0x044fe2000008105c */
[----:B------:R-:W-:Y:S01]  /*eeb80*/  MOV R175, R245 ;  /* 0x000000f500af7202 */ /* 0x000fe20000000f00 */
[----:B------:R-:W-:Y:S11]  /*eeb90*/  IMAD.MOV.U32 R179, RZ, RZ, R244 ;  /* 0x000000ffffb37224 */ /* 0x000ff600078e00f4 */
[----:B------:R-:W-:Y:S10]  /*eeba0*/  @!UPT UIADD3 URZ, URZ, URZ, URZ ;  /* 0x0000003f3f3ff290 */ /* 0x000ff4000fffe03f */
[----:B------:R-:W-:Y:S01]  /*eebb0*/  STL.64 [R1+0xac0], R20 ;  /* 0x000ac01401007387 */ /* 0x000fe20000100a00 */
[----:B------:R1:W-:Y:S02]  /*eebc0*/  STL.64 [R1+0xac8], R22 ;  /* 0x000ac81601007387 */ /* 0x0003e40000100a00 */
[----:B-1----:R-:W-:Y:S01]  /*eebd0*/  HMMA.1688.F32.TF32 R20, R132, R248, R24 ;  /* 0x000000f88414723c */ /* 0x002fe20000081018 */
[----:B------:R-:W-:Y:S01]  /*eebe0*/  STL.64 [R1+0x6430], R174 ;  /* 0x006430ae01007387 */ /* 0x000fe20000100a00 */
[----:B------:R-:W-:Y:S02]  /*eebf0*/  STL.64 [R1+0x6428], R172 ;  /* 0x006428ac01007387 */ /* 0x000fe40000100a00 */
[----:B------:R-:W-:Y:S02]  /*eec00*/  STL.64 [R1+0x6420], R178 ;  /* 0x006420b201007387 */ /* 0x000fe40000100a00 */
[----:B------:R1:W-:Y:S02]  /*eec10*/  STL.64 [R1+0x6418], R176 ;  /* 0x006418b001007387 */ /* 0x0003e40000100a00 */
[----:B------:R-:W-:-:S02]  /*eec20*/  IMAD.MOV.U32 R182, RZ, RZ, R248 ;  /* 0x000000ffffb67224 */ /* 0x000fc400078e00f8 */
[----:B------:R-:W-:Y:S11]  /*eec30*/  IMAD.MOV.U32 R183, RZ, RZ, R249 ;  /* 0x000000ffffb77224 */ /* 0x000ff600078e00f9 */
[----:B------:R-:W-:Y:S02]  /*eec40*/  @!UPT UIADD3 URZ, URZ, URZ, URZ ;  /* 0x0000003f3f3ff290 */ /* 0x000fe4000fffe03f */
[----:B------:R2:W-:Y:S01]  /*eec50*/  STL.64 [R1+0xab0], R20 ;  /* 0x000ab01401007387 */ /* 0x0005e20000100a00 */
[----:B------:R-:W-:Y:S02]  /*eec60*/  STL.64 [R1+0xab8], R22 ;  /* 0x000ab81601007387 */ /* 0x000fe40000100a00 */
[----:B------:R-:W3:Y:S02]  /*eec70*/  LDL R248, [R1+0x1320] ;  /* 0x0013200001f87983 */ /* 0x000ee40000100800 */
[----:B------:R-:W3:Y:S01]  /*eec80*/  LDL R249, [R1+0x1324] ;  /* 0x0013240001f97983 */ /* 0x000ee20000100800 */
[----:B------:R-:W3:Y:S01]  /*eec90*/  LDL R232, [R1+0x1300] ;  /* 0x0013000001e87983 */ /* 0x000ee20000100800 */
[----:B------:R-:W3:Y:S02]  /*eeca0*/  LDL.LU R3, [R1+0x659c] ;  /* 0x00659c0001037983 */ /* 0x000ee40000300800 */
[----:B------:R-:W3:Y:S02]  /*eecb0*/  LDL.64 R244, [R1+0x1180] ;  /* 0x0011800001f47983 */ /* 0x000ee40000100a00 */
        /* <DEDUP_REMOVED lines=39> */
[----:B------:R-:W-:-:S02]  /*eef30*/  IMAD.MOV.U32 R252, RZ, RZ, R240 ;  /* 0x000000fffffc7224 */ /* 0x000fc400078e00f0 */
[----:B------:R-:W-:Y:S01]  /*eef40*/  IMAD.MOV.U32 R0, RZ, RZ, R241 ;  /* 0x000000ffff007224 */ /* 0x000fe200078e00f1 */
[C---:B------:R-:W-:Y:S08]  /*eef50*/  HMMA.1688.F32.TF32 R36, R12.reuse, R246, R36 ;  /* 0x000000f60c24723c */ /* 0x040ff00000081024 */
[----:B------:R-:W-:Y:S08]  /*eef60*/  HMMA.1688.F32.TF32 R44, R12, R186, R44 ;  /* 0x000000ba0c2c723c */ /* 0x000ff0000008102c */
[----:B---3--:R-:W-:Y:S01]  /*eef70*/  HMMA.1688.F32.TF32 R104, R132, R244, R104 ;  /* 0x000000f48468723c */ /* 0x008fe20000081068 */
[----:B------:R-:W-:-:S02]  /*eef80*/  IMAD.MOV.U32 R225, RZ, RZ, R3 ;  /* 0x000000ffffe17224 */ /* 0x000fc400078e0003 */
[----:B------:R-:W3:Y:S01]  /*eef90*/  LDL.LU R3, [R1+0x6598] ;  /* 0x0065980001037983 */ /* 0x000ee20000300800 */
[----:B------:R-:W2:Y:S02]  /*eefa0*/  LDL.64 R240, [R1+0x1310] ;  /* 0x0013100001f07983 */ /* 0x000ea40000100a00 */
[----:B------:R-:W-:Y:S02]  /*eefb0*/  STL.64 [R1+0x6440], R182 ;  /* 0x006440b601007387 */ /* 0x000fe40000100a00 */
[----:B------:R1:W-:Y:S01]  /*eefc0*/  STL.64 [R1+0x6438], R180 ;  /* 0x006438b401007387 */ /* 0x0003e20000100a00 */
[----:B------:R-:W-:Y:S01]  /*eefd0*/  MOV R186, R244 ;  /* 0x000000f400ba7202 */ /* 0x000fe20000000f00 */
[----:B------:R-:W-:Y:S01]  /*eefe0*/  IMAD.MOV.U32 R187, RZ, RZ, R245 ;  /* 0x000000ffffbb7224 */ /* 0x000fe200078e00f5 */
[----:B-1----:R-:W2:Y:S04]  /*eeff0*/  LDL R180, [R1+0x11b0] ;  /* 0x0011b00001b47983 */ /* 0x002ea80000100800 */
[----:B------:R-:W2:Y:S08]  /*ef000*/  LDL R181, [R1+0x11b4] ;  /* 0x0011b40001b57983 */ /* 0x000eb00000100800 */
[----:B------:R1:W-:Y:S01]  /*ef010*/  STL.64 [R1+0xa80], R104 ;  /* 0x000a806801007387 */ /* 0x0003e20000100a00 */
[----:B------:R-:W-:Y:S02]  /*ef020*/  STL.64 [R1+0xa88], R106 ;  /* 0x000a886a01007387 */ /* 0x000fe40000100a00 */
[----:B------:R-:W2:Y:S02]  /*ef030*/  LDL.LU.64 R246, [R1+0x6590] ;  /* 0x0065900001f67983 */ /* 0x000ea40000300a00 */
[----:B------:R-:W2:Y:S01]  /*ef040*/  LDL.LU.64 R244, [R1+0x6588] ;  /* 0x0065880001f47983 */ /* 0x000ea20000300a00 */
[----:B-1----:R-:W2:Y:S01]  /*ef050*/  LDL R104, [R1+0x11a0] ;  /* 0x0011a00001687983 */ /* 0x002ea20000100800 */
[C---:B------:R-:W-:Y:S01]  /*ef060*/  HMMA.1688.F32.TF32 R8, R12.reuse, R206, R8 ;  /* 0x000000ce0c08723c */ /* 0x040fe20000081008 */
[----:B------:R-:W-:Y:S02]  /*ef070*/  STL.64 [R1+0x6450], R186 ;  /* 0x006450ba01007387 */ /* 0x000fe40000100a00 */
[----:B------:R2:W-:Y:S05]  /*ef080*/  STL.64 [R1+0x6448], R184 ;  /* 0x006448b801007387 */ /* 0x0005ea0000100a00 */
        /* <DEDUP_REMOVED lines=16> */
[----:B---3--:R-:W-:-:S07]  /*ef190*/  IMAD.MOV.U32 R105, RZ, RZ, R3 ;  /* 0x000000ffff697224 */ /* 0x008fce00078e0003 */
[C---:B--2---:R-:W-:Y:S08]  /*ef1a0*/  HMMA.1688.F32.TF32 R184, R132.reuse, R104, R28 ;  /* 0x0000006884b8723c */ /* 0x044ff0000008101c */
        /* <DEDUP_REMOVED lines=15> */
[C---:B-1----:R-:W-:Y:S01]  /*ef2a0*/  HMMA.1688.F32.TF32 R4, R132.reuse, R140, R100 ;  /* 0x0000008c8404723c */ /* 0x042fe20000081064 */
[----:B------:R-:W-:Y:S01]  /*ef2b0*/  STL.64 [R1+0xbf0], R16 ;  /* 0x000bf01001007387 */ /* 0x000fe20000100a00 */
[----:B------:R1:W-:Y:S06]  /*ef2c0*/  STL.64 [R1+0xbf8], R18 ;  /* 0x000bf81201007387 */ /* 0x0003ec0000100a00 */
[C---:B-1----:R-:W-:Y:S11]  /*ef2d0*/  HMMA.1688.F32.TF32 R16, R132.reuse, R148, R112 ;  /* 0x000000948410723c */ /* 0x042ff60000081070 */
[----:B------:R-:W-:Y:S04]  /*ef2e0*/  @!UPT UIADD3 URZ, URZ, URZ, URZ ;  /* 0x0000003f3f3ff290 */ /* 0x000fe8000fffe03f */
[----:B------:R-:W-:Y:S01]  /*ef2f0*/  STL.64 [R1+0xc30], R4 ;  /* 0x000c300401007387 */ /* 0x000fe20000100a00 */
[----:B------:R-:W-:Y:S02]  /*ef300*/  STL.64 [R1+0xc10], R8 ;  /* 0x000c100801007387 */ /* 0x000fe40000100a00 */
[----:B------:R1:W-:Y:S02]  /*ef310*/  STL.64 [R1+0xc18], R10 ;  /* 0x000c180a01007387 */ /* 0x0003e40000100a00 */
[----:B------:R2:W-:Y:S02]  /*ef320*/  STL.64 [R1+0xc38], R6 ;  /* 0x000c380601007387 */ /* 0x0005e40000100a00 */
[----:B------:R-:W-:Y:S01]  /*ef330*/  IMAD.MOV.U32 R3, RZ, RZ, R7 ;  /* 0x000000ffff037224 */ /* 0x000fe200078e0007 */
[C---:B-1----:R-:W-:Y:S08]  /*ef340*/  HMMA.1688.F32.TF32 R8, R132.reuse, R144, R108 ;  /* 0x000000908408723c */ /* 0x042ff0000008106c */
[C---:B--2---:R-:W-:Y:S01]  /*ef350*/  HMMA.1688.F32.TF32 R4, R132.reuse, R152, R120 ;  /* 0x000000988404723c */ /* 0x044fe20000081078 */
[----:B------:R-:W-:Y:S11]  /*ef360*/  STL [R1+0x60b0], R3 ;  /* 0x0060b00301007387 */ /* 0x000ff60000100800 */
[----:B------:R-:W-:Y:S03]  /*ef370*/  @!UPT UIADD3 URZ, URZ, URZ, URZ ;  /* 0x0000003f3f3ff290 */ /* 0x000fe6000fffe03f */
[----:B------:R-:W-:Y:S01]  /*ef380*/  STL.64 [R1+0xc50], R8 ;  /* 0x000c500801007387 */ /* 0x000fe20000100a00 */
[----:B------:R1:W-:Y:S02]  /*ef390*/  STL.64 [R1+0xc58], R10 ;  /* 0x000c580a01007387 */ /* 0x0003e40000100a00 */
[----:B------:R-:W-:Y:S02]  /*ef3a0*/  STL.64 [R1+0xc70], R16 ;  /* 0x000c701001007387 */ /* 0x000fe40000100a00 */
[----:B------:R2:W-:Y:S03]  /*ef3b0*/  STL.64 [R1+0xc78], R18 ;  /* 0x000c781201007387 */ /* 0x0005e60000100a00 */
        /* <DEDUP_REMOVED lines=35> */
[----:B------:R-:W-:Y:S06]  /*ef5f0*/  STL.64 [R1+0xb88], R18 ;  /* 0x000b881201007387 */ /* 0x000fec0000100a00 */
[----:B------:R-:W-:Y:S01]  /*ef600*/  STL.64 [R1+0xb60], R4 ;  /* 0x000b600401007387 */ /* 0x000fe20000100a00 */
[----:B------:R2:W-:Y:S01]  /*ef610*/  STL.64 [R1+0xb68], R6 ;  /* 0x000b680601007387 */ /* 0x0005e20000100a00 */
[C---:B-1----:R-:W-:Y:S08]  /*ef620*/  HMMA.1688.F32.TF32 R8, R132.reuse, R240, R76 ;  /* 0x000000f08408723c */ /* 0x042ff0000008104c */
[----:B--2---:R-:W-:Y:S11]  /*ef630*/  HMMA.1688.F32.TF32 R4, R132, R248, R80 ;  /* 0x000000f88404723c */ /* 0x004ff60000081050 */
[----:B------:R-:W-:Y:S04]  /*ef640*/  @!UPT UIADD3 URZ, URZ, URZ, URZ ;  /* 0x0000003f3f3ff290 */ /* 0x000fe8000fffe03f */
[----:B------:R-:W-:Y:S01]  /*ef650*/  STL.64 [R1+0xb40], R8 ;  /* 0x000b400801007387 */ /* 0x000fe20000100a00 */
[----:B------:R1:W-:Y:S02]  /*ef660*/  STL.64 [R1+0xb48], R10 ;  /* 0x000b480a01007387 */ /* 0x0003e40000100a00 */
[----:B------:R-:W2:Y:S05]  /*ef670*/  LDL R242, [R1+0x1548] ;  /* 0x0015480001f27983 */ /* 0x000eaa0000100800 */
[----:B------:R-:W-:Y:S01]  /*ef680*/  STL.64 [R1+0xb20], R4 ;  /* 0x000b200401007387 */ /* 0x000fe20000100a00 */
[----:B------:R3:W-:Y:S01]  /*ef690*/  STL.64 [R1+0xb28], R6 ;  /* 0x000b280601007387 */ /* 0x0007e20000100a00 */
[----:B------:R-:W2:Y:S02]  /*ef6a0*/  LDL R243, [R1+0x154c] ;  /* 0x00154c0001f37983 */ /* 0x000ea40000100800 */
[----:B------:R-:W4:Y:S02]  /*ef6b0*/  LDL R230, [R1+0x1538] ;  /* 0x0015380001e67983 */ /* 0x000f240000100800 */
[----:B------:R-:W4:Y:S01]  /*ef6c0*/  LDL R231, [R1+0x153c] ;  /* 0x00153c0001e77983 */ /* 0x000f220000100800 */
[----:B------:R-:W4:Y:S01]  /*ef6d0*/  LDL.LU R224, [R1+0x3370] ;  /* 0x0033700001e07983 */ /* 0x000f220000300800 */
[----:B------:R-:W4:Y:S02]  /*ef6e0*/  LDL.LU R225, [R1+0x3374] ;  /* 0x0033740001e17983 */ /* 0x000f240000300800 */
[----:B------:R-:W4:Y:S02]  /*ef6f0*/  LDL.LU R226, [R1+0x3378] ;  /* 0x0033780001e27983 */ /* 0x000f240000300800 */
[----:B------:R-:W4:Y:S01]  /*ef700*/  LDL.LU R227, [R1+0x337c] ;  /* 0x00337c0001e37983 */ /* 0x000f220000300800 */
        /* <DEDUP_REMOVED lines=28> */
[----:B------:R-:W2:Y:S01]  /*ef8d0*/  LDL.LU R144, [R1+0x33d0] ;  /* 0x0033d00001907983 */ /* 0x000ea20000300800 */
[C---:B------:R-:W-:Y:S01]  /*ef8e0*/  HMMA.1688.F32.TF32 R84, R12.reuse, R146, R84 ;  /* 0x000000920c54723c */ /* 0x040fe20000081054 */
[----:B------:R-:W2:Y:S01]  /*ef8f0*/  LDL.LU R145, [R1+0x33d4] ;  /* 0x0033d40001917983 */ /* 0x000ea20000300800 */
[----:B------:R-:W2:Y:S06]  /*ef900*/  LDL.LU R146, [R1+0x33d8] ;  /* 0x0033d80001927983 */ /* 0x000eac0000300800 */
[C---:B------:R-:W-:Y:S01]  /*ef910*/  HMMA.1688.F32.TF32 R88, R12.reuse, R142, R88 ;  /* 0x0000008e0c58723c */ /* 0x040fe20000081058 */
        /* <DEDUP_REMOVED lines=31> */
[----:B-1----:R-:W2:Y:S01]  /*efb10*/  LDL R10, [R1+0x1458] ;  /* 0x00145800010a7983 */ /* 0x002ea20000100800 */
[----:B------:R-:W2:Y:S01]  /*efb20*/  LDL R11, [R1+0x145c] ;  /* 0x00145c00010b7983 */ /* 0x000ea20000100800 */
[----:B------:R-:W2:Y:S02]  /*efb30*/  LDL.LU R40, [R1+0x2fa0] ;  /* 0x002fa00001287983 */ /* 0x000ea40000300800 */
[----:B------:R-:W2:Y:S02]  /*efb40*/  LDL.LU R41, [R1+0x2fa4] ;  /* 0x002fa40001297983 */ /* 0x000ea40000300800 */
[----:B------:R-:W2:Y:S01]  /*efb50*/  LDL.LU R42, [R1+0x2fa8] ;  /* 0x002fa800012a7983 */ /* 0x000ea20000300800 */
[----:B------:R-:W2:Y:S01]  /*efb60*/  LDL.LU R43, [R1+0x2fac] ;  /* 0x002fac00012b7983 */ /* 0x000ea20000300800 */
[----:B---3--:R-:W3:Y:S02]  /*efb70*/  LDL R6, [R1+0x1448] ;  /* 0x0014480001067983 */ /* 0x008ee40000100800 */
[----:B------:R-:W3:Y:S02]  /*efb80*/  LDL R7, [R1+0x144c] ;  /* 0x00144c0001077983 */ /* 0x000ee40000100800 */
        /* <DEDUP_REMOVED lines=40> */
[----:B------:R-:W3:Y:S01]  /*efe10*/  LDL R80, [R1+0x1340] ;  /* 0x0013400001507983 */ /* 0x000ee20000100800 */
[----:B------:R-:W3:Y:S04]  /*efe20*/  LDL R81, [R1+0x1344] ;  /* 0x0013440001517983 */ /* 0x000ee80000100800 */
        /* <DEDUP_REMOVED lines=30> */
[----:B------:R-:W4:Y:S01]  /*f0010*/  LDL.LU.64 R250, [R1+0x6580] ;  /* 0x0065800001fa7983 */ /* 0x000f220000300a00 */
[----:B------:R-:W-:Y:S01]  /*f0020*/  HMMA.1688.F32.TF32 R236, R12, R138, R236 ;  /* 0x0000008a0cec723c */ /* 0x000fe200000810ec */
[----:B------:R-:W-:Y:S01]  /*f0030*/  LDS R12, [R2+0x14700] ;  /* 0x01470000020c7984 */ /* 0x000fe20000000800 */
[----:B------:R-:W-:Y:S05]  /*f0040*/  LDS R14, [R2+0x16700] ;  /* 0x01670000020e7984 */ /* 0x000fea0000000800 */
[----:B------:R-:W-:-:S05]  /*f0050*/  LOP3.LUT R139, R2, 0x20, RZ, 0x3c, !PT ;  /* 0x00000020028b7812 */ /* 0x000fca00078e3cff */
[----:B------:R-:W-:Y:S04]  /*f0060*/  LDS R13, [R139+0x14700] ;  /* 0x014700008b0d7984 */ /* 0x000fe80000000800 */
[----:B------:R-:W1:Y:S01]  /*f0070*/  LDS R15, [R139+0x16700] ;  /* 0x016700008b0f7984 */ /* 0x000e620000000800 */
[C---:B--2---:R-:W-:Y:S03]  /*f0080*/  HMMA.1688.F32.TF32 R84, R132.reuse, R248, R84 ;  /* 0x000000f88454723c */ /* 0x044fe60000081054 */
[----:B------:R-:W2:Y:S05]  /*f0090*/  LDL.LU.64 R248, [R1+0x6578] ;  /* 0x0065780001f87983 */ /* 0x000eaa0000300a00 */
[C---:B---3--:R-:W-:Y:S08]  /*f00a0*/  HMMA.1688.F32.TF32 R80, R132.reuse, R80, R88 ;  /* 0x000000508450723c */ /* 0x048ff00000081058 */
[----:B----4-:R-:W-:Y:S08]  /*f00b0*/  HMMA.1688.F32.TF32 R76, R132, R76, R236 ;  /* 0x0000004c844c723c */ /* 0x010ff000000810ec */
[C---:B-1----:R-:W-:Y:S08]  /*f00c0*/  HMMA.1688.F32.TF32 R8, R12.reuse, R10, R40 ;  /* 0x0000000a0c08723c */ /* 0x042ff00000081028 */
        /* <DEDUP_REMOVED lines=32> */
[----:B------:R-:W-:Y:S01]  /*f02d0*/  IMAD.MOV.U32 R151, RZ, RZ, R250 ;  /* 0x000000ffff977224 */ /* 0x000fe200078e00fa */
[----:B------:R-:W-:Y:S01]  /*f02e0*/  MOV R150, R251 ;  /* 0x000000fb00967202 */ /* 0x000fe20000000f00 */
        /* <DEDUP_REMOVED lines=14> */
[----:B------:R-:W-:Y:S04]  /*f03d0*/  LDS R133, [R139+0x18700] ;  /* 0x018700008b857984 */ /* 0x000fe80000000800 */
[----:B------:R-:W-:Y:S04]  /*f03e0*/  LDS R135, [R139+0x1a700] ;  /* 0x01a700008b877984 */ /* 0x000fe80000000800 */
[----:B------:R-:W-:Y:S04]  /*f03f0*/  LDS R132, [R2+0x18700] ;  /* 0x0187000002847984 */ /* 0x000fe80000000800 */
[----:B------:R-:W1:Y:S01]  /*f0400*/  LDS R134, [R2+0x1a700] ;  /* 0x01a7000002867984 */ /* 0x000e620000000800 */
[----:B--2---:R-:W-:-:S02]  /*f0410*/  IMAD.MOV.U32 R183, RZ, RZ, R248 ;  /* 0x000000ffffb77224 */ /* 0x004fc400078e00f8 */
[----:B------:R-:W-:Y:S01]  /*f0420*/  IMAD.MOV.U32 R182, RZ, RZ, R249 ;  /* 0x000000ffffb67224 */ /* 0x000fe200078e00f9 */
[----:B------:R-:W2:Y:S01]  /*f0430*/  LDL.LU R248, [R1+0x2f90] ;  /* 0x002f900001f87983 */ /* 0x000ea20000300800 */
[----:B------:R-:W2:Y:S02]  /*f0440*/  LDL.LU R249, [R1+0x2f94] ;  /* 0x002f940001f97983 */ /* 0x000ea40000300800 */
[----:B------:R-:W2:Y:S02]  /*f0450*/  LDL.LU R250, [R1+0x2f98] ;  /* 0x002f980001fa7983 */ /* 0x000ea40000300800 */
[----:B------:R-:W2:Y:S01]  /*f0460*/  LDL.LU R251, [R1+0x2f9c] ;  /* 0x002f9c0001fb7983 */ /* 0x000ea20000300800 */
[----:B------:R-:W2:Y:S04]  /*f0470*/  LDL R90, [R1+0x15b8] ;  /* 0x0015b800015a7983 */ /* 0x000ea80000100800 */
[----:B------:R-:W2:Y:S01]  /*f0480*/  LDL R91, [R1+0x15bc] ;  /* 0x0015bc00015b7983 */ /* 0x000ea20000100800 */
[----:B------:R-:W2:Y:S02]  /*f0490*/  LDL.LU R228, [R1+0x32f0] ;  /* 0x0032f00001e47983 */ /* 0x000ea40000300800 */
[----:B------:R-:W2:Y:S02]  /*f04a0*/  LDL.LU R229, [R1+0x32f4] ;  /* 0x0032f40001e57983 */ /* 0x000ea40000300800 */
[----:B------:R-:W2:Y:S01]  /*f04b0*/  LDL.LU R230, [R1+0x32f8] ;  /* 0x0032f80001e67983 */ /* 0x000ea20000300800 */
[----:B------:R-:W2:Y:S01]  /*f04c0*/  LDL.LU R231, [R1+0x32fc] ;  /* 0x0032fc0001e77983 */ /* 0x000ea20000300800 */
[----:B-1----:R-:W2:Y:S02]  /*f04d0*/  LDL R86, [R1+0x15a8] ;  /* 0x0015a80001567983 */ /* 0x002ea40000100800 */
[----:B------:R-:W2:Y:S02]  /*f04e0*/  LDL R87, [R1+0x15ac] ;  /* 0x0015ac0001577983 */ /* 0x000ea40000100800 */
[----:B------:R-:W2:Y:S01]  /*f04f0*/  LDL.LU R224, [R1+0x3300] ;  /* 0x0033000001e07983 */ /* 0x000ea20000300800 */
[----:B------:R-:W2:Y:S01]  /*f0500*/  LDL.LU R225, [R1+0x3304] ;  /* 0x0033040001e17983 */ /* 0x000ea20000300800 */
[----:B------:R-:W2:Y:S02]  /*f0510*/  LDL.LU R226, [R1+0x3308] ;  /* 0x0033080001e27983 */ /* 0x000ea40000300800 */
[----:B------:R-:W2:Y:S02]  /*f0520*/  LDL.LU R227, [R1+0x330c] ;  /* 0x00330c0001e37983 */ /* 0x000ea40000300800 */
[----:B---3--:R-:W3:Y:S01]  /*f0530*/  LDL R82, [R1+0x1598] ;  /* 0x0015980001527983 */ /* 0x008ee20000100800 */
[----:B------:R-:W3:Y:S04]  /*f0540*/  LDL R83, [R1+0x159c] ;  /* 0x00159c0001537983 */ /* 0x000ee80000100800 */
[----:B----4-:R-:W4:Y:S04]  /*f0550*/  LDL R78, [R1+0x1588] ;  /* 0x00158800014e7983 */ /* 0x010f280000100800 */
        /* <DEDUP_REMOVED lines=27> */
[C---:B------:R-:W-:Y:S01]  /*f0710*/  HMMA.1688.F32.TF32 R60, R12.reuse, R242, R232 ;  /* 0x000000f20c3c723c */ /* 0x040fe200000810e8 */
[----:B------:R-:W3:Y:S04]  /*f0720*/  LDL R184, [R1+0x50] ;  /* 0x0000500001b87983 */ /* 0x000ee80000100800 */
[----:B------:R-:W3:Y:S04]  /*f0730*/  LDL R185, [R1+0x54] ;  /* 0x0000540001b97983 */ /* 0x000ee80000100800 */
[----:B------:R-:W3:Y:S04]  /*f0740*/  LDL R186, [R1+0x58] ;  /* 0x0000580001ba7983 */ /* 0x000ee80000100800 */
[----:B------:R-:W3:Y:S04]  /*f0750*/  LDL R187, [R1+0x5c] ;  /* 0x00005c0001bb7983 */ /* 0x000ee80000100800 */
[----:B------:R-:W3:Y:S04]  /*f0760*/  LDL R232, [R1] ;  /* 0x0000000001e87983 */ /* 0x000ee80000100800 */
[----:B------:R-:W3:Y:S04]  /*f0770*/  LDL R233, [R1+0x4] ;  /* 0x0000040001e97983 */ /* 0x000ee80000100800 */
[----:B------:R-:W3:Y:S01]  /*f0780*/  LDL.64 R176, [R1+0x70] ;  /* 0x0000700001b07983 */ /* 0x000ee20000100a00 */
[C---:B------:R-:W-:Y:S01]  /*f0790*/  HMMA.1688.F32.TF32 R124, R12.reuse, R142, R172 ;  /* 0x0000008e0c7c723c */ /* 0x040fe200000810ac */
[----:B------:R-:W3:Y:S02]  /*f07a0*/  LDL.LU.64 R178, [R1+0x78] ;  /* 0x0000780001b27983 */ /* 0x000ee40000300a00 */
[----:B------:R-:W3:Y:S01]  /*f07b0*/  LDL.64 R172, [R1+0x80] ;  /* 0x0000800001ac7983 */ /* 0x000ee20000100a00 */
[----:B------:R-:W3:Y:S01]  /*f07c0*/  LDL.LU.64 R174, [R1+0x88] ;  /* 0x0000880001ae7983 */ /* 0x000ee20000300a00 */
[----:B------:R-:W3:Y:S02]  /*f07d0*/  LDL.64 R140, [R1+0x90] ;  /* 0x00009000018c7983 */ /* 0x000ee40000100a00 */
[----:B------:R-:W3:Y:S02]  /*f07e0*/  LDL.LU.64 R142, [R1+0x98] ;  /* 0x00009800018e7983 */ /* 0x000ee40000300a00 */
[----:B------:R-:W-:Y:S01]  /*f07f0*/  IMAD.MOV.U32 R146, RZ, RZ, R245 ;  /* 0x000000ffff927224 */ /* 0x000fe200078e00f5 */
[----:B------:R-:W-:Y:S01]  /*f0800*/  MOV R147, R244 ;  /* 0x000000f400937202 */ /* 0x000fe20000000f00 */
        /* <DEDUP_REMOVED lines=10> */
[C---:B--2---:R-:W-:Y:S08]  /*f08b0*/  HMMA.1688.F32.TF32 R236, R12.reuse, R238, R248 ;  /* 0x000000ee0cec723c */ /* 0x044ff000000810f8 */
[C---:B------:R-:W-:Y:S08]  /*f08c0*/  HMMA.1688.F32.TF32 R88, R12.reuse, R90, R228 ;  /* 0x0000005a0c58723c */ /* 0x040ff000000810e4 */
[C---:B------:R-:W-:Y:S08]  /*f08d0*/  HMMA.1688.F32.TF32 R84, R12.reuse, R86, R224 ;  /* 0x000000560c54723c */ /* 0x040ff000000810e0 */
[C---:B----4-:R-:W-:Y:S08]  /*f08e0*/  HMMA.1688.F32.TF32 R76, R12.reuse, R78, R216 ;  /* 0x0000004e0c4c723c */ /* 0x050ff000000810d8 */
[C---:B---3--:R-:W-:Y:S08]  /*f08f0*/  HMMA.1688.F32.TF32 R72, R12.reuse, R74, R212 ;  /* 0x0000004a0c48723c */ /* 0x048ff000000810d4 */
[C---:B------:R-:W-:Y:S08]  /*f0900*/  HMMA.1688.F32.TF32 R68, R12.reuse, R70, R208 ;  /* 0x000000460c44723c */ /* 0x040ff000000810d0 */
[C---:B------:R-:W-:Y:S01]  /*f0910*/  HMMA.1688.F32.TF32 R64, R12.reuse, R66, R204 ;  /* 0x000000420c40723c */ /* 0x040fe200000810cc */
        /* <DEDUP_REMOVED lines=17> */
[----:B------:R-:W-:Y:S04]  /*f0a30*/  LDS R13, [R139+0x1c700] ;  /* 0x01c700008b0d7984 */ /* 0x000fe80000000800 */
[----:B------:R-:W-:Y:S04]  /*f0a40*/  LDS R15, [R139+0x1e700] ;  /* 0x01e700008b0f7984 */ /* 0x000fe80000000800 */
[----:B------:R1:W-:Y:S01]  /*f0a50*/  STL [R1+0x64b8], R139 ;  /* 0x0064b88b01007387 */ /* 0x0003e20000100800 */
[----:B------:R-:W2:Y:S02]  /*f0a60*/  LDL R136, [R1+0x10] ;  /* 0x0000100001887983 */ /* 0x000ea40000100800 */
[----:B------:R-:W2:Y:S02]  /*f0a70*/  LDL R137, [R1+0x14] ;  /* 0x0000140001897983 */ /* 0x000ea40000100800 */
[----:B------:R-:W3:Y:S01]  /*f0a80*/  LDL R138, [R1+0x18] ;  /* 0x00001800018a7983 */ /* 0x000ee20000100800 */
[C---:B------:R-:W-:Y:S08]  /*f0a90*/  HMMA.1688.F32.TF32 R92, R132.reuse, R232, R92 ;  /* 0x000000e8845c723c */ /* 0x040ff0000008105c */
[----:B------:R-:W-:Y:S01]  /*f0aa0*/  HMMA.1688.F32.TF32 R28, R132, R240, R28 ;  /* 0x000000f0841c723c */ /* 0x000fe2000008101c */
[----:B------:R-:W-:-:S02]  /*f0ab0*/  IMAD.MOV.U32 R162, RZ, RZ, R247 ;  /* 0x000000ffffa27224 */ /* 0x000fc400078e00f7 */
[----:B------:R-:W-:-:S05]  /*f0ac0*/  IMAD.MOV.U32 R163, RZ, RZ, R246 ;  /* 0x000000ffffa37224 */ /* 0x000fca00078e00f6 */
[C---:B------:R-:W-:Y:S01]  /*f0ad0*/  HMMA.1688.F32.TF32 R116, R132.reuse, R244, R116 ;  /* 0x000000f48474723c */ /* 0x040fe20000081074 */
[----:B------:R-:W-:Y:S04]  /*f0ae0*/  LDS R12, [R2+0x1c700] ;  /* 0x01c70000020c7984 */ /* 0x000fe80000000800 */
[----:B-1----:R-:W3:Y:S01]  /*f0af0*/  LDL R139, [R1+0x1c] ;  /* 0x00001c00018b7983 */ /* 0x002ee20000100800 */
[----:B------:R-:W4:Y:S02]  /*f0b00*/  LDL.LU.64 R234, [R1+0x64f0] ;  /* 0x0064f00001ea7983 */ /* 0x000f240000300a00 */
[----:B------:R-:W4:Y:S01]  /*f0b10*/  LDL.LU.64 R232, [R1+0x64e8] ;  /* 0x0064e80001e87983 */ /* 0x000f220000300a00 */
[----:B------:R-:W1:Y:S01]  /*f0b20*/  LDS R14, [R2+0x1e700] ;  /* 0x01e70000020e7984 */ /* 0x000e620000000800 */
[C---:B--2---:R-:W-:Y:S03]  /*f0b30*/  HMMA.1688.F32.TF32 R24, R132.reuse, R136, R24 ;  /* 0x000000888418723c */ /* 0x044fe60000081018 */
[----:B---3--:R2:W-:Y:S01]  /*f0b40*/  STL.64 [R1+0x64c0], R138 ;  /* 0x0064c08a01007387 */ /* 0x0085e20000100a00 */
[----:B------:R-:W3:Y:S02]  /*f0b50*/  LDL R136, [R1+0x20] ;  /* 0x0000200001887983 */ /* 0x000ee40000100800 */
[----:B------:R-:W3:Y:S01]  /*f0b60*/  LDL R137, [R1+0x24] ;  /* 0x0000240001897983 */ /* 0x000ee20000100800 */
[----:B--2---:R-:W2:Y:S04]  /*f0b70*/  LDL R138, [R1+0x8] ;  /* 0x00000800018a7983 */ /* 0x004ea80000100800 */
[----:B------:R-:W2:Y:S01]  /*f0b80*/  LDL R139, [R1+0xc] ;  /* 0x00000c00018b7983 */ /* 0x000ea20000100800 */
[----:B------:R-:W2:Y:S02]  /*f0b90*/  LDL.LU.64 R242, [R1+0x64e0] ;  /* 0x0064e00001f27983 */ /* 0x000ea40000300a00 */
[----:B------:R-:W2:Y:S02]  /*f0ba0*/  LDL.LU.64 R240, [R1+0x64d8] ;  /* 0x0064d80001f07983 */ /* 0x000ea40000300a00 */
[----:B------:R-:W2:Y:S01]  /*f0bb0*/  LDL.LU.64 R246, [R1+0x64d0] ;  /* 0x0064d00001f67983 */ /* 0x000ea20000300a00 */
        /* <DEDUP_REMOVED lines=27> */
[C---:B---3--:R-:W-:Y:S08]  /*f0d70*/  HMMA.1688.F32.TF32 R104, R132.reuse, R136, R104 ;  /* 0x000000888468723c */ /* 0x048ff00000081068 */
[C---:B--2---:R-:W-:Y:S08]  /*f0d80*/  HMMA.1688.F32.TF32 R44, R132.reuse, R240, R44 ;  /* 0x000000f0842c723c */ /* 0x044ff0000008102c */
        /* <DEDUP_REMOVED lines=27> */
[----:B------:R1:W-:Y:S01]  /*f0f40*/  STL.64 [R1+0x64b0], R94 ;  /* 0x0064b05e01007387 */ /* 0x0003e20000100a00 */
[----:B------:R-:W-:Y:S03]  /*f0f50*/  STL.64 [R1+0x64a8], R92 ;  /* 0x0064a85c01007387 */ /* 0x000fe60000100a00 */
[----:B-1----:R-:W2:Y:S04]  /*f0f60*/  LDL R94, [R1+0x28] ;  /* 0x00002800015e7983 */ /* 0x002ea80000100800 */
[----:B------:R-:W2:Y:S01]  /*f0f70*/  LDL R95, [R1+0x2c] ;  /* 0x00002c00015f7983 */ /* 0x000ea20000100800 */
[C---:B----4-:R-:W-:Y:S03]  /*f0f80*/  HMMA.1688.F32.TF32 R24, R12.reuse, R138, R24 ;  /* 0x0000008a0c18723c */ /* 0x050fe60000081018 */
[----:B------:R-:W4:Y:S05]  /*f0f90*/  LDL.LU R139, [R1+0x64b8] ;  /* 0x0064b800018b7983 */ /* 0x000f2a0000300800 */
[----:B---3--:R-:W-:Y:S01]  /*f0fa0*/  HMMA.1688.F32.TF32 R28, R12, R250, R28 ;  /* 0x000000fa0c1c723c */ /* 0x008fe2000008101c */
[----:B------:R-:W-:-:S02]  /*f0fb0*/  IMAD.MOV.U32 R249, RZ, RZ, R178 ;  /* 0x000000fffff97224 */ /* 0x000fc400078e00b2 */
[----:B------:R-:W-:-:S04]  /*f0fc0*/  IMAD.MOV.U32 R248, RZ, RZ, R179 ;  /* 0x000000fffff87224 */ /* 0x000fc800078e00b3 */
[----:B------:R-:W-:Y:S01]  /*f0fd0*/  MOV R251, R174 ;  /* 0x000000ae00fb7202 */ /* 0x000fe20000000f00 */
[----:B------:R-:W-:Y:S01]  /*f0fe0*/  IMAD.MOV.U32 R250, RZ, RZ, R175 ;  /* 0x000000fffffa7224 */ /* 0x000fe200078e00af */
[C---:B------:R-:W-:Y:S08]  /*f0ff0*/  HMMA.1688.F32.TF32 R96, R12.reuse, R246, R96 ;  /* 0x000000f60c60723c */ /* 0x040ff00000081060 */
[----:B--2---:R-:W-:Y:S01]  /*f1000*/  HMMA.1688.F32.TF32 R116, R12, R134, R116 ;  /* 0x000000860c74723c */ /* 0x004fe20000081074 */
[----:B------:R-:W-:Y:S04]  /*f1010*/  LDS R134, [R2+0x22700] ;  /* 0x0227000002867984 */ /* 0x000fe80000000800 */
        /* <DEDUP_REMOVED lines=18> */
[----:B-1----:R-:W-:Y:S01]  /*f1140*/  IMAD.MOV.U32 R247, RZ, RZ, R170 ;  /* 0x000000fffff77224 */ /* 0x002fe200078e00aa */
[----:B------:R-:W-:Y:S01]  /*f1150*/  MOV R246, R171 ;  /* 0x000000ab00f67202 */ /* 0x000fe20000000f00 */
[----:B--2---:R-:W-:-:S02]  /*f1160*/  IMAD.MOV.U32 R245, RZ, RZ, R142 ;  /* 0x000000fffff57224 */ /* 0x004fc400078e008e */
        /* <DEDUP_REMOVED lines=34> */
[----:B----4-:R-:W-:Y:S04]  /*f1390*/  LDS R133, [R139+0x20700] ;  /* 0x020700008b857984 */ /* 0x010fe80000000800 */
[----:B------:R1:W4:Y:S04]  /*f13a0*/  LDS R135, [R139+0x22700] ;  /* 0x022700008b877984 */ /* 0x0003280000000800 */
[----:B-1----:R-:W2:Y:S01]  /*f13b0*/  LDL R139, [R1+0x37c] ;  /* 0x00037c00018b7983 */ /* 0x002ea20000100800 */
        /* <DEDUP_REMOVED lines=57> */
[----:B------:R1:W-:Y:S01]  /*f1750*/  STL.64 [R1+0x6318], R200 ;  /* 0x006318c801007387 */ /* 0x0003e20000100a00 */
[----:B------:R-:W2:Y:S02]  /*f1760*/  LDL R92, [R1+0x1f0] ;  /* 0x0001f000015c7983 */ /* 0x000ea40000100800 */
[----:B------:R-:W2:Y:S01]  /*f1770*/  LDL R93, [R1+0x1f4] ;  /* 0x0001f400015d7983 */ /* 0x000ea20000100800 */
[C---:B------:R-:W-:Y:S08]  /*f1780*/  HMMA.1688.F32.TF32 R128, R12.reuse, R186, R128 ;  /* 0x000000ba0c80723c */ /* 0x040ff00000081080 */
[C---:B------:R-:W-:Y:S08]  /*f1790*/  HMMA.1688.F32.TF32 R4, R12.reuse, R182, R4 ;  /* 0x000000b60c04723c */ /* 0x040ff00000081004 */
[C---:B------:R-:W-:Y:S08]  /*f17a0*/  HMMA.1688.F32.TF32 R16, R12.reuse, R174, R16 ;  /* 0x000000ae0c10723c */ /* 0x040ff00000081010 */
[C---:B------:R-:W-:Y:S01]  /*f17b0*/  HMMA.1688.F32.TF32 R80, R12.reuse, R202, R80 ;  /* 0x000000ca0c50723c */ /* 0x040fe20000081050 */
        /* <DEDUP_REMOVED lines=309> */
[----:B------:R-:W-:Y:S01]  /*f2b10*/  MOV R228, R179 ;  /* 0x000000b300e47202 */ /* 0x000fe20000000f00 */
[----:B------:R-:W-:Y:S01]  /*f2b20*/  IMAD.MOV.U32 R229, RZ, RZ, R175 ;  /* 0x000000ffffe57224 */ /* 0x000fe200078e00af */
[----:B------:R-:W-:Y:S01]  /*f2b30*/  LDS R132, [R2+0x30700] ;  /* 0x0307000002847984 */ /* 0x000fe20000000800 */
[C---:B---3--:R-:W-:Y:S03]  /*f2b40*/  HMMA.1688.F32.TF32 R92, R12.reuse, R26, R92 ;  /* 0x0000001a0c5c723c */ /* 0x048fe6000008105c */
[----:B------:R-:W3:Y:S01]  /*f2b50*/  LDL.LU.64 R26, [R1+0x6370] ;  /* 0x00637000011a7983 */ /* 0x000ee20000300a00 */
[----:B------:R-:W3:Y:S04]  /*f2b60*/  LDL.LU.64 R24, [R1+0x6368] ;  /* 0x0063680001187983 */ /* 0x000ee80000300a00 */
        /* <DEDUP_REMOVED lines=14> */
[----:B------:R-:W4:Y:S01]  /*f2c50*/  LDL.LU R186, [R1+0x6304] ;  /* 0x0063040001ba7983 */ /* 0x000f220000300800 */
[----:B------:R-:W4:Y:S01]  /*f2c60*/  LDL.LU R187, [R1+0x6300] ;  /* 0x0063000001bb7983 */ /* 0x000f220000300800 */
[----:B------:R-:W4:Y:S02]  /*f2c70*/  LDL.LU R182, [R1+0x62fc] ;  /* 0x0062fc0001b67983 */ /* 0x000f240000300800 */
[----:B------:R-:W4:Y:S02]  /*f2c80*/  LDL.LU R183, [R1+0x62f8] ;  /* 0x0062f80001b77983 */ /* 0x000f240000300800 */
[----:B------:R-:W4:Y:S01]  /*f2c90*/  LDL.LU R179, [R1+0x62f4] ;  /* 0x0062f40001b37983 */ /* 0x000f220000300800 */
[----:B------:R-:W4:Y:S01]  /*f2ca0*/  LDL.LU R175, [R1+0x62f0] ;  /* 0x0062f00001af7983 */ /* 0x000f220000300800 */
[----:B------:R-:W4:Y:S01]  /*f2cb0*/  LDL.LU.64 R248, [R1+0x11a0] ;  /* 0x0011a00001f87983 */ /* 0x000f220000300a00 */
[----:B--2---:R-:W-:Y:S01]  /*f2cc0*/  HMMA.1688.F32.TF32 R8, R12, R134, R8 ;  /* 0x000000860c08723c */ /* 0x004fe20000081008 */
[----:B------:R-:W-:Y:S04]  /*f2cd0*/  LDS R134, [R2+0x32700] ;  /* 0x0327000002867984 */ /* 0x000fe80000000800 */
[----:B------:R-:W-:-:S02]  /*f2ce0*/  IMAD.MOV.U32 R224, RZ, RZ, R252 ;  /* 0x000000ffffe07224 */ /* 0x000fc400078e00fc */
[----:B------:R-:W-:Y:S01]  /*f2cf0*/  IMAD.MOV.U32 R225, RZ, RZ, R0 ;  /* 0x000000ffffe17224 */ /* 0x000fe200078e0000 */
[----:B------:R-:W-:Y:S01]  /*f2d00*/  HMMA.1688.F32.TF32 R236, R12, R138, R236 ;  /* 0x0000008a0cec723c */ /* 0x000fe200000810ec */
[----:B---3--:R-:W-:Y:S04]  /*f2d10*/  LDS R133, [R207+0x30700] ;  /* 0x03070000cf857984 */ /* 0x008fe80000000800 */
[----:B------:R-:W1:Y:S04]  /*f2d20*/  LDS R135, [R207+0x32700] ;  /* 0x03270000cf877984 */ /* 0x000e680000000800 */
[----:B----4-:R-:W-:Y:S01]  /*f2d30*/  STL [R1+0x60b8], R186 ;  /* 0x0060b8ba01007387 */ /* 0x010fe20000100800 */
        /* <DEDUP_REMOVED lines=25> */
[C---:B------:R-:W-:Y:S08]  /*f2ed0*/  HMMA.1688.F32.TF32 R20, R132.reuse, R228, R92 ;  /* 0x000000e48414723c */ /* 0x040ff0000008105c */
[C---:B------:R-:W-:Y:S08]  /*f2ee0*/  HMMA.1688.F32.TF32 R92, R132.reuse, R232, R24 ;  /* 0x000000e8845c723c */ /* 0x040ff00000081018 */
[C---:B------:R-:W-:Y:S01]  /*f2ef0*/  HMMA.1688.F32.TF32 R24, R132.reuse, R240, R104 ;  /* 0x000000f08418723c */ /* 0x040fe20000081068 */
[----:B------:R-:W-:Y:S01]  /*f2f00*/  STL.64 [R1+0x9a0], R136 ;  /* 0x0009a08801007387 */ /* 0x000fe20000100a00 */
[----:B------:R-:W-:Y:S05]  /*f2f10*/  STL.64 [R1+0x9a8], R138 ;  /* 0x0009a88a01007387 */ /* 0x000fea0000100a00 */
[----:B------:R-:W-:Y:S02]  /*f2f20*/  STL.64 [R1+0x980], R20 ;  /* 0x0009801401007387 */ /* 0x000fe40000100a00 */
[----:B------:R1:W-:Y:S02]  /*f2f30*/  STL.64 [R1+0x988], R22 ;  /* 0x0009881601007387 */ /* 0x0003e40000100a00 */
[----:B-1----:R-:W-:Y:S04]  /*f2f40*/  HMMA.1688.F32.TF32 R20, R132, R248, R28 ;  /* 0x000000f88414723c */ /* 0x002fe8000008101c */
[----:B------:R-:W-:Y:S01]  /*f2f50*/  STL.64 [R1+0x960], R92 ;  /* 0x0009605c01007387 */ /* 0x000fe20000100a00 */
[----:B------:R-:W-:Y:S07]  /*f2f60*/  STL.64 [R1+0x968], R94 ;  /* 0x0009685e01007387 */ /* 0x000fee0000100a00 */
[----:B------:R1:W-:Y:S02]  /*f2f70*/  STL.64 [R1+0x940], R24 ;  /* 0x0009401801007387 */ /* 0x0003e40000100a00 */
[----:B------:R-:W-:Y:S02]  /*f2f80*/  STL.64 [R1+0x948], R26 ;  /* 0x0009481a01007387 */ /* 0x000fe40000100a00 */
[----:B------:R-:W-:Y:S01]  /*f2f90*/  IMAD.MOV.U32 R0, RZ, RZ, R248 ;  /* 0x000000ffff007224 */ /* 0x000fe200078e00f8 */
[----:B------:R-:W-:-:S06]  /*f2fa0*/  MOV R252, R249 ;  /* 0x000000f900fc7202 */ /* 0x000fcc0000000f00 */
[----:B------:R2:W-:Y:S01]  /*f2fb0*/  STL.64 [R1+0x8e0], R20 ;  /* 0x0008e01401007387 */ /* 0x0005e20000100a00 */
[----:B------:R-:W-:Y:S02]  /*f2fc0*/  STL.64 [R1+0x8e8], R22 ;  /* 0x0008e81601007387 */ /* 0x000fe40000100a00 */
        /* <DEDUP_REMOVED lines=14> */
[----:B------:R-:W3:Y:S02]  /*f30b0*/  LDL.LU.64 R104, [R1+0x11b0] ;  /* 0x0011b00001687983 */ /* 0x000ee40000300a00 */
[----:B------:R-:W4:Y:S02]  /*f30c0*/  LDL R160, [R1+0x1230] ;  /* 0x0012300001a07983 */ /* 0x000f240000100800 */
[----:B------:R-:W4:Y:S01]  /*f30d0*/  LDL R161, [R1+0x1234] ;  /* 0x0012340001a17983 */ /* 0x000f220000100800 */
[----:B-1----:R-:W4:Y:S01]  /*f30e0*/  LDL.LU.64 R24, [R1+0x11d0] ;  /* 0x0011d00001187983 */ /* 0x002f220000300a00 */
[----:B------:R-:W4:Y:S02]  /*f30f0*/  LDL R92, [R1+0x11c0] ;  /* 0x0011c000015c7983 */ /* 0x000f240000100800 */
[----:B------:R-:W4:Y:S02]  /*f3100*/  LDL R93, [R1+0x11c4] ;  /* 0x0011c400015d7983 */ /* 0x000f240000100800 */
[----:B--2---:R-:W2:Y:S01]  /*f3110*/  LDL R20, [R1+0x11e0] ;  /* 0x0011e00001147983 */ /* 0x004ea20000100800 */
        /* <DEDUP_REMOVED lines=43> */
[----:B------:R-:W-:-:S07]  /*f33d0*/  IMAD.MOV.U32 R241, RZ, RZ, R3 ;  /* 0x000000fffff17224 */ /* 0x000fce00078e0003 */
[C---:B---3--:R-:W-:Y:S08]  /*f33e0*/  HMMA.1688.F32.TF32 R28, R132.reuse, R104, R116 ;  /* 0x00000068841c723c */ /* 0x048ff00000081074 */
[C---:B----4-:R-:W-:Y:S11]  /*f33f0*/  HMMA.1688.F32.TF32 R4, R132.reuse, R92, R4 ;  /* 0x0000005c8404723c */ /* 0x050ff60000081004 */
[----:B------:R-:W-:Y:S04]  /*f3400*/  @!UPT UIADD3 URZ, URZ, URZ, URZ ;  /* 0x0000003f3f3ff290 */ /* 0x000fe8000fffe03f */
[----:B------:R-:W-:Y:S01]  /*f3410*/  STL.64 [R1+0x8c0], R28 ;  /* 0x0008c01c01007387 */ /* 0x000fe20000100a00 */
[----:B------:R1:W-:Y:S02]  /*f3420*/  STL.64 [R1+0x8c8], R30 ;  /* 0x0008c81e01007387 */ /* 0x0003e40000100a00 */
[----:B-1----:R-:W-:Y:S01]  /*f3430*/  HMMA.1688.F32.TF32 R28, R132, R24, R128 ;  /* 0x00000018841c723c */ /* 0x002fe20000081080 */
[----:B------:R-:W-:Y:S01]  /*f3440*/  IMAD.MOV.U32 R187, RZ, RZ, R104 ;  /* 0x000000ffffbb7224 */ /* 0x000fe200078e0068 */
[----:B------:R-:W-:Y:S01]  /*f3450*/  MOV R186, R25 ;  /* 0x0000001900ba7202 */ /* 0x000fe20000000f00 */
[----:B------:R-:W-:-:S05]  /*f3460*/  IMAD.MOV.U32 R183, RZ, RZ, R24 ;  /* 0x000000ffffb77224 */ /* 0x000fca00078e0018 */
[C---:B--2---:R-:W-:Y:S08]  /*f3470*/  HMMA.1688.F32.TF32 R20, R132.reuse, R20, R8 ;  /* 0x000000148414723c */ /* 0x044ff00000081008 */
[C---:B------:R-:W-:Y:S07]  /*f3480*/  HMMA.1688.F32.TF32 R8, R132.reuse, R136, R16 ;  /* 0x000000888408723c */ /* 0x040fee0000081010 */
        /* <DEDUP_REMOVED lines=65> */
[----:B------:R-:W2:Y:S05]  /*f38a0*/  LDL.LU R242, [R1+0x1548] ;  /* 0x0015480001f27983 */ /* 0x000eaa0000300800 */
[----:B------:R-:W-:Y:S01]  /*f38b0*/  STL.64 [R1+0x5f0], R8 ;  /* 0x0005f00801007387 */ /* 0x000fe20000100a00 */
[----:B------:R3:W-:Y:S07]  /*f38c0*/  STL.64 [R1+0x5f8], R10 ;  /* 0x0005f80a01007387 */ /* 0x0007ee0000100a00 */
[----:B------:R-:W-:Y:S01]  /*f38d0*/  STL.64 [R1+0x5d0], R4 ;  /* 0x0005d00401007387 */ /* 0x000fe20000100a00 */
        /* <DEDUP_REMOVED lines=72> */
[----:B------:R-:W2:Y:S02]  /*f3d60*/  LDL.LU R38, [R1+0x3528] ;  /* 0x0035280001267983 */ /* 0x000ea40000300800 */
[----:B------:R-:W2:Y:S02]  /*f3d70*/  LDL.LU R39, [R1+0x352c] ;  /* 0x00352c0001277983 */ /* 0x000ea40000300800 */
[----:B---3--:R-:W3:Y:S01]  /*f3d80*/  LDL.LU R10, [R1+0x1448] ;  /* 0x00144800010a7983 */ /* 0x008ee20000300800 */
[----:B------:R-:W3:Y:S01]  /*f3d90*/  LDL.LU R11, [R1+0x144c] ;  /* 0x00144c00010b7983 */ /* 0x000ee20000300800 */
[----:B------:R-:W3:Y:S02]  /*f3da0*/  LDL.LU R40, [R1+0x3530] ;  /* 0x0035300001287983 */ /* 0x000ee40000300800 */
[----:B------:R-:W3:Y:S02]  /*f3db0*/  LDL.LU R41, [R1+0x3534] ;  /* 0x0035340001297983 */ /* 0x000ee40000300800 */
[----:B------:R-:W3:Y:S01]  /*f3dc0*/  LDL.LU R42, [R1+0x3538] ;  /* 0x00353800012a7983 */ /* 0x000ee20000300800 */
[----:B------:R-:W3:Y:S01]  /*f3dd0*/  LDL.LU R43, [R1+0x353c] ;  /* 0x00353c00012b7983 */ /* 0x000ee20000300800 */
[----:B----4-:R-:W4:Y:S02]  /*f3de0*/  LDL.LU R6, [R1+0x1438] ;  /* 0x0014380001067983 */ /* 0x010f240000300800 */
[----:B------:R-:W4:Y:S02]  /*f3df0*/  LDL.LU R7, [R1+0x143c] ;  /* 0x00143c0001077983 */ /* 0x000f240000300800 */
        /* <DEDUP_REMOVED lines=34> */
[----:B------:R-:W3:Y:S04]  /*f4020*/  LDL R80, [R1+0x1340] ;  /* 0x0013400001507983 */ /* 0x000ee80000100800 */
        /* <DEDUP_REMOVED lines=23> */
[----:B------:R-:W-:Y:S01]  /*f41a0*/  HMMA.1688.F32.TF32 R88, R12, R142, R88 ;  /* 0x0000008e0c58723c */ /* 0x000fe20000081058 */
        /* <DEDUP_REMOVED lines=12> */
[----:B------:R-:W-:-:S02]  /*f4270*/  LOP3.LUT R147, R2, 0x20, RZ, 0x3c, !PT ;  /* 0x0000002002937812 */ /* 0x000fc400078e3cff */
[----:B------:R-:W-:Y:S04]  /*f4280*/  LDS R12, [R2+0x14780] ;  /* 0x01478000020c7984 */ /* 0x000fe80000000800 */
[----:B------:R-:W-:Y:S04]  /*f4290*/  LDS R14, [R2+0x16780] ;  /* 0x01678000020e7984 */ /* 0x000fe80000000800 */
        /* <DEDUP_REMOVED lines=28> */
[----:B------:R-:W4:Y:S07]  /*f4460*/  LDL.LU R167, [R1+0xdc] ;  /* 0x0000dc0001a77983 */ /* 0x000f2e0000300800 */
[C---:B------:R-:W-:Y:S01]  /*f4470*/  HMMA.1688.F32.TF32 R124, R12.reuse, R182, R108 ;  /* 0x000000b60c7c723c */ /* 0x040fe2000008106c */
[----:B------:R-:W4:Y:S07]  /*f4480*/  LDL.LU R156, [R1+0xb0] ;  /* 0x0000b000019c7983 */ /* 0x000f2e0000300800 */
[C---:B------:R-:W-:Y:S01]  /*f4490*/  HMMA.1688.F32.TF32 R108, R12.reuse, R158, R152 ;  /* 0x0000009e0c6c723c */ /* 0x040fe20000081098 */
[----:B------:R-:W4:Y:S02]  /*f44a0*/  LDL.LU R157, [R1+0xb4] ;  /* 0x0000b400019d7983 */ /* 0x000f240000300800 */
[----:B------:R-:W4:Y:S01]  /*f44b0*/  LDL.LU R158, [R1+0xb8] ;  /* 0x0000b800019e7983 */ /* 0x000f220000300800 */
[----:B------:R-:W4:Y:S01]  /*f44c0*/  LDL.LU R159, [R1+0xbc] ;  /* 0x0000bc00019f7983 */ /* 0x000f220000300800 */
[----:B------:R-:W4:Y:S02]  /*f44d0*/  LDL.LU R152, [R1+0xa0] ;  /* 0x0000a00001987983 */ /* 0x000f240000300800 */
[----:B------:R-:W4:Y:S01]  /*f44e0*/  LDL.LU R153, [R1+0xa4] ;  /* 0x0000a40001997983 */ /* 0x000f220000300800 */
[C---:B------:R-:W-:Y:S01]  /*f44f0*/  HMMA.1688.F32.TF32 R16, R12.reuse, R18, R36 ;  /* 0x000000120c10723c */ /* 0x040fe20000081024 */
[----:B------:R-:W4:Y:S07]  /*f4500*/  LDL.LU R154, [R1+0xa8] ;  /* 0x0000a800019a7983 */ /* 0x000f2e0000300800 */
[C---:B------:R-:W-:Y:S01]  /*f4510*/  HMMA.1688.F32.TF32 R36, R12.reuse, R150, R140 ;  /* 0x000000960c24723c */ /* 0x040fe2000008108c */
[----:B------:R-:W4:Y:S02]  /*f4520*/  LDL.LU R155, [R1+0xac] ;  /* 0x0000ac00019b7983 */ /* 0x000f240000300800 */
[----:B------:R-:W4:Y:S01]  /*f4530*/  LDL.LU R140, [R1+0x80] ;  /* 0x00008000018c7983 */ /* 0x000f220000300800 */
[----:B------:R-:W4:Y:S04]  /*f4540*/  LDL.LU R141, [R1+0x84] ;  /* 0x00008400018d7983 */ /* 0x000f280000300800 */
[C---:B------:R-:W-:Y:S01]  /*f4550*/  HMMA.1688.F32.TF32 R20, R12.reuse, R22, R32 ;  /* 0x000000160c14723c */ /* 0x040fe20000081020 */
[----:B------:R-:W4:Y:S07]  /*f4560*/  LDL.LU R136, [R1+0x70] ;  /* 0x0000700001887983 */ /* 0x000f2e0000300800 */
[C---:B------:R-:W-:Y:S01]  /*f4570*/  HMMA.1688.F32.TF32 R32, R12.reuse, R118, R184 ;  /* 0x000000760c20723c */ /* 0x040fe200000810b8 */
[----:B------:R-:W4:Y:S07]  /*f4580*/  LDL.LU R137, [R1+0x74] ;  /* 0x0000740001897983 */ /* 0x000f2e0000300800 */
[----:B------:R-:W-:Y:S01]  /*f4590*/  HMMA.1688.F32.TF32 R116, R12, R138, R92 ;  /* 0x0000008a0c74723c */ /* 0x000fe2000008105c */
[----:B------:R-:W4:Y:S02]  /*f45a0*/  LDL.LU R238, [R1+0x15c8] ;  /* 0x0015c80001ee7983 */ /* 0x000f240000300800 */
[----:B------:R-:W4:Y:S02]  /*f45b0*/  LDL.LU R239, [R1+0x15cc] ;  /* 0x0015cc0001ef7983 */ /* 0x000f240000300800 */
[----:B------:R-:W-:-:S02]  /*f45c0*/  IMAD.MOV.U32 R143, RZ, RZ, R250 ;  /* 0x000000ffff8f7224 */ /* 0x000fc400078e00fa */
[----:B------:R-:W-:Y:S01]  /*f45d0*/  IMAD.MOV.U32 R142, RZ, RZ, R251 ;  /* 0x000000ffff8e7224 */ /* 0x000fe200078e00fb */
        /* <DEDUP_REMOVED lines=8> */
[C---:B------:R-:W-:Y:S08]  /*f4660*/  HMMA.1688.F32.TF32 R104, R12.reuse, R106, R48 ;  /* 0x0000006a0c68723c */ /* 0x040ff00000081030 */
[C---:B------:R-:W-:Y:S08]  /*f4670*/  HMMA.1688.F32.TF32 R48, R12.reuse, R206, R176 ;  /* 0x000000ce0c30723c */ /* 0x040ff000000810b0 */
[C---:B------:R-:W-:Y:S08]  /*f4680*/  HMMA.1688.F32.TF32 R96, R12.reuse, R98, R64 ;  /* 0x000000620c60723c */ /* 0x040ff00000081040 */
[----:B------:R-:W-:Y:S01]  /*f4690*/  HMMA.1688.F32.TF32 R24, R12, R26, R128 ;  /* 0x0000001a0c18723c */ /* 0x000fe20000081080 */
[----:B------:R-:W-:Y:S04]  /*f46a0*/  LDS R237, [R147+0x1c780] ;  /* 0x01c7800093ed7984 */ /* 0x000fe80000000800 */
[----:B------:R-:W-:Y:S01]  /*f46b0*/  LDS R236, [R2+0x1c780] ;  /* 0x01c7800002ec7984 */ /* 0x000fe20000000800 */
[----:B--2---:R-:W-:-:S02]  /*f46c0*/  IMAD.MOV.U32 R139, RZ, RZ, R248 ;  /* 0x000000ffff8b7224 */ /* 0x004fc400078e00f8 */
        /* <DEDUP_REMOVED lines=17> */
[----:B-1----:R-:W2:Y:S01]  /*f47e0*/  LDL.LU R86, [R1+0x1598] ;  /* 0x0015980001567983 */ /* 0x002ea20000300800 */
[----:B------:R-:W2:Y:S02]  /*f47f0*/  LDL.LU R87, [R1+0x159c] ;  /* 0x00159c0001577983 */ /* 0x000ea40000300800 */
[----:B---3--:R-:W3:Y:S02]  /*f4800*/  LDL.LU R82, [R1+0x1588] ;  /* 0x0015880001527983 */ /* 0x008ee40000300800 */
[----:B------:R-:W3:Y:S01]  /*f4810*/  LDL.LU R83, [R1+0x158c] ;  /* 0x00158c0001537983 */ /* 0x000ee20000300800 */
[----:B------:R-:W3:Y:S01]  /*f4820*/  LDL.LU R216, [R1+0x3750] ;  /* 0x0037500001d87983 */ /* 0x000ee20000300800 */
[----:B------:R-:W3:Y:S02]  /*f4830*/  LDL.LU R217, [R1+0x3754] ;  /* 0x0037540001d97983 */ /* 0x000ee40000300800 */
[----:B------:R-:W3:Y:S02]  /*f4840*/  LDL.LU R218, [R1+0x3758] ;  /* 0x0037580001da7983 */ /* 0x000ee40000300800 */
[----:B------:R-:W3:Y:S01]  /*f4850*/  LDL.LU R219, [R1+0x375c] ;  /* 0x00375c0001db7983 */ /* 0x000ee20000300800 */
[----:B----4-:R-:W4:Y:S01]  /*f4860*/  LDL.LU R78, [R1+0x1578] ;  /* 0x00157800014e7983 */ /* 0x010f220000300800 */
        /* <DEDUP_REMOVED lines=29> */
[----:B------:R-:W4:Y:S01]  /*f4a40*/  LDL.LU R148, [R1+0x90] ;  /* 0x0000900001947983 */ /* 0x000f220000300800 */
[----:B------:R-:W-:Y:S01]  /*f4a50*/  HMMA.1688.F32.TF32 R64, R12, R242, R232 ;  /* 0x000000f20c40723c */ /* 0x000fe200000810e8 */
[----:B------:R-:W4:Y:S01]  /*f4a60*/  LDL.LU R149, [R1+0x94] ;  /* 0x0000940001957983 */ /* 0x000f220000300800 */
[----:B------:R-:W4:Y:S02]  /*f4a70*/  LDL.LU R232, [R1] ;  /* 0x0000000001e87983 */ /* 0x000f240000300800 */
[----:B------:R-:W-:-:S02]  /*f4a80*/  IMAD.MOV.U32 R151, RZ, RZ, R244 ;  /* 0x000000ffff977224 */ /* 0x000fc400078e00f4 */
[----:B------:R-:W4:Y:S01]  /*f4a90*/  LDL.LU R233, [R1+0x4] ;  /* 0x0000040001e97983 */ /* 0x000f220000300800 */
[----:B------:R-:W-:Y:S01]  /*f4aa0*/  MOV R150, R245 ;  /* 0x000000f500967202 */ /* 0x000fe20000000f00 */
        /* <DEDUP_REMOVED lines=13> */
[----:B------:R-:W1:Y:S01]  /*f4b80*/  LDS R130, [R2+0x1a780] ;  /* 0x01a7800002827984 */ /* 0x000e620000000800 */
[C---:B--2---:R-:W-:Y:S08]  /*f4b90*/  HMMA.1688.F32.TF32 R92, R12.reuse, R94, R228 ;  /* 0x0000005e0c5c723c */ /* 0x044ff000000810e4 */
[C---:B------:R-:W-:Y:S08]  /*f4ba0*/  HMMA.1688.F32.TF32 R88, R12.reuse, R90, R224 ;  /* 0x0000005a0c58723c */ /* 0x040ff000000810e0 */
[C---:B---3--:R-:W-:Y:S08]  /*f4bb0*/  HMMA.1688.F32.TF32 R80, R12.reuse, R82, R216 ;  /* 0x000000520c50723c */ /* 0x048ff000000810d8 */
[C---:B----4-:R-:W-:Y:S08]  /*f4bc0*/  HMMA.1688.F32.TF32 R76, R12.reuse, R78, R212 ;  /* 0x0000004e0c4c723c */ /* 0x050ff000000810d4 */
        /* <DEDUP_REMOVED lines=10> */
[C---:B------:R-:W-:Y:S01]  /*f4c70*/  HMMA.1688.F32.TF32 R84, R12.reuse, R86, R220 ;  /* 0x000000560c54723c */ /* 0x040fe200000810dc */
[----:B------:R-:W2:Y:S01]  /*f4c80*/  LDL.LU.64 R222, [R1+0x6298] ;  /* 0x0062980001de7983 */ /* 0x000ea20000300a00 */
[----:B------:R-:W2:Y:S02]  /*f4c90*/  LDL.LU.64 R220, [R1+0x6290] ;  /* 0x0062900001dc7983 */ /* 0x000ea40000300a00 */
[----:B------:R-:W2:Y:S02]  /*f4ca0*/  LDL.LU.64 R226, [R1+0x6288] ;  /* 0x0062880001e27983 */ /* 0x000ea40000300a00 */
[----:B------:R-:W2:Y:S01]  /*f4cb0*/  LDL.LU.64 R224, [R1+0x6280] ;  /* 0x0062800001e07983 */ /* 0x000ea20000300a00 */
[----:B------:R-:W2:Y:S01]  /*f4cc0*/  LDL.LU.64 R230, [R1+0x6278] ;  /* 0x0062780001e67983 */ /* 0x000ea20000300a00 */
[----:B------:R-:W2:Y:S01]  /*f4cd0*/  LDL.LU.64 R228, [R1+0x6270] ;  /* 0x0062700001e47983 */ /* 0x000ea20000300a00 */
[----:B------:R-:W-:Y:S01]  /*f4ce0*/  HMMA.1688.F32.TF32 R12, R12, R238, R248 ;  /* 0x000000ee0c0c723c */ /* 0x000fe200000810f8 */
[----:B------:R-:W2:Y:S01]  /*f4cf0*/  LDL.LU.64 R250, [R1+0x6268] ;  /* 0x0062680001fa7983 */ /* 0x000ea20000300a00 */
[----:B------:R-:W2:Y:S01]  /*f4d00*/  LDL.LU.64 R248, [R1+0x6260] ;  /* 0x0062600001f87983 */ /* 0x000ea20000300a00 */
[----:B------:R-:W-:Y:S02]  /*f4d10*/  STL [R1+0x6220], R147 ;  /* 0x0062209301007387 */ /* 0x000fe40000100800 */
[----:B------:R-:W2:Y:S02]  /*f4d20*/  LDL.LU R144, [R1+0x10] ;  /* 0x0000100001907983 */ /* 0x000ea40000300800 */
[----:B------:R-:W2:Y:S01]  /*f4d30*/  LDL.LU R145, [R1+0x14] ;  /* 0x0000140001917983 */ /* 0x000ea20000300800 */
[----:B------:R1:W-:Y:S04]  /*f4d40*/  LDS R239, [R147+0x1e780] ;  /* 0x01e7800093ef7984 */ /* 0x0003e80000000800 */
[----:B------:R-:W3:Y:S01]  /*f4d50*/  LDL.LU R146, [R1+0x18] ;  /* 0x0000180001927983 */ /* 0x000ee20000300800 */
[C---:B-1----:R-:W-:Y:S08]  /*f4d60*/  HMMA.1688.F32.TF32 R96, R128.reuse, R232, R96 ;  /* 0x000000e88060723c */ /* 0x042ff00000081060 */
[----:B------:R-:W-:Y:S01]  /*f4d70*/  HMMA.1688.F32.TF32 R112, R128, R240, R112 ;  /* 0x000000f08070723c */ /* 0x000fe20000081070 */
[----:B------:R-:W-:-:S02]  /*f4d80*/  IMAD.MOV.U32 R178, RZ, RZ, R247 ;  /* 0x000000ffffb27224 */ /* 0x000fc400078e00f7 */
[----:B------:R-:W-:-:S05]  /*f4d90*/  IMAD.MOV.U32 R179, RZ, RZ, R246 ;  /* 0x000000ffffb37224 */ /* 0x000fca00078e00f6 */
[C---:B------:R-:W-:Y:S01]  /*f4da0*/  HMMA.1688.F32.TF32 R104, R128.reuse, R244, R104 ;  /* 0x000000f48068723c */ /* 0x040fe20000081068 */
[----:B------:R-:W1:Y:S04]  /*f4db0*/  LDS R238, [R2+0x1e780] ;  /* 0x01e7800002ee7984 */ /* 0x000e680000000800 */
[----:B------:R-:W3:Y:S01]  /*f4dc0*/  LDL.LU R147, [R1+0x1c] ;  /* 0x00001c0001937983 */ /* 0x000ee20000300800 */
[----:B------:R-:W4:Y:S02]  /*f4dd0*/  LDL.LU.64 R234, [R1+0x6258] ;  /* 0x0062580001ea7983 */ /* 0x000f240000300a00 */
[----:B------:R-:W4:Y:S01]  /*f4de0*/  LDL.LU.64 R232, [R1+0x6250] ;  /* 0x0062500001e87983 */ /* 0x000f220000300a00 */
[C---:B--2---:R-:W-:Y:S01]  /*f4df0*/  HMMA.1688.F32.TF32 R120, R128.reuse, R144, R120 ;  /* 0x000000908078723c */ /* 0x044fe20000081078 */
[----:B---3--:R2:W-:Y:S01]  /*f4e00*/  STL.64 [R1+0x6228], R146 ;  /* 0x0062289201007387 */ /* 0x0085e20000100a00 */
[----:B------:R-:W3:Y:S02]  /*f4e10*/  LDL.LU R144, [R1+0x20] ;  /* 0x0000200001907983 */ /* 0x000ee40000300800 */
[----:B------:R-:W3:Y:S01]  /*f4e20*/  LDL.LU R145, [R1+0x24] ;  /* 0x0000240001917983 */ /* 0x000ee20000300800 */
[----:B--2---:R-:W2:Y:S01]  /*f4e30*/  LDL.LU R146, [R1+0x8] ;  /* 0x0000080001927983 */ /* 0x004ea20000300800 */
[----:B------:R-:W2:Y:S02]  /*f4e40*/  LDL.LU R147, [R1+0xc] ;  /* 0x00000c0001937983 */ /* 0x000ea40000300800 */
[----:B------:R-:W2:Y:S02]  /*f4e50*/  LDL.LU.64 R242, [R1+0x6248] ;  /* 0x0062480001f27983 */ /* 0x000ea40000300a00 */
[----:B------:R-:W2:Y:S01]  /*f4e60*/  LDL.LU.64 R240, [R1+0x6240] ;  /* 0x0062400001f07983 */ /* 0x000ea20000300a00 */
        /* <DEDUP_REMOVED lines=31> */
[----:B------:R-:W2:Y:S01]  /*f5060*/  LDL.LU R130, [R1+0x48] ;  /* 0x0000480001827983 */ /* 0x000ea20000300800 */
[----:B------:R-:W2:Y:S02]  /*f5070*/  LDL.LU R131, [R1+0x4c] ;  /* 0x00004c0001837983 */ /* 0x000ea40000300800 */
[----:B------:R-:W3:Y:S02]  /*f5080*/  LDL.LU R250, [R1+0x38] ;  /* 0x0000380001fa7983 */ /* 0x000ee40000300800 */
[----:B------:R-:W3:Y:S02]  /*f5090*/  LDL.LU R251, [R1+0x3c] ;  /* 0x00003c0001fb7983 */ /* 0x000ee40000300800 */
[C---:B------:R-:W-:Y:S01]  /*f50a0*/  HMMA.1688.F32.TF32 R96, R236.reuse, R146, R96 ;  /* 0x00000092ec60723c */ /* 0x040fe20000081060 */
[----:B------:R-:W4:Y:S07]  /*f50b0*/  LDL.LU.64 R146, [R1+0x6228] ;  /* 0x0062280001927983 */ /* 0x000f2e0000300a00 */
        /* <DEDUP_REMOVED lines=22> */
[----:B------:R-:W-:Y:S02]  /*f5220*/  STL.64 [R1+0x6210], R96 ;  /* 0x0062106001007387 */ /* 0x000fe40000100a00 */
[C---:B------:R-:W-:Y:S08]  /*f5230*/  HMMA.1688.F32.TF32 R80, R236.reuse, R206, R80 ;  /* 0x000000ceec50723c */ /* 0x040ff00000081050 */
[C---:B------:R-:W-:Y:S08]  /*f5240*/  HMMA.1688.F32.TF32 R88, R236.reuse, R198, R88 ;  /* 0x000000c6ec58723c */ /* 0x040ff00000081058 */
[C---:B------:R-:W-:Y:S08]  /*f5250*/  HMMA.1688.F32.TF32 R92, R236.reuse, R194, R92 ;  /* 0x000000c2ec5c723c */ /* 0x040ff0000008105c */
[C---:B------:R-:W-:Y:S01]  /*f5260*/  HMMA.1688.F32.TF32 R84, R236.reuse, R202, R84 ;  /* 0x000000caec54723c */ /* 0x040fe20000081054 */
[----:B------:R-:W-:Y:S04]  /*f5270*/  LDS R188, [R2+0x24780] ;  /* 0x0247800002bc7984 */ /* 0x000fe80000000800 */
[----:B-1----:R-:W2:Y:S01]  /*f5280*/  LDL.LU R98, [R1+0x28] ;  /* 0x0000280001627983 */ /* 0x002ea20000300800 */
[----:B------:R-:W2:Y:S02]  /*f5290*/  LDL.LU R99, [R1+0x2c] ;  /* 0x00002c0001637983 */ /* 0x000ea40000300800 */
[C---:B----4-:R-:W-:Y:S01]  /*f52a0*/  HMMA.1688.F32.TF32 R120, R236.reuse, R146, R120 ;  /* 0x00000092ec78723c */ /* 0x050fe20000081078 */
[----:B------:R-:W4:Y:S11]  /*f52b0*/  LDL.LU R147, [R1+0x6220] ;  /* 0x0062200001937983 */ /* 0x000f360000300800 */
[----:B------:R-:W-:Y:S11]  /*f52c0*/  @!UPT UIADD3 URZ, URZ, URZ, URZ ;  /* 0x0000003f3f3ff290 */ /* 0x000ff6000fffe03f */
[----:B------:R-:W-:Y:S01]  /*f52d0*/  STL.64 [R1+0x6208], R122 ;  /* 0x0062087a01007387 */ /* 0x000fe20000100a00 */
[----:B------:R-:W-:Y:S02]  /*f52e0*/  STL.64 [R1+0x6200], R120 ;  /* 0x0062007801007387 */ /* 0x000fe40000100a00 */
        /* <DEDUP_REMOVED lines=23> */
[C---:B--2---:R-:W-:Y:S01]  /*f5460*/  HMMA.1688.F32.TF32 R104, R236.reuse, R130, R104 ;  /* 0x00000082ec68723c */ /* 0x044fe20000081068 */
[----:B------:R-:W2:Y:S02]  /*f5470*/  LDL.LU R145, [R1+0x384] ;  /* 0x0003840001917983 */ /* 0x000ea40000300800 */
[----:B------:R-:W2:Y:S05]  /*f5480*/  LDL.LU R146, [R1+0x388] ;  /* 0x0003880001927983 */ /* 0x000eaa0000300800 */
[C---:B---3--:R-:W-:Y:S08]  /*f5490*/  HMMA.1688.F32.TF32 R112, R236.reuse, R250, R112 ;  /* 0x000000faec70723c */ /* 0x048ff00000081070 */
[C---:B------:R-:W-:Y:S01]  /*f54a0*/  HMMA.1688.F32.TF32 R24, R236.reuse, R246, R24 ;  /* 0x000000f6ec18723c */ /* 0x040fe20000081018 */
[----:B------:R-:W-:Y:S04]  /*f54b0*/  LDS R130, [R2+0x22780] ;  /* 0x0227800002827984 */ /* 0x000fe80000000800 */
[----:B----4-:R-:W-:Y:S04]  /*f54c0*/  LDS R129, [R147+0x20780] ;  /* 0x0207800093817984 */ /* 0x010fe80000000800 */
[----:B------:R1:W3:Y:S04]  /*f54d0*/  LDS R131, [R147+0x22780] ;  /* 0x0227800093837984 */ /* 0x0002e80000000800 */
[----:B-1----:R-:W4:Y:S01]  /*f54e0*/  LDL.LU R147, [R1+0x38c] ;  /* 0x00038c0001937983 */ /* 0x002f220000300800 */
        /* <DEDUP_REMOVED lines=85> */
[----:B------:R-:W-:Y:S01]  /*f5a40*/  HMMA.1688.F32.TF32 R100, R236, R98, R100 ;  /* 0x00000062ec64723c */ /* 0x000fe20000081064 */
[----:B------:R-:W2:Y:S01]  /*f5a50*/  LDL.LU R17, [R1+0x264] ;  /* 0x0002640001117983 */ /* 0x000ea20000300800 */
[----:B------:R-:W-:-:S06]  /*f5a60*/  LOP3.LUT R203, R2, 0x20, RZ, 0x3c, !PT ;  /* 0x0000002002cb7812 */ /* 0x000fcc00078e3cff */
[----:B------:R-:W-:Y:S01]  /*f5a70*/  HMMA.1688.F32.TF32 R12, R236, R190, R12 ;  /* 0x000000beec0c723c */ /* 0x000fe2000008100c */
[----:B------:R-:W2:Y:S01]  /*f5a80*/  LDL.LU R236, [R1+0x270] ;  /* 0x0002700001ec7983 */ /* 0x000ea20000300800 */
[----:B------:R-:W2:Y:S02]  /*f5a90*/  LDL.LU R237, [R1+0x274] ;  /* 0x0002740001ed7983 */ /* 0x000ea40000300800 */
[----:B------:R-:W2:Y:S02]  /*f5aa0*/  LDL.LU R238, [R1+0x278] ;  /* 0x0002780001ee7983 */ /* 0x000ea40000300800 */
[----:B------:R-:W2:Y:S01]  /*f5ab0*/  LDL.LU R239, [R1+0x27c] ;  /* 0x00027c0001ef7983 */ /* 0x000ea20000300800 */
[----:B------:R-:W-:Y:S01]  /*f5ac0*/  STL [R1+0x61c0], R203 ;  /* 0x0061c0cb01007387 */ /* 0x000fe20000100800 */
[----:B------:R-:W2:Y:S02]  /*f5ad0*/  LDL.LU R200, [R1+0x230] ;  /* 0x0002300001c87983 */ /* 0x000ea40000300800 */
[----:B------:R-:W2:Y:S01]  /*f5ae0*/  LDL.LU R201, [R1+0x234] ;  /* 0x0002340001c97983 */ /* 0x000ea20000300800 */
[----:B------:R-:W-:Y:S04]  /*f5af0*/  LDS R189, [R203+0x24780] ;  /* 0x02478000cbbd7984 */ /* 0x000fe80000000800 */
[----:B------:R1:W-:Y:S01]  /*f5b00*/  LDS R191, [R203+0x26780] ;  /* 0x02678000cbbf7984 */ /* 0x0003e20000000800 */
[----:B------:R-:W2:Y:S03]  /*f5b10*/  LDL.LU R202, [R1+0x238] ;  /* 0x0002380001ca7983 */ /* 0x000ea60000300800 */
[----:B------:R-:W2:Y:S04]  /*f5b20*/  LDS R190, [R2+0x26780] ;  /* 0x0267800002be7984 */ /* 0x000ea80000000800 */
[----:B-1----:R-:W2:Y:S01]  /*f5b30*/  LDL.LU R203, [R1+0x23c] ;  /* 0x00023c0001cb7983 */ /* 0x002ea20000300800 */
        /* <DEDUP_REMOVED lines=9> */
[----:B-1----:R-:W3:Y:S01]  /*f5bd0*/  LDL.LU R96, [R1+0x210] ;  /* 0x0002100001607983 */ /* 0x002ee20000300800 */
[----:B------:R-:W3:Y:S01]  /*f5be0*/  LDL.LU R97, [R1+0x214] ;  /* 0x0002140001617983 */ /* 0x000ee20000300800 */
[C---:B------:R-:W-:Y:S08]  /*f5bf0*/  HMMA.1688.F32.TF32 R8, R128.reuse, R16, R8 ;  /* 0x000000108008723c */ /* 0x040ff00000081008 */
[C---:B---3--:R-:W-:Y:S11]  /*f5c00*/  HMMA.1688.F32.TF32 R120, R128.reuse, R96, R120 ;  /* 0x000000608078723c */ /* 0x048ff60000081078 */
[----:B------:R-:W-:Y:S11]  /*f5c10*/  @!UPT UIADD3 URZ, URZ, URZ, URZ ;  /* 0x0000003f3f3ff290 */ /* 0x000ff6000fffe03f */
[----:B------:R-:W-:Y:S01]  /*f5c20*/  @!UPT UIADD3 URZ, URZ, URZ, URZ ;  /* 0x0000003f3f3ff290 */ /* 0x000fe2000fffe03f */
[----:B------:R-:W-:Y:S01]  /*f5c30*/  STL.64 [R1+0x61d8], R122 ;  /* 0x0061d87a01007387 */ /* 0x000fe20000100a00 */
[----:B------:R-:W-:Y:S02]  /*f5c40*/  STL.64 [R1+0x61d0], R120 ;  /* 0x0061d07801007387 */ /* 0x000fe40000100a00 */
[----:B------:R1:W-:Y:S02]  /*f5c50*/  STL.64 [R1+0x61c8], R202 ;  /* 0x0061c8ca01007387 */ /* 0x0003e40000100a00 */
[----:B-1----:R-:W2:Y:S01]  /*f5c60*/  LDL.LU R202, [R1+0x218] ;  /* 0x0002180001ca7983 */ /* 0x002ea20000300800 */
[----:B------:R-:W2:Y:S02]  /*f5c70*/  LDL.LU R203, [R1+0x21c] ;  /* 0x00021c0001cb7983 */ /* 0x000ea40000300800 */
[----:B------:R-:W3:Y:S02]  /*f5c80*/  LDL.LU R122, [R1+0x208] ;  /* 0x00020800017a7983 */ /* 0x000ee40000300800 */
[----:B------:R-:W3:Y:S01]  /*f5c90*/  LDL.LU R123, [R1+0x20c] ;  /* 0x00020c00017b7983 */ /* 0x000ee20000300800 */
[----:B------:R-:W2:Y:S01]  /*f5ca0*/  LDL.LU R98, [R1+0x1f8] ;  /* 0x0001f80001627983 */ /* 0x000ea20000300800 */
[----:B------:R-:W2:Y:S02]  /*f5cb0*/  LDL.LU R99, [R1+0x1fc] ;  /* 0x0001fc0001637983 */ /* 0x000ea40000300800 */
        /* <DEDUP_REMOVED lines=31> */
[----:B------:R-:W2:Y:S01]  /*f5eb0*/  LDL.LU R130, [R1+0x268] ;  /* 0x0002680001827983 */ /* 0x000ea20000300800 */
[----:B------:R-:W2:Y:S02]  /*f5ec0*/  LDL.LU R131, [R1+0x26c] ;  /* 0x00026c0001837983 */ /* 0x000ea40000300800 */
[----:B------:R-:W3:Y:S02]  /*f5ed0*/  LDL.LU.64 R98, [R1+0x61e8] ;  /* 0x0061e80001627983 */ /* 0x000ee40000300a00 */
[----:B------:R-:W3:Y:S02]  /*f5ee0*/  LDL.LU.64 R96, [R1+0x61e0] ;  /* 0x0061e00001607983 */ /* 0x000ee40000300a00 */
        /* <DEDUP_REMOVED lines=22> */
[----:B------:R-:W3:Y:S02]  /*f6050*/  LDL.LU.64 R186, [R1+0x61b8] ;  /* 0x0061b80001ba7983 */ /* 0x000ee40000300a00 */
[----:B------:R-:W3:Y:S02]  /*f6060*/  LDL.LU.64 R184, [R1+0x61b0] ;  /* 0x0061b00001b87983 */ /* 0x000ee40000300a00 */
[----:B------:R-:W3:Y:S01]  /*f6070*/  LDL.LU.64 R182, [R1+0x61a8] ;  /* 0x0061a80001b67983 */ /* 0x000ee20000300a00 */
[----:B------:R-:W3:Y:S01]  /*f6080*/  LDL.LU.64 R180, [R1+0x61a0] ;  /* 0x0061a00001b47983 */ /* 0x000ee20000300a00 */
[----:B------:R-:W3:Y:S02]  /*f6090*/  LDL.LU.64 R138, [R1+0x6198] ;  /* 0x00619800018a7983 */ /* 0x000ee40000300a00 */
[----:B------:R-:W3:Y:S02]  /*f60a0*/  LDL.LU.64 R136, [R1+0x6190] ;  /* 0x0061900001887983 */ /* 0x000ee40000300a00 */
        /* <DEDUP_REMOVED lines=48> */
[C---:B--2---:R-:W-:Y:S01]  /*f63b0*/  HMMA.1688.F32.TF32 R8, R188.reuse, R130, R8 ;  /* 0x00000082bc08723c */ /* 0x044fe20000081008 */
[----:B------:R-:W-:Y:S04]  /*f63c0*/  LDS R130, [R2+0x2a780] ;  /* 0x02a7800002827984 */ /* 0x000fe80000000800 */
[----:B------:R-:W2:Y:S03]  /*f63d0*/  LDL.LU R212, [R1+0x190] ;  /* 0x0001900001d47983 */ /* 0x000ea60000300800 */
[C---:B------:R-:W-:Y:S01]  /*f63e0*/  HMMA.1688.F32.TF32 R32, R188.reuse, R214, R32 ;  /* 0x000000d6bc20723c */ /* 0x040fe20000081020 */
[----:B------:R-:W2:Y:S02]  /*f63f0*/  LDL.LU R213, [R1+0x194] ;  /* 0x0001940001d57983 */ /* 0x000ea40000300800 */
[----:B------:R-:W2:Y:S01]  /*f6400*/  LDL.LU R214, [R1+0x198] ;  /* 0x0001980001d67983 */ /* 0x000ea20000300800 */
[----:B------:R-:W2:Y:S01]  /*f6410*/  LDL.LU R215, [R1+0x19c] ;  /* 0x00019c0001d77983 */ /* 0x000ea20000300800 */
[----:B------:R-:W2:Y:S03]  /*f6420*/  LDL.LU R228, [R1+0x150] ;  /* 0x0001500001e47983 */ /* 0x000ea60000300800 */
[C---:B------:R-:W-:Y:S01]  /*f6430*/  HMMA.1688.F32.TF32 R40, R188.reuse, R230, R40 ;  /* 0x000000e6bc28723c */ /* 0x040fe20000081028 */
[----:B------:R-:W2:Y:S01]  /*f6440*/  LDL.LU R229, [R1+0x154] ;  /* 0x0001540001e57983 */ /* 0x000ea20000300800 */
[----:B------:R-:W2:Y:S01]  /*f6450*/  LDL.LU R230, [R1+0x158] ;  /* 0x0001580001e67983 */ /* 0x000ea20000300800 */
[----:B------:R-:W2:Y:S02]  /*f6460*/  LDL.LU R231, [R1+0x15c] ;  /* 0x00015c0001e77983 */ /* 0x000ea40000300800 */
[----:B------:R-:W2:Y:S03]  /*f6470*/  LDL.LU R248, [R1+0x110] ;  /* 0x0001100001f87983 */ /* 0x000ea60000300800 */
[C---:B------:R-:W-:Y:S01]  /*f6480*/  HMMA.1688.F32.TF32 R56, R188.reuse, R250, R56 ;  /* 0x000000fabc38723c */ /* 0x040fe20000081038 */
[----:B------:R-:W2:Y:S01]  /*f6490*/  LDL.LU R249, [R1+0x114] ;  /* 0x0001140001f97983 */ /* 0x000ea20000300800 */
[----:B------:R-:W2:Y:S02]  /*f64a0*/  LDL.LU R250, [R1+0x118] ;  /* 0x0001180001fa7983 */ /* 0x000ea40000300800 */
[----:B------:R-:W2:Y:S04]  /*f64b0*/  LDL.LU R251, [R1+0x11c] ;  /* 0x00011c0001fb7983 */ /* 0x000ea80000300800 */
[C---:B------:R-:W-:Y:S01]  /*f64c0*/  HMMA.1688.F32.TF32 R68, R188.reuse, R142, R68 ;  /* 0x0000008ebc44723c */ /* 0x040fe20000081044 */
[----:B------:R-:W2:Y:S01]  /*f64d0*/  LDL.LU.64 R142, [R1+0x6188] ;  /* 0x00618800018e7983 */ /* 0x000ea20000300a00 */
[----:B------:R-:W2:Y:S02]  /*f64e0*/  LDL.LU.64 R140, [R1+0x6180] ;  /* 0x00618000018c7983 */ /* 0x000ea40000300a00 */
[----:B------:R-:W2:Y:S02]  /*f64f0*/  LDL.LU R176, [R1+0x430] ;  /* 0x0004300001b07983 */ /* 0x000ea40000300800 */
[----:B------:R-:W2:Y:S02]  /*f6500*/  LDL.LU R177, [R1+0x434] ;  /* 0x0004340001b17983 */ /* 0x000ea40000300800 */
[C---:B----4-:R-:W-:Y:S01]  /*f6510*/  HMMA.1688.F32.TF32 R76, R188.reuse, R146, R76 ;  /* 0x00000092bc4c723c */ /* 0x050fe2000008104c */
[----:B------:R-:W4:Y:S01]  /*f6520*/  LDL.LU.64 R146, [R1+0x6178] ;  /* 0x0061780001927983 */ /* 0x000f220000300a00 */
[----:B------:R-:W2:Y:S06]  /*f6530*/  LDL.LU.64 R144, [R1+0x6170] ;  /* 0x0061700001907983 */ /* 0x000eac0000300a00 */
[C---:B------:R-:W-:Y:S01]  /*f6540*/  HMMA.1688.F32.TF32 R80, R188.reuse, R150, R80 ;  /* 0x00000096bc50723c */ /* 0x040fe20000081050 */
[----:B------:R-:W2:Y:S01]  /*f6550*/  LDL.LU.64 R150, [R1+0x6168] ;  /* 0x0061680001967983 */ /* 0x000ea20000300a00 */
[----:B------:R-:W2:Y:S06]  /*f6560*/  LDL.LU.64 R148, [R1+0x6160] ;  /* 0x0061600001947983 */ /* 0x000eac0000300a00 */
[C---:B------:R-:W-:Y:S01]  /*f6570*/  HMMA.1688.F32.TF32 R84, R188.reuse, R154, R84 ;  /* 0x0000009abc54723c */ /* 0x040fe20000081054 */
[----:B------:R-:W2:Y:S02]  /*f6580*/  LDL.LU.64 R154, [R1+0x6158] ;  /* 0x00615800019a7983 */ /* 0x000ea40000300a00 */
[----:B------:R-:W2:Y:S05]  /*f6590*/  LDL.LU.64 R152, [R1+0x6150] ;  /* 0x0061500001987983 */ /* 0x000eaa0000300a00 */
[C---:B------:R-:W-:Y:S01]  /*f65a0*/  HMMA.1688.F32.TF32 R88, R188.reuse, R158, R88 ;  /* 0x0000009ebc58723c */ /* 0x040fe20000081058 */
[----:B------:R-:W2:Y:S01]  /*f65b0*/  LDL.LU.64 R158, [R1+0x6148] ;  /* 0x00614800019e7983 */ /* 0x000ea20000300a00 */
[----:B------:R-:W2:Y:S06]  /*f65c0*/  LDL.LU.64 R156, [R1+0x6140] ;  /* 0x00614000019c7983 */ /* 0x000eac0000300a00 */
[C---:B------:R-:W-:Y:S01]  /*f65d0*/  HMMA.1688.F32.TF32 R92, R188.reuse, R162, R92 ;  /* 0x000000a2bc5c723c */ /* 0x040fe2000008105c */
[----:B------:R-:W2:Y:S01]  /*f65e0*/  LDL.LU.64 R162, [R1+0x6138] ;  /* 0x0061380001a27983 */ /* 0x000ea20000300a00 */
[----:B------:R-:W4:Y:S06]  /*f65f0*/  LDL.LU.64 R160, [R1+0x6130] ;  /* 0x0061300001a07983 */ /* 0x000f2c0000300a00 */
[C---:B------:R-:W-:Y:S01]  /*f6600*/  HMMA.1688.F32.TF32 R12, R188.reuse, R166, R12 ;  /* 0x000000a6bc0c723c */ /* 0x040fe2000008100c */
[----:B------:R-:W4:Y:S02]  /*f6610*/  LDL.LU.64 R166, [R1+0x6128] ;  /* 0x0061280001a67983 */ /* 0x000f240000300a00 */
[----:B------:R-:W4:Y:S05]  /*f6620*/  LDL.LU.64 R164, [R1+0x6120] ;  /* 0x0061200001a47983 */ /* 0x000f2a0000300a00 */
[C---:B------:R-:W-:Y:S08]  /*f6630*/  HMMA.1688.F32.TF32 R60, R188.reuse, R170, R60 ;  /* 0x000000aabc3c723c */ /* 0x040ff0000008103c */
[C---:B------:R-:W-:Y:S08]  /*f6640*/  HMMA.1688.F32.TF32 R64, R188.reuse, R174, R64 ;  /* 0x000000aebc40723c */ /* 0x040ff00000081040 */
[----:B------:R-:W-:Y:S01]  /*f6650*/  HMMA.1688.F32.TF32 R72, R188, R178, R72 ;  /* 0x000000b2bc48723c */ /* 0x000fe20000081048 */
[----:B------:R-:W-:Y:S04]  /*f6660*/  LDS R188, [R2+0x2c780] ;  /* 0x02c7800002bc7984 */ /* 0x000fe80000000800 */
[----:B------:R-:W-:Y:S04]  /*f6670*/  LDS R190, [R2+0x2e780] ;  /* 0x02e7800002be7984 */ /* 0x000fe80000000800 */
[----:B---3--:R-:W-:Y:S04]  /*f6680*/  LDS R129, [R203+0x28780] ;  /* 0x02878000cb817984 */ /* 0x008fe80000000800 */
[----:B------:R-:W1:Y:S04]  /*f6690*/  LDS R131, [R203+0x2a780] ;  /* 0x02a78000cb837984 */ /* 0x000e680000000800 */
[----:B------:R-:W-:Y:S01]  /*f66a0*/  STL [R1+0x60c0], R203 ;  /* 0x0060c0cb01007387 */ /* 0x000fe20000100800 */
[----:B------:R-:W3:Y:S02]  /*f66b0*/  LDL.LU R200, [R1+0x420] ;  /* 0x0004200001c87983 */ /* 0x000ee40000300800 */
[----:B------:R-:W3:Y:S01]  /*f66c0*/  LDL.LU R201, [R1+0x424] ;  /* 0x0004240001c97983 */ /* 0x000ee20000300800 */
[----:B------:R-:W-:Y:S04]  /*f66d0*/  LDS R189, [R203+0x2c780] ;  /* 0x02c78000cbbd7984 */ /* 0x000fe80000000800 */
[----:B------:R1:W2:Y:S01]  /*f66e0*/  LDS R191, [R203+0x2e780] ;  /* 0x02e78000cbbf7984 */ /* 0x0002a20000000800 */
[----:B------:R-:W3:Y:S03]  /*f66f0*/  LDL.LU R202, [R1+0x428] ;  /* 0x0004280001ca7983 */ /* 0x000ee60000300800 */
[----:B-1----:R-:W3:Y:S01]  /*f6700*/  LDL.LU R203, [R1+0x42c] ;  /* 0x00042c0001cb7983 */ /* 0x002ee20000300800 */
[----:B------:R-:W3:Y:S01]  /*f6710*/  LDL.LU.64 R170, [R1+0x6118] ;  /* 0x0061180001aa7983 */ /* 0x000ee20000300a00 */
[C---:B------:R-:W-:Y:S08]  /*f6720*/  HMMA.1688.F32.TF32 R96, R128.reuse, R172, R96 ;  /* 0x000000ac8060723c */ /* 0x040ff00000081060 */
[C---:B------:R-:W-:Y:S01]  /*f6730*/  HMMA.1688.F32.TF32 R132, R128.reuse, R168, R132 ;  /* 0x000000a88084723c */ /* 0x040fe20000081084 */
[----:B------:R-:W3:Y:S01]  /*f6740*/  LDL.LU.64 R168, [R1+0x6110] ;  /* 0x0061100001a87983 */ /* 0x000ee20000300a00 */
[----:B------:R-:W3:Y:S02]  /*f6750*/  LDL.LU.64 R174, [R1+0x6108] ;  /* 0x0061080001ae7983 */ /* 0x000ee40000300a00 */
[----:B------:R-:W3:Y:S11]  /*f6760*/  LDL.LU.64 R172, [R1+0x6100] ;  /* 0x0061000001ac7983 */ /* 0x000ef60000300a00 */
[----:B------:R-:W-:Y:S01]  /*f6770*/  STL.64 [R1+0x60e8], R98 ;  /* 0x0060e86201007387 */ /* 0x000fe20000100a00 */
[----:B------:R1:W-:Y:S03]  /*f6780*/  STL.64 [R1+0x60e0], R96 ;  /* 0x0060e06001007387 */ /* 0x0003e60000100a00 */
[----:B-1----:R-:W3:Y:S01]  /*f6790*/  LDL.LU R96, [R1+0x410] ;  /* 0x0004100001607983 */ /* 0x002ee20000300800 */
[----:B------:R-:W3:Y:S01]  /*f67a0*/  LDL.LU R97, [R1+0x414] ;  /* 0x0004140001617983 */ /* 0x000ee20000300800 */
[C---:B--2---:R-:W-:Y:S08]  /*f67b0*/  HMMA.1688.F32.TF32 R112, R128.reuse, R176, R112 ;  /* 0x000000b08070723c */ /* 0x044ff00000081070 */
        /* <DEDUP_REMOVED lines=75> */
[----:B---3--:R-:W-:Y:S01]  /*f6c70*/  HMMA.1688.F32.TF32 R100, R188, R202, R100 ;  /* 0x000000cabc64723c */ /* 0x008fe20000081064 */
[----:B------:R-:W3:Y:S01]  /*f6c80*/  LDL.LU R203, [R1+0x60c0] ;  /* 0x0060c00001cb7983 */ /* 0x000ee20000300800 */
[----:B------:R-:W-:Y:S02]  /*f6c90*/  STL.64 [R1+0x60a0], R106 ;  /* 0x0060a06a01007387 */ /* 0x000fe40000100a00 */
[----:B------:R1:W-:Y:S02]  /*f6ca0*/  STL.64 [R1+0x6098], R104 ;  /* 0x0060986801007387 */ /* 0x0003e40000100a00 */
[----:B------:R-:W4:Y:S01]  /*f6cb0*/  LDL.LU.64 R208, [R1+0x1160] ;  /* 0x0011600001d07983 */ /* 0x000f220000300a00 */
[----:B------:R-:W4:Y:S01]  /*f6cc0*/  LDL.64 R210, [R1+0x1168] ;  /* 0x0011680001d27983 */ /* 0x000f220000100a00 */
[----:B------:R-:W4:Y:S02]  /*f6cd0*/  LDL.LU.64 R216, [R1+0x1170] ;  /* 0x0011700001d87983 */ /* 0x000f240000300a00 */
[----:B------:R-:W4:Y:S02]  /*f6ce0*/  LDL.64 R218, [R1+0x1178] ;  /* 0x0011780001da7983 */ /* 0x000f240000100a00 */
        /* <DEDUP_REMOVED lines=12> */
[----:B------:R-:W4:Y:S01]  /*f6db0*/  LDL.LU R183, [R1+0x60bc] ;  /* 0x0060bc0001b77983 */ /* 0x000f220000300800 */
[----:B------:R-:W4:Y:S01]  /*f6dc0*/  LDL.LU R186, [R1+0x60b8] ;  /* 0x0060b80001ba7983 */ /* 0x000f220000300800 */
[----:B------:R-:W4:Y:S02]  /*f6dd0*/  LDL.LU R187, [R1+0x60b4] ;  /* 0x0060b40001bb7983 */ /* 0x000f240000300800 */
[----:B------:R-:W4:Y:S02]  /*f6de0*/  LDL.LU R3, [R1+0x60b0] ;  /* 0x0060b00001037983 */ /* 0x000f240000300800 */
[----:B-1----:R-:W-:-:S02]  /*f6df0*/  IMAD.MOV.U32 R104, RZ, RZ, R0 ;  /* 0x000000ffff687224 */ /* 0x002fc400078e0000 */
[----:B------:R-:W-:Y:S01]  /*f6e00*/  IMAD.MOV.U32 R105, RZ, RZ, R252 ;  /* 0x000000ffff697224 */ /* 0x000fe200078e00fc */
[----:B------:R-:W4:Y:S01]  /*f6e10*/  LDL.LU R0, [R1+0x60ac] ;  /* 0x0060ac0001007983 */ /* 0x000f220000300800 */
[----:B------:R-:W4:Y:S02]  /*f6e20*/  LDL.LU R252, [R1+0x60a8] ;  /* 0x0060a80001fc7983 */ /* 0x000f240000300800 */
        /* <DEDUP_REMOVED lines=8> */
[----:B------:R-:W4:Y:S01]  /*f6eb0*/  LDL.LU.64 R184, [R1+0x1290] ;  /* 0x0012900001b87983 */ /* 0x000f220000300a00 */
        /* <DEDUP_REMOVED lines=8> */
[C---:B------:R-:W-:Y:S01]  /*f6f40*/  HMMA.1688.F32.TF32 R88, R188.reuse, R146, R88 ;  /* 0x00000092bc58723c */ /* 0x040fe20000081058 */
[----:B------:R-:W-:Y:S04]  /*f6f50*/  LDS R202, [R2+0x36500] ;  /* 0x0365000002ca7984 */ /* 0x000fe80000000800 */
[----:B---3--:R-:W-:Y:S04]  /*f6f60*/  LDS R129, [R203+0x30780] ;  /* 0x03078000cb817984 */ /* 0x008fe80000000800 */
[----:B------:R-:W1:Y:S04]  /*f6f70*/  LDS R131, [R203+0x32780] ;  /* 0x03278000cb837984 */ /* 0x000e680000000800 */
[----:B------:R-:W-:Y:S01]  /*f6f80*/  LDS R201, [R203+0x34500] ;  /* 0x03450000cbc97984 */ /* 0x000fe20000000800 */
[C---:B----4-:R-:W-:Y:S08]  /*f6f90*/  HMMA.1688.F32.TF32 R52, R188.reuse, R182, R52 ;  /* 0x000000b6bc34723c */ /* 0x050ff00000081034 */
[----:B------:R-:W-:Y:S01]  /*f6fa0*/  HMMA.1688.F32.TF32 R48, R188, R186, R48 ;  /* 0x000000babc30723c */ /* 0x000fe20000081030 */
[----:B------:R-:W2:Y:S01]  /*f6fb0*/  LDL.64 R186, [R1+0x1298] ;  /* 0x0012980001ba7983 */ /* 0x000ea20000100a00 */
[----:B------:R-:W3:Y:S02]  /*f6fc0*/  LDL.LU.64 R180, [R1+0x1320] ;  /* 0x0013200001b47983 */ /* 0x000ee40000300a00 */
[----:B------:R-:W4:Y:S02]  /*f6fd0*/  LDL.64 R182, [R1+0x1328] ;  /* 0x0013280001b67983 */ /* 0x000f240000100a00 */
[----:B------:R-:W2:Y:S01]  /*f6fe0*/  LDL.LU.64 R176, [R1+0x12b0] ;  /* 0x0012b00001b07983 */ /* 0x000ea20000300a00 */
[----:B------:R-:W2:Y:S01]  /*f6ff0*/  LDL.64 R178, [R1+0x12b8] ;  /* 0x0012b80001b27983 */ /* 0x000ea20000100a00 */
[----:B------:R-:W2:Y:S02]  /*f7000*/  LDL.LU.64 R172, [R1+0x1280] ;  /* 0x0012800001ac7983 */ /* 0x000ea40000300a00 */
[----:B------:R-:W2:Y:S02]  /*f7010*/  LDL.64 R174, [R1+0x1288] ;  /* 0x0012880001ae7983 */ /* 0x000ea40000100a00 */
[----:B------:R-:W2:Y:S01]  /*f7020*/  LDL.LU.64 R168, [R1+0x1190] ;  /* 0x0011900001a87983 */ /* 0x000ea20000300a00 */
[----:B------:R-:W3:Y:S01]  /*f7030*/  LDL.64 R170, [R1+0x1198] ;  /* 0x0011980001aa7983 */ /* 0x000ee20000100a00 */
[----:B------:R-:W3:Y:S02]  /*f7040*/  LDL.LU.64 R164, [R1+0x12c0] ;  /* 0x0012c00001a47983 */ /* 0x000ee40000300a00 */
[----:B------:R-:W3:Y:S02]  /*f7050*/  LDL.64 R166, [R1+0x12c8] ;  /* 0x0012c80001a67983 */ /* 0x000ee40000100a00 */
[----:B------:R-:W3:Y:S01]  /*f7060*/  LDL.LU.64 R160, [R1+0x1230] ;  /* 0x0012300001a07983 */ /* 0x000ee20000300a00 */
[----:B------:R-:W3:Y:S01]  /*f7070*/  LDL.64 R162, [R1+0x1238] ;  /* 0x0012380001a27983 */ /* 0x000ee20000100a00 */
[----:B------:R-:W3:Y:S02]  /*f7080*/  LDL.LU.64 R156, [R1+0x1260] ;  /* 0x00126000019c7983 */ /* 0x000ee40000300a00 */
[----:B------:R-:W3:Y:S02]  /*f7090*/  LDL.64 R158, [R1+0x1268] ;  /* 0x00126800019e7983 */ /* 0x000ee40000100a00 */
[----:B------:R-:W3:Y:S01]  /*f70a0*/  LDL.LU.64 R152, [R1+0x1180] ;  /* 0x0011800001987983 */ /* 0x000ee20000300a00 */
[----:B------:R-:W4:Y:S01]  /*f70b0*/  LDL.64 R154, [R1+0x1188] ;  /* 0x00118800019a7983 */ /* 0x000f220000100a00 */
[----:B------:R-:W4:Y:S02]  /*f70c0*/  LDL.LU.64 R148, [R1+0x1270] ;  /* 0x0012700001947983 */ /* 0x000f240000300a00 */
[----:B------:R-:W4:Y:S02]  /*f70d0*/  LDL.64 R150, [R1+0x1278] ;  /* 0x0012780001967983 */ /* 0x000f240000100a00 */
[----:B------:R-:W4:Y:S01]  /*f70e0*/  LDL.LU.64 R140, [R1+0x1240] ;  /* 0x00124000018c7983 */ /* 0x000f220000300a00 */
[C---:B-1----:R-:W-:Y:S08]  /*f70f0*/  HMMA.1688.F32.TF32 R132, R128.reuse, R208, R132 ;  /* 0x000000d08084723c */ /* 0x042ff00000081084 */
[----:B------:R-:W-:Y:S01]  /*f7100*/  HMMA.1688.F32.TF32 R96, R128, R216, R96 ;  /* 0x000000d88060723c */ /* 0x000fe20000081060 */
[----:B------:R-:W4:Y:S07]  /*f7110*/  LDL.64 R142, [R1+0x1248] ;  /* 0x00124800018e7983 */ /* 0x000f2e0000100a00 */
[----:B------:R-:W-:Y:S01]  /*f7120*/  HMMA.1688.F32.TF32 R188, R188, R138, R12 ;  /* 0x0000008abcbc723c */ /* 0x000fe2000008100c */
[----:B------:R-:W4:Y:S02]  /*f7130*/  LDL.LU.64 R136, [R1+0x12e0] ;  /* 0x0012e00001887983 */ /* 0x000f240000300a00 */
[----:B------:R-:W4:Y:S05]  /*f7140*/  LDL.64 R138, [R1+0x12e8] ;  /* 0x0012e800018a7983 */ /* 0x000f2a0000100a00 */
[C---:B------:R-:W-:Y:S08]  /*f7150*/  HMMA.1688.F32.TF32 R112, R128.reuse, R104, R112 ;  /* 0x000000688070723c */ /* 0x040ff00000081070 */
[C---:B------:R-:W-:Y:S08]  /*f7160*/  HMMA.1688.F32.TF32 R4, R128.reuse, R248, R4 ;  /* 0x000000f88004723c */ /* 0x040ff00000081004 */
[C---:B------:R-:W-:Y:S01]  /*f7170*/  HMMA.1688.F32.TF32 R8, R128.reuse, R196, R8 ;  /* 0x000000c48008723c */ /* 0x040fe20000081008 */
[----:B------:R-:W-:Y:S04]  /*f7180*/  LDS R12, [R2+0x34380] ;  /* 0x03438000020c7984 */ /* 0x000fe80000000800 */
[----:B------:R-:W-:Y:S04]  /*f7190*/  LDS R14, [R2+0x36380] ;  /* 0x03638000020e7984 */ /* 0x000fe80000000800 */
[----:B------:R-:W-:Y:S04]  /*f71a0*/  LDS R13, [R203+0x34380] ;  /* 0x03438000cb0d7984 */ /* 0x000fe80000000800 */
[----:B------:R-:W1:Y:S04]  /*f71b0*/  LDS R15, [R203+0x36380] ;  /* 0x03638000cb0f7984 */ /* 0x000e680000000800 */
[----:B------:R1:W-:Y:S01]  /*f71c0*/  STL.64 [R1+0x3020], R132 ;  /* 0x0030208401007387 */ /* 0x0003e20000100a00 */
[----:B------:R1:W-:Y:S03]  /*f71d0*/  STL.64 [R1+0x3028], R134 ;  /* 0x0030288601007387 */ /* 0x0003e60000100a00 */
[----:B-1----:R-:W4:Y:S01]  /*f71e0*/  LDL.LU.64 R132, [R1+0x1300] ;  /* 0x0013000001847983 */ /* 0x002f220000300a00 */
[----:B------:R-:W4:Y:S02]  /*f71f0*/  LDL.64 R134, [R1+0x1308] ;  /* 0x0013080001867983 */ /* 0x000f240000100a00 */
[----:B------:R-:W4:Y:S02]  /*f7200*/  LDL.LU.64 R144, [R1+0x1310] ;  /* 0x0013100001907983 */ /* 0x000f240000300a00 */
[----:B------:R-:W4:Y:S01]  /*f7210*/  LDL.64 R146, [R1+0x1318] ;  /* 0x0013180001927983 */ /* 0x000f220000100a00 */
[----:B------:R-:W-:Y:S01]  /*f7220*/  STL.64 [R1+0x3010], R96 ;  /* 0x0030106001007387 */ /* 0x000fe20000100a00 */
[----:B------:R2:W-:Y:S02]  /*f7230*/  STL.64 [R1+0x3018], R98 ;  /* 0x0030186201007387 */ /* 0x0005e40000100a00 */
[C---:B--2---:R-:W-:Y:S01]  /*f7240*/  HMMA.1688.F32.TF32 R96, R128.reuse, R168, R120 ;  /* 0x000000a88060723c */ /* 0x044fe20000081078 */
[----:B------:R-:W2:Y:S01]  /*f7250*/  LDL.LU.64 R120, [R1+0x12d0] ;  /* 0x0012d00001787983 */ /* 0x000ea20000300a00 */
[----:B------:R-:W2:Y:S06]  /*f7260*/  LDL.64 R122, [R1+0x12d8] ;  /* 0x0012d800017a7983 */ /* 0x000eac0000100a00 */
[C---:B---3--:R-:W-:Y:S11]  /*f7270*/  HMMA.1688.F32.TF32 R100, R128.reuse, R152, R100 ;  /* 0x000000988064723c */ /* 0x048ff60000081064 */
[----:B------:R-:W-:Y:S04]  /*f7280*/  @!UPT UIADD3 URZ, URZ, URZ, URZ ;  /* 0x0000003f3f3ff290 */ /* 0x000fe8000fffe03f */
[----:B------:R1:W-:Y:S01]  /*f7290*/  STL.64 [R1+0x3000], R96 ;  /* 0x0030006001007387 */ /* 0x0003e20000100a00 */
[----:B------:R3:W-:Y:S03]  /*f72a0*/  STL.64 [R1+0x3008], R98 ;  /* 0x0030086201007387 */ /* 0x0007e60000100a00 */
[----:B-1----:R-:W2:Y:S01]  /*f72b0*/  LDL.LU.64 R96, [R1+0x1350] ;  /* 0x0013500001607983 */ /* 0x002ea20000300a00 */
[----:B---3--:R-:W3:Y:S03]  /*f72c0*/  LDL.64 R98, [R1+0x1358] ;  /* 0x0013580001627983 */ /* 0x008ee60000100a00 */
[----:B------:R1:W-:Y:S02]  /*f72d0*/  STL.64 [R1+0x2ff0], R100 ;  /* 0x002ff06401007387 */ /* 0x0003e40000100a00 */
[----:B------:R1:W-:Y:S02]  /*f72e0*/  STL.64 [R1+0x2ff8], R102 ;  /* 0x002ff86601007387 */ /* 0x0003e40000100a00 */
[----:B-1----:R-:W2:Y:S01]  /*f72f0*/  LDL.LU.64 R100, [R1+0x12f0] ;  /* 0x0012f00001647983 */ /* 0x002ea20000300a00 */
[----:B------:R-:W2:Y:S02]  /*f7300*/  LDL.64 R102, [R1+0x12f8] ;  /* 0x0012f80001667983 */ /* 0x000ea40000100a00 */
[----:B------:R-:W2:Y:S02]  /*f7310*/  LDL.LU.64 R106, [R1+0x60a0] ;  /* 0x0060a000016a7983 */ /* 0x000ea40000300a00 */
[----:B------:R-:W2:Y:S01]  /*f7320*/  LDL.LU.64 R104, [R1+0x6098] ;  /* 0x0060980001687983 */ /* 0x000ea20000300a00 */
[----:B------:R-:W-:Y:S01]  /*f7330*/  STL.64 [R1+0x2fe0], R112 ;  /* 0x002fe07001007387 */ /* 0x000fe20000100a00 */
[----:B------:R2:W-:Y:S02]  /*f7340*/  STL.64 [R1+0x2fe8], R114 ;  /* 0x002fe87201007387 */ /* 0x0005e40000100a00 */
[C---:B--2---:R-:W-:Y:S01]  /*f7350*/  HMMA.1688.F32.TF32 R112, R128.reuse, R244, R104 ;  /* 0x000000f48070723c */ /* 0x044fe20000081068 */
[----:B------:R-:W2:Y:S11]  /*f7360*/  LDL.64 R106, [R1+0x11b8] ;  /* 0x0011b800016a7983 */ /* 0x000eb60000100a00 */
[----:B------:R-:W-:Y:S11]  /*f7370*/  @!UPT UIADD3 URZ, URZ, URZ, URZ ;  /* 0x0000003f3f3ff290 */ /* 0x000ff6000fffe03f */
[----:B------:R-:W-:Y:S01]  /*f7380*/  STL.64 [R1+0x2fd0], R112 ;  /* 0x002fd07001007387 */ /* 0x000fe20000100a00 */
[----:B------:R-:W-:Y:S02]  /*f7390*/  STL.64 [R1+0x2fd8], R114 ;  /* 0x002fd87201007387 */ /* 0x000fe40000100a00 */
[----:B------:R-:W-:Y:S02]  /*f73a0*/  STL.64 [R1+0x2fc0], R4 ;  /* 0x002fc00401007387 */ /* 0x000fe40000100a00 */
[----:B------:R1:W-:Y:S02]  /*f73b0*/  STL.64 [R1+0x2fc8], R6 ;  /* 0x002fc80601007387 */ /* 0x0003e40000100a00 */
[C---:B-1----:R-:W-:Y:S01]  /*f73c0*/  HMMA.1688.F32.TF32 R4, R128.reuse, R224, R16 ;  /* 0x000000e08004723c */ /* 0x042fe20000081010 */
[----:B------:R-:W2:Y:S01]  /*f73d0*/  LDL.64 R18, [R1+0x11a8] ;  /* 0x0011a80001127983 */ /* 0x000ea20000100a00 */
[----:B------:R-:W-:Y:S02]  /*f73e0*/  STL.64 [R1+0x2fb0], R8 ;  /* 0x002fb00801007387 */ /* 0x000fe40000100a00 */
[----:B------:R1:W-:Y:S04]  /*f73f0*/  STL.64 [R1+0x2fb8], R10 ;  /* 0x002fb80a01007387 */ /* 0x0003e80000100a00 */
[C---:B-1----:R-:W-:Y:S11]  /*f7400*/  HMMA.1688.F32.TF32 R8, R128.reuse, R240, R20 ;  /* 0x000000f08008723c */ /* 0x042ff60000081014 */
[----:B------:R-:W-:Y:S04]  /*f7410*/  @!UPT UIADD3 URZ, URZ, URZ, URZ ;  /* 0x0000003f3f3ff290 */ /* 0x000fe8000fffe03f */
[----:B------:R-:W-:Y:S01]  /*f7420*/  STL.64 [R1+0x2fa0], R4 ;  /* 0x002fa00401007387 */ /* 0x000fe20000100a00 */
[----:B------:R1:W-:Y:S02]  /*f7430*/  STL.64 [R1+0x2fa8], R6 ;  /* 0x002fa80601007387 */ /* 0x0003e40000100a00 */
[C---:B-1----:R-:W-:Y:S08]  /*f7440*/  HMMA.1688.F32.TF32 R4, R128.reuse, R212, R24 ;  /* 0x000000d48004723c */ /* 0x042ff00000081018 */
[C---:B------:R-:W-:Y:S01]  /*f7450*/  HMMA.1688.F32.TF32 R20, R128.reuse, R220, R28 ;  /* 0x000000dc8014723c */ /* 0x040fe2000008101c */
[----:B------:R-:W-:Y:S01]  /*f7460*/  STL.64 [R1+0x2f90], R8 ;  /* 0x002f900801007387 */ /* 0x000fe20000100a00 */
[----:B------:R1:W-:Y:S06]  /*f7470*/  STL.64 [R1+0x2f98], R10 ;  /* 0x002f980a01007387 */ /* 0x0003ec0000100a00 */
[C---:B-1----:R-:W-:Y:S07]  /*f7480*/  HMMA.1688.F32.TF32 R8, R128.reuse, R232, R124 ;  /* 0x000000e88008723c */ /* 0x042fee000008107c */
[----:B------:R-:W-:Y:S01]  /*f7490*/  STL.64 [R1+0x2f80], R4 ;  /* 0x002f800401007387 */ /* 0x000fe20000100a00 */
[----:B------:R4:W-:Y:S02]  /*f74a0*/  STL.64 [R1+0x2f88], R6 ;  /* 0x002f880601007387 */ /* 0x0009e40000100a00 */
[C---:B----4-:R-:W-:Y:S05]  /*f74b0*/  HMMA.1688.F32.TF32 R4, R128.reuse, R140, R32 ;  /* 0x0000008c8004723c */ /* 0x050fea0000081020 */
[----:B------:R-:W-:Y:S01]  /*f74c0*/  STL.64 [R1+0x2f70], R20 ;  /* 0x002f701401007387 */ /* 0x000fe20000100a00 */
[----:B------:R1:W-:Y:S02]  /*f74d0*/  STL.64 [R1+0x2f78], R22 ;  /* 0x002f781601007387 */ /* 0x0003e40000100a00 */
[----:B------:R-:W4:Y:S05]  /*f74e0*/  LDL.64 R34, [R1+0x11d8] ;  /* 0x0011d80001227983 */ /* 0x000f2a0000100a00 */
[----:B------:R-:W-:Y:S01]  /*f74f0*/  STL.64 [R1+0x2f60], R8 ;  /* 0x002f600801007387 */ /* 0x000fe20000100a00 */
        /* <DEDUP_REMOVED lines=52> */
[----:B------:R-:W-:Y:S02]  /*f7840*/  STL.64 [R1+0x2e58], R22 ;  /* 0x002e581601007387 */ /* 0x000fe40000100a00 */
[----:B------:R-:W3:Y:S05]  /*f7850*/  LDL.LU R244, [R1+0x1940] ;  /* 0x0019400001f47983 */ /* 0x000eea0000300800 */
[----:B------:R1:W-:Y:S01]  /*f7860*/  STL.64 [R1+0x2e40], R8 ;  /* 0x002e400801007387 */ /* 0x0003e20000100a00 */
[----:B------:R1:W-:Y:S07]  /*f7870*/  STL.64 [R1+0x2e48], R10 ;  /* 0x002e480a01007387 */ /* 0x0003ee0000100a00 */
        /* <DEDUP_REMOVED lines=106> */
[----:B------:R-:W2:Y:S01]  /*f7f20*/  LDL.LU R249, [R1+0x1934] ;  /* 0x0019340001f97983 */ /* 0x000ea20000300800 */
[----:B------:R-:W-:Y:S01]  /*f7f30*/  MOV R250, R252 ;  /* 0x000000fc00fa7202 */ /* 0x000fe20000000f00 */
[----:B------:R-:W-:Y:S01]  /*f7f40*/  IMAD.MOV.U32 R251, RZ, RZ, R0 ;  /* 0x000000fffffb7224 */ /* 0x000fe200078e0000 */
[----:B------:R-:W2:Y:S01]  /*f7f50*/  LDL.LU R252, [R1+0x6090] ;  /* 0x0060900001fc7983 */ /* 0x000ea20000300800 */
[----:B------:R-:W2:Y:S01]  /*f7f60*/  LDL.LU R0, [R1+0x608c] ;  /* 0x00608c0001007983 */ /* 0x000ea20000300800 */
[C---:B---3--:R-:W-:Y:S08]  /*f7f70*/  HMMA.1688.F32.TF32 R40, R12.reuse, R238, R40 ;  /* 0x000000ee0c28723c */ /* 0x048ff00000081028 */
[C---:B----4-:R-:W-:Y:S08]  /*f7f80*/  HMMA.1688.F32.TF32 R48, R12.reuse, R142, R48 ;  /* 0x0000008e0c30723c */ /* 0x050ff00000081030 */
[C---:B------:R-:W-:Y:S08]  /*f7f90*/  HMMA.1688.F32.TF32 R52, R12.reuse, R234, R52 ;  /* 0x000000ea0c34723c */ /* 0x040ff00000081034 */
        /* <DEDUP_REMOVED lines=49> */
[----:B------:R3:W-:Y:S02]  /*f82b0*/  STL.64 [R1+0x188], R46 ;  /* 0x0001882e01007387 */ /* 0x0007e40000100a00 */
[----:B------:R-:W-:Y:S01]  /*f82c0*/  STL.64 [R1+0x170], R40 ;  /* 0x0001702801007387 */ /* 0x000fe20000100a00 */
[----:B------:R4:W-:Y:S01]  /*f82d0*/  STL.64 [R1+0x178], R42 ;  /* 0x0001782a01007387 */ /* 0x0009e20000100a00 */
[C---:B------:R-:W-:Y:S08]  /*f82e0*/  HMMA.1688.F32.TF32 R20, R12.reuse, R166, R20 ;  /* 0x000000a60c14723c */ /* 0x040ff00000081014 */
[----:B--2---:R-:W-:Y:S01]  /*f82f0*/  HMMA.1688.F32.TF32 R48, R12, R150, R108 ;  /* 0x000000960c30723c */ /* 0x004fe2000008106c */
[----:B------:R-:W-:Y:S04]  /*f8300*/  LDS R76, [R2+0x34480] ;  /* 0x03448000024c7984 */ /* 0x000fe80000000800 */
[----:B------:R-:W-:Y:S04]  /*f8310*/  LDS R78, [R2+0x36480] ;  /* 0x03648000024e7984 */ /* 0x000fe80000000800 */
[----:B------:R-:W-:Y:S04]  /*f8320*/  LDS R77, [R203+0x34480] ;  /* 0x03448000cb4d7984 */ /* 0x000fe80000000800 */
[----:B------:R-:W2:Y:S01]  /*f8330*/  LDS R79, [R203+0x36480] ;  /* 0x03648000cb4f7984 */ /* 0x000ea20000000800 */
[----:B------:R-:W-:-:S02]  /*f8340*/  IMAD.MOV.U32 R81, RZ, RZ, R170 ;  /* 0x000000ffff517224 */ /* 0x000fc400078e00aa */
[----:B------:R-:W-:Y:S02]  /*f8350*/  IMAD.MOV.U32 R80, RZ, RZ, R171 ;  /* 0x000000ffff507224 */ /* 0x000fe400078e00ab */
[----:B------:R-:W-:Y:S01]  /*f8360*/  IMAD.MOV.U32 R75, RZ, RZ, R154 ;  /* 0x000000ffff4b7224 */ /* 0x000fe200078e009a */
[C---:B---3--:R-:W-:Y:S08]  /*f8370*/  HMMA.1688.F32.TF32 R44, R12.reuse, R158, R36 ;  /* 0x0000009e0c2c723c */ /* 0x048ff00000081024 */
[C---:B----4-:R-:W-:Y:S08]  /*f8380*/  HMMA.1688.F32.TF32 R40, R12.reuse, R174, R116 ;  /* 0x000000ae0c28723c */ /* 0x050ff00000081074 */
[----:B------:R-:W-:Y:S01]  /*f8390*/  HMMA.1688.F32.TF32 R36, R12, R186, R124 ;  /* 0x000000ba0c24723c */ /* 0x000fe2000008107c */
[----:B------:R-:W-:-:S02]  /*f83a0*/  IMAD.MOV.U32 R74, RZ, RZ, R155 ;  /* 0x000000ffff4a7224 */ /* 0x000fc400078e009b */
[----:B------:R-:W-:Y:S02]  /*f83b0*/  IMAD.MOV.U32 R73, RZ, RZ, R106 ;  /* 0x000000ffff497224 */ /* 0x000fe400078e006a */
[----:B------:R-:W-:Y:S01]  /*f83c0*/  IMAD.MOV.U32 R72, RZ, RZ, R107 ;  /* 0x000000ffff487224 */ /* 0x000fe200078e006b */
[----:B------:R-:W3:Y:S04]  /*f83d0*/  LDS R203, [R203+0x36500] ;  /* 0x03650000cbcb7984 */ /* 0x000ee80000000800 */
[----:B------:R-:W-:Y:S01]  /*f83e0*/  STL.64 [R1+0x160], R48 ;  /* 0x0001603001007387 */ /* 0x000fe20000100a00 */
[----:B------:R-:W-:Y:S03]  /*f83f0*/  STL.64 [R1+0x168], R50 ;  /* 0x0001683201007387 */ /* 0x000fe60000100a00 */
[----:B------:R-:W-:Y:S01]  /*f8400*/  STL.64 [R1+0x150], R44 ;  /* 0x0001502c01007387 */ /* 0x000fe20000100a00 */
[----:B------:R-:W-:Y:S02]  /*f8410*/  STL.64 [R1+0x158], R46 ;  /* 0x0001582e01007387 */ /* 0x000fe40000100a00 */
[----:B------:R-:W-:Y:S02]  /*f8420*/  STL.64 [R1+0x140], R40 ;  /* 0x0001402801007387 */ /* 0x000fe40000100a00 */
[----:B------:R-:W-:Y:S04]  /*f8430*/  STL.64 [R1+0x148], R42 ;  /* 0x0001482a01007387 */ /* 0x000fe80000100a00 */
        /* <DEDUP_REMOVED lines=8> */
[----:B------:R-:W-:Y:S01]  /*f84c0*/  STL.64 [R1+0xf0], R8 ;  /* 0x0000f00801007387 */ /* 0x000fe20000100a00 */
[----:B------:R1:W-:Y:S01]  /*f84d0*/  STL.64 [R1+0xf8], R10 ;  /* 0x0000f80a01007387 */ /* 0x0003e20000100a00 */
[C---:B----4-:R-:W-:Y:S08]  /*f84e0*/  HMMA.1688.F32.TF32 R24, R12.reuse, R138, R112 ;  /* 0x0000008a0c18723c */ /* 0x050ff00000081070 */
[C---:B-1----:R-:W-:Y:S08]  /*f84f0*/  HMMA.1688.F32.TF32 R8, R12.reuse, R134, R248 ;  /* 0x000000860c08723c */ /* 0x042ff000000810f8 */
[C---:B------:R-:W-:Y:S07]  /*f8500*/  HMMA.1688.F32.TF32 R20, R12.reuse, R102, R244 ;  /* 0x000000660c14723c */ /* 0x040fee00000810f4 */
[----:B------:R-:W-:Y:S01]  /*f8510*/  STL.64 [R1+0xe0], R24 ;  /* 0x0000e01801007387 */ /* 0x000fe20000100a00 */
[----:B------:R-:W-:Y:S07]  /*f8520*/  STL.64 [R1+0xe8], R26 ;  /* 0x0000e81a01007387 */ /* 0x000fee0000100a00 */
[----:B------:R-:W-:Y:S08]  /*f8530*/  STL.64 [R1+0xc0], R8 ;  /* 0x0000c00801007387 */ /* 0x000ff00000100a00 */
[----:B------:R1:W-:Y:S01]  /*f8540*/  STL.64 [R1+0xd0], R20 ;  /* 0x0000d01401007387 */ /* 0x0003e20000100a00 */
[----:B------:R4:W-:Y:S01]  /*f8550*/  STL.64 [R1+0xd8], R22 ;  /* 0x0000d81601007387 */ /* 0x0009e20000100a00 */
[----:B------:R2:W-:Y:S02]  /*f8560*/  STL.64 [R1+0xc8], R10 ;  /* 0x0000c80a01007387 */ /* 0x0005e40000100a00 */
[----:B------:R-:W3:Y:S02]  /*f8570*/  LDL.LU R112, [R1+0x460] ;  /* 0x0004600001707983 */ /* 0x000ee40000300800 */
[----:B------:R-:W3:Y:S01]  /*f8580*/  LDL.LU R113, [R1+0x464] ;  /* 0x0004640001717983 */ /* 0x000ee20000300800 */
[----:B------:R-:W3:Y:S01]  /*f8590*/  LDL.LU R114, [R1+0x468] ;  /* 0x0004680001727983 */ /* 0x000ee20000300800 */
[----:B------:R-:W3:Y:S03]  /*f85a0*/  LDL.LU R115, [R1+0x46c] ;  /* 0x00046c0001737983 */ /* 0x000ee60000300800 */
[----:B-1----:R-:W3:Y:S01]  /*f85b0*/  LDL.LU R20, [R1+0x470] ;  /* 0x0004700001147983 */ /* 0x002ee20000300800 */
[----:B------:R-:W3:Y:S02]  /*f85c0*/  LDL.LU R21, [R1+0x474] ;  /* 0x0004740001157983 */ /* 0x000ee40000300800 */
[----:B----4-:R-:W3:Y:S02]  /*f85d0*/  LDL.LU R22, [R1+0x478] ;  /* 0x0004780001167983 */ /* 0x010ee40000300800 */
[----:B------:R-:W3:Y:S01]  /*f85e0*/  LDL.LU R23, [R1+0x47c] ;  /* 0x00047c0001177983 */ /* 0x000ee20000300800 */
[----:B------:R-:W4:Y:S01]  /*f85f0*/  LDL.LU R28, [R1+0x490] ;  /* 0x00049000011c7983 */ /* 0x000f220000300800 */
[----:B------:R-:W4:Y:S02]  /*f8600*/  LDL.LU R29, [R1+0x494] ;  /* 0x00049400011d7983 */ /* 0x000f240000300800 */
[----:B------:R-:W4:Y:S02]  /*f8610*/  LDL.LU R30, [R1+0x498] ;  /* 0x00049800011e7983 */ /* 0x000f240000300800 */
[----:B------:R-:W4:Y:S01]  /*f8620*/  LDL.LU R31, [R1+0x49c] ;  /* 0x00049c00011f7983 */ /* 0x000f220000300800 */
[----:B------:R-:W3:Y:S01]  /*f8630*/  LDL.LU R8, [R1+0x17d0] ;  /* 0x0017d00001087983 */ /* 0x000ee20000300800 */
        /* <DEDUP_REMOVED lines=63> */
[----:B------:R1:W-:Y:S01]  /*f8a30*/  STL [R1+0x63a0], R0 ;  /* 0x0063a00001007387 */ /* 0x0003e20000100800 */
[----:B------:R-:W-:Y:S02]  /*f8a40*/  STL [R1+0x608c], R252 ;  /* 0x00608cfc01007387 */ /* 0x000fe40000100800 */
[----:B-1----:R-:W-:Y:S01]  /*f8a50*/  IMAD.MOV.U32 R0, RZ, RZ, R35 ;  /* 0x000000ffff007224 */ /* 0x002fe200078e0023 */
[C---:B--2---:R-:W-:Y:S08]  /*f8a60*/  HMMA.1688.F32.TF32 R56, R12.reuse, R206, R56 ;  /* 0x000000ce0c38723c */ /* 0x044ff00000081038 */
[C---:B---3--:R-:W-:Y:S08]  /*f8a70*/  HMMA.1688.F32.TF32 R60, R12.reuse, R194, R60 ;  /* 0x000000c20c3c723c */ /* 0x048ff0000008103c */
[C---:B------:R-:W-:Y:S08]  /*f8a80*/  HMMA.1688.F32.TF32 R64, R12.reuse, R182, R64 ;  /* 0x000000b60c40723c */ /* 0x040ff00000081040 */
[C---:B----4-:R-:W-:Y:S08]  /*f8a90*/  HMMA.1688.F32.TF32 R68, R12.reuse, R146, R68 ;  /* 0x000000920c44723c */ /* 0x050ff00000081044 */
[----:B------:R-:W-:Y:S11]  /*f8aa0*/  HMMA.1688.F32.TF32 R12, R12, R98, R52 ;  /* 0x000000620c0c723c */ /* 0x000ff60000081034 */
[----:B------:R-:W-:Y:S04]  /*f8ab0*/  @!UPT UIADD3 URZ, URZ, URZ, URZ ;  /* 0x0000003f3f3ff290 */ /* 0x000fe8000fffe03f */
        /* <DEDUP_REMOVED lines=24> */
[C---:B-1----:R-:W-:Y:S08]  /*f8c40*/  HMMA.1688.F32.TF32 R12, R4.reuse, R34, R8 ;  /* 0x00000022040c723c */ /* 0x042ff00000081008 */
[C---:B------:R-:W-:Y:S01]  /*f8c50*/  HMMA.1688.F32.TF32 R248, R4.reuse, R198, R248 ;  /* 0x000000c604f8723c */ /* 0x040fe200000810f8 */
[----:B------:R-:W-:Y:S07]  /*f8c60*/  STL.64 [R1+0x20], R40 ;  /* 0x0000202801007387 */ /* 0x000fee0000100a00 */
[----:B------:R-:W-:Y:S01]  /*f8c70*/  HMMA.1688.F32.TF32 R244, R4, R226, R244 ;  /* 0x000000e204f4723c */ /* 0x000fe200000810f4 */
[----:B------:R-:W-:Y:S02]  /*f8c80*/  STL.64 [R1+0x28], R42 ;  /* 0x0000282a01007387 */ /* 0x000fe40000100a00 */
[----:B------:R-:W-:Y:S01]  /*f8c90*/  STL.64 [R1+0x10], R36 ;  /* 0x0000102401007387 */ /* 0x000fe20000100a00 */
[----:B------:R-:W-:Y:S01]  /*f8ca0*/  STL.64 [R1+0x18], R38 ;  /* 0x0000182601007387 */ /* 0x000fe20000100a00 */
[----:B------:R-:W-:-:S03]  /*f8cb0*/  IMAD.MOV.U32 R8, RZ, RZ, R34 ;  /* 0x000000ffff087224 */ /* 0x000fc600078e0022 */
[C---:B------:R-:W-:Y:S01]  /*f8cc0*/  HMMA.1688.F32.TF32 R32, R4.reuse, R242, R124 ;  /* 0x000000f20420723c */ /* 0x040fe2000008107c */
[----:B------:R-:W-:Y:S01]  /*f8cd0*/  STL.64 [R1], R12 ;  /* 0x0000000c01007387 */ /* 0x000fe20000100a00 */
[----:B------:R1:W-:Y:S06]  /*f8ce0*/  STL.64 [R1+0x8], R14 ;  /* 0x0000080e01007387 */ /* 0x0003ec0000100a00 */
[C---:B-1----:R-:W-:Y:S01]  /*f8cf0*/  HMMA.1688.F32.TF32 R12, R4.reuse, R214, R28 ;  /* 0x000000d6040c723c */ /* 0x042fe2000008101c */
[----:B------:R-:W-:Y:S01]  /*f8d00*/  STL.64 [R1+0x6910], R250 ;  /* 0x006910fa01007387 */ /* 0x000fe20000100a00 */
[----:B------:R-:W-:Y:S05]  /*f8d10*/  STL.64 [R1+0x6908], R248 ;  /* 0x006908f801007387 */ /* 0x000fea0000100a00 */
[----:B------:R-:W-:Y:S02]  /*f8d20*/  STL [R1+0x6924], R244 ;  /* 0x006924f401007387 */ /* 0x000fe40000100800 */
[----:B------:R-:W-:Y:S01]  /*f8d30*/  STL [R1+0x6920], R245 ;  /* 0x006920f501007387 */ /* 0x000fe20000100800 */
[----:B------:R-:W-:Y:S01]  /*f8d40*/  STL [R1+0x691c], R246 ;  /* 0x00691cf601007387 */ /* 0x000fe20000100800 */
[----:B------:R-:W-:Y:S01]  /*f8d50*/  STL [R1+0x6918], R247 ;  /* 0x006918f701007387 */ /* 0x000fe20000100800 */
[C---:B------:R-:W-:Y:S03]  /*f8d60*/  HMMA.1688.F32.TF32 R24, R4.reuse, R222, R24 ;  /* 0x000000de0418723c */ /* 0x040fe60000081018 */
[----:B------:R-:W-:Y:S01]  /*f8d70*/  STL.64 [R1+0x4a0], R32 ;  /* 0x0004a02001007387 */ /* 0x000fe20000100a00 */
[----:B------:R-:W-:Y:S04]  /*f8d80*/  STL.64 [R1+0x4a8], R34 ;  /* 0x0004a82201007387 */ /* 0x000fe80000100a00 */
[C---:B------:R-:W-:Y:S03]  /*f8d90*/  HMMA.1688.F32.TF32 R20, R4.reuse, R234, R20 ;  /* 0x000000ea0414723c */ /* 0x040fe60000081014 */
[----:B------:R-:W-:Y:S01]  /*f8da0*/  STL.64 [R1+0x490], R12 ;  /* 0x0004900c01007387 */ /* 0x000fe20000100a00 */
[----:B------:R1:W-:Y:S04]  /*f8db0*/  STL.64 [R1+0x498], R14 ;  /* 0x0004980e01007387 */ /* 0x0003e80000100a00 */
[C---:B-1----:R-:W-:Y:S07]  /*f8dc0*/  HMMA.1688.F32.TF32 R12, R4.reuse, R142, R112 ;  /* 0x0000008e040c723c */ /* 0x042fee0000081070 */
[----:B------:R1:W-:Y:S01]  /*f8dd0*/  STL.64 [R1+0x480], R24 ;  /* 0x0004801801007387 */ /* 0x0003e20000100a00 */
[----:B------:R2:W-:Y:S03]  /*f8de0*/  STL.64 [R1+0x488], R26 ;  /* 0x0004881a01007387 */ /* 0x0005e60000100a00 */
[----:B-1----:R-:W3:Y:S04]  /*f8df0*/  LDL.LU R24, [R1+0x1110] ;  /* 0x0011100001187983 */ /* 0x002ee80000300800 */
[----:B------:R1:W-:Y:S02]  /*f8e00*/  STL.64 [R1+0x470], R20 ;  /* 0x0004701401007387 */ /* 0x0003e40000100a00 */
[----:B------:R4:W-:Y:S06]  /*f8e10*/  STL.64 [R1+0x478], R22 ;  /* 0x0004781601007387 */ /* 0x0009ec0000100a00 */
[----:B------:R-:W-:Y:S01]  /*f8e20*/  STL.64 [R1+0x460], R12 ;  /* 0x0004600c01007387 */ /* 0x000fe20000100a00 */
[----:B------:R1:W-:Y:S02]  /*f8e30*/  STL.64 [R1+0x468], R14 ;  /* 0x0004680e01007387 */ /* 0x0003e40000100a00 */
[----:B------:R-:W3:Y:S02]  /*f8e40*/  LDL.LU R25, [R1+0x1114] ;  /* 0x0011140001197983 */ /* 0x000ee40000300800 */
[----:B--2---:R-:W3:Y:S01]  /*f8e50*/  LDL.LU R26, [R1+0x1118] ;  /* 0x00111800011a7983 */ /* 0x004ee20000300800 */
[----:B------:R-:W3:Y:S01]  /*f8e60*/  LDL.LU R27, [R1+0x111c] ;  /* 0x00111c00011b7983 */ /* 0x000ee20000300800 */
        /* <DEDUP_REMOVED lines=14> */
[----:B----4-:R-:W4:Y:S01]  /*f8f50*/  LDL.LU R22, [R1+0x1668] ;  /* 0x0016680001167983 */ /* 0x010f220000300800 */
        /* <DEDUP_REMOVED lines=22> */
[C---:B---3--:R-:W-:Y:S11]  /*f90c0*/  HMMA.1688.F32.TF32 R40, R4.reuse, R238, R108 ;  /* 0x000000ee0428723c */ /* 0x048ff6000008106c */
[----:B------:R-:W-:Y:S05]  /*f90d0*/  @!UPT UIADD3 URZ, URZ, URZ, URZ ;  /* 0x0000003f3f3ff290 */ /* 0x000fea000fffe03f */
[----:B------:R-:W-:Y:S01]  /*f90e0*/  IMAD.MOV.U32 R251, RZ, RZ, R12 ;  /* 0x000000fffffb7224 */ /* 0x000fe200078e000c */
[----:B------:R-:W-:Y:S01]  /*f90f0*/  MOV R250, R13 ;  /* 0x0000000d00fa7202 */ /* 0x000fe20000000f00 */
[----:B------:R-:W-:Y:S02]  /*f9100*/  IMAD.MOV.U32 R249, RZ, RZ, R14 ;  /* 0x000000fffff97224 */ /* 0x000fe400078e000e */
[----:B------:R-:W-:Y:S02]  /*f9110*/  IMAD.MOV.U32 R248, RZ, RZ, R15 ;  /* 0x000000fffff87224 */ /* 0x000fe400078e000f */
[C---:B----4-:R-:W-:Y:S03]  /*f9120*/  HMMA.1688.F32.TF32 R12, R4.reuse, R150, R20 ;  /* 0x00000096040c723c */ /* 0x050fe60000081014 */
[----:B------:R-:W-:Y:S01]  /*f9130*/  STL [R1+0x6934], R248 ;  /* 0x006934f801007387 */ /* 0x000fe20000100800 */
[----:B------:R-:W-:Y:S02]  /*f9140*/  STL [R1+0x6930], R250 ;  /* 0x006930fa01007387 */ /* 0x000fe40000100800 */
[----:B------:R-:W-:Y:S02]  /*f9150*/  STL [R1+0x692c], R251 ;  /* 0x00692cfb01007387 */ /* 0x000fe40000100800 */
[----:B------:R-:W-:Y:S01]  /*f9160*/  STL [R1+0x6928], R249 ;  /* 0x006928f901007387 */ /* 0x000fe20000100800 */
[----:B------:R-:W2:Y:S01]  /*f9170*/  LDL.LU R20, [R1+0x1100] ;  /* 0x0011000001147983 */ /* 0x000ea20000300800 */
[----:B------:R-:W-:Y:S02]  /*f9180*/  STL.64 [R1+0x370], R40 ;  /* 0x0003702801007387 */ /* 0x000fe40000100a00 */
[----:B------:R-:W-:Y:S11]  /*f9190*/  STL.64 [R1+0x378], R42 ;  /* 0x0003782a01007387 */ /* 0x000ff60000100a00 */
[----:B------:R-:W-:Y:S01]  /*f91a0*/  STL.64 [R1+0x360], R12 ;  /* 0x0003600c01007387 */ /* 0x000fe20000100a00 */
[----:B------:R1:W-:Y:S02]  /*f91b0*/  STL.64 [R1+0x368], R14 ;  /* 0x0003680e01007387 */ /* 0x0003e40000100a00 */
[----:B------:R-:W2:Y:S02]  /*f91c0*/  LDL.LU R21, [R1+0x1104] ;  /* 0x0011040001157983 */ /* 0x000ea40000300800 */
[----:B------:R-:W2:Y:S01]  /*f91d0*/  LDL.LU R22, [R1+0x1108] ;  /* 0x0011080001167983 */ /* 0x000ea20000300800 */
[----:B------:R-:W2:Y:S01]  /*f91e0*/  LDL.LU R23, [R1+0x110c] ;  /* 0x00110c0001177983 */ /* 0x000ea20000300800 */
[C---:B-1----:R-:W-:Y:S08]  /*f91f0*/  HMMA.1688.F32.TF32 R12, R4.reuse, R158, R112 ;  /* 0x0000009e040c723c */ /* 0x042ff00000081070 */
[C---:B------:R-:W-:Y:S08]  /*f9200*/  HMMA.1688.F32.TF32 R40, R4.reuse, R174, R36 ;  /* 0x000000ae0428723c */ /* 0x040ff00000081024 */
[----:B------:R-:W-:Y:S01]  /*f9210*/  HMMA.1688.F32.TF32 R36, R4, R186, R116 ;  /* 0x000000ba0424723c */ /* 0x000fe20000081074 */
[----:B------:R-:W3:Y:S01]  /*f9220*/  LDL.LU R112, [R1+0x10f0] ;  /* 0x0010f00001707983 */ /* 0x000ee20000300800 */
[----:B------:R-:W3:Y:S02]  /*f9230*/  LDL.LU R113, [R1+0x10f4] ;  /* 0x0010f40001717983 */ /* 0x000ee40000300800 */
[----:B------:R-:W3:Y:S02]  /*f9240*/  LDL.LU R114, [R1+0x10f8] ;  /* 0x0010f80001727983 */ /* 0x000ee40000300800 */
[----:B------:R-:W3:Y:S02]  /*f9250*/  LDL.LU R115, [R1+0x10fc] ;  /* 0x0010fc0001737983 */ /* 0x000ee40000300800 */
[----:B------:R-:W-:-:S02]  /*f9260*/  IMAD.MOV.U32 R248, RZ, RZ, R12 ;  /* 0x000000fffff87224 */ /* 0x000fc400078e000c */
[----:B------:R-:W-:Y:S01]  /*f9270*/  IMAD.MOV.U32 R250, RZ, RZ, R13 ;  /* 0x000000fffffa7224 */ /* 0x000fe200078e000d */
[----:B------:R-:W-:Y:S01]  /*f9280*/  MOV R251, R14 ;  /* 0x0000000e00fb7202 */ /* 0x000fe20000000f00 */
[----:B------:R-:W-:Y:S02]  /*f9290*/  IMAD.MOV.U32 R249, RZ, RZ, R15 ;  /* 0x000000fffff97224 */ /* 0x000fe400078e000f */
[C---:B------:R-:W-:Y:S03]  /*f92a0*/  HMMA.1688.F32.TF32 R12, R4.reuse, R230, R32 ;  /* 0x000000e6040c723c */ /* 0x040fe60000081020 */
[----:B------:R-:W-:Y:S01]  /*f92b0*/  STL [R1+0x6944], R249 ;  /* 0x006944f901007387 */ /* 0x000fe20000100800 */
[----:B------:R-:W-:Y:S02]  /*f92c0*/  STL [R1+0x6940], R251 ;  /* 0x006940fb01007387 */ /* 0x000fe40000100800 */
[----:B------:R-:W-:Y:S02]  /*f92d0*/  STL [R1+0x693c], R248 ;  /* 0x00693cf801007387 */ /* 0x000fe40000100800 */
[----:B------:R-:W-:Y:S01]  /*f92e0*/  STL [R1+0x6938], R250 ;  /* 0x006938fa01007387 */ /* 0x000fe20000100800 */
[----:B------:R-:W-:Y:S01]  /*f92f0*/  STL.64 [R1+0x340], R40 ;  /* 0x0003402801007387 */ /* 0x000fe20000100a00 */
[----:B------:R-:W-:Y:S02]  /*f9300*/  STL.64 [R1+0x348], R42 ;  /* 0x0003482a01007387 */ /* 0x000fe40000100a00 */
[----:B------:R-:W-:Y:S02]  /*f9310*/  STL.64 [R1+0x330], R36 ;  /* 0x0003302401007387 */ /* 0x000fe40000100a00 */
[----:B------:R-:W-:Y:S01]  /*f9320*/  STL.64 [R1+0x338], R38 ;  /* 0x0003382601007387 */ /* 0x000fe20000100a00 */
[C---:B------:R-:W-:Y:S08]  /*f9330*/  HMMA.1688.F32.TF32 R32, R4.reuse, R178, R124 ;  /* 0x000000b20420723c */ /* 0x040ff0000008107c */
[C---:B------:R-:W-:Y:S01]  /*f9340*/  HMMA.1688.F32.TF32 R28, R4.reuse, R166, R28 ;  /* 0x000000a6041c723c */ /* 0x040fe2000008101c */
[----:B------:R-:W-:Y:S01]  /*f9350*/  STL.64 [R1+0x320], R12 ;  /* 0x0003200c01007387 */ /* 0x000fe20000100a00 */
[----:B------:R1:W-:Y:S06]  /*f9360*/  STL.64 [R1+0x328], R14 ;  /* 0x0003280e01007387 */ /* 0x0003ec0000100a00 */
[----:B-1----:R-:W-:Y:S07]  /*f9370*/  HMMA.1688.F32.TF32 R12, R4, R122, R24 ;  /* 0x0000007a040c723c */ /* 0x002fee0000081018 */
[----:B------:R-:W-:Y:S01]  /*f9380*/  STL.64 [R1+0x310], R32 ;  /* 0x0003102001007387 */ /* 0x000fe20000100a00 */
[----:B------:R-:W-:Y:S07]  /*f9390*/  STL.64 [R1+0x318], R34 ;  /* 0x0003182201007387 */ /* 0x000fee0000100a00 */
[----:B------:R1:W-:Y:S02]  /*f93a0*/  STL.64 [R1+0x300], R28 ;  /* 0x0003001c01007387 */ /* 0x0003e40000100a00 */
[----:B------:R-:W-:Y:S01]  /*f93b0*/  STL.64 [R1+0x308], R30 ;  /* 0x0003081e01007387 */ /* 0x000fe20000100a00 */
[----:B------:R-:W4:Y:S01]  /*f93c0*/  LDL.LU R120, [R1+0x10e0] ;  /* 0x0010e00001787983 */ /* 0x000f220000300800 */
[----:B------:R-:W-:-:S02]  /*f93d0*/  IMAD.MOV.U32 R37, RZ, RZ, R122 ;  /* 0x000000ffff257224 */ /* 0x000fc400078e007a */
[----:B------:R-:W4:Y:S02]  /*f93e0*/  LDL.LU R121, [R1+0x10e4] ;  /* 0x0010e40001797983 */ /* 0x000f240000300800 */
[----:B------:R-:W-:Y:S01]  /*f93f0*/  IMAD.MOV.U32 R36, RZ, RZ, R123 ;  /* 0x000000ffff247224 */ /* 0x000fe200078e007b */
[----:B------:R-:W4:Y:S01]  /*f9400*/  LDL.LU R122, [R1+0x10e8] ;  /* 0x0010e800017a7983 */ /* 0x000f220000300800 */
[----:B------:R-:W4:Y:S02]  /*f9410*/  LDL.LU R123, [R1+0x10ec] ;  /* 0x0010ec00017b7983 */ /* 0x000f240000300800 */
[----:B------:R-:W-:Y:S01]  /*f9420*/  IMAD.MOV.U32 R249, RZ, RZ, R12 ;  /* 0x000000fffff97224 */ /* 0x000fe200078e000c */
[----:B------:R-:W-:Y:S01]  /*f9430*/  MOV R251, R13 ;  /* 0x0000000d00fb7202 */ /* 0x000fe20000000f00 */
[----:B------:R-:W-:Y:S02]  /*f9440*/  IMAD.MOV.U32 R248, RZ, RZ, R14 ;  /* 0x000000fffff87224 */ /* 0x000fe400078e000e */
[----:B------:R-:W-:-:S05]  /*f9450*/  IMAD.MOV.U32 R250, RZ, RZ, R15 ;  /* 0x000000fffffa7224 */ /* 0x000fca00078e000f */
[----:B------:R-:W-:Y:S01]  /*f9460*/  STL [R1+0x6954], R250 ;  /* 0x006954fa01007387 */ /* 0x000fe20000100800 */
[----:B------:R-:W-:Y:S02]  /*f9470*/  STL [R1+0x6950], R248 ;  /* 0x006950f801007387 */ /* 0x000fe40000100800 */
[----:B------:R-:W-:Y:S02]  /*f9480*/  STL [R1+0x694c], R251 ;  /* 0x00694cfb01007387 */ /* 0x000fe40000100800 */
[----:B------:R-:W-:Y:S02]  /*f9490*/  STL [R1+0x6948], R249 ;  /* 0x006948f901007387 */ /* 0x000fe40000100800 */
[----:B-1----:R-:W-:Y:S02]  /*f94a0*/  IMAD.MOV.U32 R29, RZ, RZ, R138 ;  /* 0x000000ffff1d7224 */ /* 0x002fe400078e008a */
[----:B------:R-:W-:Y:S01]  /*f94b0*/  IMAD.MOV.U32 R28, RZ, RZ, R139 ;  /* 0x000000ffff1c7224 */ /* 0x000fe200078e008b */
[C---:B--2---:R-:W-:Y:S11]  /*f94c0*/  HMMA.1688.F32.TF32 R12, R4.reuse, R138, R20 ;  /* 0x0000008a040c723c */ /* 0x044ff60000081014 */
[----:B------:R-:W-:Y:S11]  /*f94d0*/  @!UPT UIADD3 URZ, URZ, URZ, URZ ;  /* 0x0000003f3f3ff290 */ /* 0x000ff6000fffe03f */
[----:B------:R-:W-:Y:S01]  /*f94e0*/  @!UPT UIADD3 URZ, URZ, URZ, URZ ;  /* 0x0000003f3f3ff290 */ /* 0x000fe2000fffe03f */
[----:B------:R-:W-:Y:S01]  /*f94f0*/  STL.64 [R1+0x2e0], R12 ;  /* 0x0002e00c01007387 */ /* 0x000fe20000100a00 */
[----:B------:R3:W-:Y:S02]  /*f9500*/  STL.64 [R1+0x2e8], R14 ;  /* 0x0002e80e01007387 */ /* 0x0007e40000100a00 */
[----:B------:R-:W2:Y:S02]  /*f9510*/  LDL.LU R136, [R1+0x10d0] ;  /* 0x0010d00001887983 */ /* 0x000ea40000300800 */
[----:B------:R-:W2:Y:S01]  /*f9520*/  LDL.LU R137, [R1+0x10d4] ;  /* 0x0010d40001897983 */ /* 0x000ea20000300800 */
[----:B------:R-:W2:Y:S01]  /*f9530*/  LDL.LU R138, [R1+0x10d8] ;  /* 0x0010d800018a7983 */ /* 0x000ea20000300800 */
[----:B------:R-:W2:Y:S02]  /*f9540*/  LDL.LU R139, [R1+0x10dc] ;  /* 0x0010dc00018b7983 */ /* 0x000ea40000300800 */
[----:B------:R-:W2:Y:S01]  /*f9550*/  LDL.LU R100, [R1+0x10a0] ;  /* 0x0010a00001647983 */ /* 0x000ea20000300800 */
[----:B------:R-:W-:Y:S01]  /*f9560*/  MOV R25, R102 ;  /* 0x0000006600197202 */ /* 0x000fe20000000f00 */
[----:B------:R-:W2:Y:S01]  /*f9570*/  LDL.LU R101, [R1+0x10a4] ;  /* 0x0010a40001657983 */ /* 0x000ea20000300800 */
[----:B---3--:R-:W-:Y:S01]  /*f9580*/  HMMA.1688.F32.TF32 R12, R4, R102, R112 ;  /* 0x00000066040c723c */ /* 0x008fe20000081070 */
[----:B------:R-:W-:-:S02]  /*f9590*/  IMAD.MOV.U32 R24, RZ, RZ, R103 ;  /* 0x000000ffff187224 */ /* 0x000fc400078e0067 */
        /* <DEDUP_REMOVED lines=9> */
[----:B------:R-:W3:Y:S08]  /*f9630*/  LDL.LU R115, [R1+0x10bc] ;  /* 0x0010bc0001737983 */ /* 0x000ef00000300800 */
[----:B------:R-:W-:-:S02]  /*f9640*/  IMAD.MOV.U32 R250, RZ, RZ, R12 ;  /* 0x000000fffffa7224 */ /* 0x000fc400078e000c */
[----:B------:R-:W-:Y:S02]  /*f9650*/  IMAD.MOV.U32 R248, RZ, RZ, R13 ;  /* 0x000000fffff87224 */ /* 0x000fe400078e000d */
[----:B------:R-:W-:Y:S01]  /*f9660*/  IMAD.MOV.U32 R251, RZ, RZ, R14 ;  /* 0x000000fffffb7224 */ /* 0x000fe200078e000e */
[----:B------:R-:W-:Y:S02]  /*f9670*/  MOV R249, R15 ;  /* 0x0000000f00f97202 */ /* 0x000fe40000000f00 */
[----:B----4-:R-:W-:Y:S03]  /*f9680*/  HMMA.1688.F32.TF32 R12, R4, R134, R120 ;  /* 0x00000086040c723c */ /* 0x010fe60000081078 */
[----:B------:R-:W-:Y:S01]  /*f9690*/  STL [R1+0x6964], R249 ;  /* 0x006964f901007387 */ /* 0x000fe20000100800 */
[----:B------:R-:W-:Y:S02]  /*f96a0*/  STL [R1+0x6960], R251 ;  /* 0x006960fb01007387 */ /* 0x000fe40000100800 */
[----:B------:R-:W-:Y:S02]  /*f96b0*/  STL [R1+0x695c], R250 ;  /* 0x00695cfa01007387 */ /* 0x000fe40000100800 */
[----:B------:R-:W-:Y:S11]  /*f96c0*/  STL [R1+0x6958], R248 ;  /* 0x006958f801007387 */ /* 0x000ff60000100800 */
[----:B------:R-:W-:Y:S04]  /*f96d0*/  @!UPT UIADD3 URZ, URZ, URZ, URZ ;  /* 0x0000003f3f3ff290 */ /* 0x000fe8000fffe03f */
[----:B------:R-:W-:Y:S01]  /*f96e0*/  STL.64 [R1+0x2c0], R12 ;  /* 0x0002c00c01007387 */ /* 0x000fe20000100a00 */
[----:B------:R2:W-:Y:S02]  /*f96f0*/  STL.64 [R1+0x2c8], R14 ;  /* 0x0002c80e01007387 */ /* 0x0005e40000100a00 */
[----:B------:R-:W4:Y:S02]  /*f9700*/  LDL.LU R120, [R1+0x1090] ;  /* 0x0010900001787983 */ /* 0x000f240000300800 */
[----:B------:R-:W4:Y:S01]  /*f9710*/  LDL.LU R121, [R1+0x1094] ;  /* 0x0010940001797983 */ /* 0x000f220000300800 */
[----:B------:R-:W4:Y:S01]  /*f9720*/  LDL.LU R122, [R1+0x1098] ;  /* 0x00109800017a7983 */ /* 0x000f220000300800 */
[----:B------:R-:W4:Y:S02]  /*f9730*/  LDL.LU R123, [R1+0x109c] ;  /* 0x00109c00017b7983 */ /* 0x000f240000300800 */
[----:B------:R-:W-:Y:S02]  /*f9740*/  IMAD.MOV.U32 R23, RZ, RZ, R134 ;  /* 0x000000ffff177224 */ /* 0x000fe400078e0086 */
[----:B------:R-:W-:-:S02]  /*f9750*/  IMAD.MOV.U32 R22, RZ, RZ, R135 ;  /* 0x000000ffff167224 */ /* 0x000fc400078e0087 */
[----:B------:R-:W-:Y:S02]  /*f9760*/  IMAD.MOV.U32 R21, RZ, RZ, R146 ;  /* 0x000000ffff157224 */ /* 0x000fe400078e0092 */
        /* <DEDUP_REMOVED lines=18> */
[C---:B---3--:R-:W-:Y:S08]  /*f9890*/  HMMA.1688.F32.TF32 R12, R4.reuse, R182, R124 ;  /* 0x000000b6040c723c */ /* 0x048ff0000008107c */
[C---:B------:R-:W-:Y:S11]  /*f98a0*/  HMMA.1688.F32.TF32 R32, R4.reuse, R194, R112 ;  /* 0x000000c20420723c */ /* 0x040ff60000081070 */
[----:B------:R-:W-:Y:S05]  /*f98b0*/  @!UPT UIADD3 URZ, URZ, URZ, URZ ;  /* 0x0000003f3f3ff290 */ /* 0x000fea000fffe03f */
[----:B------:R-:W-:Y:S01]  /*f98c0*/  MOV R249, R12 ;  /* 0x0000000c00f97202 */ /* 0x000fe20000000f00 */
[----:B------:R-:W-:Y:S02]  /*f98d0*/  IMAD.MOV.U32 R251, RZ, RZ, R13 ;  /* 0x000000fffffb7224 */ /* 0x000fe400078e000d */
[----:B------:R-:W-:Y:S02]  /*f98e0*/  IMAD.MOV.U32 R250, RZ, RZ, R14 ;  /* 0x000000fffffa7224 */ /* 0x000fe400078e000e */
[----:B------:R-:W-:Y:S02]  /*f98f0*/  IMAD.MOV.U32 R248, RZ, RZ, R15 ;  /* 0x000000fffff87224 */ /* 0x000fe400078e000f */
[C---:B------:R-:W-:Y:S08]  /*f9900*/  HMMA.1688.F32.TF32 R12, R4.reuse, R206, R100 ;  /* 0x000000ce040c723c */ /* 0x040ff00000081064 */
[----:B----4-:R-:W-:Y:S01]  /*f9910*/  HMMA.1688.F32.TF32 R4, R4, R98, R120 ;  /* 0x000000620404723c */ /* 0x010fe20000081078 */
[----:B------:R1:W-:Y:S01]  /*f9920*/  STL [R1+0x6974], R248 ;  /* 0x006974f801007387 */ /* 0x0003e20000100800 */
[----:B------:R3:W-:Y:S02]  /*f9930*/  STL [R1+0x6970], R250 ;  /* 0x006970fa01007387 */ /* 0x0007e40000100800 */
[----:B------:R4:W-:Y:S02]  /*f9940*/  STL [R1+0x696c], R249 ;  /* 0x00696cf901007387 */ /* 0x0009e40000100800 */
[----:B------:R4:W-:Y:S01]  /*f9950*/  STL [R1+0x6968], R251 ;  /* 0x006968fb01007387 */ /* 0x0009e20000100800 */
[----:B------:R-:W-:Y:S01]  /*f9960*/  STL.64 [R1+0x290], R32 ;  /* 0x0002902001007387 */ /* 0x000fe20000100a00 */
[----:B------:R-:W-:Y:S08]  /*f9970*/  STL.64 [R1+0x298], R34 ;  /* 0x0002982201007387 */ /* 0x000ff00000100a00 */
[----:B-1----:R-:W-:Y:S01]  /*f9980*/  IMAD.MOV.U32 R248, RZ, RZ, R12 ;  /* 0x000000fffff87224 */ /* 0x002fe200078e000c */
[----:B---3--:R-:W-:Y:S01]  /*f9990*/  MOV R250, R13 ;  /* 0x0000000d00fa7202 */ /* 0x008fe20000000f00 */
[----:B----4-:R-:W-:-:S02]  /*f99a0*/  IMAD.MOV.U32 R249, RZ, RZ, R14 ;  /* 0x000000fffff97224 */ /* 0x010fc400078e000e */
[----:B------:R-:W-:-:S05]  /*f99b0*/  IMAD.MOV.U32 R251, RZ, RZ, R15 ;  /* 0x000000fffffb7224 */ /* 0x000fca00078e000f */
[----:B------:R-:W-:Y:S01]  /*f99c0*/  STL.64 [R1+0x6980], R250 ;  /* 0x006980fa01007387 */ /* 0x000fe20000100a00 */
[----:B------:R-:W-:Y:S02]  /*f99d0*/  STL.64 [R1+0x6978], R248 ;  /* 0x006978f801007387 */ /* 0x000fe40000100a00 */
[----:B------:R-:W-:Y:S02]  /*f99e0*/  IMAD.MOV.U32 R246, RZ, RZ, R6 ;  /* 0x000000fffff67224 */ /* 0x000fe400078e0006 */
[----:B------:R-:W-:Y:S01]  /*f99f0*/  IMAD.MOV.U32 R247, RZ, RZ, R7 ;  /* 0x000000fffff77224 */ /* 0x000fe200078e0007 */
[----:B------:R-:W-:Y:S01]  /*f9a00*/  MOV R244, R4 ;  /* 0x0000000400f47202 */ /* 0x000fe20000000f00 */
[----:B------:R-:W-:-:S03]  /*f9a10*/  IMAD.MOV.U32 R245, RZ, RZ, R5 ;  /* 0x000000fffff57224 */ /* 0x000fc600078e0005 */
[----:B------:R1:W-:Y:S02]  /*f9a20*/  STL.64 [R1+0x6990], R246 ;  /* 0x006990f601007387 */ /* 0x0003e40000100a00 */
[----:B-1----:R-:W-:Y:S02]  /*f9a30*/  IMAD.MOV.U32 R246, RZ, RZ, R8 ;  /* 0x000000fffff67224 */ /* 0x002fe400078e0008 */
[----:B------:R-:W-:Y:S01]  /*f9a40*/  STL.64 [R1+0x6988], R244 ;  /* 0x006988f401007387 */ /* 0x000fe20000100a00 */
[C---:B--2---:R-:W-:Y:S08]  /*f9a50*/  HMMA.1688.F32.TF32 R8, R76.reuse, R218, R136 ;  /* 0x000000da4c08723c */ /* 0x044ff00000081088 */
[C---:B------:R-:W-:Y:S08]  /*f9a60*/  HMMA.1688.F32.TF32 R12, R76.reuse, R210, R132 ;  /* 0x000000d24c0c723c */ /* 0x040ff00000081084 */
[----:B------:R-:W-:Y:S11]  /*f9a70*/  HMMA.1688.F32.TF32 R4, R76, R170, R144 ;  /* 0x000000aa4c04723c */ /* 0x000ff60000081090 */
[----:B------:R-:W-:Y:S04]  /*f9a80*/  @!UPT UIADD3 URZ, URZ, URZ, URZ ;  /* 0x0000003f3f3ff290 */ /* 0x000fe8000fffe03f */
[----:B------:R-:W-:Y:S01]  /*f9a90*/  STL.64 [R1+0x450], R12 ;  /* 0x0004500c01007387 */ /* 0x000fe20000100a00 */
[----:B------:R-:W-:Y:S02]  /*f9aa0*/  STL.64 [R1+0x458], R14 ;  /* 0x0004580e01007387 */ /* 0x000fe40000100a00 */
[----:B------:R1:W-:Y:S02]  /*f9ab0*/  STL.64 [R1+0x440], R8 ;  /* 0x0004400801007387 */ /* 0x0003e40000100a00 */
[----:B------:R2:W-:Y:S03]  /*f9ac0*/  STL.64 [R1+0x448], R10 ;  /* 0x0004480a01007387 */ /* 0x0005e60000100a00 */
[----:B------:R-:W-:Y:S01]  /*f9ad0*/  STL.64 [R1+0x430], R4 ;  /* 0x0004300401007387 */ /* 0x000fe20000100a00 */
[----:B------:R3:W-:Y:S02]  /*f9ae0*/  STL.64 [R1+0x438], R6 ;  /* 0x0004380601007387 */ /* 0x0007e40000100a00 */
[----:B------:R-:W4:Y:S02]  /*f9af0*/  LDL.LU R144, [R1+0x1050] ;  /* 0x0010500001907983 */ /* 0x000f240000300800 */
[----:B------:R-:W4:Y:S01]  /*f9b00*/  LDL.LU R145, [R1+0x1054] ;  /* 0x0010540001917983 */ /* 0x000f220000300800 */
[----:B------:R-:W4:Y:S01]  /*f9b10*/  LDL.LU R146, [R1+0x1058] ;  /* 0x0010580001927983 */ /* 0x000f220000300800 */
        /* <DEDUP_REMOVED lines=19> */
[----:B--2---:R-:W2:Y:S01]  /*f9c50*/  LDL.LU R10, [R1+0xef8] ;  /* 0x000ef800010a7983 */ /* 0x004ea20000300800 */
[----:B------:R-:W2:Y:S02]  /*f9c60*/  LDL.LU R11, [R1+0xefc] ;  /* 0x000efc00010b7983 */ /* 0x000ea40000300800 */
[----:B------:R-:W2:Y:S02]  /*f9c70*/  LDL.LU R100, [R1+0xed0] ;  /* 0x000ed00001647983 */ /* 0x000ea40000300800 */
[----:B------:R-:W2:Y:S01]  /*f9c80*/  LDL.LU R101, [R1+0xed4] ;  /* 0x000ed40001657983 */ /* 0x000ea20000300800 */
[----:B------:R-:W2:Y:S01]  /*f9c90*/  LDL.LU R102, [R1+0xed8] ;  /* 0x000ed80001667983 */ /* 0x000ea20000300800 */
[----:B------:R-:W2:Y:S02]  /*f9ca0*/  LDL.LU R103, [R1+0xedc] ;  /* 0x000edc0001677983 */ /* 0x000ea40000300800 */
[----:B------:R-:W2:Y:S02]  /*f9cb0*/  LDL.LU R96, [R1+0x1070] ;  /* 0x0010700001607983 */ /* 0x000ea40000300800 */
[----:B------:R-:W-:Y:S01]  /*f9cc0*/  IMAD.MOV.U32 R69, RZ, RZ, R98 ;  /* 0x000000ffff457224 */ /* 0x000fe200078e0062 */
[----:B------:R-:W2:Y:S01]  /*f9cd0*/  LDL.LU R97, [R1+0x1074] ;  /* 0x0010740001617983 */ /* 0x000ea20000300800 */
[----:B------:R-:W-:-:S02]  /*f9ce0*/  IMAD.MOV.U32 R68, RZ, RZ, R99 ;  /* 0x000000ffff447224 */ /* 0x000fc400078e0063 */
        /* <DEDUP_REMOVED lines=14> */
[----:B------:R-:W-:Y:S01]  /*f9dd0*/  MOV R247, R0 ;  /* 0x0000000000f77202 */ /* 0x000fe20000000f00 */
[C---:B---3--:R-:W-:Y:S11]  /*f9de0*/  HMMA.1688.F32.TF32 R4, R76.reuse, R154, R32 ;  /* 0x0000009a4c04723c */ /* 0x048ff60000081020 */
[----:B------:R-:W-:Y:S11]  /*f9df0*/  @!UPT UIADD3 URZ, URZ, URZ, URZ ;  /* 0x0000003f3f3ff290 */ /* 0x000ff6000fffe03f */
[----:B------:R-:W-:Y:S01]  /*f9e00*/  @!UPT UIADD3 URZ, URZ, URZ, URZ ;  /* 0x0000003f3f3ff290 */ /* 0x000fe2000fffe03f */
[----:B------:R-:W-:Y:S01]  /*f9e10*/  STL.64 [R1+0x420], R4 ;  /* 0x0004200401007387 */ /* 0x000fe20000100a00 */
[----:B------:R4:W-:Y:S02]  /*f9e20*/  STL.64 [R1+0x428], R6 ;  /* 0x0004280601007387 */ /* 0x0009e40000100a00 */
[----:B------:R-:W3:Y:S02]  /*f9e30*/  LDL.LU R152, [R1+0x1030] ;  /* 0x0010300001987983 */ /* 0x000ee40000300800 */
[----:B------:R-:W3:Y:S01]  /*f9e40*/  LDL.LU R153, [R1+0x1034] ;  /* 0x0010340001997983 */ /* 0x000ee20000300800 */
[----:B------:R-:W3:Y:S01]  /*f9e50*/  LDL.LU R154, [R1+0x1038] ;  /* 0x00103800019a7983 */ /* 0x000ee20000300800 */
[----:B------:R-:W3:Y:S01]  /*f9e60*/  LDL.LU R155, [R1+0x103c] ;  /* 0x00103c00019b7983 */ /* 0x000ee20000300800 */
[C---:B----4-:R-:W-:Y:S08]  /*f9e70*/  HMMA.1688.F32.TF32 R4, R76.reuse, R18, R124 ;  /* 0x000000124c04723c */ /* 0x050ff0000008107c */
[C---:B------:R-:W-:Y:S11]  /*f9e80*/  HMMA.1688.F32.TF32 R12, R76.reuse, R246, R112 ;  /* 0x000000f64c0c723c */ /* 0x040ff60000081070 */
[----:B------:R-:W-:Y:S04]  /*f9e90*/  @!UPT UIADD3 URZ, URZ, URZ, URZ ;  /* 0x0000003f3f3ff290 */ /* 0x000fe8000fffe03f */
[----:B------:R-:W-:Y:S01]  /*f9ea0*/  STL.64 [R1+0x410], R4 ;  /* 0x0004100401007387 */ /* 0x000fe20000100a00 */
[----:B------:R2:W-:Y:S02]  /*f9eb0*/  STL.64 [R1+0x418], R6 ;  /* 0x0004180601007387 */ /* 0x0005e40000100a00 */
[C---:B--2---:R-:W-:Y:S08]  /*f9ec0*/  HMMA.1688.F32.TF32 R4, R76.reuse, R106, R8 ;  /* 0x0000006a4c04723c */ /* 0x044ff00000081008 */
[C---:B------:R-:W-:Y:S11]  /*f9ed0*/  HMMA.1688.F32.TF32 R8, R76.reuse, R198, R100 ;  /* 0x000000c64c08723c */ /* 0x040ff60000081064 */
[----:B------:R-:W-:Y:S04]  /*f9ee0*/  @!UPT UIADD3 URZ, URZ, URZ, URZ ;  /* 0x0000003f3f3ff290 */ /* 0x000fe8000fffe03f */
[----:B------:R-:W-:Y:S01]  /*f9ef0*/  STL.64 [R1+0x400], R4 ;  /* 0x0004000401007387 */ /* 0x000fe20000100a00 */
[----:B------:R1:W-:Y:S02]  /*f9f00*/  STL.64 [R1+0x408], R6 ;  /* 0x0004080601007387 */ /* 0x0003e40000100a00 */
[C---:B-1----:R-:W-:Y:S01]  /*f9f10*/  HMMA.1688.F32.TF32 R4, R76.reuse, R226, R168 ;  /* 0x000000e24c04723c */ /* 0x042fe200000810a8 */
[----:B------:R-:W-:Y:S01]  /*f9f20*/  STL.64 [R1+0x3f0], R12 ;  /* 0x0003f00c01007387 */ /* 0x000fe20000100a00 */
[----:B------:R-:W-:Y:S02]  /*f9f30*/  STL.64 [R1+0x3f8], R14 ;  /* 0x0003f80e01007387 */ /* 0x000fe40000100a00 */
[----:B------:R-:W2:Y:S02]  /*f9f40*/  LDL.LU R168, [R1+0x1020] ;  /* 0x0010200001a87983 */ /* 0x000ea40000300800 */
[----:B------:R-:W-:Y:S01]  /*f9f50*/  STL.64 [R1+0x3e0], R8 ;  /* 0x0003e00801007387 */ /* 0x000fe20000100a00 */
[----:B------:R-:W-:Y:S11]  /*f9f60*/  STL.64 [R1+0x3e8], R10 ;  /* 0x0003e80a01007387 */ /* 0x000ff60000100a00 */
[----:B------:R-:W-:Y:S05]  /*f9f70*/  @!UPT UIADD3 URZ, URZ, URZ, URZ ;  /* 0x0000003f3f3ff290 */ /* 0x000fea000fffe03f */
[----:B------:R-:W-:Y:S01]  /*f9f80*/  STL.64 [R1+0x3d0], R4 ;  /* 0x0003d00401007387 */ /* 0x000fe20000100a00 */
[----:B------:R1:W-:Y:S02]  /*f9f90*/  STL.64 [R1+0x3d8], R6 ;  /* 0x0003d80601007387 */ /* 0x0003e40000100a00 */
[----:B------:R-:W2:Y:S02]  /*f9fa0*/  LDL.LU R169, [R1+0x1024] ;  /* 0x0010240001a97983 */ /* 0x000ea40000300800 */
[----:B------:R-:W2:Y:S01]  /*f9fb0*/  LDL.LU R170, [R1+0x1028] ;  /* 0x0010280001aa7983 */ /* 0x000ea20000300800 */
[----:B------:R-:W2:Y:S01]  /*f9fc0*/  LDL.LU R171, [R1+0x102c] ;  /* 0x00102c0001ab7983 */ /* 0x000ea20000300800 */
        /* <DEDUP_REMOVED lines=8> */
[----:B------:R-:W4:Y:S05]  /*fa050*/  LDL.LU R144, [R1+0x1010] ;  /* 0x0010100001907983 */ /* 0x000f2a0000300800 */
[----:B------:R-:W-:Y:S01]  /*fa060*/  STL.64 [R1+0x3a0], R8 ;  /* 0x0003a00801007387 */ /* 0x000fe20000100a00 */
[----:B------:R-:W-:Y:S09]  /*fa070*/  STL.64 [R1+0x3a8], R10 ;  /* 0x0003a80a01007387 */ /* 0x000ff20000100a00 */
[----:B------:R-:W-:Y:S01]  /*fa080*/  STL.64 [R1+0x390], R4 ;  /* 0x0003900401007387 */ /* 0x000fe20000100a00 */
[----:B------:R1:W-:Y:S02]  /*fa090*/  STL.64 [R1+0x398], R6 ;  /* 0x0003980601007387 */ /* 0x0003e40000100a00 */
[----:B------:R-:W4:Y:S02]  /*fa0a0*/  LDL.LU R145, [R1+0x1014] ;  /* 0x0010140001917983 */ /* 0x000f240000300800 */
[----:B------:R-:W4:Y:S01]  /*fa0b0*/  LDL.LU R146, [R1+0x1018] ;  /* 0x0010180001927983 */ /* 0x000f220000300800 */
[----:B------:R-:W4:Y:S01]  /*fa0c0*/  LDL.LU R147, [R1+0x101c] ;  /* 0x00101c0001937983 */ /* 0x000f220000300800 */
[----:B-1----:R-:W-:Y:S01]  /*fa0d0*/  HMMA.1688.F32.TF32 R4, R76, R142, R136 ;  /* 0x0000008e4c04723c */ /* 0x002fe20000081088 */
[----:B------:R-:W-:-:S02]  /*fa0e0*/  IMAD.MOV.U32 R121, RZ, RZ, R162 ;  /* 0x000000ffff797224 */ /* 0x000fc400078e00a2 */
[----:B------:R-:W-:Y:S11]  /*fa0f0*/  IMAD.MOV.U32 R120, RZ, RZ, R163 ;  /* 0x000000ffff787224 */ /* 0x000ff600078e00a3 */
[----:B------:R-:W-:Y:S09]  /*fa100*/  @!UPT UIADD3 URZ, URZ, URZ, URZ ;  /* 0x0000003f3f3ff290 */ /* 0x000ff2000fffe03f */
[----:B------:R1:W-:Y:S01]  /*fa110*/  STL.64 [R1+0x6760], R6 ;  /* 0x0067600601007387 */ /* 0x0003e20000100a00 */
[----:B------:R-:W-:Y:S02]  /*fa120*/  STL.64 [R1+0x6758], R4 ;  /* 0x0067580401007387 */ /* 0x000fe40000100a00 */
[----:B------:R-:W-:Y:S02]  /*fa130*/  IMAD.MOV.U32 R117, RZ, RZ, R238 ;  /* 0x000000ffff757224 */ /* 0x000fe400078e00ee */
[----:B------:R-:W-:Y:S01]  /*fa140*/  IMAD.MOV.U32 R116, RZ, RZ, R239 ;  /* 0x000000ffff747224 */ /* 0x000fe200078e00ef */
[C---:B---3--:R-:W-:Y:S01]  /*fa150*/  HMMA.1688.F32.TF32 R8, R76.reuse, R162, R152 ;  /* 0x000000a24c08723c */ /* 0x048fe20000081098 */
[----:B------:R-:W3:Y:S01]  /*fa160*/  LDL.LU R152, [R1+0x1000] ;  /* 0x0010000001987983 */ /* 0x000ee20000300800 */
[----:B------:R-:W3:Y:S02]  /*fa170*/  LDL.LU R153, [R1+0x1004] ;  /* 0x0010040001997983 */ /* 0x000ee40000300800 */
[----:B------:R-:W3:Y:S02]  /*fa180*/  LDL.LU R154, [R1+0x1008] ;  /* 0x00100800019a7983 */ /* 0x000ee40000300800 */
[----:B------:R-:W3:Y:S01]  /*fa190*/  LDL.LU R155, [R1+0x100c] ;  /* 0x00100c00019b7983 */ /* 0x000ee20000300800 */
[----:B------:R-:W3:Y:S01]  /*fa1a0*/  LDL.LU R160, [R1+0xff0] ;  /* 0x000ff00001a07983 */ /* 0x000ee20000300800 */
[----:B------:R-:W3:Y:S02]  /*fa1b0*/  LDL.LU R161, [R1+0xff4] ;  /* 0x000ff40001a17983 */ /* 0x000ee40000300800 */
[----:B------:R-:W3:Y:S02]  /*fa1c0*/  LDL.LU R162, [R1+0xff8] ;  /* 0x000ff80001a27983 */ /* 0x000ee40000300800 */
[----:B------:R-:W3:Y:S11]  /*fa1d0*/  LDL.LU R163, [R1+0xffc] ;  /* 0x000ffc0001a37983 */ /* 0x000ef60000300800 */
[----:B------:R-:W-:Y:S01]  /*fa1e0*/  STL.64 [R1+0x6770], R10 ;  /* 0x0067700a01007387 */ /* 0x000fe20000100a00 */
[----:B------:R-:W-:Y:S01]  /*fa1f0*/  STL.64 [R1+0x6768], R8 ;  /* 0x0067680801007387 */ /* 0x000fe20000100a00 */
[----:B--2---:R-:W-:Y:S02]  /*fa200*/  HMMA.1688.F32.TF32 R12, R76, R238, R168 ;  /* 0x000000ee4c0c723c */ /* 0x004fe400000810a8 */
        /* <DEDUP_REMOVED lines=9> */
[----:B------:R-:W-:-:S02]  /*fa2a0*/  IMAD.MOV.U32 R70, RZ, RZ, R19 ;  /* 0x000000ffff467224 */ /* 0x000fc400078e0013 */
[----:B-1----:R-:W-:Y:S01]  /*fa2b0*/  IMAD.MOV.U32 R6, RZ, RZ, R23 ;  /* 0x000000ffff067224 */ /* 0x002fe200078e0017 */
[----:B------:R-:W-:Y:S01]  /*fa2c0*/  MOV R7, R22 ;  /* 0x0000001600077202 */ /* 0x000fe20000000f00 */
[----:B------:R-:W-:Y:S02]  /*fa2d0*/  IMAD.MOV.U32 R250, RZ, RZ, R21 ;  /* 0x000000fffffa7224 */ /* 0x000fe400078e0015 */
[----:B------:R-:W-:Y:S02]  /*fa2e0*/  IMAD.MOV.U32 R251, RZ, RZ, R20 ;  /* 0x000000fffffb7224 */ /* 0x000fe400078e0014 */
[----:B------:R1:W-:Y:S02]  /*fa2f0*/  STL.64 [R1+0x6780], R14 ;  /* 0x0067800e01007387 */ /* 0x0003e40000100a00 */
[----:B-1----:R-:W-:Y:S02]  /*fa300*/  IMAD.MOV.U32 R14, RZ, RZ, R25 ;  /* 0x000000ffff0e7224 */ /* 0x002fe400078e0019 */
[----:B------:R-:W-:Y:S01]  /*fa310*/  IMAD.MOV.U32 R15, RZ, RZ, R24 ;  /* 0x000000ffff0f7224 */ /* 0x000fe200078e0018 */
[----:B------:R1:W-:Y:S01]  /*fa320*/  STL.64 [R1+0x6778], R12 ;  /* 0x0067780c01007387 */ /* 0x0003e20000100a00 */
[C---:B----4-:R-:W-:Y:S11]  /*fa330*/  HMMA.1688.F32.TF32 R16, R76.reuse, R150, R144 ;  /* 0x000000964c10723c */ /* 0x050ff60000081090 */
[----:B------:R-:W-:Y:S11]  /*fa340*/  @!UPT UIADD3 URZ, URZ, URZ, URZ ;  /* 0x0000003f3f3ff290 */ /* 0x000ff6000fffe03f */
[----:B------:R-:W-:Y:S01]  /*fa350*/  @!UPT UIADD3 URZ, URZ, URZ, URZ ;  /* 0x0000003f3f3ff290 */ /* 0x000fe2000fffe03f */
[----:B------:R-:W-:Y:S01]  /*fa360*/  STL.64 [R1+0x6740], R18 ;  /* 0x0067401201007387 */ /* 0x000fe20000100a00 */
[----:B------:R4:W-:Y:S02]  /*fa370*/  STL.64 [R1+0x6738], R16 ;  /* 0x0067381001007387 */ /* 0x0009e40000100a00 */
[----:B-1----:R-:W-:Y:S02]  /*fa380*/  IMAD.MOV.U32 R13, RZ, RZ, R175 ;  /* 0x000000ffff0d7224 */ /* 0x002fe400078e00af */
[----:B------:R-:W-:Y:S01]  /*fa390*/  IMAD.MOV.U32 R10, RZ, RZ, R186 ;  /* 0x000000ffff0a7224 */ /* 0x000fe200078e00ba */
[----:B----4-:R-:W-:Y:S02]  /*fa3a0*/  MOV R16, R174 ;  /* 0x000000ae00107202 */ /* 0x010fe40000000f00 */
[----:B------:R-:W-:Y:S01]  /*fa3b0*/  MOV R9, R187 ;  /* 0x000000bb00097202 */ /* 0x000fe20000000f00 */
[C---:B---3--:R-:W-:Y:S08]  /*fa3c0*/  HMMA.1688.F32.TF32 R20, R76.reuse, R158, R152 ;  /* 0x0000009e4c14723c */ /* 0x048ff00000081098 */
[----:B------:R-:W-:Y:S11]  /*fa3d0*/  HMMA.1688.F32.TF32 R24, R76, R174, R160 ;  /* 0x000000ae4c18723c */ /* 0x000ff600000810a0 */
[----:B------:R-:W-:Y:S04]  /*fa3e0*/  @!UPT UIADD3 URZ, URZ, URZ, URZ ;  /* 0x0000003f3f3ff290 */ /* 0x000fe8000fffe03f */
[----:B------:R-:W-:Y:S01]  /*fa3f0*/  STL.64 [R1+0x6750], R22 ;  /* 0x0067501601007387 */ /* 0x000fe20000100a00 */
[----:B------:R-:W-:Y:S07]  /*fa400*/  STL.64 [R1+0x6748], R20 ;  /* 0x0067481401007387 */ /* 0x000fee0000100a00 */
[----:B------:R1:W-:Y:S02]  /*fa410*/  STL.64 [R1+0x6790], R26 ;  /* 0x0067901a01007387 */ /* 0x0003e40000100a00 */
[----:B-1----:R-:W-:-:S02]  /*fa420*/  IMAD.MOV.U32 R26, RZ, RZ, R29 ;  /* 0x000000ffff1a7224 */ /* 0x002fc400078e001d */
[----:B------:R-:W-:Y:S01]  /*fa430*/  IMAD.MOV.U32 R27, RZ, RZ, R28 ;  /* 0x000000ffff1b7224 */ /* 0x000fe200078e001c */
[----:B------:R-:W-:Y:S01]  /*fa440*/  STL.64 [R1+0x6788], R24 ;  /* 0x0067881801007387 */ /* 0x000fe20000100a00 */
[----:B------:R-:W3:Y:S02]  /*fa450*/  LDL.LU R172, [R1+0xfc0] ;  /* 0x000fc00001ac7983 */ /* 0x000ee40000300800 */
[----:B------:R-:W3:Y:S02]  /*fa460*/  LDL.LU R173, [R1+0xfc4] ;  /* 0x000fc40001ad7983 */ /* 0x000ee40000300800 */
[----:B------:R-:W3:Y:S01]  /*fa470*/  LDL.LU R174, [R1+0xfc8] ;  /* 0x000fc80001ae7983 */ /* 0x000ee20000300800 */
[----:B------:R-:W3:Y:S01]  /*fa480*/  LDL.LU R175, [R1+0xfcc] ;  /* 0x000fcc0001af7983 */ /* 0x000ee20000300800 */
[C---:B--2---:R-:W-:Y:S08]  /*fa490*/  HMMA.1688.F32.TF32 R28, R76.reuse, R186, R168 ;  /* 0x000000ba4c1c723c */ /* 0x044ff000000810a8 */
[----:B------:R-:W-:Y:S11]  /*fa4a0*/  HMMA.1688.F32.TF32 R32, R76, R230, R236 ;  /* 0x000000e64c20723c */ /* 0x000ff600000810ec */
[----:B------:R-:W-:Y:S04]  /*fa4b0*/  @!UPT UIADD3 URZ, URZ, URZ, URZ ;  /* 0x0000003f3f3ff290 */ /* 0x000fe8000fffe03f */
[----:B------:R-:W-:Y:S01]  /*fa4c0*/  STL.64 [R1+0x67a0], R30 ;  /* 0x0067a01e01007387 */ /* 0x000fe20000100a00 */
[----:B------:R-:W-:Y:S02]  /*fa4d0*/  STL.64 [R1+0x6798], R28 ;  /* 0x0067981c01007387 */ /* 0x000fe40000100a00 */
[----:B------:R-:W2:Y:S02]  /*fa4e0*/  LDL.LU R160, [R1+0xfb0] ;  /* 0x000fb00001a07983 */ /* 0x000ea40000300800 */
[----:B------:R-:W2:Y:S01]  /*fa4f0*/  LDL.LU R161, [R1+0xfb4] ;  /* 0x000fb40001a17983 */ /* 0x000ea20000300800 */
[----:B------:R-:W2:Y:S01]  /*fa500*/  LDL.LU R162, [R1+0xfb8] ;  /* 0x000fb80001a27983 */ /* 0x000ea20000300800 */
[----:B------:R-:W2:Y:S02]  /*fa510*/  LDL.LU R163, [R1+0xfbc] ;  /* 0x000fbc0001a37983 */ /* 0x000ea40000300800 */
        /* <DEDUP_REMOVED lines=8> */
[----:B------:R1:W-:Y:S02]  /*fa5a0*/  STL.64 [R1+0x67b0], R34 ;  /* 0x0067b02201007387 */ /* 0x0003e40000100a00 */
[----:B------:R-:W-:Y:S01]  /*fa5b0*/  STL.64 [R1+0x67a8], R32 ;  /* 0x0067a82001007387 */ /* 0x000fe20000100a00 */
[----:B------:R-:W4:Y:S01]  /*fa5c0*/  LDL.LU R236, [R1+0xf80] ;  /* 0x000f800001ec7983 */ /* 0x000f220000300800 */
[----:B------:R-:W4:Y:S02]  /*fa5d0*/  LDL.LU R237, [R1+0xf84] ;  /* 0x000f840001ed7983 */ /* 0x000f240000300800 */
[----:B------:R-:W4:Y:S02]  /*fa5e0*/  LDL.LU R238, [R1+0xf88] ;  /* 0x000f880001ee7983 */ /* 0x000f240000300800 */
[----:B------:R-:W4:Y:S01]  /*fa5f0*/  LDL.LU R239, [R1+0xf8c] ;  /* 0x000f8c0001ef7983 */ /* 0x000f220000300800 */
[----:B------:R-:W4:Y:S01]  /*fa600*/  LDL.LU R228, [R1+0xf70] ;  /* 0x000f700001e47983 */ /* 0x000f220000300800 */
[----:B------:R-:W-:-:S02]  /*fa610*/  IMAD.MOV.U32 R135, RZ, RZ, R230 ;  /* 0x000000ffff877224 */ /* 0x000fc400078e00e6 */
[----:B------:R-:W4:Y:S02]  /*fa620*/  LDL.LU R229, [R1+0xf74] ;  /* 0x000f740001e57983 */ /* 0x000f240000300800 */
[----:B------:R-:W-:Y:S01]  /*fa630*/  IMAD.MOV.U32 R134, RZ, RZ, R231 ;  /* 0x000000ffff867224 */ /* 0x000fe200078e00e7 */
[----:B------:R-:W4:Y:S01]  /*fa640*/  LDL.LU R230, [R1+0xf78] ;  /* 0x000f780001e67983 */ /* 0x000f220000300800 */
[----:B------:R-:W4:Y:S02]  /*fa650*/  LDL.LU R231, [R1+0xf7c] ;  /* 0x000f7c0001e77983 */ /* 0x000f240000300800 */
[----:B-1----:R-:W-:Y:S02]  /*fa660*/  IMAD.MOV.U32 R34, RZ, RZ, R37 ;  /* 0x000000ffff227224 */ /* 0x002fe400078e0025 */
[----:B------:R-:W-:Y:S01]  /*fa670*/  IMAD.MOV.U32 R35, RZ, RZ, R36 ;  /* 0x000000ffff237224 */ /* 0x000fe200078e0024 */
[----:B------:R-:W4:Y:S01]  /*fa680*/  LDL.LU R176, [R1+0xf50] ;  /* 0x000f500001b07983 */ /* 0x000f220000300800 */
[----:B------:R-:W-:Y:S01]  /*fa690*/  MOV R133, R178 ;  /* 0x000000b200857202 */ /* 0x000fe20000000f00 */
[----:B------:R-:W4:Y:S02]  /*fa6a0*/  LDL.LU R177, [R1+0xf54] ;  /* 0x000f540001b17983 */ /* 0x000f240000300800 */
[----:B------:R-:W-:Y:S01]  /*fa6b0*/  IMAD.MOV.U32 R132, RZ, RZ, R179 ;  /* 0x000000ffff847224 */ /* 0x000fe200078e00b3 */
[C---:B---3--:R-:W-:Y:S01]  /*fa6c0*/  HMMA.1688.F32.TF32 R36, R76.reuse, R178, R172 ;  /* 0x000000b24c24723c */ /* 0x048fe200000810ac */
[----:B------:R-:W3:Y:S01]  /*fa6d0*/  LDL.LU R178, [R1+0xf58] ;  /* 0x000f580001b27983 */ /* 0x000ee20000300800 */
[----:B------:R-:W3:Y:S02]  /*fa6e0*/  LDL.LU R179, [R1+0xf5c] ;  /* 0x000f5c0001b37983 */ /* 0x000ee40000300800 */
[----:B------:R-:W3:Y:S02]  /*fa6f0*/  LDL.LU R172, [R1+0xf60] ;  /* 0x000f600001ac7983 */ /* 0x000ee40000300800 */
[----:B------:R-:W3:Y:S01]  /*fa700*/  LDL.LU R173, [R1+0xf64] ;  /* 0x000f640001ad7983 */ /* 0x000ee20000300800 */
[----:B------:R-:W3:Y:S01]  /*fa710*/  LDL.LU R174, [R1+0xf68] ;  /* 0x000f680001ae7983 */ /* 0x000ee20000300800 */
[----:B------:R-:W3:Y:S11]  /*fa720*/  LDL.LU R175, [R1+0xf6c] ;  /* 0x000f6c0001af7983 */ /* 0x000ef60000300800 */
[----:B------:R-:W-:Y:S04]  /*fa730*/  @!UPT UIADD3 URZ, URZ, URZ, URZ ;  /* 0x0000003f3f3ff290 */ /* 0x000fe8000fffe03f */
[----:B------:R1:W-:Y:S01]  /*fa740*/  STL.64 [R1+0x67c0], R38 ;  /* 0x0067c02601007387 */ /* 0x0003e20000100a00 */
[----:B------:R-:W-:Y:S01]  /*fa750*/  STL.64 [R1+0x67b8], R36 ;  /* 0x0067b82401007387 */ /* 0x000fe20000100a00 */
[C---:B--2---:R-:W-:Y:S08]  /*fa760*/  HMMA.1688.F32.TF32 R40, R76.reuse, R166, R160 ;  /* 0x000000a64c28723c */ /* 0x044ff000000810a0 */
[C---:B----4-:R-:W-:Y:S08]  /*fa770*/  HMMA.1688.F32.TF32 R48, R76.reuse, R26, R184 ;  /* 0x0000001a4c30723c */ /* 0x050ff000000810b8 */
[C---:B------:R-:W-:Y:S08]  /*fa780*/  HMMA.1688.F32.TF32 R44, R76.reuse, R34, R168 ;  /* 0x000000224c2c723c */ /* 0x040ff000000810a8 */
[C---:B------:R-:W-:Y:S01]  /*fa790*/  HMMA.1688.F32.TF32 R52, R76.reuse, R14, R236 ;  /* 0x0000000e4c34723c */ /* 0x040fe200000810ec */
[----:B------:R-:W-:Y:S01]  /*fa7a0*/  STL.64 [R1+0x67d0], R42 ;  /* 0x0067d02a01007387 */ /* 0x000fe20000100a00 */
[----:B------:R-:W-:Y:S11]  /*fa7b0*/  STL.64 [R1+0x67c8], R40 ;  /* 0x0067c82801007387 */ /* 0x000ff60000100a00 */
[----:B------:R-:W-:Y:S02]  /*fa7c0*/  @!UPT UIADD3 URZ, URZ, URZ, URZ ;  /* 0x0000003f3f3ff290 */ /* 0x000fe4000fffe03f */
[----:B------:R-:W-:Y:S01]  /*fa7d0*/  STL.64 [R1+0x67e0], R46 ;  /* 0x0067e02e01007387 */ /* 0x000fe20000100a00 */
[----:B------:R-:W-:Y:S03]  /*fa7e0*/  STL.64 [R1+0x67d8], R44 ;  /* 0x0067d82c01007387 */ /* 0x000fe60000100a00 */
[----:B------:R-:W2:Y:S01]  /*fa7f0*/  LDL.LU R184, [R1+0xf40] ;  /* 0x000f400001b87983 */ /* 0x000ea20000300800 */
[----:B------:R-:W2:Y:S02]  /*fa800*/  LDL.LU R185, [R1+0xf44] ;  /* 0x000f440001b97983 */ /* 0x000ea40000300800 */
[----:B------:R-:W2:Y:S02]  /*fa810*/  LDL.LU R186, [R1+0xf48] ;  /* 0x000f480001ba7983 */ /* 0x000ea40000300800 */
[----:B------:R-:W2:Y:S01]  /*fa820*/  LDL.LU R187, [R1+0xf4c] ;  /* 0x000f4c0001bb7983 */ /* 0x000ea20000300800 */
[----:B------:R-:W-:Y:S01]  /*fa830*/  STL.64 [R1+0x67f0], R50 ;  /* 0x0067f03201007387 */ /* 0x000fe20000100a00 */
[----:B------:R-:W-:Y:S03]  /*fa840*/  STL.64 [R1+0x67e8], R48 ;  /* 0x0067e83001007387 */ /* 0x000fe60000100a00 */
[----:B------:R4:W-:Y:S01]  /*fa850*/  STL.64 [R1+0x6800], R54 ;  /* 0x0068003601007387 */ /* 0x0009e20000100a00 */
[----:B------:R-:W-:Y:S02]  /*fa860*/  STL.64 [R1+0x67f8], R52 ;  /* 0x0067f83401007387 */ /* 0x000fe40000100a00 */
[----:B------:R-:W2:Y:S02]  /*fa870*/  LDL.LU R236, [R1+0xf30] ;  /* 0x000f300001ec7983 */ /* 0x000ea40000300800 */
[----:B------:R-:W2:Y:S01]  /*fa880*/  LDL.LU R237, [R1+0xf34] ;  /* 0x000f340001ed7983 */ /* 0x000ea20000300800 */
[----:B------:R-:W2:Y:S01]  /*fa890*/  LDL.LU R238, [R1+0xf38] ;  /* 0x000f380001ee7983 */ /* 0x000ea20000300800 */
[----:B------:R-:W-:Y:S01]  /*fa8a0*/  HMMA.1688.F32.TF32 R56, R76, R6, R228 ;  /* 0x000000064c38723c */ /* 0x000fe200000810e4 */
[----:B------:R-:W2:Y:S02]  /*fa8b0*/  LDL.LU R239, [R1+0xf3c] ;  /* 0x000f3c0001ef7983 */ /* 0x000ea40000300800 */
[----:B------:R-:W2:Y:S01]  /*fa8c0*/  LDL.LU R228, [R1+0xeb0] ;  /* 0x000eb00001e47983 */ /* 0x000ea20000300800 */
[----:B------:R-:W2:Y:S01]  /*fa8d0*/  LDL.LU R229, [R1+0xeb4] ;  /* 0x000eb40001e57983 */ /* 0x000ea20000300800 */
[----:B------:R-:W2:Y:S02]  /*fa8e0*/  LDL.LU R230, [R1+0xeb8] ;  /* 0x000eb80001e67983 */ /* 0x000ea40000300800 */
[----:B------:R-:W2:Y:S01]  /*fa8f0*/  LDL.LU R231, [R1+0xebc] ;  /* 0x000ebc0001e77983 */ /* 0x000ea20000300800 */
[----:B-1----:R-:W-:Y:S01]  /*fa900*/  MOV R38, R71 ;  /* 0x0000004700267202 */ /* 0x002fe20000000f00 */
[----:B------:R-:W-:-:S02]  /*fa910*/  IMAD.MOV.U32 R39, RZ, RZ, R70 ;  /* 0x000000ffff277224 */ /* 0x000fc400078e0046 */
[----:B----4-:R-:W-:Y:S02]  /*fa920*/  IMAD.MOV.U32 R54, RZ, RZ, R75 ;  /* 0x000000ffff367224 */ /* 0x010fe400078e004b */
[----:B------:R-:W-:Y:S02]  /*fa930*/  IMAD.MOV.U32 R55, RZ, RZ, R74 ;  /* 0x000000ffff377224 */ /* 0x000fe400078e004a */
[----:B------:R-:W-:Y:S02]  /*fa940*/  IMAD.MOV.U32 R22, RZ, RZ, R73 ;  /* 0x000000ffff167224 */ /* 0x000fe400078e0049 */
[----:B------:R-:W-:Y:S02]  /*fa950*/  IMAD.MOV.U32 R23, RZ, RZ, R72 ;  /* 0x000000ffff177224 */ /* 0x000fe400078e0048 */
[----:B------:R-:W-:-:S04]  /*fa960*/  IMAD.MOV.U32 R31, RZ, RZ, R194 ;  /* 0x000000ffff1f7224 */ /* 0x000fc800078e00c2 */
[----:B------:R-:W-:Y:S01]  /*fa970*/  STL.64 [R1+0x6730], R58 ;  /* 0x0067303a01007387 */ /* 0x000fe20000100a00 */
[----:B------:R-:W-:Y:S01]  /*fa980*/  STL.64 [R1+0x6728], R56 ;  /* 0x0067283801007387 */ /* 0x000fe20000100a00 */
[----:B------:R-:W-:Y:S01]  /*fa990*/  MOV R30, R195 ;  /* 0x000000c3001e7202 */ /* 0x000fe20000000f00 */
[C---:B---3--:R-:W-:Y:S08]  /*fa9a0*/  HMMA.1688.F32.TF32 R64, R76.reuse, R182, R176 ;  /* 0x000000b64c40723c */ /* 0x048ff000000810b0 */
[----:B------:R-:W-:Y:S11]  /*fa9b0*/  HMMA.1688.F32.TF32 R60, R76, R250, R172 ;  /* 0x000000fa4c3c723c */ /* 0x000ff600000810ac */
[----:B------:R-:W-:Y:S11]  /*fa9c0*/  @!UPT UIADD3 URZ, URZ, URZ, URZ ;  /* 0x0000003f3f3ff290 */ /* 0x000ff6000fffe03f */
[----:B------:R-:W-:Y:S01]  /*fa9d0*/  @!UPT UIADD3 URZ, URZ, URZ, URZ ;  /* 0x0000003f3f3ff290 */ /* 0x000fe2000fffe03f */
[----:B------:R-:W-:Y:S01]  /*fa9e0*/  STL.64 [R1+0x6720], R62 ;  /* 0x0067203e01007387 */ /* 0x000fe20000100a00 */
[----:B------:R-:W-:Y:S02]  /*fa9f0*/  STL.64 [R1+0x6718], R60 ;  /* 0x0067183c01007387 */ /* 0x000fe40000100a00 */
[----:B------:R1:W-:Y:S02]  /*faa00*/  STL.64 [R1+0x6710], R66 ;  /* 0x0067104201007387 */ /* 0x0003e40000100a00 */
[----:B------:R-:W-:Y:S01]  /*faa10*/  STL.64 [R1+0x6708], R64 ;  /* 0x0067084001007387 */ /* 0x000fe20000100a00 */
[----:B------:R-:W3:Y:S01]  /*faa20*/  LDL.LU R192, [R1+0xea0] ;  /* 0x000ea00001c07983 */ /* 0x000ee20000300800 */
[----:B------:R-:W3:Y:S02]  /*faa30*/  LDL.LU R193, [R1+0xea4] ;  /* 0x000ea40001c17983 */ /* 0x000ee40000300800 */
[----:B-1----:R-:W-:Y:S02]  /*faa40*/  IMAD.MOV.U32 R66, RZ, RZ, R69 ;  /* 0x000000ffff427224 */ /* 0x002fe400078e0045 */
[----:B------:R-:W-:-:S02]  /*faa50*/  IMAD.MOV.U32 R67, RZ, RZ, R68 ;  /* 0x000000ffff437224 */ /* 0x000fc400078e0044 */
[C---:B--2---:R-:W-:Y:S01]  /*faa60*/  HMMA.1688.F32.TF32 R68, R76.reuse, R194, R184 ;  /* 0x000000c24c44723c */ /* 0x044fe200000810b8 */
[----:B------:R-:W3:Y:S01]  /*faa70*/  LDL.LU R194, [R1+0xea8] ;  /* 0x000ea80001c27983 */ /* 0x000ee20000300800 */
[----:B------:R-:W3:Y:S06]  /*faa80*/  LDL.LU R195, [R1+0xeac] ;  /* 0x000eac0001c37983 */ /* 0x000eec0000300800 */
[C---:B------:R-:W-:Y:S08]  /*faa90*/  HMMA.1688.F32.TF32 R72, R76.reuse, R206, R236 ;  /* 0x000000ce4c48723c */ /* 0x040ff000000810ec */
[----:B------:R-:W-:Y:S01]  /*faaa0*/  HMMA.1688.F32.TF32 R76, R76, R66, R228 ;  /* 0x000000424c4c723c */ /* 0x000fe200000810e4 */
[----:B------:R-:W-:-:S02]  /*faab0*/  IMAD.MOV.U32 R29, RZ, RZ, R206 ;  /* 0x000000ffff1d7224 */ /* 0x000fc400078e00ce */
[----:B------:R-:W-:Y:S02]  /*faac0*/  IMAD.MOV.U32 R28, RZ, RZ, R207 ;  /* 0x000000ffff1c7224 */ /* 0x000fe400078e00cf */
[----:B------:R-:W-:Y:S01]  /*faad0*/  IMAD.MOV.U32 R33, RZ, RZ, R182 ;  /* 0x000000ffff217224 */ /* 0x000fe200078e00b6 */
[----:B------:R-:W-:Y:S02]  /*faae0*/  MOV R32, R183 ;  /* 0x000000b700207202 */ /* 0x000fe40000000f00 */
[----:B------:R-:W-:Y:S01]  /*faaf0*/  MOV R25, R210 ;  /* 0x000000d200197202 */ /* 0x000fe20000000f00 */
[----:B------:R-:W-:Y:S02]  /*fab00*/  IMAD.MOV.U32 R24, RZ, RZ, R211 ;  /* 0x000000ffff187224 */ /* 0x000fe400078e00d3 */
[----:B------:R-:W-:Y:S02]  /*fab10*/  IMAD.MOV.U32 R21, RZ, RZ, R218 ;  /* 0x000000ffff157224 */ /* 0x000fe400078e00da */
[----:B------:R-:W-:Y:S01]  /*fab20*/  IMAD.MOV.U32 R20, RZ, RZ, R219 ;  /* 0x000000ffff147224 */ /* 0x000fe200078e00db */
[----:B------:R-:W-:Y:S01]  /*fab30*/  STL.64 [R1+0x6700], R70 ;  /* 0x0067004601007387 */ /* 0x000fe20000100a00 */
[----:B------:R-:W-:Y:S02]  /*fab40*/  STL.64 [R1+0x66f8], R68 ;  /* 0x0066f84401007387 */ /* 0x000fe40000100a00 */
        /* <DEDUP_REMOVED lines=11> */
[----:B------:R-:W-:Y:S01]  /*fac00*/  STL.64 [R1+0x66f0], R74 ;  /* 0x0066f04a01007387 */ /* 0x000fe20000100a00 */
[----:B------:R-:W-:Y:S02]  /*fac10*/  STL.64 [R1+0x66e8], R72 ;  /* 0x0066e84801007387 */ /* 0x000fe40000100a00 */
[----:B------:R1:W-:Y:S02]  /*fac20*/  STL.64 [R1+0x66e0], R78 ;  /* 0x0066e04e01007387 */ /* 0x0003e40000100a00 */
[----:B------:R-:W-:Y:S01]  /*fac30*/  STL.64 [R1+0x66d8], R76 ;  /* 0x0066d84c01007387 */ /* 0x000fe20000100a00 */
[----:B------:R-:W2:Y:S01]  /*fac40*/  LDL.LU R228, [R1+0xe90] ;  /* 0x000e900001e47983 */ /* 0x000ea20000300800 */
[----:B------:R-:W2:Y:S02]  /*fac50*/  LDL.LU R229, [R1+0xe94] ;  /* 0x000e940001e57983 */ /* 0x000ea40000300800 */
[----:B------:R-:W2:Y:S02]  /*fac60*/  LDL.LU R230, [R1+0xe98] ;  /* 0x000e980001e67983 */ /* 0x000ea40000300800 */
[----:B------:R-:W2:Y:S01]  /*fac70*/  LDL.LU R231, [R1+0xe9c] ;  /* 0x000e9c0001e77983 */ /* 0x000ea20000300800 */
        /* <DEDUP_REMOVED lines=16> */
[----:B-1----:R-:W-:-:S02]  /*fad80*/  IMAD.MOV.U32 R78, RZ, RZ, R81 ;  /* 0x000000ffff4e7224 */ /* 0x002fc400078e0051 */
[----:B------:R-:W-:Y:S01]  /*fad90*/  IMAD.MOV.U32 R79, RZ, RZ, R80 ;  /* 0x000000ffff4f7224 */ /* 0x000fe200078e0050 */
[----:B------:R-:W4:Y:S01]  /*fada0*/  LDL.LU R208, [R1+0xe40] ;  /* 0x000e400001d07983 */ /* 0x000f220000300800 */
[----:B------:R-:W4:Y:S02]  /*fadb0*/  LDL.LU R209, [R1+0xe44] ;  /* 0x000e440001d17983 */ /* 0x000f240000300800 */
[----:B------:R-:W-:Y:S02]  /*fadc0*/  IMAD.MOV.U32 R59, RZ, RZ, R134 ;  /* 0x000000ffff3b7224 */ /* 0x000fe400078e0086 */
[----:B------:R-:W-:Y:S02]  /*fadd0*/  IMAD.MOV.U32 R42, RZ, RZ, R133 ;  /* 0x000000ffff2a7224 */ /* 0x000fe400078e0085 */
[----:B------:R-:W-:Y:S02]  /*fade0*/  IMAD.MOV.U32 R43, RZ, RZ, R132 ;  /* 0x000000ffff2b7224 */ /* 0x000fe400078e0084 */
[----:B------:R-:W-:-:S02]  /*fadf0*/  IMAD.MOV.U32 R36, RZ, RZ, R167 ;  /* 0x000000ffff247224 */ /* 0x000fc400078e00a7 */
[----:B------:R-:W-:Y:S02]  /*fae00*/  IMAD.MOV.U32 R37, RZ, RZ, R166 ;  /* 0x000000ffff257224 */ /* 0x000fe400078e00a6 */
[----:B------:R-:W-:Y:S01]  /*fae10*/  IMAD.MOV.U32 R18, RZ, RZ, R198 ;  /* 0x000000ffff127224 */ /* 0x000fe200078e00c6 */
[----:B------:R-:W-:Y:S02]  /*fae20*/  MOV R17, R199 ;  /* 0x000000c700117202 */ /* 0x000fe40000000f00 */
[----:B------:R-:W-:Y:S01]  /*fae30*/  LOP3.LUT R19, R2, 0x20, RZ, 0x3c, !PT ;  /* 0x0000002002137812 */ /* 0x000fe200078e3cff */
[----:B------:R-:W-:Y:S04]  /*fae40*/  LDS R236, [R2+0x34580] ;  /* 0x0345800002ec7984 */ /* 0x000fe80000000800 */
[----:B------:R-:W-:Y:S01]  /*fae50*/  LDS R238, [R2+0x36580] ;  /* 0x0365800002ee7984 */ /* 0x000fe20000000800 */
[C---:B---3--:R-:W-:Y:S03]  /*fae60*/  HMMA.1688.F32.TF32 R80, R200.reuse, R210, R192 ;  /* 0x000000d2c850723c */ /* 0x048fe600000810c0 */
[----:B------:R-:W3:Y:S01]  /*fae70*/  LDL.LU R210, [R1+0xe48] ;  /* 0x000e480001d27983 */ /* 0x000ee20000300800 */
[----:B------:R-:W3:Y:S02]  /*fae80*/  LDL.LU R211, [R1+0xe4c] ;  /* 0x000e4c0001d37983 */ /* 0x000ee40000300800 */
[----:B------:R-:W3:Y:S02]  /*fae90*/  LDL.LU R192, [R1+0xe30] ;  /* 0x000e300001c07983 */ /* 0x000ee40000300800 */
[----:B------:R-:W3:Y:S01]  /*faea0*/  LDL.LU R193, [R1+0xe34] ;  /* 0x000e340001c17983 */ /* 0x000ee20000300800 */
[----:B------:R-:W3:Y:S01]  /*faeb0*/  LDL.LU R194, [R1+0xe38] ;  /* 0x000e380001c27983 */ /* 0x000ee20000300800 */
[----:B------:R-:W3:Y:S01]  /*faec0*/  LDL.LU R195, [R1+0xe3c] ;  /* 0x000e3c0001c37983 */ /* 0x000ee20000300800 */
[C---:B--2---:R-:W-:Y:S11]  /*faed0*/  HMMA.1688.F32.TF32 R228, R200.reuse, R218, R228 ;  /* 0x000000dac8e4723c */ /* 0x044ff600000810e4 */
[----:B------:R-:W-:Y:S01]  /*faee0*/  @!UPT UIADD3 URZ, URZ, URZ, URZ ;  /* 0x0000003f3f3ff290 */ /* 0x000fe2000fffe03f */
[----:B------:R-:W-:Y:S01]  /*faef0*/  STL.64 [R1+0x66d0], R82 ;  /* 0x0066d05201007387 */ /* 0x000fe20000100a00 */
[----:B------:R-:W-:Y:S02]  /*faf00*/  STL.64 [R1+0x66c8], R80 ;  /* 0x0066c85001007387 */ /* 0x000fe40000100a00 */
[----:B------:R-:W2:Y:S02]  /*faf10*/  LDL.LU R216, [R1+0xe20] ;  /* 0x000e200001d87983 */ /* 0x000ea40000300800 */
[----:B------:R-:W2:Y:S01]  /*faf20*/  LDL.LU R217, [R1+0xe24] ;  /* 0x000e240001d97983 */ /* 0x000ea20000300800 */
[----:B------:R-:W2:Y:S01]  /*faf30*/  LDL.LU R218, [R1+0xe28] ;  /* 0x000e280001da7983 */ /* 0x000ea20000300800 */
[----:B------:R-:W2:Y:S01]  /*faf40*/  LDL.LU R219, [R1+0xe2c] ;  /* 0x000e2c0001db7983 */ /* 0x000ea20000300800 */
[C---:B----4-:R-:W-:Y:S08]  /*faf50*/  HMMA.1688.F32.TF32 R88, R200.reuse, R54, R180 ;  /* 0x00000036c858723c */ /* 0x050ff000000810b4 */
[C---:B------:R-:W-:Y:S08]  /*faf60*/  HMMA.1688.F32.TF32 R84, R200.reuse, R78, R176 ;  /* 0x0000004ec854723c */ /* 0x040ff000000810b0 */
[C---:B------:R-:W-:Y:S08]  /*faf70*/  HMMA.1688.F32.TF32 R92, R200.reuse, R38, R204 ;  /* 0x00000026c85c723c */ /* 0x040ff000000810cc */
[----:B------:R-:W-:Y:S01]  /*faf80*/  HMMA.1688.F32.TF32 R96, R200, R22, R184 ;  /* 0x00000016c860723c */ /* 0x000fe200000810b8 */
[----:B------:R-:W-:Y:S01]  /*faf90*/  MOV R70, R10 ;  /* 0x0000000a00467202 */ /* 0x000fe20000000f00 */
[----:B------:R-:W-:-:S02]  /*fafa0*/  IMAD.MOV.U32 R71, RZ, RZ, R9 ;  /* 0x000000ffff477224 */ /* 0x000fc400078e0009 */
[----:B------:R-:W-:Y:S01]  /*fafb0*/  IMAD.MOV.U32 R46, RZ, RZ, R37 ;  /* 0x000000ffff2e7224 */ /* 0x000fe200078e0025 */
[----:B------:R-:W-:Y:S02]  /*fafc0*/  MOV R47, R36 ;  /* 0x00000024002f7202 */ /* 0x000fe40000000f00 */
[----:B------:R-:W-:Y:S01]  /*fafd0*/  MOV R74, R29 ;  /* 0x0000001d004a7202 */ /* 0x000fe20000000f00 */
[----:B------:R-:W-:Y:S01]  /*fafe0*/  IMAD.MOV.U32 R75, RZ, RZ, R28 ;  /* 0x000000ffff4b7224 */ /* 0x000fe200078e001c */
[----:B------:R-:W-:Y:S04]  /*faff0*/  LDS R237, [R19+0x34580] ;  /* 0x0345800013ed7984 */ /* 0x000fe80000000800 */
[----:B------:R-:W1:Y:S04]  /*fb000*/  LDS R239, [R19+0x36580] ;  /* 0x0365800013ef7984 */ /* 0x000e680000000800 */
[----:B------:R-:W-:Y:S01]  /*fb010*/  STL.64 [R1+0x6810], R230 ;  /* 0x006810e601007387 */ /* 0x000fe20000100a00 */
[----:B------:R-:W-:Y:S03]  /*fb020*/  STL.64 [R1+0x6808], R228 ;  /* 0x006808e401007387 */ /* 0x000fe60000100a00 */
        /* <DEDUP_REMOVED lines=8> */
[----:B------:R-:W-:Y:S01]  /*fb0b0*/  STL.64 [R1+0x66b0], R94 ;  /* 0x0066b05e01007387 */ /* 0x000fe20000100a00 */
[----:B------:R-:W-:Y:S02]  /*fb0c0*/  STL.64 [R1+0x66a8], R92 ;  /* 0x0066a85c01007387 */ /* 0x000fe40000100a00 */
[----:B------:R-:W-:Y:S02]  /*fb0d0*/  STL.64 [R1+0x6830], R98 ;  /* 0x0068306201007387 */ /* 0x000fe40000100a00 */
[----:B------:R-:W-:Y:S01]  /*fb0e0*/  STL.64 [R1+0x6828], R96 ;  /* 0x0068286001007387 */ /* 0x000fe20000100a00 */
[C---:B---3--:R-:W-:Y:S01]  /*fb0f0*/  HMMA.1688.F32.TF32 R100, R200.reuse, R246, R208 ;  /* 0x000000f6c864723c */ /* 0x048fe200000810d0 */
[----:B------:R-:W3:Y:S07]  /*fb100*/  LDL.LU R208, [R1+0xe00] ;  /* 0x000e000001d07983 */ /* 0x000eee0000300800 */
[C---:B------:R-:W-:Y:S01]  /*fb110*/  HMMA.1688.F32.TF32 R104, R200.reuse, R198, R192 ;  /* 0x000000c6c868723c */ /* 0x040fe200000810c0 */
[----:B------:R-:W3:Y:S02]  /*fb120*/  LDL.LU R209, [R1+0xe04] ;  /* 0x000e040001d17983 */ /* 0x000ee40000300800 */
[----:B------:R-:W3:Y:S01]  /*fb130*/  LDL.LU R210, [R1+0xe08] ;  /* 0x000e080001d27983 */ /* 0x000ee20000300800 */
[----:B------:R-:W3:Y:S11]  /*fb140*/  LDL.LU R211, [R1+0xe0c] ;  /* 0x000e0c0001d37983 */ /* 0x000ef60000300800 */
[----:B------:R-:W-:Y:S01]  /*fb150*/  STL.64 [R1+0x6840], R102 ;  /* 0x0068406601007387 */ /* 0x000fe20000100a00 */
[----:B------:R-:W-:Y:S07]  /*fb160*/  STL.64 [R1+0x6838], R100 ;  /* 0x0068386401007387 */ /* 0x000fee0000100a00 */
[----:B------:R-:W-:Y:S02]  /*fb170*/  STL.64 [R1+0x6850], R106 ;  /* 0x0068506a01007387 */ /* 0x000fe40000100a00 */
[----:B------:R-:W-:Y:S01]  /*fb180*/  STL.64 [R1+0x6848], R104 ;  /* 0x0068486801007387 */ /* 0x000fe20000100a00 */
[C---:B--2---:R-:W-:Y:S01]  /*fb190*/  HMMA.1688.F32.TF32 R108, R200.reuse, R226, R216 ;  /* 0x000000e2c86c723c */ /* 0x044fe200000810d8 */
[----:B------:R-:W2:Y:S01]  /*fb1a0*/  LDL.LU R216, [R1+0xdf0] ;  /* 0x000df00001d87983 */ /* 0x000ea20000300800 */
[----:B------:R-:W2:Y:S02]  /*fb1b0*/  LDL.LU R217, [R1+0xdf4] ;  /* 0x000df40001d97983 */ /* 0x000ea40000300800 */
[----:B------:R-:W2:Y:S02]  /*fb1c0*/  LDL.LU R218, [R1+0xdf8] ;  /* 0x000df80001da7983 */ /* 0x000ea40000300800 */
[----:B------:R-:W2:Y:S01]  /*fb1d0*/  LDL.LU R219, [R1+0xdfc] ;  /* 0x000dfc0001db7983 */ /* 0x000ea20000300800 */
[----:B------:R-:W2:Y:S01]  /*fb1e0*/  LDL.LU R224, [R1+0xde0] ;  /* 0x000de00001e07983 */ /* 0x000ea20000300800 */
[----:B------:R-:W2:Y:S02]  /*fb1f0*/  LDL.LU R225, [R1+0xde4] ;  /* 0x000de40001e17983 */ /* 0x000ea40000300800 */
[----:B------:R-:W2:Y:S02]  /*fb200*/  LDL.LU R226, [R1+0xde8] ;  /* 0x000de80001e27983 */ /* 0x000ea40000300800 */
[----:B------:R-:W2:Y:S11]  /*fb210*/  LDL.LU R227, [R1+0xdec] ;  /* 0x000dec0001e37983 */ /* 0x000eb60000300800 */
[----:B------:R1:W-:Y:S01]  /*fb220*/  STL.64 [R1+0x6860], R110 ;  /* 0x0068606e01007387 */ /* 0x0003e20000100a00 */
[----:B------:R-:W-:Y:S02]  /*fb230*/  STL.64 [R1+0x6858], R108 ;  /* 0x0068586c01007387 */ /* 0x000fe40000100a00 */
[----:B------:R-:W2:Y:S02]  /*fb240*/  LDL.LU R240, [R1+0xdd0] ;  /* 0x000dd00001f07983 */ /* 0x000ea40000300800 */
[----:B------:R-:W2:Y:S01]  /*fb250*/  LDL.LU R241, [R1+0xdd4] ;  /* 0x000dd40001f17983 */ /* 0x000ea20000300800 */
[----:B----4-:R-:W-:Y:S01]  /*fb260*/  HMMA.1688.F32.TF32 R112, R200, R242, R204 ;  /* 0x000000f2c870723c */ /* 0x010fe200000810cc */
[----:B------:R-:W4:Y:S01]  /*fb270*/  LDL.LU R242, [R1+0xdd8] ;  /* 0x000dd80001f27983 */ /* 0x000f220000300800 */
[----:B------:R-:W4:Y:S01]  /*fb280*/  LDL.LU R243, [R1+0xddc] ;  /* 0x000ddc0001f37983 */ /* 0x000f220000300800 */
[----:B-1----:R-:W-:Y:S01]  /*fb290*/  MOV R110, R117 ;  /* 0x00000075006e7202 */ /* 0x002fe20000000f00 */
[----:B------:R-:W-:-:S02]  /*fb2a0*/  IMAD.MOV.U32 R111, RZ, RZ, R116 ;  /* 0x000000ffff6f7224 */ /* 0x000fc400078e0074 */
[----:B------:R-:W-:Y:S02]  /*fb2b0*/  IMAD.MOV.U32 R94, RZ, RZ, R123 ;  /* 0x000000ffff5e7224 */ /* 0x000fe400078e007b */
[----:B------:R-:W-:Y:S11]  /*fb2c0*/  IMAD.MOV.U32 R95, RZ, RZ, R122 ;  /* 0x000000ffff5f7224 */ /* 0x000ff600078e007a */
[----:B------:R-:W-:Y:S04]  /*fb2d0*/  @!UPT UIADD3 URZ, URZ, URZ, URZ ;  /* 0x0000003f3f3ff290 */ /* 0x000fe8000fffe03f */
[----:B------:R-:W-:Y:S01]  /*fb2e0*/  STL.64 [R1+0x6680], R114 ;  /* 0x0066807201007387 */ /* 0x000fe20000100a00 */
[----:B------:R-:W-:Y:S01]  /*fb2f0*/  STL.64 [R1+0x6678], R112 ;  /* 0x0066787001007387 */ /* 0x000fe20000100a00 */
[C---:B---3--:R-:W-:Y:S11]  /*fb300*/  HMMA.1688.F32.TF32 R116, R200.reuse, R214, R208 ;  /* 0x000000d6c874723c */ /* 0x048ff600000810d0 */
[----:B------:R-:W-:Y:S11]  /*fb310*/  @!UPT UIADD3 URZ, URZ, URZ, URZ ;  /* 0x0000003f3f3ff290 */ /* 0x000ff6000fffe03f */
[----:B------:R-:W-:Y:S01]  /*fb320*/  @!UPT UIADD3 URZ, URZ, URZ, URZ ;  /* 0x0000003f3f3ff290 */ /* 0x000fe2000fffe03f */
[----:B------:R1:W-:Y:S02]  /*fb330*/  STL.64 [R1+0x6690], R118 ;  /* 0x0066907601007387 */ /* 0x0003e40000100a00 */
[----:B-1----:R-:W-:Y:S02]  /*fb340*/  IMAD.MOV.U32 R118, RZ, RZ, R121 ;  /* 0x000000ffff767224 */ /* 0x002fe400078e0079 */
[----:B------:R-:W-:Y:S02]  /*fb350*/  IMAD.MOV.U32 R119, RZ, RZ, R120 ;  /* 0x000000ffff777224 */ /* 0x000fe400078e0078 */
[C---:B--2---:R-:W-:Y:S01]  /*fb360*/  HMMA.1688.F32.TF32 R120, R200.reuse, R222, R216 ;  /* 0x000000dec878723c */ /* 0x044fe200000810d8 */
[----:B------:R-:W-:Y:S07]  /*fb370*/  STL.64 [R1+0x6688], R116 ;  /* 0x0066887401007387 */ /* 0x000fee0000100a00 */
        /* <DEDUP_REMOVED lines=8> */
[----:B------:R1:W-:Y:S02]  /*fb400*/  STL.64 [R1+0x66a0], R126 ;  /* 0x0066a07e01007387 */ /* 0x0003e40000100a00 */
[----:B------:R-:W-:Y:S02]  /*fb410*/  STL.64 [R1+0x6698], R124 ;  /* 0x0066987c01007387 */ /* 0x000fe40000100a00 */
[----:B-1----:R-:W-:-:S02]  /*fb420*/  IMAD.MOV.U32 R126, RZ, RZ, R129 ;  /* 0x000000ffff7e7224 */ /* 0x002fc400078e0081 */
[----:B------:R-:W-:-:S07]  /*fb430*/  IMAD.MOV.U32 R127, RZ, RZ, R128 ;  /* 0x000000ffff7f7224 */ /* 0x000fce00078e0080 */
[----:B----4-:R-:W-:Y:S01]  /*fb440*/  HMMA.1688.F32.TF32 R128, R200, R126, R240 ;  /* 0x0000007ec880723c */ /* 0x010fe200000810f0 */
[----:B------:R-:W3:Y:S01]  /*fb450*/  LDL.LU R240, [R1+0xdb0] ;  /* 0x000db00001f07983 */ /* 0x000ee20000300800 */
[----:B------:R-:W3:Y:S02]  /*fb460*/  LDL.LU R241, [R1+0xdb4] ;  /* 0x000db40001f17983 */ /* 0x000ee40000300800 */
[----:B------:R-:W3:Y:S02]  /*fb470*/  LDL.LU R242, [R1+0xdb8] ;  /* 0x000db80001f27983 */ /* 0x000ee40000300800 */
[----:B------:R-:W3:Y:S02]  /*fb480*/  LDL.LU R243, [R1+0xdbc] ;  /* 0x000dbc0001f37983 */ /* 0x000ee40000300800 */
[----:B------:R-:W-:Y:S01]  /*fb490*/  IMAD.MOV.U32 R230, RZ, RZ, R16 ;  /* 0x000000ffffe67224 */ /* 0x000fe200078e0010 */
[----:B------:R-:W4:Y:S01]  /*fb4a0*/  LDL.LU R232, [R1+0xda0] ;  /* 0x000da00001e87983 */ /* 0x000f220000300800 */
[----:B------:R-:W-:-:S02]  /*fb4b0*/  IMAD.MOV.U32 R231, RZ, RZ, R13 ;  /* 0x000000ffffe77224 */ /* 0x000fc400078e000d */
[----:B------:R-:W-:Y:S02]  /*fb4c0*/  IMAD.MOV.U32 R16, RZ, RZ, R234 ;  /* 0x000000ffff107224 */ /* 0x000fe400078e00ea */
[----:B------:R-:W4:Y:S02]  /*fb4d0*/  LDL.LU R233, [R1+0xda4] ;  /* 0x000da40001e97983 */ /* 0x000f240000300800 */
[----:B------:R-:W-:Y:S01]  /*fb4e0*/  IMAD.MOV.U32 R13, RZ, RZ, R235 ;  /* 0x000000ffff0d7224 */ /* 0x000fe200078e00eb */
[----:B------:R-:W4:Y:S01]  /*fb4f0*/  LDL.LU R234, [R1+0xda8] ;  /* 0x000da80001ea7983 */ /* 0x000f220000300800 */
[----:B------:R-:W4:Y:S02]  /*fb500*/  LDL.LU R235, [R1+0xdac] ;  /* 0x000dac0001eb7983 */ /* 0x000f240000300800 */
[----:B------:R-:W-:Y:S02]  /*fb510*/  IMAD.MOV.U32 R102, RZ, RZ, R4 ;  /* 0x000000ffff667224 */ /* 0x000fe400078e0004 */
[----:B------:R-:W4:Y:S02]  /*fb520*/  LDL.LU R212, [R1+0xd90] ;  /* 0x000d900001d47983 */ /* 0x000f240000300800 */
[----:B------:R-:W-:-:S02]  /*fb530*/  IMAD.MOV.U32 R103, RZ, RZ, R0 ;  /* 0x000000ffff677224 */ /* 0x000fc400078e0000 */
[----:B------:R-:W-:Y:S01]  /*fb540*/  IMAD.MOV.U32 R4, RZ, RZ, R214 ;  /* 0x000000ffff047224 */ /* 0x000fe200078e00d6 */
[----:B------:R-:W4:Y:S01]  /*fb550*/  LDL.LU R213, [R1+0xd94] ;  /* 0x000d940001d57983 */ /* 0x000f220000300800 */
[----:B------:R-:W-:Y:S01]  /*fb560*/  MOV R0, R215 ;  /* 0x000000d700007202 */ /* 0x000fe20000000f00 */
[----:B------:R-:W4:Y:S02]  /*fb570*/  LDL.LU R214, [R1+0xd98] ;  /* 0x000d980001d67983 */ /* 0x000f240000300800 */
[----:B------:R-:W4:Y:S01]  /*fb580*/  LDL.LU R215, [R1+0xd9c] ;  /* 0x000d9c0001d77983 */ /* 0x000f220000300800 */
[----:B------:R-:W4:Y:S01]  /*fb590*/  LDL.LU R216, [R1+0xd80] ;  /* 0x000d800001d87983 */ /* 0x000f220000300800 */
[----:B------:R-:W4:Y:S02]  /*fb5a0*/  LDL.LU R217, [R1+0xd84] ;  /* 0x000d840001d97983 */ /* 0x000f240000300800 */
[----:B------:R-:W4:Y:S02]  /*fb5b0*/  LDL.LU R218, [R1+0xd88] ;  /* 0x000d880001da7983 */ /* 0x000f240000300800 */
[----:B------:R-:W4:Y:S01]  /*fb5c0*/  LDL.LU R219, [R1+0xd8c] ;  /* 0x000d8c0001db7983 */ /* 0x000f220000300800 */
[----:B------:R-:W4:Y:S01]  /*fb5d0*/  LDL.LU R220, [R1+0xd70] ;  /* 0x000d700001dc7983 */ /* 0x000f220000300800 */
[----:B------:R-:W-:-:S02]  /*fb5e0*/  IMAD.MOV.U32 R10, RZ, RZ, R222 ;  /* 0x000000ffff0a7224 */ /* 0x000fc400078e00de */
[----:B------:R-:W4:Y:S01]  /*fb5f0*/  LDL.LU R221, [R1+0xd74] ;  /* 0x000d740001dd7983 */ /* 0x000f220000300800 */
[----:B------:R-:W-:Y:S01]  /*fb600*/  MOV R9, R223 ;  /* 0x000000df00097202 */ /* 0x000fe20000000f00 */
[----:B------:R-:W4:Y:S01]  /*fb610*/  LDL.LU R222, [R1+0xd78] ;  /* 0x000d780001de7983 */ /* 0x000f220000300800 */
[----:B------:R-:W4:Y:S02]  /*fb620*/  LDL.LU R223, [R1+0xd7c] ;  /* 0x000d7c0001df7983 */ /* 0x000f240000300800 */
[----:B------:R-:W-:Y:S02]  /*fb630*/  STL.64 [R1+0x6870], R130 ;  /* 0x0068708201007387 */ /* 0x000fe40000100a00 */
[----:B------:R-:W-:Y:S01]  /*fb640*/  STL.64 [R1+0x6868], R128 ;  /* 0x0068688001007387 */ /* 0x000fe20000100a00 */
[C---:B--2---:R-:W-:Y:S01]  /*fb650*/  HMMA.1688.F32.TF32 R132, R200.reuse, R118, R224 ;  /* 0x00000076c884723c */ /* 0x044fe200000810e0 */
[----:B------:R-:W2:Y:S01]  /*fb660*/  LDL.LU R224, [R1+0xd60] ;  /* 0x000d600001e07983 */ /* 0x000ea20000300800 */
[----:B------:R-:W2:Y:S02]  /*fb670*/  LDL.LU R225, [R1+0xd64] ;  /* 0x000d640001e17983 */ /* 0x000ea40000300800 */
[----:B------:R-:W2:Y:S02]  /*fb680*/  LDL.LU R226, [R1+0xd68] ;  /* 0x000d680001e27983 */ /* 0x000ea40000300800 */
[----:B------:R-:W2:Y:S11]  /*fb690*/  LDL.LU R227, [R1+0xd6c] ;  /* 0x000d6c0001e37983 */ /* 0x000eb60000300800 */
[----:B------:R-:W-:Y:S06]  /*fb6a0*/  @!UPT UIADD3 URZ, URZ, URZ, URZ ;  /* 0x0000003f3f3ff290 */ /* 0x000fec000fffe03f */
[----:B------:R-:W-:Y:S01]  /*fb6b0*/  STL.64 [R1+0x6660], R134 ;  /* 0x0066608601007387 */ /* 0x000fe20000100a00 */
[----:B------:R-:W-:Y:S01]  /*fb6c0*/  STL.64 [R1+0x6658], R132 ;  /* 0x0066588401007387 */ /* 0x000fe20000100a00 */
[C---:B---3--:R-:W-:Y:S01]  /*fb6d0*/  HMMA.1688.F32.TF32 R136, R200.reuse, R110, R240 ;  /* 0x0000006ec888723c */ /* 0x048fe200000810f0 */
[----:B------:R-:W3:Y:S01]  /*fb6e0*/  LDL.LU R240, [R1+0xd50] ;  /* 0x000d500001f07983 */ /* 0x000ee20000300800 */
[----:B------:R-:W3:Y:S01]  /*fb6f0*/  LDL.LU R241, [R1+0xd54] ;  /* 0x000d540001f17983 */ /* 0x000ee20000300800 */
[----:B------:R-:W3:Y:S02]  /*fb700*/  LDL.LU R242, [R1+0xd58] ;  /* 0x000d580001f27983 */ /* 0x000ee40000300800 */
[----:B------:R-:W3:Y:S03]  /*fb710*/  LDL.LU R243, [R1+0xd5c] ;  /* 0x000d5c0001f37983 */ /* 0x000ee60000300800 */
[C---:B----4-:R-:W-:Y:S08]  /*fb720*/  HMMA.1688.F32.TF32 R140, R200.reuse, R102, R232 ;  /* 0x00000066c88c723c */ /* 0x050ff000000810e8 */
[C---:B------:R-:W-:Y:S08]  /*fb730*/  HMMA.1688.F32.TF32 R144, R200.reuse, R94, R212 ;  /* 0x0000005ec890723c */ /* 0x040ff000000810d4 */
[C---:B------:R-:W-:Y:S08]  /*fb740*/  HMMA.1688.F32.TF32 R148, R200.reuse, R230, R216 ;  /* 0x000000e6c894723c */ /* 0x040ff000000810d8 */
[C---:B------:R-:W-:Y:S01]  /*fb750*/  HMMA.1688.F32.TF32 R152, R200.reuse, R70, R220 ;  /* 0x00000046c898723c */ /* 0x040fe200000810dc */
[----:B------:R-:W-:Y:S01]  /*fb760*/  STL.64 [R1+0x6880], R138 ;  /* 0x0068808a01007387 */ /* 0x000fe20000100a00 */
[----:B------:R-:W-:Y:S02]  /*fb770*/  STL.64 [R1+0x6878], R136 ;  /* 0x0068788801007387 */ /* 0x000fe40000100a00 */
[----:B------:R-:W4:Y:S02]  /*fb780*/  LDL.LU R232, [R1+0xd40] ;  /* 0x000d400001e87983 */ /* 0x000f240000300800 */
[----:B------:R-:W4:Y:S01]  /*fb790*/  LDL.LU R233, [R1+0xd44] ;  /* 0x000d440001e97983 */ /* 0x000f220000300800 */
[----:B------:R-:W4:Y:S01]  /*fb7a0*/  LDL.LU R234, [R1+0xd48] ;  /* 0x000d480001ea7983 */ /* 0x000f220000300800 */
[----:B------:R-:W4:Y:S03]  /*fb7b0*/  LDL.LU R235, [R1+0xd4c] ;  /* 0x000d4c0001eb7983 */ /* 0x000f260000300800 */
[----:B------:R-:W-:Y:S01]  /*fb7c0*/  STL.64 [R1+0x6650], R142 ;  /* 0x0066508e01007387 */ /* 0x000fe20000100a00 */
[----:B------:R-:W-:Y:S03]  /*fb7d0*/  STL.64 [R1+0x6648], R140 ;  /* 0x0066488c01007387 */ /* 0x000fe60000100a00 */
[----:B------:R-:W-:Y:S01]  /*fb7e0*/  STL.64 [R1+0x6640], R146 ;  /* 0x0066409201007387 */ /* 0x000fe20000100a00 */
[----:B------:R-:W-:Y:S02]  /*fb7f0*/  STL.64 [R1+0x6638], R144 ;  /* 0x0066389001007387 */ /* 0x000fe40000100a00 */
[----:B------:R-:W-:Y:S02]  /*fb800*/  STL.64 [R1+0x6630], R150 ;  /* 0x0066309601007387 */ /* 0x000fe40000100a00 */
[----:B------:R-:W-:Y:S03]  /*fb810*/  STL.64 [R1+0x6628], R148 ;  /* 0x0066289401007387 */ /* 0x000fe60000100a00 */
[----:B------:R-:W-:Y:S01]  /*fb820*/  STL.64 [R1+0x6620], R154 ;  /* 0x0066209a01007387 */ /* 0x000fe20000100a00 */
[----:B------:R-:W-:Y:S01]  /*fb830*/  STL.64 [R1+0x6618], R152 ;  /* 0x0066189801007387 */ /* 0x000fe20000100a00 */
[C---:B--2---:R-:W-:Y:S02]  /*fb840*/  HMMA.1688.F32.TF32 R156, R200.reuse, R58, R224 ;  /* 0x0000003ac89c723c */ /* 0x044fe400000810e0 */
[----:B------:R-:W2:Y:S01]  /*fb850*/  LDL.LU R224, [R1+0xd30] ;  /* 0x000d300001e07983 */ /* 0x000ea20000300800 */
[----:B------:R-:W2:Y:S02]  /*fb860*/  LDL.LU R225, [R1+0xd34] ;  /* 0x000d340001e17983 */ /* 0x000ea40000300800 */
[----:B------:R-:W2:Y:S02]  /*fb870*/  LDL.LU R226, [R1+0xd38] ;  /* 0x000d380001e27983 */ /* 0x000ea40000300800 */
[----:B------:R-:W2:Y:S11]  /*fb880*/  LDL.LU R227, [R1+0xd3c] ;  /* 0x000d3c0001e37983 */ /* 0x000eb60000300800 */
[----:B------:R-:W-:Y:S05]  /*fb890*/  @!UPT UIADD3 URZ, URZ, URZ, URZ ;  /* 0x0000003f3f3ff290 */ /* 0x000fea000fffe03f */
[----:B------:R1:W-:Y:S01]  /*fb8a0*/  STL.64 [R1+0x6610], R158 ;  /* 0x0066109e01007387 */ /* 0x0003e20000100a00 */
[----:B------:R-:W-:Y:S01]  /*fb8b0*/  STL.64 [R1+0x6608], R156 ;  /* 0x0066089c01007387 */ /* 0x000fe20000100a00 */
[C---:B---3--:R-:W-:Y:S01]  /*fb8c0*/  HMMA.1688.F32.TF32 R160, R200.reuse, R42, R240 ;  /* 0x0000002ac8a0723c */ /* 0x048fe200000810f0 */
[----:B------:R-:W3:Y:S01]  /*fb8d0*/  LDL.LU R240, [R1+0xd20] ;  /* 0x000d200001f07983 */ /* 0x000ee20000300800 */
[----:B------:R-:W3:Y:S01]  /*fb8e0*/  LDL.LU R241, [R1+0xd24] ;  /* 0x000d240001f17983 */ /* 0x000ee20000300800 */
[----:B------:R-:W3:Y:S02]  /*fb8f0*/  LDL.LU R242, [R1+0xd28] ;  /* 0x000d280001f27983 */ /* 0x000ee40000300800 */
[----:B------:R-:W3:Y:S11]  /*fb900*/  LDL.LU R243, [R1+0xd2c] ;  /* 0x000d2c0001f37983 */ /* 0x000ef60000300800 */
[----:B------:R-:W-:Y:S07]  /*fb910*/  @!UPT UIADD3 URZ, URZ, URZ, URZ ;  /* 0x0000003f3f3ff290 */ /* 0x000fee000fffe03f */
[----:B------:R-:W-:Y:S01]  /*fb920*/  STL.64 [R1+0x6600], R162 ;  /* 0x006600a201007387 */ /* 0x000fe20000100a00 */
[C---:B----4-:R-:W-:Y:S03]  /*fb930*/  HMMA.1688.F32.TF32 R164, R200.reuse, R46, R232 ;  /* 0x0000002ec8a4723c */ /* 0x050fe600000810e8 */
        /* <DEDUP_REMOVED lines=17> */
[----:B------:R1:W-:Y:S01]  /*fba50*/  STL.64 [R1+0x65f0], R166 ;  /* 0x0065f0a601007387 */ /* 0x0003e20000100a00 */
[----:B------:R-:W-:Y:S02]  /*fba60*/  STL.64 [R1+0x65e8], R164 ;  /* 0x0065e8a401007387 */ /* 0x000fe40000100a00 */
[----:B------:R-:W4:Y:S02]  /*fba70*/  LDL.LU R220, [R1+0xcd0] ;  /* 0x000cd00001dc7983 */ /* 0x000f240000300800 */
[----:B------:R-:W4:Y:S01]  /*fba80*/  LDL.LU R221, [R1+0xcd4] ;  /* 0x000cd40001dd7983 */ /* 0x000f220000300800 */
[----:B------:R-:W4:Y:S01]  /*fba90*/  LDL.LU R222, [R1+0xcd8] ;  /* 0x000cd80001de7983 */ /* 0x000f220000300800 */
[----:B------:R-:W4:Y:S01]  /*fbaa0*/  LDL.LU R223, [R1+0xcdc] ;  /* 0x000cdc0001df7983 */ /* 0x000f220000300800 */
        /* <DEDUP_REMOVED lines=8> */
[----:B------:R-:W2:Y:S01]  /*fbb30*/  LDL.LU R227, [R1+0xccc] ;  /* 0x000ccc0001e37983 */ /* 0x000ea20000300800 */
[----:B---3--:R-:W-:Y:S01]  /*fbb40*/  HMMA.1688.F32.TF32 R172, R200, R26, R240 ;  /* 0x0000001ac8ac723c */ /* 0x008fe200000810f0 */
[----:B------:R-:W3:Y:S01]  /*fbb50*/  LDL.LU R240, [R1+0xbd0] ;  /* 0x000bd00001f07983 */ /* 0x000ee20000300800 */
[----:B------:R-:W3:Y:S01]  /*fbb60*/  LDL.LU R241, [R1+0xbd4] ;  /* 0x000bd40001f17983 */ /* 0x000ee20000300800 */
[----:B------:R-:W3:Y:S02]  /*fbb70*/  LDL.LU R242, [R1+0xbd8] ;  /* 0x000bd80001f27983 */ /* 0x000ee40000300800 */
[----:B------:R-:W3:Y:S02]  /*fbb80*/  LDL.LU R243, [R1+0xbdc] ;  /* 0x000bdc0001f37983 */ /* 0x000ee40000300800 */
[----:B------:R-:W-:-:S02]  /*fbb90*/  IMAD.MOV.U32 R90, RZ, RZ, R33 ;  /* 0x000000ffff5a7224 */ /* 0x000fc400078e0021 */
[----:B------:R-:W-:Y:S02]  /*fbba0*/  IMAD.MOV.U32 R91, RZ, RZ, R32 ;  /* 0x000000ffff5b7224 */ /* 0x000fe400078e0020 */
[----:B------:R-:W-:Y:S02]  /*fbbb0*/  IMAD.MOV.U32 R82, RZ, RZ, R31 ;  /* 0x000000ffff527224 */ /* 0x000fe400078e001f */
[----:B------:R-:W-:Y:S01]  /*fbbc0*/  IMAD.MOV.U32 R83, RZ, RZ, R30 ;  /* 0x000000ffff537224 */ /* 0x000fe200078e001e */
[C---:B----4-:R-:W-:Y:S08]  /*fbbd0*/  HMMA.1688.F32.TF32 R180, R200.reuse, R6, R212 ;  /* 0x00000006c8b4723c */ /* 0x050ff000000810d4 */
[C---:B------:R-:W-:Y:S08]  /*fbbe0*/  HMMA.1688.F32.TF32 R176, R200.reuse, R14, R208 ;  /* 0x0000000ec8b0723c */ /* 0x040ff000000810d0 */
[C---:B------:R-:W-:Y:S08]  /*fbbf0*/  HMMA.1688.F32.TF32 R184, R200.reuse, R250, R216 ;  /* 0x000000fac8b8723c */ /* 0x040ff000000810d8 */
[C---:B------:R-:W-:Y:S01]  /*fbc00*/  HMMA.1688.F32.TF32 R188, R200.reuse, R90, R232 ;  /* 0x0000005ac8bc723c */ /* 0x040fe200000810e8 */
[----:B------:R-:W-:Y:S01]  /*fbc10*/  STL.64 [R1+0x6890], R174 ;  /* 0x006890ae01007387 */ /* 0x000fe20000100a00 */
[----:B------:R-:W-:Y:S06]  /*fbc20*/  STL.64 [R1+0x6888], R172 ;  /* 0x006888ac01007387 */ /* 0x000fec0000100a00 */
[C---:B------:R-:W-:Y:S01]  /*fbc30*/  HMMA.1688.F32.TF32 R192, R200.reuse, R82, R220 ;  /* 0x00000052c8c0723c */ /* 0x040fe200000810dc */
[----:B------:R-:W-:Y:S01]  /*fbc40*/  STL.64 [R1+0x68a0], R178 ;  /* 0x0068a0b201007387 */ /* 0x000fe20000100a00 */
[----:B------:R-:W-:Y:S02]  /*fbc50*/  STL.64 [R1+0x6898], R176 ;  /* 0x006898b001007387 */ /* 0x000fe40000100a00 */
[----:B------:R-:W-:Y:S02]  /*fbc60*/  STL.64 [R1+0x65c0], R182 ;  /* 0x0065c0b601007387 */ /* 0x000fe40000100a00 */
[----:B------:R-:W-:Y:S01]  /*fbc70*/  STL.64 [R1+0x65b8], R180 ;  /* 0x0065b8b401007387 */ /* 0x000fe20000100a00 */
[----:B------:R-:W-:Y:S01]  /*fbc80*/  STL.64 [R1+0x65d0], R186 ;  /* 0x0065d0ba01007387 */ /* 0x000fe20000100a00 */
[----:B------:R-:W-:Y:S02]  /*fbc90*/  STL.64 [R1+0x65c8], R184 ;  /* 0x0065c8b801007387 */ /* 0x000fe40000100a00 */
[----:B------:R-:W4:Y:S02]  /*fbca0*/  LDL.LU R232, [R1+0x530] ;  /* 0x0005300001e87983 */ /* 0x000f240000300800 */
[----:B------:R-:W4:Y:S01]  /*fbcb0*/  LDL.LU R233, [R1+0x534] ;  /* 0x0005340001e97983 */ /* 0x000f220000300800 */
[----:B------:R-:W4:Y:S01]  /*fbcc0*/  LDL.LU R234, [R1+0x538] ;  /* 0x0005380001ea7983 */ /* 0x000f220000300800 */
[----:B------:R-:W4:Y:S02]  /*fbcd0*/  LDL.LU R235, [R1+0x53c] ;  /* 0x00053c0001eb7983 */ /* 0x000f240000300800 */
[----:B------:R-:W-:Y:S02]  /*fbce0*/  STL.64 [R1+0x68b0], R190 ;  /* 0x0068b0be01007387 */ /* 0x000fe40000100a00 */
[----:B------:R1:W-:Y:S01]  /*fbcf0*/  STL.64 [R1+0x68a8], R188 ;  /* 0x0068a8bc01007387 */ /* 0x0003e20000100a00 */
[----:B------:R-:W4:Y:S01]  /*fbd00*/  LDL.LU R212, [R1+0x520] ;  /* 0x0005200001d47983 */ /* 0x000f220000300800 */
[----:B------:R-:W4:Y:S02]  /*fbd10*/  LDL.LU R213, [R1+0x524] ;  /* 0x0005240001d57983 */ /* 0x000f240000300800 */
[----:B------:R-:W4:Y:S02]  /*fbd20*/  LDL.LU R214, [R1+0x528] ;  /* 0x0005280001d67983 */ /* 0x000f240000300800 */
[----:B------:R-:W4:Y:S01]  /*fbd30*/  LDL.LU R215, [R1+0x52c] ;  /* 0x00052c0001d77983 */ /* 0x000f220000300800 */
[----:B------:R-:W-:Y:S01]  /*fbd40*/  STL.64 [R1+0x68c0], R194 ;  /* 0x0068c0c201007387 */ /* 0x000fe20000100a00 */
[----:B------:R-:W-:Y:S01]  /*fbd50*/  STL.64 [R1+0x68b8], R192 ;  /* 0x0068b8c001007387 */ /* 0x000fe20000100a00 */
[C---:B--2---:R-:W-:Y:S11]  /*fbd60*/  HMMA.1688.F32.TF32 R196, R200.reuse, R74, R224 ;  /* 0x0000004ac8c4723c */ /* 0x044ff600000810e0 */
[----:B------:R-:W-:Y:S11]  /*fbd70*/  @!UPT UIADD3 URZ, URZ, URZ, URZ ;  /* 0x0000003f3f3ff290 */ /* 0x000ff6000fffe03f */
[----:B------:R-:W-:Y:S01]  /*fbd80*/  @!UPT UIADD3 URZ, URZ, URZ, URZ ;  /* 0x0000003f3f3ff290 */ /* 0x000fe2000fffe03f */
[----:B------:R-:W-:Y:S01]  /*fbd90*/  STL.64 [R1+0x68d0], R198 ;  /* 0x0068d0c601007387 */ /* 0x000fe20000100a00 */
[----:B------:R-:W-:Y:S02]  /*fbda0*/  STL.64 [R1+0x68c8], R196 ;  /* 0x0068c8c401007387 */ /* 0x000fe40000100a00 */
        /* <DEDUP_REMOVED lines=18> */
[----:B------:R-:W-:Y:S01]  /*fbed0*/  IMAD.MOV.U32 R115, RZ, RZ, R24 ;  /* 0x000000ffff737224 */ /* 0x000fe200078e0018 */
[----:B------:R-:W-:Y:S01]  /*fbee0*/  MOV R98, R21 ;  /* 0x0000001500627202 */ /* 0x000fe20000000f00 */
[----:B------:R-:W-:-:S05]  /*fbef0*/  IMAD.MOV.U32 R99, RZ, RZ, R20 ;  /* 0x000000ffff637224 */ /* 0x000fca00078e0014 */
[C---:B----4-:R-:W-:Y:S08]  /*fbf00*/  HMMA.1688.F32.TF32 R232, R236.reuse, R114, R232 ;  /* 0x00000072ece8723c */ /* 0x050ff000000810e8 */
[----:B------:R-:W-:Y:S01]  /*fbf10*/  HMMA.1688.F32.TF32 R204, R236, R98, R212 ;  /* 0x00000062eccc723c */ /* 0x000fe200000810d4 */
[----:B------:R-:W-:Y:S01]  /*fbf20*/  STL.64 [R1+0x68e0], R202 ;  /* 0x0068e0ca01007387 */ /* 0x000fe20000100a00 */
[----:B------:R-:W-:Y:S02]  /*fbf30*/  STL.64 [R1+0x68d8], R200 ;  /* 0x0068d8c801007387 */ /* 0x000fe40000100a00 */
[----:B-1----:R-:W-:-:S02]  /*fbf40*/  IMAD.MOV.U32 R158, RZ, RZ, R8 ;  /* 0x000000ffff9e7224 */ /* 0x002fc400078e0008 */
[----:B------:R-:W-:Y:S01]  /*fbf50*/  IMAD.MOV.U32 R143, RZ, RZ, R9 ;  /* 0x000000ffff8f7224 */ /* 0x000fe200078e0009 */
[----:B------:R-:W-:Y:S01]  /*fbf60*/  MOV R142, R10 ;  /* 0x0000000a008e7202 */ /* 0x000fe20000000f00 */
[----:B------:R-:W-:-:S07]  /*fbf70*/  IMAD.MOV.U32 R167, RZ, RZ, R11 ;  /* 0x000000ffffa77224 */ /* 0x000fce00078e000b */
[----:B------:R1:W-:Y:S01]  /*fbf80*/  STL [R1+0x65b4], R232 ;  /* 0x0065b4e801007387 */ /* 0x0003e20000100800 */
[----:B------:R4:W-:Y:S02]  /*fbf90*/  STL [R1+0x65b0], R233 ;  /* 0x0065b0e901007387 */ /* 0x0009e40000100800 */
[----:B------:R1:W-:Y:S02]  /*fbfa0*/  STL [R1+0x65ac], R234 ;  /* 0x0065acea01007387 */ /* 0x0003e40000100800 */
[----:B------:R1:W-:Y:S03]  /*fbfb0*/  STL [R1+0x65a8], R235 ;  /* 0x0065a8eb01007387 */ /* 0x0003e60000100800 */
[----:B------:R-:W-:Y:S01]  /*fbfc0*/  STL.64 [R1+0x68f0], R206 ;  /* 0x0068f0ce01007387 */ /* 0x000fe20000100a00 */
[----:B------:R-:W-:Y:S01]  /*fbfd0*/  STL.64 [R1+0x68e8], R204 ;  /* 0x0068e8cc01007387 */ /* 0x000fe20000100a00 */
[C---:B--2---:R-:W-:Y:S08]  /*fbfe0*/  HMMA.1688.F32.TF32 R212, R236.reuse, R54, R220 ;  /* 0x00000036ecd4723c */ /* 0x044ff000000810dc */
[C---:B------:R-:W-:Y:S08]  /*fbff0*/  HMMA.1688.F32.TF32 R208, R236.reuse, R78, R216 ;  /* 0x0000004eecd0723c */ /* 0x040ff000000810d8 */
[C---:B------:R-:W-:Y:S11]  /*fc000*/  HMMA.1688.F32.TF32 R216, R236.reuse, R38, R224 ;  /* 0x00000026ecd8723c */ /* 0x040ff600000810e0 */
[----:B------:R-:W-:Y:S04]  /*fc010*/  @!UPT UIADD3 URZ, URZ, URZ, URZ ;  /* 0x0000003f3f3ff290 */ /* 0x000fe8000fffe03f */
[----:B------:R-:W-:Y:S01]  /*fc020*/  STL.64 [R1+0x6900], R210 ;  /* 0x006900d201007387 */ /* 0x000fe20000100a00 */
[----:B------:R-:W-:Y:S02]  /*fc030*/  STL.64 [R1+0x68f8], R208 ;  /* 0x0068f8d001007387 */ /* 0x000fe40000100a00 */
[----:B------:R-:W-:Y:S02]  /*fc040*/  STL.64 [R1+0x69a0], R214 ;  /* 0x0069a0d601007387 */ /* 0x000fe40000100a00 */
[----:B------:R-:W-:Y:S03]  /*fc050*/  STL.64 [R1+0x6998], R212 ;  /* 0x006998d401007387 */ /* 0x000fe60000100a00 */
        /* <DEDUP_REMOVED lines=53> */
[----:B---3--:R-:W-:Y:S01]  /*fc3b0*/  HMMA.1688.F32.TF32 R220, R236, R22, R240 ;  /* 0x00000016ecdc723c */ /* 0x008fe200000810f0 */
        /* <DEDUP_REMOVED lines=25> */
[----:B------:R-:W-:-:S02]  /*fc550*/  IMAD.MOV.U32 R174, RZ, RZ, R18 ;  /* 0x000000ffffae7224 */ /* 0x000fc400078e0012 */
[----:B------:R-:W-:Y:S02]  /*fc560*/  IMAD.MOV.U32 R175, RZ, RZ, R17 ;  /* 0x000000ffffaf7224 */ /* 0x000fe400078e0011 */
[----:B------:R-:W-:Y:S01]  /*fc570*/  IMAD.MOV.U32 R166, RZ, RZ, R12 ;  /* 0x000000ffffa67224 */ /* 0x000fe200078e000c */
[----:B------:R-:W-:Y:S01]  /*fc580*/  STL.64 [R1+0x69c0], R222 ;  /* 0x0069c0de01007387 */ /* 0x000fe20000100a00 */
[----:B------:R-:W-:Y:S02]  /*fc590*/  IMAD.MOV.U32 R159, RZ, RZ, R5 ;  /* 0x000000ffff9f7224 */ /* 0x000fe400078e0005 */
[----:B------:R-:W-:Y:S01]  /*fc5a0*/  STL.64 [R1+0x69b8], R220 ;  /* 0x0069b8dc01007387 */ /* 0x000fe20000100a00 */
[----:B------:R-:W-:Y:S01]  /*fc5b0*/  MOV R150, R4 ;  /* 0x0000000400967202 */ /* 0x000fe20000000f00 */
[----:B------:R-:W-:Y:S01]  /*fc5c0*/  IMAD.MOV.U32 R151, RZ, RZ, R0 ;  /* 0x000000ffff977224 */ /* 0x000fe200078e0000 */
[----:B------:R-:W-:Y:S01]  /*fc5d0*/  MOV R134, R16 ;  /* 0x0000001000867202 */ /* 0x000fe20000000f00 */
[----:B------:R-:W-:Y:S01]  /*fc5e0*/  IMAD.MOV.U32 R135, RZ, RZ, R13 ;  /* 0x000000ffff877224 */ /* 0x000fe200078e000d */
[C---:B--2---:R-:W-:Y:S08]  /*fc5f0*/  HMMA.1688.F32.TF32 R188, R236.reuse, R174, R188 ;  /* 0x000000aeecbc723c */ /* 0x044ff000000810bc */
[C---:B----4-:R-:W-:Y:S11]  /*fc600*/  HMMA.1688.F32.TF32 R224, R236.reuse, R246, R224 ;  /* 0x000000f6ece0723c */ /* 0x050ff600000810e0 */
[----:B------:R-:W-:Y:S05]  /*fc610*/  @!UPT UIADD3 URZ, URZ, URZ, URZ ;  /* 0x0000003f3f3ff290 */ /* 0x000fea000fffe03f */
[----:B-1----:R-:W-:Y:S02]  /*fc620*/  IMAD.MOV.U32 R232, RZ, RZ, R188 ;  /* 0x000000ffffe87224 */ /* 0x002fe400078e00bc */
[----:B------:R-:W-:Y:S01]  /*fc630*/  IMAD.MOV.U32 R233, RZ, RZ, R189 ;  /* 0x000000ffffe97224 */ /* 0x000fe200078e00bd */
[----:B------:R-:W-:Y:S01]  /*fc640*/  MOV R234, R190 ;  /* 0x000000be00ea7202 */ /* 0x000fe20000000f00 */
[----:B------:R-:W-:Y:S02]  /*fc650*/  IMAD.MOV.U32 R235, RZ, RZ, R191 ;  /* 0x000000ffffeb7224 */ /* 0x000fe400078e00bf */
[C---:B---3--:R-:W-:Y:S01]  /*fc660*/  HMMA.1688.F32.TF32 R188, R236.reuse, R166, R240 ;  /* 0x000000a6ecbc723c */ /* 0x048fe200000810f0 */
[----:B------:R-:W-:Y:S01]  /*fc670*/  STL.64 [R1+0x69d0], R226 ;  /* 0x0069d0e201007387 */ /* 0x000fe20000100a00 */
[----:B------:R-:W-:Y:S02]  /*fc680*/  STL.64 [R1+0x69c8], R224 ;  /* 0x0069c8e001007387 */ /* 0x000fe40000100a00 */
[----:B------:R-:W-:Y:S02]  /*fc690*/  STL.64 [R1+0x69e0], R234 ;  /* 0x0069e0ea01007387 */ /* 0x000fe40000100a00 */
[----:B------:R-:W-:Y:S02]  /*fc6a0*/  STL.64 [R1+0x69d8], R232 ;  /* 0x0069d8e801007387 */ /* 0x000fe40000100a00 */
[C---:B------:R-:W-:Y:S01]  /*fc6b0*/  HMMA.1688.F32.TF32 R8, R236.reuse, R26, R8 ;  /* 0x0000001aec08723c */ /* 0x040fe20000081008 */
        /* <DEDUP_REMOVED lines=49> */
[----:B------:R-:W1:Y:S01]  /*fc9d0*/  LDL.LU R28, [R1+0x920] ;  /* 0x00092000011c7983 */ /* 0x000e620000300800 */
[----:B------:R2:W-:Y:S02]  /*fc9e0*/  STL.64 [R1+0x600], R48 ;  /* 0x0006003001007387 */ /* 0x0005e40000100a00 */
[----:B------:R3:W-:Y:S02]  /*fc9f0*/  STL.64 [R1+0x608], R50 ;  /* 0x0006083201007387 */ /* 0x0007e40000100a00 */
[----:B------:R4:W-:Y:S01]  /*fca00*/  STL.64 [R1+0x620], R8 ;  /* 0x0006200801007387 */ /* 0x0009e20000100a00 */
[----:B------:R4:W-:Y:S01]  /*fca10*/  STL.64 [R1+0x628], R10 ;  /* 0x0006280a01007387 */ /* 0x0009e20000100a00 */
[----:B------:R-:W1:Y:S02]  /*fca20*/  LDL.LU R29, [R1+0x924] ;  /* 0x00092400011d7983 */ /* 0x000e640000300800 */
[----:B------:R-:W1:Y:S02]  /*fca30*/  LDL.LU R30, [R1+0x928] ;  /* 0x00092800011e7983 */ /* 0x000e640000300800 */
[----:B------:R-:W1:Y:S01]  /*fca40*/  LDL.LU R31, [R1+0x92c] ;  /* 0x00092c00011f7983 */ /* 0x000e620000300800 */
[----:B--2---:R-:W2:Y:S01]  /*fca50*/  LDL.LU R48, [R1+0x910] ;  /* 0x0009100001307983 */ /* 0x004ea20000300800 */
[----:B------:R-:W2:Y:S02]  /*fca60*/  LDL.LU R49, [R1+0x914] ;  /* 0x0009140001317983 */ /* 0x000ea40000300800 */
[----:B---3--:R-:W2:Y:S02]  /*fca70*/  LDL.LU R50, [R1+0x918] ;  /* 0x0009180001327983 */ /* 0x008ea40000300800 */
        /* <DEDUP_REMOVED lines=101> */
[C---:B-1----:R-:W-:Y:S08]  /*fd0d0*/  HMMA.1688.F32.TF32 R28, R240.reuse, R230, R28 ;  /* 0x000000e6f01c723c */ /* 0x042ff0000008101c */
        /* <DEDUP_REMOVED lines=17> */
[----:B------:R-:W-:Y:S08]  /*fd1f0*/  HMMA.1688.F32.TF32 R220, R236, R250, R220 ;  /* 0x000000faecdc723c */ /* 0x000ff000000810dc */
[----:B------:R-:W-:Y:S08]  /*fd200*/  HMMA.1688.F32.TF32 R196, R240, R98, R196 ;  /* 0x00000062f0c4723c */ /* 0x000ff000000810c4 */
[----:B------:R-:W-:Y:S08]  /*fd210*/  HMMA.1688.F32.TF32 R204, R236, R66, R204 ;  /* 0x00000042eccc723c */ /* 0x000ff000000810cc */
        /* <DEDUP_REMOVED lines=20> */
[----:B------:R-:W-:Y:S01]  /*fd360*/  STL.64 [R1+0x6d8], R206 ;  /* 0x0006d8ce01007387 */ /* 0x000fe20000100a00 */
        /* <DEDUP_REMOVED lines=19> */
[----:B----4-:R-:W-:Y:S01]  /*fd4a0*/  HMMA.1688.F32.TF32 R8, R240, R70, R8 ;  /* 0x00000046f008723c */ /* 0x010fe20000081008 */
        /* <DEDUP_REMOVED lines=17> */
[----:B------:R4:W-:Y:S01]  /*fd5c0*/  STL.64 [R1+0x910], R48 ;  /* 0x0009103001007387 */ /* 0x0009e20000100a00 */
[----:B------:R1:W-:Y:S04]  /*fd5d0*/  STL.64 [R1+0x918], R50 ;  /* 0x0009183201007387 */ /* 0x0003e80000100a00 */
[----:B--2---:R-:W2:Y:S01]  /*fd5e0*/  LDL.LU R60, [R1+0x9e0] ;  /* 0x0009e000013c7983 */ /* 0x004ea20000300800 */
[----:B------:R1:W-:Y:S02]  /*fd5f0*/  STL.64 [R1+0x920], R28 ;  /* 0x0009201c01007387 */ /* 0x0003e40000100a00 */
[----:B------:R1:W-:Y:S02]  /*fd600*/  STL.64 [R1+0x928], R30 ;  /* 0x0009281e01007387 */ /* 0x0003e40000100a00 */
[----:B------:R1:W-:Y:S01]  /*fd610*/  STL.64 [R1+0x930], R8 ;  /* 0x0009300801007387 */ /* 0x0003e20000100a00 */
[----:B------:R1:W-:Y:S01]  /*fd620*/  STL.64 [R1+0x938], R10 ;  /* 0x0009380a01007387 */ /* 0x0003e20000100a00 */
        /* <DEDUP_REMOVED lines=163> */
[----:B------:R-:W-:Y:S01]  /*fe060*/  IMAD.MOV.U32 R252, RZ, RZ, R49 ;  /* 0x000000fffffc7224 */ /* 0x000fe200078e0031 */
[----:B------:R-:W-:Y:S01]  /*fe070*/  MOV R3, R50 ;  /* 0x0000003200037202 */ /* 0x000fe20000000f00 */
[----:B------:R2:W-:Y:S01]  /*fe080*/  STL [R1+0xbf0], R48 ;  /* 0x000bf03001007387 */ /* 0x0005e20000100800 */
[----:B------:R-:W-:Y:S01]  /*fe090*/  IMAD.MOV.U32 R0, RZ, RZ, R51 ;  /* 0x000000ffff007224 */ /* 0x000fe200078e0033 */
[C---:B------:R-:W-:Y:S08]  /*fe0a0*/  HMMA.1688.F32.TF32 R8, R236.reuse, R142, R8 ;  /* 0x0000008eec08723c */ /* 0x040ff00000081008 */
[----:B--2---:R-:W-:Y:S01]  /*fe0b0*/  HMMA.1688.F32.TF32 R48, R236, R150, R28 ;  /* 0x00000096ec30723c */ /* 0x004fe2000008101c */
[----:B------:R-:W1:Y:S11]  /*fe0c0*/  LDL.LU R28, [R1+0x8c0] ;  /* 0x0008c000011c7983 */ /* 0x000e760000300800 */
[----:B------:R-:W-:Y:S11]  /*fe0d0*/  @!UPT UIADD3 URZ, URZ, URZ, URZ ;  /* 0x0000003f3f3ff290 */ /* 0x000ff6000fffe03f */
[----:B------:R2:W-:Y:S01]  /*fe0e0*/  STL.64 [R1+0xc10], R48 ;  /* 0x000c103001007387 */ /* 0x0005e20000100a00 */
[----:B------:R3:W-:Y:S02]  /*fe0f0*/  STL.64 [R1+0xc18], R50 ;  /* 0x000c183201007387 */ /* 0x0007e40000100a00 */
[----:B------:R4:W-:Y:S02]  /*fe100*/  STL.64 [R1+0xc30], R8 ;  /* 0x000c300801007387 */ /* 0x0009e40000100a00 */
[----:B------:R4:W-:Y:S01]  /*fe110*/  STL.64 [R1+0xc38], R10 ;  /* 0x000c380a01007387 */ /* 0x0009e20000100a00 */
[----:B------:R-:W1:Y:S01]  /*fe120*/  LDL.LU R29, [R1+0x8c4] ;  /* 0x0008c400011d7983 */ /* 0x000e620000300800 */
        /* <DEDUP_REMOVED lines=131> */
[----:B------:R-:W-:Y:S02]  /*fe960*/  STL.64 [R1+0xc78], R226 ;  /* 0x000c78e201007387 */ /* 0x000fe40000100a00 */
        /* <DEDUP_REMOVED lines=11> */
[----:B------:R-:W-:Y:S01]  /*fea20*/  HMMA.1688.F32.TF32 R136, R236, R74, R136 ;  /* 0x0000004aec88723c */ /* 0x000fe20000081088 */
        /* <DEDUP_REMOVED lines=19> */
[C---:B----4-:R-:W-:Y:S01]  /*feb60*/  HMMA.1688.F32.TF32 R20, R240.reuse, R246, R8 ;  /* 0x000000f6f014723c */ /* 0x050fe20000081008 */
        /* <DEDUP_REMOVED lines=19> */
[----:B------:R-:W2:Y:S02]  /*feca0*/  LDL.LU R8, [R1+0x610] ;  /* 0x0006100001087983 */ /* 0x000ea40000300800 */
[----:B------:R1:W-:Y:S02]  /*fecb0*/  STL.64 [R1+0xf60], R28 ;  /* 0x000f601c01007387 */ /* 0x0003e40000100a00 */
[----:B------:R3:W-:Y:S01]  /*fecc0*/  STL.64 [R1+0xf68], R30 ;  /* 0x000f681e01007387 */ /* 0x0007e20000100a00 */
[----:B------:R4:W-:Y:S01]  /*fecd0*/  STL.64 [R1+0xf80], R20 ;  /* 0x000f801401007387 */ /* 0x0009e20000100a00 */
[----:B------:R4:W-:Y:S02]  /*fece0*/  STL.64 [R1+0xf88], R22 ;  /* 0x000f881601007387 */ /* 0x0009e40000100a00 */
[----:B------:R-:W2:Y:S02]  /*fecf0*/  LDL.LU R9, [R1+0x614] ;  /* 0x0006140001097983 */ /* 0x000ea40000300800 */
[----:B------:R-:W2:Y:S01]  /*fed00*/  LDL.LU R10, [R1+0x618] ;  /* 0x00061800010a7983 */ /* 0x000ea20000300800 */
[----:B------:R-:W2:Y:S04]  /*fed10*/  LDL.LU R11, [R1+0x61c] ;  /* 0x00061c00010b7983 */ /* 0x000ea80000300800 */
[----:B------:R-:W-:Y:S04]  /*fed20*/  LDS R236, [R2+0x38000] ;  /* 0x0380000002ec7984 */ /* 0x000fe80000000800 */
[----:B------:R-:W-:Y:S04]  /*fed30*/  LDS R238, [R2+0x3a000] ;  /* 0x03a0000002ee7984 */ /* 0x000fe80000000800 */
[----:B------:R-:W-:Y:S04]  /*fed40*/  LDS R237, [R19+0x38000] ;  /* 0x0380000013ed7984 */ /* 0x000fe80000000800 */
        /* <DEDUP_REMOVED lines=80> */
[----:B------:R-:W1:Y:S01]  /*ff250*/  LDS R239, [R19+0x3a000] ;  /* 0x03a0000013ef7984 */ /* 0x000e620000000800 */
[C---:B---3--:R-:W-:Y:S08]  /*ff260*/  HMMA.1688.F32.TF32 R56, R240.reuse, R58, R60 ;  /* 0x0000003af038723c */ /* 0x048ff0000008103c */
        /* <DEDUP_REMOVED lines=27> */
[----:B------:R2:W-:Y:S01]  /*ff420*/  STL.64 [R1+0x1070], R124 ;  /* 0x0010707c01007387 */ /* 0x0005e20000100a00 */
[----:B------:R-:W-:Y:S02]  /*ff430*/  STL.64 [R1+0x1078], R126 ;  /* 0x0010787e01007387 */ /* 0x000fe40000100a00 */
[----:B------:R3:W-:Y:S04]  /*ff440*/  STL.64 [R1+0x1090], R116 ;  /* 0x0010907401007387 */ /* 0x0007e80000100a00 */
[C---:B------:R-:W-:Y:S01]  /*ff450*/  HMMA.1688.F32.TF32 R32, R240.reuse, R34, R36 ;  /* 0x00000022f020723c */ /* 0x040fe20000081024 */
[----:B------:R-:W-:Y:S01]  /*ff460*/  STL.64 [R1+0x1098], R118 ;  /* 0x0010987601007387 */ /* 0x000fe20000100a00 */
[----:B------:R-:W-:Y:S06]  /*ff470*/  STL.64 [R1+0x10b0], R108 ;  /* 0x0010b06c01007387 */ /* 0x000fec0000100a00 */
[C---:B------:R-:W-:Y:S01]  /*ff480*/  HMMA.1688.F32.TF32 R24, R240.reuse, R26, R28 ;  /* 0x0000001af018723c */ /* 0x040fe2000008101c */
[----:B------:R-:W-:Y:S01]  /*ff490*/  STL.64 [R1+0x10b8], R110 ;  /* 0x0010b86e01007387 */ /* 0x000fe20000100a00 */
[----:B------:R-:W-:Y:S01]  /*ff4a0*/  STL.64 [R1+0x10d0], R100 ;  /* 0x0010d06401007387 */ /* 0x000fe20000100a00 */
[----:B------:R-:W-:Y:S05]  /*ff4b0*/  STL.64 [R1+0x10d8], R102 ;  /* 0x0010d86601007387 */ /* 0x000fea0000100a00 */
[C---:B----4-:R-:W-:Y:S01]  /*ff4c0*/  HMMA.1688.F32.TF32 R12, R240.reuse, R14, R20 ;  /* 0x0000000ef00c723c */ /* 0x050fe20000081014 */
[----:B------:R-:W-:Y:S01]  /*ff4d0*/  STL.64 [R1+0x10f0], R92 ;  /* 0x0010f05c01007387 */ /* 0x000fe20000100a00 */
[----:B------:R-:W-:Y:S01]  /*ff4e0*/  STL.64 [R1+0x10f8], R94 ;  /* 0x0010f85e01007387 */ /* 0x000fe20000100a00 */
[----:B------:R-:W-:Y:S05]  /*ff4f0*/  STL.64 [R1+0x1110], R84 ;  /* 0x0011105401007387 */ /* 0x000fea0000100a00 */
[C---:B------:R-:W-:Y:S01]  /*ff500*/  HMMA.1688.F32.TF32 R8, R240.reuse, R6, R8 ;  /* 0x00000006f008723c */ /* 0x040fe20000081008 */
[----:B------:R-:W-:Y:S01]  /*ff510*/  STL.64 [R1+0x1118], R86 ;  /* 0x0011185601007387 */ /* 0x000fe20000100a00 */
[----:B--2---:R-:W2:Y:S06]  /*ff520*/  LDL.64 R124, [R1+0x13a0] ;  /* 0x0013a000017c7983 */ /* 0x004eac0000100a00 */
[----:B------:R-:W-:Y:S01]  /*ff530*/  HMMA.1688.F32.TF32 R4, R240, R250, R244 ;  /* 0x000000faf004723c */ /* 0x000fe200000810f4 */
[----:B------:R-:W-:Y:S02]  /*ff540*/  STL.64 [R1+0x1130], R68 ;  /* 0x0011304401007387 */ /* 0x000fe40000100a00 */
[----:B------:R-:W-:Y:S01]  /*ff550*/  STL.64 [R1+0x1138], R70 ;  /* 0x0011384601007387 */ /* 0x000fe20000100a00 */
[----:B---3--:R-:W3:Y:S01]  /*ff560*/  LDL.64 R116, [R1+0x1390] ;  /* 0x0013900001747983 */ /* 0x008ee20000100a00 */
[----:B------:R-:W-:Y:S02]  /*ff570*/  STL.64 [R1+0x1150], R56 ;  /* 0x0011503801007387 */ /* 0x000fe40000100a00 */
[----:B------:R-:W-:Y:S02]  /*ff580*/  STL.64 [R1+0x1158], R58 ;  /* 0x0011583a01007387 */ /* 0x000fe40000100a00 */
[----:B------:R-:W4:Y:S01]  /*ff590*/  LDL.64 R104, [R1+0x15f0] ;  /* 0x0015f00001687983 */ /* 0x000f220000100a00 */
[----:B------:R-:W2:Y:S01]  /*ff5a0*/  LDL.64 R96, [R1+0x15e0] ;  /* 0x0015e00001607983 */ /* 0x000ea20000100a00 */
[----:B------:R1:W-:Y:S02]  /*ff5b0*/  STL.64 [R1+0x13e0], R40 ;  /* 0x0013e02801007387 */ /* 0x0003e40000100a00 */
[----:B------:R-:W-:Y:S02]  /*ff5c0*/  STL.64 [R1+0x13e8], R42 ;  /* 0x0013e82a01007387 */ /* 0x000fe40000100a00 */
[----:B------:R-:W2:Y:S01]  /*ff5d0*/  LDL.64 R228, [R1+0x15d0] ;  /* 0x0015d00001e47983 */ /* 0x000ea20000100a00 */
[----:B------:R-:W2:Y:S04]  /*ff5e0*/  LDL.64 R48, [R1+0x13c0] ;  /* 0x0013c00001307983 */ /* 0x000ea80000100a00 */
[----:B------:R-:W2:Y:S04]  /*ff5f0*/  LDL.64 R112, [R1+0x1370] ;  /* 0x0013700001707983 */ /* 0x000ea80000100a00 */
[----:B-1----:R-:W2:Y:S01]  /*ff600*/  LDL.64 R40, [R1+0x13b0] ;  /* 0x0013b00001287983 */ /* 0x002ea20000100a00 */
[----:B------:R-:W-:Y:S02]  /*ff610*/  STL.64 [R1+0x1400], R44 ;  /* 0x0014002c01007387 */ /* 0x000fe40000100a00 */
[----:B------:R-:W-:Y:S02]  /*ff620*/  STL.64 [R1+0x1408], R46 ;  /* 0x0014082e01007387 */ /* 0x000fe40000100a00 */
[----:B------:R-:W2:Y:S01]  /*ff630*/  LDL.64 R120, [R1+0x1360] ;  /* 0x0013600001787983 */ /* 0x000ea20000100a00 */
[----:B------:R-:W-:Y:S01]  /*ff640*/  STL.64 [R1+0x1420], R32 ;  /* 0x0014202001007387 */ /* 0x000fe20000100a00 */
[----:B------:R-:W-:Y:S02]  /*ff650*/  STL.64 [R1+0x1428], R34 ;  /* 0x0014282201007387 */ /* 0x000fe40000100a00 */
[----:B------:R-:W-:Y:S02]  /*ff660*/  STL.64 [R1+0x1440], R24 ;  /* 0x0014401801007387 */ /* 0x000fe40000100a00 */
[----:B------:R-:W-:Y:S01]  /*ff670*/  STL.64 [R1+0x1448], R26 ;  /* 0x0014481a01007387 */ /* 0x000fe20000100a00 */
[----:B------:R-:W2:Y:S01]  /*ff680*/  LDL.64 R132, [R1+0x1600] ;  /* 0x0016000001847983 */ /* 0x000ea20000100a00 */
[----:B------:R-:W-:Y:S02]  /*ff690*/  STL.64 [R1+0x1460], R12 ;  /* 0x0014600c01007387 */ /* 0x000fe40000100a00 */
[----:B------:R-:W-:Y:S02]  /*ff6a0*/  STL.64 [R1+0x1468], R14 ;  /* 0x0014680e01007387 */ /* 0x000fe40000100a00 */
[----:B------:R-:W2:Y:S01]  /*ff6b0*/  LDL.LU R248, [R1+0x36f0] ;  /* 0x0036f00001f87983 */ /* 0x000ea20000300800 */
[----:B------:R-:W-:Y:S01]  /*ff6c0*/  STL.64 [R1+0x1480], R8 ;  /* 0x0014800801007387 */ /* 0x000fe20000100a00 */
[----:B------:R-:W-:Y:S02]  /*ff6d0*/  STL.64 [R1+0x1488], R10 ;  /* 0x0014880a01007387 */ /* 0x000fe40000100a00 */
[----:B------:R1:W-:Y:S02]  /*ff6e0*/  STL.64 [R1+0x14a0], R4 ;  /* 0x0014a00401007387 */ /* 0x0003e40000100a00 */
[----:B------:R1:W-:Y:S01]  /*ff6f0*/  STL.64 [R1+0x14a8], R6 ;  /* 0x0014a80601007387 */ /* 0x0003e20000100a00 */
[----:B------:R-:W2:Y:S01]  /*ff700*/  LDL.LU R249, [R1+0x36f4] ;  /* 0x0036f40001f97983 */ /* 0x000ea20000300800 */
[----:B------:R-:W2:Y:S02]  /*ff710*/  LDL.LU R250, [R1+0x36f8] ;  /* 0x0036f80001fa7983 */ /* 0x000ea40000300800 */
[----:B------:R-:W2:Y:S02]  /*ff720*/  LDL.LU R251, [R1+0x36fc] ;  /* 0x0036fc0001fb7983 */ /* 0x000ea40000300800 */
[----:B------:R-:W2:Y:S01]  /*ff730*/  LDL.LU R244, [R1+0x3700] ;  /* 0x0037000001f47983 */ /* 0x000ea20000300800 */
[----:B------:R-:W2:Y:S01]  /*ff740*/  LDL.LU R245, [R1+0x3704] ;  /* 0x0037040001f57983 */ /* 0x000ea20000300800 */
[----:B------:R-:W2:Y:S02]  /*ff750*/  LDL.LU R246, [R1+0x3708] ;  /* 0x0037080001f67983 */ /* 0x000ea40000300800 */
[----:B------:R-:W2:Y:S01]  /*ff760*/  LDL.LU R247, [R1+0x370c] ;  /* 0x00370c0001f77983 */ /* 0x000ea20000300800 */
        /* <DEDUP_REMOVED lines=69> */
[C---:B--2---:R-:W-:Y:S08]  /*ffbc0*/  HMMA.1688.F32.TF32 R36, R236.reuse, R40, R36 ;  /* 0x00000028ec24723c */ /* 0x044ff00000081024 */
[C---:B---3--:R-:W-:Y:S08]  /*ffbd0*/  HMMA.1688.F32.TF32 R44, R236.reuse, R48, R44 ;  /* 0x00000030ec2c723c */ /* 0x048ff0000008102c */
[C---:B------:R-:W-:Y:S08]  /*ffbe0*/  HMMA.1688.F32.TF32 R52, R236.reuse, R228, R52 ;  /* 0x000000e4ec34723c */ /* 0x040ff00000081034 */
[----:B----4-:R-:W-:Y:S08]  /*ffbf0*/  HMMA.1688.F32.TF32 R60, R236, R104, R60 ;  /* 0x00000068ec3c723c */ /* 0x010ff0000008103c */
[C---:B------:R-:W-:Y:S08]  /*ffc00*/  HMMA.1688.F32.TF32 R64, R240.reuse, R66, R68 ;  /* 0x00000042f040723c */ /* 0x040ff00000081044 */
[C---:B------:R-:W-:Y:S08]  /*ffc10*/  HMMA.1688.F32.TF32 R72, R240.reuse, R74, R76 ;  /* 0x0000004af048723c */ /* 0x040ff0000008104c */
[C---:B------:R-:W-:Y:S08]  /*ffc20*/  HMMA.1688.F32.TF32 R88, R240.reuse, R90, R92 ;  /* 0x0000005af058723c */ /* 0x040ff0000008105c */
[----:B------:R-:W-:Y:S08]  /*ffc30*/  HMMA.1688.F32.TF32 R80, R240, R82, R84 ;  /* 0x00000052f050723c */ /* 0x000ff00000081054 */
[C---:B------:R-:W-:Y:S08]  /*ffc40*/  HMMA.1688.F32.TF32 R56, R236.reuse, R96, R56 ;  /* 0x00000060ec38723c */ /* 0x040ff00000081038 */
[C---:B------:R-:W-:Y:S08]  /*ffc50*/  HMMA.1688.F32.TF32 R8, R236.reuse, R112, R8 ;  /* 0x00000070ec08723c */ /* 0x040ff00000081008 */
[C---:B------:R-:W-:Y:S01]  /*ffc60*/  HMMA.1688.F32.TF32 R4, R236.reuse, R120, R4 ;  /* 0x00000078ec04723c */ /* 0x040fe20000081004 */
[----:B------:R-:W-:Y:S04]  /*ffc70*/  LDS R240, [R2+0x38080] ;  /* 0x0380800002f07984 */ /* 0x000fe80000000800 */
[----:B------:R-:W-:Y:S04]  /*ffc80*/  LDS R242, [R2+0x3a080] ;  /* 0x03a0800002f27984 */ /* 0x000fe80000000800 */
[----:B------:R-:W-:Y:S04]  /*ffc90*/  LDS R241, [R19+0x38080] ;  /* 0x0380800013f17984 */ /* 0x000fe80000000800 */
[----:B------:R-:W1:Y:S01]  /*ffca0*/  LDS R243, [R19+0x3a080] ;  /* 0x03a0800013f37984 */ /* 0x000e620000000800 */
        /* <DEDUP_REMOVED lines=14> */
[----:B------:R-:W-:Y:S01]  /*ffd90*/  STL.64 [R1+0x1898], R58 ;  /* 0x0018983a01007387 */ /* 0x000fe20000100a00 */
[----:B------:R-:W-:Y:S01]  /*ffda0*/  STL.64 [R1+0x1880], R52 ;  /* 0x0018803401007387 */ /* 0x000fe20000100a00 */
[----:B------:R-:W-:Y:S03]  /*ffdb0*/  STL.64 [R1+0x1888], R54 ;  /* 0x0018883601007387 */ /* 0x000fe60000100a00 */
[----:B--2---:R-:W2:Y:S01]  /*ffdc0*/  LDL.64 R56, [R1+0x1710] ;  /* 0x0017100001387983 */ /* 0x004ea20000100a00 */
[----:B------:R-:W-:Y:S02]  /*ffdd0*/  STL.64 [R1+0x1870], R44 ;  /* 0x0018702c01007387 */ /* 0x000fe40000100a00 */
[----:B------:R-:W-:Y:S02]  /*ffde0*/  STL.64 [R1+0x1878], R46 ;  /* 0x0018782e01007387 */ /* 0x000fe40000100a00 */
[----:B------:R-:W3:Y:S01]  /*ffdf0*/  LDL.64 R60, [R1+0x1720] ;  /* 0x00172000013c7983 */ /* 0x000ee20000100a00 */
[----:B------:R-:W-:Y:S01]  /*ffe00*/  STL.64 [R1+0x1860], R36 ;  /* 0x0018602401007387 */ /* 0x000fe20000100a00 */
[----:B------:R-:W-:Y:S02]  /*ffe10*/  STL.64 [R1+0x1868], R38 ;  /* 0x0018682601007387 */ /* 0x000fe40000100a00 */
[----:B------:R-:W4:Y:S02]  /*ffe20*/  LDL.64 R64, [R1+0x1730] ;  /* 0x0017300001407983 */ /* 0x000f240000100a00 */
[----:B------:R-:W2:Y:S01]  /*ffe30*/  LDL.64 R68, [R1+0x1740] ;  /* 0x0017400001447983 */ /* 0x000ea20000100a00 */
[----:B------:R-:W2:Y:S04]  /*ffe40*/  LDL.64 R72, [R1+0x1750] ;  /* 0x0017500001487983 */ /* 0x000ea80000100a00 */
[----:B------:R-:W2:Y:S04]  /*ffe50*/  LDL.64 R76, [R1+0x1760] ;  /* 0x00176000014c7983 */ /* 0x000ea80000100a00 */
[----:B------:R-:W2:Y:S04]  /*ffe60*/  LDL.64 R80, [R1+0x1770] ;  /* 0x0017700001507983 */ /* 0x000ea80000100a00 */
[----:B------:R-:W2:Y:S04]  /*ffe70*/  LDL.64 R84, [R1+0x1780] ;  /* 0x0017800001547983 */ /* 0x000ea80000100a00 */
[----:B------:R-:W2:Y:S01]  /*ffe80*/  LDL.64 R92, [R1+0x1790] ;  /* 0x00179000015c7983 */ /* 0x000ea20000100a00 */
        /* <DEDUP_REMOVED lines=11> */
[----:B------:R1:W-:Y:S02]  /*fff40*/  STL.64 [R1+0x1818], R6 ;  /* 0x0018180601007387 */ /* 0x0003e40000100a00 */
[C---:B-1----:R-:W-:Y:S08]  /*fff50*/  HMMA.1688.F32.TF32 R8, R236.reuse, R132, R244 ;  /* 0x00000084ec08723c */ /* 0x042ff000000810f4 */
[C---:B------:R-:W-:Y:S01]  /*fff60*/  HMMA.1688.F32.TF32 R4, R236.reuse, R20, R248 ;  /* 0x00000014ec04723c */ /* 0x040fe200000810f8 */
[----:B------:R-:W2:Y:S11]  /*fff70*/  LDL.LU R244, [R1+0x3290] ;  /* 0x0032900001f47983 */ /* 0x000eb60000300800 */
[----:B------:R-:W-:Y:S03]  /*fff80*/  @!UPT UIADD3 URZ, URZ, URZ, URZ ;  /* 0x0000003f3f3ff290 */ /* 0x000fe6000fffe03f */
[----:B------:R-:W-:Y:S01]  /*fff90*/  STL.64 [R1+0x1800], R8 ;  /* 0x0018000801007387 */ /* 0x000fe20000100a00 */
[----:B------:R-:W-:Y:S07]  /*fffa0*/  STL.64 [R1+0x1808], R10 ;  /* 0x0018080a01007387 */ /* 0x000fee0000100a00 */
[----:B------:R1:W-:Y:S02]  /*fffb0*/  STL.64 [R1+0x17f0], R4 ;  /* 0x0017f00401007387 */ /* 0x0003e40000100a00 */
[----:B------:R1:W-:Y:S01]  /*fffc0*/  STL.64 [R1+0x17f8], R6 ;  /* 0x0017f80601007387 */ /* 0x0003e20000100a00 */
        /* <DEDUP_REMOVED lines=118> */
[----:B------:R-:W-:Y:S06]  /*100730*/  STL.64 [R1+0x17c8], R218 ;  /* 0x0017c8da01007387 */ /* 0x000fec0000100a00 */
[C---:B------:R-:W-:Y:S07]  /*100740*/  HMMA.1688.F32.TF32 R204, R236.reuse, R156, R204 ;  /* 0x0000009ceccc723c */ /* 0x040fee00000810cc */
[----:B------:R-:W-:Y:S01]  /*100750*/  STL.64 [R1+0x17b0], R120 ;  /* 0x0017b07801007387 */ /* 0x000fe20000100a00 */
[----:B------:R4:W-:Y:S07]  /*100760*/  STL.64 [R1+0x17b8], R122 ;  /* 0x0017b87a01007387 */ /* 0x0009ee0000100a00 */
[----:B------:R-:W-:Y:S02]  /*100770*/  STL.64 [R1+0x17a0], R112 ;  /* 0x0017a07001007387 */ /* 0x000fe40000100a00 */
[----:B------:R1:W-:Y:S01]  /*100780*/  STL.64 [R1+0x17a8], R114 ;  /* 0x0017a87201007387 */ /* 0x0003e20000100a00 */
[C---:B----4-:R-:W-:Y:S08]  /*100790*/  HMMA.1688.F32.TF32 R120, R236.reuse, R160, R200 ;  /* 0x000000a0ec78723c */ /* 0x050ff000000810c8 */
[C---:B-1----:R-:W-:Y:S01]  /*1007a0*/  HMMA.1688.F32.TF32 R112, R236.reuse, R164, R196 ;  /* 0x000000a4ec70723c */ /* 0x042fe200000810c4 */
[----:B------:R-:W-:Y:S01]  /*1007b0*/  STL.64 [R1+0x1670], R204 ;  /* 0x001670cc01007387 */ /* 0x000fe20000100a00 */
[----:B------:R-:W-:Y:S06]  /*1007c0*/  STL.64 [R1+0x1678], R206 ;  /* 0x001678ce01007387 */ /* 0x000fec0000100a00 */
        /* <DEDUP_REMOVED lines=8> */
[----:B------:R-:W-:Y:S06]  /*100850*/  STL.64 [R1+0x1648], R194 ;  /* 0x001648c201007387 */ /* 0x000fec0000100a00 */
        /* <DEDUP_REMOVED lines=9> */
[----:B------:R2:W-:Y:S02]  /*1008f0*/  STL.64 [R1+0x15b8], R114 ;  /* 0x0015b87201007387 */ /* 0x0005e40000100a00 */
[C---:B-1----:R-:W-:Y:S08]  /*100900*/  HMMA.1688.F32.TF32 R120, R236.reuse, R60, R136 ;  /* 0x0000003cec78723c */ /* 0x042ff00000081088 */
[C---:B--2---:R-:W-:Y:S08]  /*100910*/  HMMA.1688.F32.TF32 R112, R236.reuse, R64, R128 ;  /* 0x00000040ec70723c */ /* 0x044ff00000081080 */
[----:B------:R-:W-:Y:S01]  /*100920*/  HMMA.1688.F32.TF32 R36, R236, R92, R36 ;  /* 0x0000005cec24723c */ /* 0x000fe20000081024 */
        /* <DEDUP_REMOVED lines=40> */
[----:B------:R-:W-:Y:S01]  /*100bb0*/  STL.64 [R1+0x18f0], R8 ;  /* 0x0018f00801007387 */ /* 0x000fe20000100a00 */
[----:B------:R-:W-:Y:S04]  /*100bc0*/  STL.64 [R1+0x18f8], R10 ;  /* 0x0018f80a01007387 */ /* 0x000fe80000100a00 */
[----:B------:R3:W-:Y:S02]  /*100bd0*/  STL.64 [R1+0x1900], R4 ;  /* 0x0019000401007387 */ /* 0x0007e40000100a00 */
[----:B------:R4:W-:Y:S02]  /*100be0*/  STL.64 [R1+0x1908], R6 ;  /* 0x0019080601007387 */ /* 0x0009e40000100a00 */
[----:B------:R-:W2:Y:S01]  /*100bf0*/  LDL.LU R245, [R1+0x1c04] ;  /* 0x001c040001f57983 */ /* 0x000ea20000300800 */
[----:B------:R-:W2:Y:S01]  /*100c00*/  LDL.LU R246, [R1+0x1c08] ;  /* 0x001c080001f67983 */ /* 0x000ea20000300800 */
[----:B------:R-:W2:Y:S03]  /*100c10*/  LDL.LU R247, [R1+0x1c0c] ;  /* 0x001c0c0001f77983 */ /* 0x000ea60000300800 */
[----:B---3--:R-:W3:Y:S01]  /*100c20*/  LDL.LU R4, [R1+0x1c10] ;  /* 0x001c100001047983 */ /* 0x008ee20000300800 */
[----:B------:R-:W3:Y:S02]  /*100c30*/  LDL.LU R5, [R1+0x1c14] ;  /* 0x001c140001057983 */ /* 0x000ee40000300800 */
[----:B----4-:R-:W3:Y:S02]  /*100c40*/  LDL.LU R6, [R1+0x1c18] ;  /* 0x001c180001067983 */ /* 0x010ee40000300800 */
[----:B------:R-:W3:Y:S01]  /*100c50*/  LDL.LU R7, [R1+0x1c1c] ;  /* 0x001c1c0001077983 */ /* 0x000ee20000300800 */
        /* <DEDUP_REMOVED lines=121> */
[----:B------:R2:W-:Y:S01]  /*1013f0*/  STL.64 [R1+0x1920], R120 ;  /* 0x0019207801007387 */ /* 0x0005e20000100a00 */
[----:B------:R-:W-:Y:S03]  /*101400*/  STL.64 [R1+0x1928], R122 ;  /* 0x0019287a01007387 */ /* 0x000fe60000100a00 */
        /* <DEDUP_REMOVED lines=22> */
[----:B----4-:R-:W-:Y:S08]  /*101570*/  HMMA.1688.F32.TF32 R28, R240, R92, R28 ;  /* 0x0000005cf01c723c */ /* 0x010ff0000008101c */
[C---:B-1----:R-:W-:Y:S08]  /*101580*/  HMMA.1688.F32.TF32 R12, R236.reuse, R104, R12 ;  /* 0x00000068ec0c723c */ /* 0x042ff0000008100c */
[----:B------:R-:W-:Y:S08]  /*101590*/  HMMA.1688.F32.TF32 R8, R236, R96, R8 ;  /* 0x00000060ec08723c */ /* 0x000ff00000081008 */
[----:B--2---:R-:W-:Y:S01]  /*1015a0*/  HMMA.1688.F32.TF32 R232, R240, R120, R232 ;  /* 0x00000078f0e8723c */ /* 0x004fe200000810e8 */
[----:B------:R-:W-:Y:S04]  /*1015b0*/  LDS R240, [R2+0x38180] ;  /* 0x0381800002f07984 */ /* 0x000fe80000000800 */
[----:B------:R-:W-:Y:S04]  /*1015c0*/  LDS R242, [R2+0x3a180] ;  /* 0x03a1800002f27984 */ /* 0x000fe80000000800 */
[----:B------:R-:W-:Y:S04]  /*1015d0*/  LDS R241, [R19+0x38180] ;  /* 0x0381800013f17984 */ /* 0x000fe80000000800 */
[----:B------:R-:W1:Y:S10]  /*1015e0*/  LDS R243, [R19+0x3a180] ;  /* 0x03a1800013f37984 */ /* 0x000e740000000800 */
        /* <DEDUP_REMOVED lines=51> */
[C---:B--2---:R-:W-:Y:S08]  /*101920*/  HMMA.1688.F32.TF32 R12, R236.reuse, R228, R4 ;  /* 0x000000e4ec0c723c */ /* 0x044ff00000081004 */
[C---:B---3--:R-:W-:Y:S08]  /*101930*/  HMMA.1688.F32.TF32 R8, R236.reuse, R48, R244 ;  /* 0x00000030ec08723c */ /* 0x048ff000000810f4 */
[C---:B------:R-:W-:Y:S07]  /*101940*/  HMMA.1688.F32.TF32 R4, R236.reuse, R40, R248 ;  /* 0x00000028ec04723c */ /* 0x040fee00000810f8 */
        /* <DEDUP_REMOVED lines=115> */
[C---:B------:R-:W-:Y:S08]  /*102080*/  HMMA.1688.F32.TF32 R220, R236.reuse, R116, R220 ;  /* 0x00000074ecdc723c */ /* 0x040ff000000810dc */
[C---:B---3--:R-:W-:Y:S07]  /*102090*/  HMMA.1688.F32.TF32 R216, R236.reuse, R24, R216 ;  /* 0x00000018ecd8723c */ /* 0x048fee00000810d8 */
[----:B------:R-:W-:Y:S01]  /*1020a0*/  STL.64 [R1+0x1c50], R96 ;  /* 0x001c506001007387 */ /* 0x000fe20000100a00 */
[----:B------:R2:W-:Y:S02]  /*1020b0*/  STL.64 [R1+0x1c58], R98 ;  /* 0x001c586201007387 */ /* 0x0005e40000100a00 */
[C---:B--2---:R-:W-:Y:S05]  /*1020c0*/  HMMA.1688.F32.TF32 R96, R236.reuse, R112, R212 ;  /* 0x00000070ec60723c */ /* 0x044fea00000810d4 */
[----:B------:R-:W-:Y:S01]  /*1020d0*/  STL.64 [R1+0x1c40], R220 ;  /* 0x001c40dc01007387 */ /* 0x000fe20000100a00 */
[----:B------:R-:W-:Y:S07]  /*1020e0*/  STL.64 [R1+0x1c48], R222 ;  /* 0x001c48de01007387 */ /* 0x000fee0000100a00 */
[----:B------:R-:W-:Y:S02]  /*1020f0*/  STL.64 [R1+0x1c30], R216 ;  /* 0x001c30d801007387 */ /* 0x000fe40000100a00 */
[----:B------:R-:W-:Y:S01]  /*102100*/  STL.64 [R1+0x1c38], R218 ;  /* 0x001c38da01007387 */ /* 0x000fe20000100a00 */
[C---:B----4-:R-:W-:Y:S07]  /*102110*/  HMMA.1688.F32.TF32 R208, R236.reuse, R120, R208 ;  /* 0x00000078ecd0723c */ /* 0x050fee00000810d0 */
[----:B------:R-:W-:Y:S01]  /*102120*/  STL.64 [R1+0x1c20], R96 ;  /* 0x001c206001007387 */ /* 0x000fe20000100a00 */
[----:B------:R2:W-:Y:S02]  /*102130*/  STL.64 [R1+0x1c28], R98 ;  /* 0x001c286201007387 */ /* 0x0005e40000100a00 */
[C---:B--2---:R-:W-:Y:S11]  /*102140*/  HMMA.1688.F32.TF32 R96, R236.reuse, R132, R204 ;  /* 0x00000084ec60723c */ /* 0x044ff600000810cc */
[----:B------:R-:W-:Y:S02]  /*102150*/  @!UPT UIADD3 URZ, URZ, URZ, URZ ;  /* 0x0000003f3f3ff290 */ /* 0x000fe4000fffe03f */
[----:B------:R-:W-:Y:S01]  /*102160*/  STL.64 [R1+0x1c10], R208 ;  /* 0x001c10d001007387 */ /* 0x000fe20000100a00 */
[C---:B------:R-:W-:Y:S01]  /*102170*/  HMMA.1688.F32.TF32 R200, R236.reuse, R20, R200 ;  /* 0x00000014ecc8723c */ /* 0x040fe200000810c8 */
[----:B------:R-:W-:Y:S07]  /*102180*/  STL.64 [R1+0x1c18], R210 ;  /* 0x001c18d201007387 */ /* 0x000fee0000100a00 */
[C---:B------:R-:W-:Y:S01]  /*102190*/  HMMA.1688.F32.TF32 R196, R236.reuse, R16, R196 ;  /* 0x00000010ecc4723c */ /* 0x040fe200000810c4 */
[----:B------:R-:W-:Y:S01]  /*1021a0*/  STL.64 [R1+0x1c00], R96 ;  /* 0x001c006001007387 */ /* 0x000fe20000100a00 */
[----:B------:R2:W-:Y:S06]  /*1021b0*/  STL.64 [R1+0x1c08], R98 ;  /* 0x001c086201007387 */ /* 0x0005ec0000100a00 */
[C---:B--2---:R-:W-:Y:S07]  /*1021c0*/  HMMA.1688.F32.TF32 R96, R236.reuse, R140, R192 ;  /* 0x0000008cec60723c */ /* 0x044fee00000810c0 */
[----:B------:R-:W-:Y:S01]  /*1021d0*/  STL.64 [R1+0x1bf0], R200 ;  /* 0x001bf0c801007387 */ /* 0x000fe20000100a00 */
[----:B------:R-:W-:Y:S01]  /*1021e0*/  STL.64 [R1+0x1bf8], R202 ;  /* 0x001bf8ca01007387 */ /* 0x000fe20000100a00 */
[C---:B------:R-:W-:Y:S06]  /*1021f0*/  HMMA.1688.F32.TF32 R188, R236.reuse, R144, R188 ;  /* 0x00000090ecbc723c */ /* 0x040fec00000810bc */
[----:B------:R-:W-:Y:S01]  /*102200*/  STL.64 [R1+0x1be0], R196 ;  /* 0x001be0c401007387 */ /* 0x000fe20000100a00 */
[----:B------:R-:W-:Y:S01]  /*102210*/  STL.64 [R1+0x1be8], R198 ;  /* 0x001be8c601007387 */ /* 0x000fe20000100a00 */
[C---:B------:R-:W-:Y:S06]  /*102220*/  HMMA.1688.F32.TF32 R176, R236.reuse, R148, R176 ;  /* 0x00000094ecb0723c */ /* 0x040fec00000810b0 */
[----:B------:R-:W-:Y:S01]  /*102230*/  STL.64 [R1+0x1bd0], R96 ;  /* 0x001bd06001007387 */ /* 0x000fe20000100a00 */
[----:B------:R2:W-:Y:S02]  /*102240*/  STL.64 [R1+0x1bd8], R98 ;  /* 0x001bd86201007387 */ /* 0x0005e40000100a00 */
[C---:B--2---:R-:W-:Y:S06]  /*102250*/  HMMA.1688.F32.TF32 R96, R236.reuse, R152, R172 ;  /* 0x00000098ec60723c */ /* 0x044fec00000810ac */
[----:B------:R-:W-:Y:S01]  /*102260*/  STL.64 [R1+0x1bc0], R188 ;  /* 0x001bc0bc01007387 */ /* 0x000fe20000100a00 */
[----:B------:R-:W-:Y:S01]  /*102270*/  STL.64 [R1+0x1bc8], R190 ;  /* 0x001bc8be01007387 */ /* 0x000fe20000100a00 */
[C---:B------:R-:W-:Y:S06]  /*102280*/  HMMA.1688.F32.TF32 R136, R236.reuse, R156, R136 ;  /* 0x0000009cec88723c */ /* 0x040fec0000081088 */
[----:B------:R-:W-:Y:S01]  /*102290*/  STL.64 [R1+0x1bb0], R176 ;  /* 0x001bb0b001007387 */ /* 0x000fe20000100a00 */
[----:B------:R-:W-:Y:S01]  /*1022a0*/  STL.64 [R1+0x1bb8], R178 ;  /* 0x001bb8b201007387 */ /* 0x000fe20000100a00 */
[C---:B------:R-:W-:Y:S07]  /*1022b0*/  HMMA.1688.F32.TF32 R128, R236.reuse, R160, R128 ;  /* 0x000000a0ec80723c */ /* 0x040fee0000081080 */
[----:B------:R-:W-:Y:S01]  /*1022c0*/  STL.64 [R1+0x1ba0], R96 ;  /* 0x001ba06001007387 */ /* 0x000fe20000100a00 */
[----:B------:R2:W-:Y:S02]  /*1022d0*/  STL.64 [R1+0x1ba8], R98 ;  /* 0x001ba86201007387 */ /* 0x0005e40000100a00 */
[C---:B--2---:R-:W-:Y:S05]  /*1022e0*/  HMMA.1688.F32.TF32 R96, R236.reuse, R164, R108 ;  /* 0x000000a4ec60723c */ /* 0x044fea000008106c */
[----:B------:R-:W-:Y:S01]  /*1022f0*/  STL.64 [R1+0x1b90], R136 ;  /* 0x001b908801007387 */ /* 0x000fe20000100a00 */
[----:B------:R-:W-:Y:S02]  /*102300*/  STL.64 [R1+0x1b98], R138 ;  /* 0x001b988a01007387 */ /* 0x000fe40000100a00 */
[C---:B------:R-:W-:Y:S05]  /*102310*/  HMMA.1688.F32.TF32 R108, R236.reuse, R168, R100 ;  /* 0x000000a8ec6c723c */ /* 0x040fea0000081064 */
[----:B------:R-:W-:Y:S01]  /*102320*/  STL.64 [R1+0x1b80], R128 ;  /* 0x001b808001007387 */ /* 0x000fe20000100a00 */
[----:B------:R-:W-:Y:S02]  /*102330*/  STL.64 [R1+0x1b88], R130 ;  /* 0x001b888201007387 */ /* 0x000fe40000100a00 */
[C---:B------:R-:W-:Y:S08]  /*102340*/  HMMA.1688.F32.TF32 R100, R236.reuse, R184, R88 ;  /* 0x000000b8ec64723c */ /* 0x040ff00000081058 */
[C---:B------:R-:W-:Y:S08]  /*102350*/  HMMA.1688.F32.TF32 R88, R236.reuse, R56, R44 ;  /* 0x00000038ec58723c */ /* 0x040ff0000008102c */
[C---:B------:R-:W-:Y:S08]  /*102360*/  HMMA.1688.F32.TF32 R44, R236.reuse, R64, R32 ;  /* 0x00000040ec2c723c */ /* 0x040ff00000081020 */
[C---:B------:R-:W-:Y:S01]  /*102370*/  HMMA.1688.F32.TF32 R32, R236.reuse, R72, R12 ;  /* 0x00000048ec20723c */ /* 0x040fe2000008100c */
[----:B------:R-:W-:Y:S01]  /*102380*/  STL.64 [R1+0x1b70], R96 ;  /* 0x001b706001007387 */ /* 0x000fe20000100a00 */
[----:B------:R2:W-:Y:S06]  /*102390*/  STL.64 [R1+0x1b78], R98 ;  /* 0x001b786201007387 */ /* 0x0005ec0000100a00 */
        /* <DEDUP_REMOVED lines=8> */
[----:B------:R-:W-:Y:S02]  /*102420*/  STL.64 [R1+0x1b68], R110 ;  /* 0x001b686e01007387 */ /* 0x000fe40000100a00 */
[----:B------:R-:W-:Y:S01]  /*102430*/  STL.64 [R1+0x1b50], R100 ;  /* 0x001b506401007387 */ /* 0x000fe20000100a00 */
[----:B------:R-:W-:Y:S04]  /*102440*/  STL.64 [R1+0x1b58], R102 ;  /* 0x001b586601007387 */ /* 0x000fe80000100a00 */
        /* <DEDUP_REMOVED lines=20> */
[----:B------:R-:W3:Y:S01]  /*102590*/  LDL.LU R248, [R1+0x29d0] ;  /* 0x0029d00001f87983 */ /* 0x000ee20000300800 */
[----:B------:R4:W-:Y:S02]  /*1025a0*/  STL.64 [R1+0x1ac0], R8 ;  /* 0x001ac00801007387 */ /* 0x0009e40000100a00 */
[----:B------:R1:W-:Y:S02]  /*1025b0*/  STL.64 [R1+0x1ac8], R10 ;  /* 0x001ac80a01007387 */ /* 0x0003e40000100a00 */
[----:B------:R1:W-:Y:S01]  /*1025c0*/  STL.64 [R1+0x1940], R4 ;  /* 0x0019400401007387 */ /* 0x0003e20000100a00 */
[----:B------:R2:W-:Y:S01]  /*1025d0*/  STL.64 [R1+0x1948], R6 ;  /* 0x0019480601007387 */ /* 0x0005e20000100a00 */
        /* <DEDUP_REMOVED lines=115> */
[C---:B---3--:R-:W-:Y:S11]  /*102d10*/  HMMA.1688.F32.TF32 R96, R240.reuse, R104, R96 ;  /* 0x00000068f060723c */ /* 0x048ff60000081060 */
[----:B------:R-:W-:Y:S11]  /*102d20*/  @!UPT UIADD3 URZ, URZ, URZ, URZ ;  /* 0x0000003f3f3ff290 */ /* 0x000ff6000fffe03f */
[----:B------:R-:W-:Y:S01]  /*102d30*/  @!UPT UIADD3 URZ, URZ, URZ, URZ ;  /* 0x0000003f3f3ff290 */ /* 0x000fe2000fffe03f */
[----:B------:R1:W-:Y:S01]  /*102d40*/  STL.64 [R1+0x1ab0], R96 ;  /* 0x001ab06001007387 */ /* 0x0003e20000100a00 */
[----:B------:R-:W-:Y:S03]  /*102d50*/  STL.64 [R1+0x1ab8], R98 ;  /* 0x001ab86201007387 */ /* 0x000fe60000100a00 */
[----:B-1----:R-:W3:Y:S01]  /*102d60*/  LDL.LU.64 R96, [R1+0x6a00] ;  /* 0x006a000001607983 */ /* 0x002ee20000300a00 */
[C---:B----4-:R-:W-:Y:S08]  /*102d70*/  HMMA.1688.F32.TF32 R224, R240.reuse, R228, R224 ;  /* 0x000000e4f0e0723c */ /* 0x050ff000000810e0 */
[C---:B---3--:R-:W-:Y:S11]  /*102d80*/  HMMA.1688.F32.TF32 R232, R240.reuse, R96, R232 ;  /* 0x00000060f0e8723c */ /* 0x048ff600000810e8 */
[----:B------:R-:W-:Y:S11]  /*102d90*/  @!UPT UIADD3 URZ, URZ, URZ, URZ ;  /* 0x0000003f3f3ff290 */ /* 0x000ff6000fffe03f */
[----:B------:R-:W-:Y:S01]  /*102da0*/  @!UPT UIADD3 URZ, URZ, URZ, URZ ;  /* 0x0000003f3f3ff290 */ /* 0x000fe2000fffe03f */
[----:B------:R-:W-:Y:S01]  /*102db0*/  STL.64 [R1+0x1cc0], R232 ;  /* 0x001cc0e801007387 */ /* 0x000fe20000100a00 */
[----:B------:R1:W-:Y:S02]  /*102dc0*/  STL.64 [R1+0x1cc8], R234 ;  /* 0x001cc8ea01007387 */ /* 0x0003e40000100a00 */
[----:B------:R-:W-:Y:S02]  /*102dd0*/  STL.64 [R1+0x1ce0], R224 ;  /* 0x001ce0e001007387 */ /* 0x000fe40000100a00 */
[----:B------:R3:W-:Y:S01]  /*102de0*/  STL.64 [R1+0x1ce8], R226 ;  /* 0x001ce8e201007387 */ /* 0x0007e20000100a00 */
[C---:B-1----:R-:W-:Y:S08]  /*102df0*/  HMMA.1688.F32.TF32 R232, R240.reuse, R48, R220 ;  /* 0x00000030f0e8723c */ /* 0x042ff000000810dc */
        /* <DEDUP_REMOVED lines=33> */
[----:B------:R-:W-:Y:S06]  /*103010*/  STL.64 [R1+0x1f38], R202 ;  /* 0x001f38ca01007387 */ /* 0x000fec0000100a00 */
        /* <DEDUP_REMOVED lines=12> */
[C---:B--2---:R-:W-:Y:S01]  /*1030e0*/  HMMA.1688.F32.TF32 R12, R240.reuse, R68, R4 ;  /* 0x00000044f00c723c */ /* 0x044fe20000081004 */
[----:B------:R-:W-:Y:S02]  /*1030f0*/  STL.64 [R1+0x1ee0], R172 ;  /* 0x001ee0ac01007387 */ /* 0x000fe40000100a00 */
[----:B------:R-:W-:Y:S01]  /*103100*/  STL.64 [R1+0x1ee8], R174 ;  /* 0x001ee8ae01007387 */ /* 0x000fe20000100a00 */
[----:B------:R-:W-:Y:S04]  /*103110*/  STL.64 [R1+0x1ed0], R136 ;  /* 0x001ed08801007387 */ /* 0x000fe80000100a00 */
[C---:B------:R-:W-:Y:S01]  /*103120*/  HMMA.1688.F32.TF32 R8, R240.reuse, R72, R244 ;  /* 0x00000048f008723c */ /* 0x040fe200000810f4 */
[----:B------:R-:W-:Y:S02]  /*103130*/  STL.64 [R1+0x1ed8], R138 ;  /* 0x001ed88a01007387 */ /* 0x000fe40000100a00 */
[----:B------:R-:W-:Y:S05]  /*103140*/  STL.64 [R1+0x1ec0], R128 ;  /* 0x001ec08001007387 */ /* 0x000fea0000100a00 */
        /* <DEDUP_REMOVED lines=27> */
[----:B------:R-:W2:Y:S01]  /*103300*/  LDL.LU R247, [R1+0x26cc] ;  /* 0x0026cc0001f77983 */ /* 0x000ea20000300800 */
[----:B-1----:R-:W4:Y:S01]  /*103310*/  LDL.LU R4, [R1+0x26d0] ;  /* 0x0026d00001047983 */ /* 0x002f220000300800 */
[----:B------:R-:W4:Y:S02]  /*103320*/  LDL.LU R5, [R1+0x26d4] ;  /* 0x0026d40001057983 */ /* 0x000f240000300800 */
[----:B---3--:R-:W4:Y:S02]  /*103330*/  LDL.LU R6, [R1+0x26d8] ;  /* 0x0026d80001067983 */ /* 0x008f240000300800 */
        /* <DEDUP_REMOVED lines=107> */
[----:B------:R-:W-:Y:S08]  /*1039f0*/  HMMA.1688.F32.TF32 R212, R236, R104, R212 ;  /* 0x00000068ecd4723c */ /* 0x000ff000000810d4 */
        /* <DEDUP_REMOVED lines=74> */
[----:B------:R-:W2:Y:S01]  /*103ea0*/  LDL.LU R244, [R1+0x2410] ;  /* 0x0024100001f47983 */ /* 0x000ea20000300800 */
[----:B------:R-:W-:Y:S02]  /*103eb0*/  STL.64 [R1+0x1ff0], R8 ;  /* 0x001ff00801007387 */ /* 0x000fe40000100a00 */
[----:B------:R-:W-:Y:S02]  /*103ec0*/  STL.64 [R1+0x1ff8], R10 ;  /* 0x001ff80a01007387 */ /* 0x000fe40000100a00 */
[----:B------:R3:W-:Y:S01]  /*103ed0*/  STL.64 [R1+0x1fe0], R4 ;  /* 0x001fe00401007387 */ /* 0x0007e20000100a00 */
[----:B------:R4:W-:Y:S01]  /*103ee0*/  STL.64 [R1+0x1fe8], R6 ;  /* 0x001fe80601007387 */ /* 0x0009e20000100a00 */
[----:B------:R-:W2:Y:S02]  /*103ef0*/  LDL.LU R245, [R1+0x2414] ;  /* 0x0024140001f57983 */ /* 0x000ea40000300800 */
[----:B------:R-:W2:Y:S02]  /*103f00*/  LDL.LU R246, [R1+0x2418] ;  /* 0x0024180001f67983 */ /* 0x000ea40000300800 */
[----:B------:R-:W2:Y:S01]  /*103f10*/  LDL.LU R247, [R1+0x241c] ;  /* 0x00241c0001f77983 */ /* 0x000ea20000300800 */
        /* <DEDUP_REMOVED lines=178> */
[----:B------:R1:W-:Y:S05]  /*104a40*/  STL.64 [R1+0x2448], R14 ;  /* 0x0024480e01007387 */ /* 0x0003ea0000100a00 */
[C---:B------:R-:W-:Y:S08]  /*104a50*/  HMMA.1688.F32.TF32 R4, R240.reuse, R160, R248 ;  /* 0x000000a0f004723c */ /* 0x040ff000000810f8 */
[----:B-1----:R-:W-:Y:S01]  /*104a60*/  HMMA.1688.F32.TF32 R12, R240, R156, R244 ;  /* 0x0000009cf00c723c */ /* 0x002fe200000810f4 */
[----:B------:R-:W-:Y:S01]  /*104a70*/  STL.64 [R1+0x2430], R28 ;  /* 0x0024301c01007387 */ /* 0x000fe20000100a00 */
[----:B------:R-:W-:Y:S05]  /*104a80*/  STL.64 [R1+0x2438], R30 ;  /* 0x0024381e01007387 */ /* 0x000fea0000100a00 */
[----:B------:R1:W-:Y:S02]  /*104a90*/  STL.64 [R1+0x2420], R8 ;  /* 0x0024200801007387 */ /* 0x0003e40000100a00 */
[----:B------:R3:W-:Y:S01]  /*104aa0*/  STL.64 [R1+0x2428], R10 ;  /* 0x0024280a01007387 */ /* 0x0007e20000100a00 */
[----:B-1----:R-:W2:Y:S11]  /*104ab0*/  LDL.LU R8, [R1+0x2180] ;  /* 0x0021800001087983 */ /* 0x002eb60000300800 */
[----:B------:R-:W-:Y:S02]  /*104ac0*/  @!UPT UIADD3 URZ, URZ, URZ, URZ ;  /* 0x0000003f3f3ff290 */ /* 0x000fe4000fffe03f */
[----:B------:R1:W-:Y:S02]  /*104ad0*/  STL.64 [R1+0x2410], R12 ;  /* 0x0024100c01007387 */ /* 0x0003e40000100a00 */
[----:B------:R4:W-:Y:S02]  /*104ae0*/  STL.64 [R1+0x2418], R14 ;  /* 0x0024180e01007387 */ /* 0x0009e40000100a00 */
[----:B------:R4:W-:Y:S01]  /*104af0*/  STL.64 [R1+0x2400], R4 ;  /* 0x0024000401007387 */ /* 0x0009e20000100a00 */
[----:B------:R4:W-:Y:S01]  /*104b00*/  STL.64 [R1+0x2408], R6 ;  /* 0x0024080601007387 */ /* 0x0009e20000100a00 */
[----:B------:R-:W2:Y:S02]  /*104b10*/  LDL.LU R9, [R1+0x2184] ;  /* 0x0021840001097983 */ /* 0x000ea40000300800 */
[----:B---3--:R-:W2:Y:S02]  /*104b20*/  LDL.LU R10, [R1+0x2188] ;  /* 0x00218800010a7983 */ /* 0x008ea40000300800 */
[----:B------:R-:W2:Y:S01]  /*104b30*/  LDL.LU R11, [R1+0x218c] ;  /* 0x00218c00010b7983 */ /* 0x000ea20000300800 */
[----:B-1----:R-:W3:Y:S01]  /*104b40*/  LDL.LU R12, [R1+0x21a0] ;  /* 0x0021a000010c7983 */ /* 0x002ee20000300800 */
[----:B------:R-:W3:Y:S02]  /*104b50*/  LDL.LU R13, [R1+0x21a4] ;  /* 0x0021a400010d7983 */ /* 0x000ee40000300800 */
[----:B----4-:R-:W3:Y:S01]  /*104b60*/  LDL.LU R14, [R1+0x21a8] ;  /* 0x0021a800010e7983 */ /* 0x010ee20000300800 */
[----:B------:R-:W3:Y:S04]  /*104b70*/  LDL.LU R15, [R1+0x21ac] ;  /* 0x0021ac00010f7983 */ /* 0x000ee80000300800 */
        /* <DEDUP_REMOVED lines=88> */
[C---:B--2---:R-:W-:Y:S08]  /*105100*/  HMMA.1688.F32.TF32 R8, R236.reuse, R24, R8 ;  /* 0x00000018ec08723c */ /* 0x044ff00000081008 */
[C---:B----4-:R-:W-:Y:S08]  /*105110*/  HMMA.1688.F32.TF32 R32, R236.reuse, R40, R32 ;  /* 0x00000028ec20723c */ /* 0x050ff00000081020 */
[C---:B---3--:R-:W-:Y:S08]  /*105120*/  HMMA.1688.F32.TF32 R36, R236.reuse, R48, R36 ;  /* 0x00000030ec24723c */ /* 0x048ff00000081024 */
        /* <DEDUP_REMOVED lines=69> */
[C---:B--2---:R-:W-:Y:S01]  /*105580*/  HMMA.1688.F32.TF32 R4, R236.reuse, R120, R244 ;  /* 0x00000078ec04723c */ /* 0x044fe200000810f4 */
[----:B------:R-:W-:Y:S11]  /*105590*/  STL.64 [R1+0x69e8], R120 ;  /* 0x0069e87801007387 */ /* 0x000ff60000100a00 */
[----:B------:R-:W-:Y:S11]  /*1055a0*/  @!UPT UIADD3 URZ, URZ, URZ, URZ ;  /* 0x0000003f3f3ff290 */ /* 0x000ff6000fffe03f */
[----:B------:R-:W-:Y:S01]  /*1055b0*/  STL.64 [R1+0x2600], R4 ;  /* 0x0026000401007387 */ /* 0x000fe20000100a00 */
[----:B------:R2:W-:Y:S02]  /*1055c0*/  STL.64 [R1+0x2608], R6 ;  /* 0x0026080601007387 */ /* 0x0005e40000100a00 */
        /* <DEDUP_REMOVED lines=8> */
[----:B------:R-:W3:Y:S04]  /*105650*/  LDL.LU R247, [R1+0x22c] ;  /* 0x00022c0001f77983 */ /* 0x000ee80000300800 */
[----:B--2---:R-:W2:Y:S01]  /*105660*/  LDL.LU R4, [R1+0x230] ;  /* 0x0002300001047983 */ /* 0x004ea20000300800 */
        /* <DEDUP_REMOVED lines=115> */
[C---:B-1----:R-:W-:Y:S07]  /*105da0*/  HMMA.1688.F32.TF32 R24, R236.reuse, R152, R204 ;  /* 0x00000098ec18723c */ /* 0x042fee00000810cc */
[----:B------:R-:W-:Y:S01]  /*105db0*/  STL.64 [R1+0x25b0], R120 ;  /* 0x0025b07801007387 */ /* 0x000fe20000100a00 */
[----:B------:R4:W-:Y:S07]  /*105dc0*/  STL.64 [R1+0x25b8], R122 ;  /* 0x0025b87a01007387 */ /* 0x0009ee0000100a00 */
[----:B------:R-:W-:Y:S02]  /*105dd0*/  STL.64 [R1+0x25a0], R112 ;  /* 0x0025a07001007387 */ /* 0x000fe40000100a00 */
[----:B------:R1:W-:Y:S06]  /*105de0*/  STL.64 [R1+0x25a8], R114 ;  /* 0x0025a87201007387 */ /* 0x0003ec0000100a00 */
[----:B------:R-:W-:Y:S01]  /*105df0*/  STL.64 [R1+0x2590], R24 ;  /* 0x0025901801007387 */ /* 0x000fe20000100a00 */
[----:B------:R2:W-:Y:S01]  /*105e00*/  STL.64 [R1+0x2598], R26 ;  /* 0x0025981a01007387 */ /* 0x0005e20000100a00 */
[C---:B----4-:R-:W-:Y:S08]  /*105e10*/  HMMA.1688.F32.TF32 R120, R236.reuse, R156, R200 ;  /* 0x0000009cec78723c */ /* 0x050ff000000810c8 */
[C---:B-1----:R-:W-:Y:S08]  /*105e20*/  HMMA.1688.F32.TF32 R112, R236.reuse, R160, R196 ;  /* 0x000000a0ec70723c */ /* 0x042ff000000810c4 */
        /* <DEDUP_REMOVED lines=33> */
[----:B------:R-:W-:Y:S08]  /*106040*/  HMMA.1688.F32.TF32 R36, R236, R84, R36 ;  /* 0x00000054ec24723c */ /* 0x000ff00000081024 */
[C---:B------:R-:W-:Y:S08]  /*106050*/  HMMA.1688.F32.TF32 R28, R240.reuse, R104, R28 ;  /* 0x00000068f01c723c */ /* 0x040ff0000008101c */
[----:B------:R-:W-:Y:S01]  /*106060*/  HMMA.1688.F32.TF32 R12, R240, R96, R12 ;  /* 0x00000060f00c723c */ /* 0x000fe2000008100c */
[----:B------:R-:W-:Y:S01]  /*106070*/  STL.64 [R1+0x24d0], R24 ;  /* 0x0024d01801007387 */ /* 0x000fe20000100a00 */
[----:B------:R1:W-:Y:S06]  /*106080*/  STL.64 [R1+0x24d8], R26 ;  /* 0x0024d81a01007387 */ /* 0x0003ec0000100a00 */
[----:B-1----:R-:W-:Y:S01]  /*106090*/  HMMA.1688.F32.TF32 R24, R236, R92, R32 ;  /* 0x0000005cec18723c */ /* 0x002fe20000081020 */
[----:B------:R-:W-:Y:S01]  /*1060a0*/  STL.64 [R1+0x24c0], R44 ;  /* 0x0024c02c01007387 */ /* 0x000fe20000100a00 */
[----:B------:R-:W-:Y:S02]  /*1060b0*/  STL.64 [R1+0x24c8], R46 ;  /* 0x0024c82e01007387 */ /* 0x000fe40000100a00 */
        /* <DEDUP_REMOVED lines=8> */
[----:B------:R-:W-:Y:S02]  /*106140*/  STL.64 [R1+0x2310], R28 ;  /* 0x0023101c01007387 */ /* 0x000fe40000100a00 */
[----:B------:R-:W-:Y:S01]  /*106150*/  STL.64 [R1+0x2318], R30 ;  /* 0x0023181e01007387 */ /* 0x000fe20000100a00 */
[----:B------:R-:W-:Y:S01]  /*106160*/  STL.64 [R1+0x2300], R12 ;  /* 0x0023000c01007387 */ /* 0x000fe20000100a00 */
[----:B------:R3:W-:Y:S01]  /*106170*/  STL.64 [R1+0x2308], R14 ;  /* 0x0023080e01007387 */ /* 0x0007e20000100a00 */
[C---:B--2---:R-:W-:Y:S08]  /*106180*/  HMMA.1688.F32.TF32 R24, R240.reuse, R228, R8 ;  /* 0x000000e4f018723c */ /* 0x044ff00000081008 */
[C---:B------:R-:W-:Y:S08]  /*106190*/  HMMA.1688.F32.TF32 R8, R240.reuse, R48, R4 ;  /* 0x00000030f008723c */ /* 0x040ff00000081004 */
[C---:B---3--:R-:W-:Y:S08]  /*1061a0*/  HMMA.1688.F32.TF32 R12, R240.reuse, R40, R244 ;  /* 0x00000028f00c723c */ /* 0x048ff000000810f4 */
[C---:B------:R-:W-:Y:S01]  /*1061b0*/  HMMA.1688.F32.TF32 R4, R240.reuse, R124, R248 ;  /* 0x0000007cf004723c */ /* 0x040fe200000810f8 */
[----:B------:R-:W-:Y:S01]  /*1061c0*/  STL.64 [R1+0x22f0], R24 ;  /* 0x0022f01801007387 */ /* 0x000fe20000100a00 */
[----:B------:R-:W-:Y:S05]  /*1061d0*/  STL.64 [R1+0x22f8], R26 ;  /* 0x0022f81a01007387 */ /* 0x000fea0000100a00 */
[----:B------:R2:W-:Y:S02]  /*1061e0*/  STL.64 [R1+0x22e0], R8 ;  /* 0x0022e00801007387 */ /* 0x0005e40000100a00 */
[----:B------:R3:W-:Y:S01]  /*1061f0*/  STL.64 [R1+0x22e8], R10 ;  /* 0x0022e80a01007387 */ /* 0x0007e20000100a00 */
[----:B--2---:R-:W2:Y:S05]  /*106200*/  LDL.LU R8, [R1+0x30] ;  /* 0x0000300001087983 */ /* 0x004eaa0000300800 */
[----:B------:R4:W-:Y:S02]  /*106210*/  STL.64 [R1+0x22d0], R12 ;  /* 0x0022d00c01007387 */ /* 0x0009e40000100a00 */
[----:B------:R1:W-:Y:S06]  /*106220*/  STL.64 [R1+0x22d8], R14 ;  /* 0x0022d80e01007387 */ /* 0x0003ec0000100a00 */
[----:B------:R1:W-:Y:S01]  /*106230*/  STL.64 [R1+0x22c0], R4 ;  /* 0x0022c00401007387 */ /* 0x0003e20000100a00 */
[----:B------:R1:W-:Y:S01]  /*106240*/  STL.64 [R1+0x22c8], R6 ;  /* 0x0022c80601007387 */ /* 0x0003e20000100a00 */
[----:B------:R-:W2:Y:S02]  /*106250*/  LDL.LU R9, [R1+0x34] ;  /* 0x0000340001097983 */ /* 0x000ea40000300800 */
[----:B---3--:R-:W2:Y:S02]  /*106260*/  LDL.LU R10, [R1+0x38] ;  /* 0x00003800010a7983 */ /* 0x008ea40000300800 */
[----:B------:R-:W2:Y:S01]  /*106270*/  LDL.LU R11, [R1+0x3c] ;  /* 0x00003c00010b7983 */ /* 0x000ea20000300800 */
[----:B----4-:R-:W3:Y:S01]  /*106280*/  LDL.LU R12, [R1+0x40] ;  /* 0x00004000010c7983 */ /* 0x010ee20000300800 */
[----:B------:R-:W3:Y:S02]  /*106290*/  LDL.LU R13, [R1+0x44] ;  /* 0x00004400010d7983 */ /* 0x000ee40000300800 */
[----:B-1----:R-:W3:Y:S01]  /*1062a0*/  LDL.LU R14, [R1+0x48] ;  /* 0x00004800010e7983 */ /* 0x002ee20000300800 */
[----:B------:R-:W3:Y:S04]  /*1062b0*/  LDL.LU R15, [R1+0x4c] ;  /* 0x00004c00010f7983 */ /* 0x000ee80000300800 */
        /* <DEDUP_REMOVED lines=133> */
[----:B-1----:R-:W2:Y:S01]  /*106b10*/  LDL.LU.64 R120, [R1+0x69e8] ;  /* 0x0069e80001787983 */ /* 0x002ea20000300a00 */
        /* <DEDUP_REMOVED lines=15> */
[----:B------:R1:W-:Y:S02]  /*106c10*/  STL.64 [R1+0x2288], R226 ;  /* 0x002288e201007387 */ /* 0x0003e40000100a00 */
        /* <DEDUP_REMOVED lines=50> */
[C---:B----4-:R-:W-:Y:S01]  /*106f40*/  HMMA.1688.F32.TF32 R32, R236.reuse, R96, R28 ;  /* 0x00000060ec20723c */ /* 0x050fe2000008101c */
        /* <DEDUP_REMOVED lines=31> */
[----:B--2---:R-:W-:-:S03]  /*107140*/  IMAD.MOV.U32 R8, RZ, RZ, R248 ;  /* 0x000000ffff087224 */ /* 0x004fc600078e00f8 */
[----:B------:R-:W2:Y:S01]  /*107150*/  LDL.LU R248, [R1+0x6974] ;  /* 0x0069740001f87983 */ /* 0x000ea20000300800 */
[----:B------:R2:W-:Y:S02]  /*107160*/  STL.64 [R1+0x1430], R4 ;  /* 0x0014300401007387 */ /* 0x0005e40000100a00 */
[----:B------:R2:W-:Y:S02]  /*107170*/  STL.64 [R1+0x1438], R6 ;  /* 0x0014380601007387 */ /* 0x0005e40000100a00 */
[----:B------:R-:W-:Y:S01]  /*107180*/  IMAD.MOV.U32 R9, RZ, RZ, R250 ;  /* 0x000000ffff097224 */ /* 0x000fe200078e00fa */
[----:B------:R-:W-:Y:S01]  /*107190*/  MOV R10, R249 ;  /* 0x000000f9000a7202 */ /* 0x000fe20000000f00 */
[----:B------:R-:W3:Y:S01]  /*1071a0*/  LDL.LU R250, [R1+0x6970] ;  /* 0x0069700001fa7983 */ /* 0x000ee20000300800 */
[----:B------:R-:W3:Y:S02]  /*1071b0*/  LDL.LU R249, [R1+0x696c] ;  /* 0x00696c0001f97983 */ /* 0x000ee40000300800 */
[----:B------:R-:W-:-:S02]  /*1071c0*/  IMAD.MOV.U32 R11, RZ, RZ, R251 ;  /* 0x000000ffff0b7224 */ /* 0x000fc400078e00fb */
[----:B------:R-:W3:Y:S01]  /*1071d0*/  LDL.LU R251, [R1+0x6968] ;  /* 0x0069680001fb7983 */ /* 0x000ee20000300800 */
[----:B-1----:R-:W3:Y:S02]  /*1071e0*/  LDL.LU R12, [R1+0x290] ;  /* 0x00029000010c7983 */ /* 0x002ee40000300800 */
[----:B------:R-:W3:Y:S02]  /*1071f0*/  LDL.LU R13, [R1+0x294] ;  /* 0x00029400010d7983 */ /* 0x000ee40000300800 */
[----:B----4-:R-:W4:Y:S01]  /*107200*/  LDL.LU R14, [R1+0x298] ;  /* 0x00029800010e7983 */ /* 0x010f220000300800 */
[----:B------:R-:W4:Y:S01]  /*107210*/  LDL.LU R15, [R1+0x29c] ;  /* 0x00029c00010f7983 */ /* 0x000f220000300800 */
[----:B--2---:R-:W-:Y:S02]  /*107220*/  IMAD.MOV.U32 R31, RZ, RZ, R248 ;  /* 0x000000ffff1f7224 */ /* 0x004fe400078e00f8 */
[----:B---3--:R-:W-:Y:S01]  /*107230*/  IMAD.MOV.U32 R28, RZ, RZ, R249 ;  /* 0x000000ffff1c7224 */ /* 0x008fe200078e00f9 */
[----:B------:R-:W-:Y:S01]  /*107240*/  MOV R30, R250 ;  /* 0x000000fa001e7202 */ /* 0x000fe20000000f00 */
[----:B------:R-:W2:Y:S01]  /*107250*/  LDL.LU R249, [R1+0x6964] ;  /* 0x0069640001f97983 */ /* 0x000ea20000300800 */
[----:B------:R-:W-:-:S02]  /*107260*/  IMAD.MOV.U32 R29, RZ, RZ, R251 ;  /* 0x000000ffff1d7224 */ /* 0x000fc400078e00fb */
[----:B------:R-:W3:Y:S02]  /*107270*/  LDL.LU R251, [R1+0x6960] ;  /* 0x0069600001fb7983 */ /* 0x000ee40000300800 */
[----:B------:R-:W3:Y:S01]  /*107280*/  LDL.LU R250, [R1+0x695c] ;  /* 0x00695c0001fa7983 */ /* 0x000ee20000300800 */
[----:B------:R-:W4:Y:S01]  /*107290*/  LDL.LU R248, [R1+0x6958] ;  /* 0x0069580001f87983 */ /* 0x000f220000300800 */
[----:B------:R-:W4:Y:S02]  /*1072a0*/  LDL.LU R36, [R1+0x2c0] ;  /* 0x0002c00001247983 */ /* 0x000f240000300800 */
[----:B------:R-:W4:Y:S02]  /*1072b0*/  LDL.LU R37, [R1+0x2c4] ;  /* 0x0002c40001257983 */ /* 0x000f240000300800 */
[----:B------:R-:W4:Y:S01]  /*1072c0*/  LDL.LU R38, [R1+0x2c8] ;  /* 0x0002c80001267983 */ /* 0x000f220000300800 */
[----:B------:R-:W4:Y:S01]  /*1072d0*/  LDL.LU R39, [R1+0x2cc] ;  /* 0x0002cc0001277983 */ /* 0x000f220000300800 */
[----:B--2---:R-:W-:-:S02]  /*1072e0*/  IMAD.MOV.U32 R47, RZ, RZ, R249 ;  /* 0x000000ffff2f7224 */ /* 0x004fc400078e00f9 */
[----:B---3--:R-:W-:Y:S02]  /*1072f0*/  IMAD.MOV.U32 R44, RZ, RZ, R250 ;  /* 0x000000ffff2c7224 */ /* 0x008fe400078e00fa */
[----:B----4-:R-:W-:Y:S01]  /*107300*/  IMAD.MOV.U32 R45, RZ, RZ, R248 ;  /* 0x000000ffff2d7224 */ /* 0x010fe200078e00f8 */
[----:B------:R-:W2:Y:S01]  /*107310*/  LDL.LU R250, [R1+0x6954] ;  /* 0x0069540001fa7983 */ /* 0x000ea20000300800 */
[----:B------:R-:W3:Y:S01]  /*107320*/  LDL.LU R248, [R1+0x6950] ;  /* 0x0069500001f87983 */ /* 0x000ee20000300800 */
[----:B------:R-:W-:Y:S02]  /*107330*/  MOV R46, R251 ;  /* 0x000000fb002e7202 */ /* 0x000fe40000000f00 */
        /* <DEDUP_REMOVED lines=14> */
[----:B--2---:R-:W-:Y:S01]  /*107420*/  IMAD.MOV.U32 R91, RZ, RZ, R250 ;  /* 0x000000ffff5b7224 */ /* 0x004fe200078e00fa */
[----:B---3--:R-:W-:Y:S01]  /*107430*/  MOV R90, R248 ;  /* 0x000000f8005a7202 */ /* 0x008fe20000000f00 */
[----:B----4-:R-:W-:-:S02]  /*107440*/  IMAD.MOV.U32 R89, RZ, RZ, R251 ;  /* 0x000000ffff597224 */ /* 0x010fc400078e00fb */
[----:B------:R-:W-:Y:S02]  /*107450*/  IMAD.MOV.U32 R88, RZ, RZ, R249 ;  /* 0x000000ffff587224 */ /* 0x000fe400078e00f9 */
[----:B------:R-:W2:Y:S01]  /*107460*/  LDL.LU R249, [R1+0x6944] ;  /* 0x0069440001f97983 */ /* 0x000ea20000300800 */
[----:B------:R-:W3:Y:S02]  /*107470*/  LDL.LU R251, [R1+0x6940] ;  /* 0x0069400001fb7983 */ /* 0x000ee40000300800 */
[----:B------:R-:W4:Y:S02]  /*107480*/  LDL.LU R248, [R1+0x693c] ;  /* 0x00693c0001f87983 */ /* 0x000f240000300800 */
[----:B------:R-:W2:Y:S01]  /*107490*/  LDL.LU R250, [R1+0x6938] ;  /* 0x0069380001fa7983 */ /* 0x000ea20000300800 */
[----:B------:R-:W3:Y:S01]  /*1074a0*/  LDL.LU R128, [R1+0x340] ;  /* 0x0003400001807983 */ /* 0x000ee20000300800 */
[----:B------:R-:W3:Y:S02]  /*1074b0*/  LDL.LU R129, [R1+0x344] ;  /* 0x0003440001817983 */ /* 0x000ee40000300800 */
[----:B------:R-:W3:Y:S02]  /*1074c0*/  LDL.LU R130, [R1+0x348] ;  /* 0x0003480001827983 */ /* 0x000ee40000300800 */
[----:B------:R-:W3:Y:S02]  /*1074d0*/  LDL.LU R131, [R1+0x34c] ;  /* 0x00034c0001837983 */ /* 0x000ee40000300800 */
[----:B----4-:R-:W-:-:S02]  /*1074e0*/  IMAD.MOV.U32 R136, RZ, RZ, R248 ;  /* 0x000000ffff887224 */ /* 0x010fc400078e00f8 */
[----:B--2---:R-:W-:Y:S01]  /*1074f0*/  IMAD.MOV.U32 R137, RZ, RZ, R250 ;  /* 0x000000ffff897224 */ /* 0x004fe200078e00fa */
[----:B------:R-:W2:Y:S01]  /*107500*/  LDL.LU R248, [R1+0x6934] ;  /* 0x0069340001f87983 */ /* 0x000ea20000300800 */
[----:B------:R-:W4:Y:S01]  /*107510*/  LDL.LU R250, [R1+0x6930] ;  /* 0x0069300001fa7983 */ /* 0x000f220000300800 */
[----:B---3--:R-:W-:Y:S01]  /*107520*/  MOV R138, R251 ;  /* 0x000000fb008a7202 */ /* 0x008fe20000000f00 */
[----:B------:R-:W-:Y:S01]  /*107530*/  IMAD.MOV.U32 R139, RZ, RZ, R249 ;  /* 0x000000ffff8b7224 */ /* 0x000fe200078e00f9 */
[----:B------:R-:W3:Y:S01]  /*107540*/  LDL.LU R251, [R1+0x692c] ;  /* 0x00692c0001fb7983 */ /* 0x000ee20000300800 */
[----:B------:R-:W3:Y:S02]  /*107550*/  LDL.LU R249, [R1+0x6928] ;  /* 0x0069280001f97983 */ /* 0x000ee40000300800 */
[----:B------:R-:W3:Y:S02]  /*107560*/  LDL.LU R172, [R1+0x360] ;  /* 0x0003600001ac7983 */ /* 0x000ee40000300800 */
[----:B------:R-:W3:Y:S01]  /*107570*/  LDL.LU R173, [R1+0x364] ;  /* 0x0003640001ad7983 */ /* 0x000ee20000300800 */
[----:B------:R-:W3:Y:S01]  /*107580*/  LDL.LU R174, [R1+0x368] ;  /* 0x0003680001ae7983 */ /* 0x000ee20000300800 */
[----:B------:R-:W3:Y:S02]  /*107590*/  LDL.LU R175, [R1+0x36c] ;  /* 0x00036c0001af7983 */ /* 0x000ee40000300800 */
[----:B------:R-:W3:Y:S02]  /*1075a0*/  LDL.LU R240, [R1] ;  /* 0x0000000001f07983 */ /* 0x000ee40000300800 */
[----:B------:R-:W3:Y:S01]  /*1075b0*/  LDL.LU R241, [R1+0x4] ;  /* 0x0000040001f17983 */ /* 0x000ee20000300800 */
[----:B------:R-:W3:Y:S01]  /*1075c0*/  LDL.LU R242, [R1+0x8] ;  /* 0x0000080001f27983 */ /* 0x000ee20000300800 */
[----:B------:R-:W3:Y:S02]  /*1075d0*/  LDL.LU R243, [R1+0xc] ;  /* 0x00000c0001f37983 */ /* 0x000ee40000300800 */
[----:B--2---:R-:W-:-:S02]  /*1075e0*/  IMAD.MOV.U32 R191, RZ, RZ, R248 ;  /* 0x000000ffffbf7224 */ /* 0x004fc400078e00f8 */
[----:B----4-:R-:W-:Y:S01]  /*1075f0*/  IMAD.MOV.U32 R189, RZ, RZ, R250 ;  /* 0x000000ffffbd7224 */ /* 0x010fe200078e00fa */
[----:B------:R-:W2:Y:S01]  /*107600*/  LDL.LU R248, [R1+0x10] ;  /* 0x0000100001f87983 */ /* 0x000ea20000300800 */
[----:B---3--:R-:W-:Y:S01]  /*107610*/  MOV R190, R249 ;  /* 0x000000f900be7202 */ /* 0x008fe20000000f00 */
[----:B------:R-:W-:Y:S02]  /*107620*/  IMAD.MOV.U32 R188, RZ, RZ, R251 ;  /* 0x000000ffffbc7224 */ /* 0x000fe400078e00fb */
        /* <DEDUP_REMOVED lines=32> */
[----:B------:R-:W-:Y:S01]  /*107830*/  IMAD.MOV.U32 R5, RZ, RZ, R245 ;  /* 0x000000ffff057224 */ /* 0x000fe200078e00f5 */
[----:B------:R-:W3:Y:S01]  /*107840*/  LDL.LU R244, [R1+0x6924] ;  /* 0x0069240001f47983 */ /* 0x000ee20000300800 */
[----:B------:R-:W3:Y:S01]  /*107850*/  LDL.LU R245, [R1+0x6920] ;  /* 0x0069200001f57983 */ /* 0x000ee20000300800 */
[----:B------:R-:W-:Y:S01]  /*107860*/  MOV R6, R246 ;  /* 0x000000f600067202 */ /* 0x000fe20000000f00 */
[----:B------:R-:W-:Y:S01]  /*107870*/  IMAD.MOV.U32 R7, RZ, RZ, R247 ;  /* 0x000000ffff077224 */ /* 0x000fe200078e00f7 */
        /* <DEDUP_REMOVED lines=9> */
[C---:B------:R-:W-:Y:S11]  /*107910*/  HMMA.1688.F32.TF32 R240, R236.reuse, R116, R240 ;  /* 0x00000074ecf0723c */ /* 0x040ff600000810f0 */
[----:B------:R-:W-:Y:S11]  /*107920*/  @!UPT UIADD3 URZ, URZ, URZ, URZ ;  /* 0x0000003f3f3ff290 */ /* 0x000ff6000fffe03f */
[----:B------:R-:W-:Y:S01]  /*107930*/  @!UPT UIADD3 URZ, URZ, URZ, URZ ;  /* 0x0000003f3f3ff290 */ /* 0x000fe2000fffe03f */
[----:B------:R-:W-:Y:S01]  /*107940*/  STL.64 [R1+0x13f0], R240 ;  /* 0x0013f0f001007387 */ /* 0x000fe20000100a00 */
[----:B------:R2:W-:Y:S02]  /*107950*/  STL.64 [R1+0x13f8], R242 ;  /* 0x0013f8f201007387 */ /* 0x0005e40000100a00 */
[C---:B--2---:R-:W-:Y:S01]  /*107960*/  HMMA.1688.F32.TF32 R240, R236.reuse, R24, R248 ;  /* 0x00000018ecf0723c */ /* 0x044fe200000810f8 */
[----:B------:R-:W2:Y:S11]  /*107970*/  LDL.LU R248, [R1+0x320] ;  /* 0x0003200001f87983 */ /* 0x000eb60000300800 */
[----:B------:R-:W-:Y:S11]  /*107980*/  @!UPT UIADD3 URZ, URZ, URZ, URZ ;  /* 0x0000003f3f3ff290 */ /* 0x000ff6000fffe03f */
[----:B------:R-:W-:Y:S01]  /*107990*/  STL.64 [R1+0x13d0], R240 ;  /* 0x0013d0f001007387 */ /* 0x000fe20000100a00 */
[----:B------:R3:W-:Y:S02]  /*1079a0*/  STL.64 [R1+0x13d8], R242 ;  /* 0x0013d8f201007387 */ /* 0x0007e40000100a00 */
[----:B------:R-:W2:Y:S02]  /*1079b0*/  LDL.LU R249, [R1+0x324] ;  /* 0x0003240001f97983 */ /* 0x000ea40000300800 */
[----:B------:R-:W2:Y:S01]  /*1079c0*/  LDL.LU R250, [R1+0x328] ;  /* 0x0003280001fa7983 */ /* 0x000ea20000300800 */
[----:B------:R-:W2:Y:S01]  /*1079d0*/  LDL.LU R251, [R1+0x32c] ;  /* 0x00032c0001fb7983 */ /* 0x000ea20000300800 */
[C---:B---3--:R-:W-:Y:S03]  /*1079e0*/  HMMA.1688.F32.TF32 R240, R236.reuse, R112, R244 ;  /* 0x00000070ecf0723c */ /* 0x048fe600000810f4 */
[----:B------:R-:W3:Y:S11]  /*1079f0*/  LDL.LU R244, [R1+0x330] ;  /* 0x0003300001f47983 */ /* 0x000ef60000300800 */
[----:B------:R-:W-:Y:S09]  /*107a00*/  @!UPT UIADD3 URZ, URZ, URZ, URZ ;  /* 0x0000003f3f3ff290 */ /* 0x000ff2000fffe03f */
[----:B------:R-:W-:Y:S01]  /*107a10*/  STL.64 [R1+0x1140], R240 ;  /* 0x001140f001007387 */ /* 0x000fe20000100a00 */
[----:B------:R-:W-:Y:S02]  /*107a20*/  STL.64 [R1+0x1148], R242 ;  /* 0x001148f201007387 */ /* 0x000fe40000100a00 */
[----:B------:R-:W3:Y:S02]  /*107a30*/  LDL.LU R245, [R1+0x334] ;  /* 0x0003340001f57983 */ /* 0x000ee40000300800 */
[----:B------:R-:W3:Y:S01]  /*107a40*/  LDL.LU R246, [R1+0x338] ;  /* 0x0003380001f67983 */ /* 0x000ee20000300800 */
[----:B------:R-:W3:Y:S01]  /*107a50*/  LDL.LU R247, [R1+0x33c] ;  /* 0x00033c0001f77983 */ /* 0x000ee20000300800 */
        /* <DEDUP_REMOVED lines=22> */
[----:B------:R-:W-:Y:S01]  /*107bc0*/  STL.64 [R1+0x1120], R208 ;  /* 0x001120d001007387 */ /* 0x000fe20000100a00 */
[----:B------:R1:W-:Y:S03]  /*107bd0*/  STL.64 [R1+0x1128], R210 ;  /* 0x001128d201007387 */ /* 0x0003e60000100a00 */
[----:B------:R-:W-:Y:S04]  /*107be0*/  LDS R242, [R2+0x3a480] ;  /* 0x03a4800002f27984 */ /* 0x000fe80000000800 */
[----:B------:R-:W-:Y:S04]  /*107bf0*/  LDS R241, [R19+0x38480] ;  /* 0x0384800013f17984 */ /* 0x000fe80000000800 */
[----:B------:R-:W4:Y:S04]  /*107c00*/  LDS R243, [R19+0x3a480] ;  /* 0x03a4800013f37984 */ /* 0x000f280000000800 */
[----:B-1----:R-:W2:Y:S01]  /*107c10*/  LDL.LU.64 R210, [R1+0x6900] ;  /* 0x0069000001d27983 */ /* 0x002ea20000300a00 */
        /* <DEDUP_REMOVED lines=37> */
[C---:B---3--:R-:W-:Y:S11]  /*107e70*/  HMMA.1688.F32.TF32 R244, R236.reuse, R164, R244 ;  /* 0x000000a4ecf4723c */ /* 0x048ff600000810f4 */
[----:B------:R-:W-:Y:S11]  /*107e80*/  @!UPT UIADD3 URZ, URZ, URZ, URZ ;  /* 0x0000003f3f3ff290 */ /* 0x000ff6000fffe03f */
[----:B------:R-:W-:Y:S01]  /*107e90*/  @!UPT UIADD3 URZ, URZ, URZ, URZ ;  /* 0x0000003f3f3ff290 */ /* 0x000fe2000fffe03f */
[----:B------:R-:W-:Y:S01]  /*107ea0*/  STL.64 [R1+0xfe0], R244 ;  /* 0x000fe0f401007387 */ /* 0x000fe20000100a00 */
[----:B------:R2:W-:Y:S02]  /*107eb0*/  STL.64 [R1+0xfe8], R246 ;  /* 0x000fe8f601007387 */ /* 0x0005e40000100a00 */
[----:B--2---:R-:W-:Y:S01]  /*107ec0*/  HMMA.1688.F32.TF32 R244, R236, R168, R248 ;  /* 0x000000a8ecf4723c */ /* 0x004fe200000810f8 */
        /* <DEDUP_REMOVED lines=9> */
[----:B------:R-:W-:Y:S01]  /*107f60*/  IMAD.MOV.U32 R62, RZ, RZ, R41 ;  /* 0x000000ffff3e7224 */ /* 0x000fe200078e0029 */
[----:B------:R-:W-:Y:S01]  /*107f70*/  MOV R79, R24 ;  /* 0x00000018004f7202 */ /* 0x000fe20000000f00 */
[----:B------:R-:W-:Y:S02]  /*107f80*/  IMAD.MOV.U32 R78, RZ, RZ, R25 ;  /* 0x000000ffff4e7224 */ /* 0x000fe400078e0019 */
[----:B------:R-:W-:-:S02]  /*107f90*/  IMAD.MOV.U32 R143, RZ, RZ, R20 ;  /* 0x000000ffff8f7224 */ /* 0x000fc400078e0014 */
[----:B------:R-:W-:Y:S01]  /*107fa0*/  IMAD.MOV.U32 R142, RZ, RZ, R21 ;  /* 0x000000ffff8e7224 */ /* 0x000fe200078e0015 */
[----:B------:R-:W-:Y:S04]  /*107fb0*/  LDS R237, [R19+0x38500] ;  /* 0x0385000013ed7984 */ /* 0x000fe80000000800 */
[----:B------:R-:W-:Y:S01]  /*107fc0*/  LDS R239, [R19+0x3a500] ;  /* 0x03a5000013ef7984 */ /* 0x000fe20000000800 */
[----:B------:R-:W-:Y:S01]  /*107fd0*/  MOV R115, R16 ;  /* 0x0000001000737202 */ /* 0x000fe20000000f00 */
[----:B------:R-:W-:Y:S02]  /*107fe0*/  IMAD.MOV.U32 R114, RZ, RZ, R17 ;  /* 0x000000ffff727224 */ /* 0x000fe400078e0011 */
[----:B------:R-:W-:Y:S04]  /*107ff0*/  LDS R236, [R2+0x38500] ;  /* 0x0385000002ec7984 */ /* 0x000fe80000000800 */
[----:B------:R-:W1:Y:S04]  /*108000*/  LDS R238, [R2+0x3a500] ;  /* 0x03a5000002ee7984 */ /* 0x000e680000000800 */
[----:B------:R2:W-:Y:S01]  /*108010*/  STL.64 [R1+0xfd0], R244 ;  /* 0x000fd0f401007387 */ /* 0x0005e20000100a00 */
[----:B------:R3:W-:Y:S02]  /*108020*/  STL.64 [R1+0xfd8], R246 ;  /* 0x000fd8f601007387 */ /* 0x0007e40000100a00 */
        /* <DEDUP_REMOVED lines=74> */
[C---:B----4-:R-:W-:Y:S08]  /*1084d0*/  HMMA.1688.F32.TF32 R108, R240.reuse, R104, R108 ;  /* 0x00000068f06c723c */ /* 0x050ff0000008106c */
[C---:B--2---:R-:W-:Y:S08]  /*1084e0*/  HMMA.1688.F32.TF32 R100, R240.reuse, R96, R100 ;  /* 0x00000060f064723c */ /* 0x044ff00000081064 */
[C---:B------:R-:W-:Y:S08]  /*1084f0*/  HMMA.1688.F32.TF32 R88, R240.reuse, R228, R88 ;  /* 0x000000e4f058723c */ /* 0x040ff00000081058 */
[C---:B------:R-:W-:Y:S08]  /*108500*/  HMMA.1688.F32.TF32 R52, R240.reuse, R48, R52 ;  /* 0x00000030f034723c */ /* 0x040ff00000081034 */
[C---:B---3--:R-:W-:Y:S08]  /*108510*/  HMMA.1688.F32.TF32 R44, R240.reuse, R40, R44 ;  /* 0x00000028f02c723c */ /* 0x048ff0000008102c */
[C---:B------:R-:W-:Y:S01]  /*108520*/  HMMA.1688.F32.TF32 R36, R240.reuse, R124, R36 ;  /* 0x0000007cf024723c */ /* 0x040fe20000081024 */
[----:B------:R-:W-:Y:S01]  /*108530*/  STL.64 [R1+0xe30], R108 ;  /* 0x000e306c01007387 */ /* 0x000fe20000100a00 */
[----:B------:R1:W-:Y:S06]  /*108540*/  STL.64 [R1+0xe38], R110 ;  /* 0x000e386e01007387 */ /* 0x0003ec0000100a00 */
[C---:B------:R-:W-:Y:S01]  /*108550*/  HMMA.1688.F32.TF32 R32, R240.reuse, R116, R32 ;  /* 0x00000074f020723c */ /* 0x040fe20000081020 */
[----:B-1----:R-:W2:Y:S01]  /*108560*/  LDL.LU.64 R110, [R1+0x6860] ;  /* 0x00686000016e7983 */ /* 0x002ea20000300a00 */
[----:B------:R-:W2:Y:S02]  /*108570*/  LDL.LU.64 R108, [R1+0x6858] ;  /* 0x00685800016c7983 */ /* 0x000ea40000300a00 */
[----:B------:R-:W3:Y:S02]  /*108580*/  LDL.LU.64 R106, [R1+0x6850] ;  /* 0x00685000016a7983 */ /* 0x000ee40000300a00 */
[----:B------:R-:W3:Y:S01]  /*108590*/  LDL.LU.64 R104, [R1+0x6848] ;  /* 0x0068480001687983 */ /* 0x000ee20000300a00 */
[----:B------:R-:W-:Y:S01]  /*1085a0*/  STL.64 [R1+0xe10], R100 ;  /* 0x000e106401007387 */ /* 0x000fe20000100a00 */
[----:B------:R1:W-:Y:S01]  /*1085b0*/  STL.64 [R1+0xe18], R102 ;  /* 0x000e186601007387 */ /* 0x0003e20000100a00 */
[C---:B------:R-:W-:Y:S02]  /*1085c0*/  HMMA.1688.F32.TF32 R28, R240.reuse, R24, R28 ;  /* 0x00000018f01c723c */ /* 0x040fe4000008101c */
        /* <DEDUP_REMOVED lines=13> */
[C---:B------:R-:W-:Y:S08]  /*1086a0*/  HMMA.1688.F32.TF32 R8, R240.reuse, R120, R8 ;  /* 0x00000078f008723c */ /* 0x040ff00000081008 */
        /* <DEDUP_REMOVED lines=36> */
[----:B-1----:R-:W3:Y:S01]  /*1088f0*/  LDL.LU.64 R6, [R1+0x6760] ;  /* 0x0067600001067983 */ /* 0x002ee20000300a00 */
[----:B------:R-:W3:Y:S02]  /*108900*/  LDL.LU.64 R4, [R1+0x6758] ;  /* 0x0067580001047983 */ /* 0x000ee40000300a00 */
[----:B------:R-:W-:Y:S02]  /*108910*/  STL.64 [R1+0xce0], R244 ;  /* 0x000ce0f401007387 */ /* 0x000fe40000100a00 */
[----:B------:R1:W-:Y:S01]  /*108920*/  STL.64 [R1+0xce8], R246 ;  /* 0x000ce8f601007387 */ /* 0x0003e20000100a00 */
[----:B------:R-:W4:Y:S01]  /*108930*/  LDL.LU.64 R22, [R1+0x6750] ;  /* 0x0067500001167983 */ /* 0x000f220000300a00 */
[----:B------:R-:W4:Y:S01]  /*108940*/  LDL.LU.64 R20, [R1+0x6748] ;  /* 0x0067480001147983 */ /* 0x000f220000300a00 */
[C---:B-1----:R-:W-:Y:S11]  /*108950*/  HMMA.1688.F32.TF32 R244, R240.reuse, R16, R248 ;  /* 0x00000010f0f4723c */ /* 0x042ff600000810f8 */
[----:B------:R-:W-:Y:S11]  /*108960*/  @!UPT UIADD3 URZ, URZ, URZ, URZ ;  /* 0x0000003f3f3ff290 */ /* 0x000ff6000fffe03f */
[----:B------:R-:W-:Y:S01]  /*108970*/  @!UPT UIADD3 URZ, URZ, URZ, URZ ;  /* 0x0000003f3f3ff290 */ /* 0x000fe2000fffe03f */
[----:B------:R-:W-:Y:S01]  /*108980*/  STL.64 [R1+0xcc0], R244 ;  /* 0x000cc0f401007387 */ /* 0x000fe20000100a00 */
[----:B------:R3:W-:Y:S02]  /*108990*/  STL.64 [R1+0xcc8], R246 ;  /* 0x000cc8f601007387 */ /* 0x0007e40000100a00 */
[----:B------:R-:W4:Y:S02]  /*1089a0*/  LDL.LU.64 R18, [R1+0x6740] ;  /* 0x0067400001127983 */ /* 0x000f240000300a00 */
[----:B------:R-:W4:Y:S01]  /*1089b0*/  LDL.LU.64 R16, [R1+0x6738] ;  /* 0x0067380001107983 */ /* 0x000f220000300a00 */
        /* <DEDUP_REMOVED lines=10> */
[C---:B----4-:R-:W-:Y:S08]  /*108a60*/  HMMA.1688.F32.TF32 R4, R240.reuse, R152, R16 ;  /* 0x00000098f004723c */ /* 0x050ff00000081010 */
[C---:B------:R-:W-:Y:S11]  /*108a70*/  HMMA.1688.F32.TF32 R8, R240.reuse, R156, R20 ;  /* 0x0000009cf008723c */ /* 0x040ff60000081014 */
[----:B------:R-:W-:Y:S04]  /*108a80*/  @!UPT UIADD3 URZ, URZ, URZ, URZ ;  /* 0x0000003f3f3ff290 */ /* 0x000fe8000fffe03f */
[----:B------:R-:W-:Y:S01]  /*108a90*/  STL.64 [R1+0xc40], R4 ;  /* 0x000c400401007387 */ /* 0x000fe20000100a00 */
[----:B------:R1:W-:Y:S02]  /*108aa0*/  STL.64 [R1+0xc48], R6 ;  /* 0x000c480601007387 */ /* 0x0003e40000100a00 */
[C---:B-1----:R-:W-:Y:S05]  /*108ab0*/  HMMA.1688.F32.TF32 R4, R240.reuse, R160, R24 ;  /* 0x000000a0f004723c */ /* 0x042fea0000081018 */
[----:B------:R-:W-:Y:S01]  /*108ac0*/  STL.64 [R1+0xc20], R8 ;  /* 0x000c200801007387 */ /* 0x000fe20000100a00 */
[----:B------:R1:W-:Y:S02]  /*108ad0*/  STL.64 [R1+0xc28], R10 ;  /* 0x000c280a01007387 */ /* 0x0003e40000100a00 */
[C---:B-1----:R-:W-:Y:S11]  /*108ae0*/  HMMA.1688.F32.TF32 R8, R240.reuse, R164, R28 ;  /* 0x000000a4f008723c */ /* 0x042ff6000008101c */
[----:B------:R-:W-:Y:S04]  /*108af0*/  @!UPT UIADD3 URZ, URZ, URZ, URZ ;  /* 0x0000003f3f3ff290 */ /* 0x000fe8000fffe03f */
[----:B------:R-:W-:Y:S01]  /*108b00*/  STL.64 [R1+0xc00], R4 ;  /* 0x000c000401007387 */ /* 0x000fe20000100a00 */
[----:B------:R1:W-:Y:S02]  /*108b10*/  STL.64 [R1+0xc08], R6 ;  /* 0x000c080601007387 */ /* 0x0003e40000100a00 */
[C---:B-1----:R-:W-:Y:S05]  /*108b20*/  HMMA.1688.F32.TF32 R4, R240.reuse, R168, R32 ;  /* 0x000000a8f004723c */ /* 0x042fea0000081020 */
[----:B------:R-:W-:Y:S03]  /*108b30*/  STL.64 [R1+0xbe0], R8 ;  /* 0x000be00801007387 */ /* 0x000fe60000100a00 */
[C---:B------:R-:W-:Y:S01]  /*108b40*/  HMMA.1688.F32.TF32 R20, R240.reuse, R184, R36 ;  /* 0x000000b8f014723c */ /* 0x040fe20000081024 */
[----:B------:R1:W-:Y:S07]  /*108b50*/  STL.64 [R1+0xbe8], R10 ;  /* 0x000be80a01007387 */ /* 0x0003ee0000100a00 */
[C---:B-1----:R-:W-:Y:S07]  /*108b60*/  HMMA.1688.F32.TF32 R8, R240.reuse, R180, R40 ;  /* 0x000000b4f008723c */ /* 0x042fee0000081028 */
[----:B------:R-:W-:Y:S01]  /*108b70*/  STL.64 [R1+0xbc0], R4 ;  /* 0x000bc00401007387 */ /* 0x000fe20000100a00 */
[----:B------:R1:W-:Y:S02]  /*108b80*/  STL.64 [R1+0xbc8], R6 ;  /* 0x000bc80601007387 */ /* 0x0003e40000100a00 */
[----:B-1----:R-:W-:Y:S05]  /*108b90*/  HMMA.1688.F32.TF32 R4, R240, R56, R44 ;  /* 0x00000038f004723c */ /* 0x002fea000008102c */
[----:B------:R-:W-:Y:S01]  /*108ba0*/  STL.64 [R1+0xba0], R20 ;  /* 0x000ba01401007387 */ /* 0x000fe20000100a00 */
[----:B------:R1:W-:Y:S07]  /*108bb0*/  STL.64 [R1+0xba8], R22 ;  /* 0x000ba81601007387 */ /* 0x0003ee0000100a00 */
[----:B------:R-:W-:Y:S02]  /*108bc0*/  STL.64 [R1+0xb80], R8 ;  /* 0x000b800801007387 */ /* 0x000fe40000100a00 */
[----:B------:R-:W-:Y:S01]  /*108bd0*/  STL.64 [R1+0xb88], R10 ;  /* 0x000b880a01007387 */ /* 0x000fe20000100a00 */
[----:B------:R-:W-:Y:S01]  /*108be0*/  MOV R32, R59 ;  /* 0x0000003b00207202 */ /* 0x000fe20000000f00 */
[----:B------:R-:W-:-:S02]  /*108bf0*/  IMAD.MOV.U32 R33, RZ, RZ, R58 ;  /* 0x000000ffff217224 */ /* 0x000fc400078e003a */
[----:B-1----:R-:W-:Y:S02]  /*108c00*/  IMAD.MOV.U32 R23, RZ, RZ, R56 ;  /* 0x000000ffff177224 */ /* 0x002fe400078e0038 */
[----:B------:R-:W-:Y:S02]  /*108c10*/  IMAD.MOV.U32 R22, RZ, RZ, R57 ;  /* 0x000000ffff167224 */ /* 0x000fe400078e0039 */
[----:B------:R-:W-:Y:S01]  /*108c20*/  STL.64 [R1+0xb60], R4 ;  /* 0x000b600401007387 */ /* 0x000fe20000100a00 */
[----:B------:R1:W-:Y:S02]  /*108c30*/  STL.64 [R1+0xb68], R6 ;  /* 0x000b680601007387 */ /* 0x0003e40000100a00 */
[----:B------:R-:W2:Y:S02]  /*108c40*/  LDL.LU.64 R58, [R1+0x6730] ;  /* 0x00673000013a7983 */ /* 0x000ea40000300a00 */
[----:B------:R-:W2:Y:S01]  /*108c50*/  LDL.LU.64 R56, [R1+0x6728] ;  /* 0x0067280001387983 */ /* 0x000ea20000300a00 */
[----:B-1----:R-:W-:Y:S01]  /*108c60*/  HMMA.1688.F32.TF32 R4, R240, R60, R48 ;  /* 0x0000003cf004723c */ /* 0x002fe20000081030 */
[----:B------:R-:W-:Y:S01]  /*108c70*/  MOV R44, R63 ;  /* 0x0000003f002c7202 */ /* 0x000fe20000000f00 */
[----:B------:R-:W-:-:S02]  /*108c80*/  IMAD.MOV.U32 R45, RZ, RZ, R62 ;  /* 0x000000ffff2d7224 */ /* 0x000fc400078e003e */
[----:B------:R-:W-:Y:S02]  /*108c90*/  IMAD.MOV.U32 R27, RZ, RZ, R60 ;  /* 0x000000ffff1b7224 */ /* 0x000fe400078e003c */
[----:B------:R-:W-:Y:S11]  /*108ca0*/  IMAD.MOV.U32 R26, RZ, RZ, R61 ;  /* 0x000000ffff1a7224 */ /* 0x000ff600078e003d */
[----:B------:R-:W-:Y:S06]  /*108cb0*/  @!UPT UIADD3 URZ, URZ, URZ, URZ ;  /* 0x0000003f3f3ff290 */ /* 0x000fec000fffe03f */
[----:B------:R-:W-:Y:S01]  /*108cc0*/  STL.64 [R1+0xb40], R4 ;  /* 0x000b400401007387 */ /* 0x000fe20000100a00 */
[----:B------:R1:W-:Y:S02]  /*108cd0*/  STL.64 [R1+0xb48], R6 ;  /* 0x000b480601007387 */ /* 0x0003e40000100a00 */
[----:B------:R-:W3:Y:S02]  /*108ce0*/  LDL.LU.64 R62, [R1+0x6720] ;  /* 0x00672000013e7983 */ /* 0x000ee40000300a00 */
[----:B------:R-:W3:Y:S01]  /*108cf0*/  LDL.LU.64 R60, [R1+0x6718] ;  /* 0x00671800013c7983 */ /* 0x000ee20000300a00 */
[----:B-1----:R-:W-:Y:S01]  /*108d00*/  HMMA.1688.F32.TF32 R4, R240, R64, R52 ;  /* 0x00000040f004723c */ /* 0x002fe20000081034 */
[----:B------:R-:W-:Y:S02]  /*108d10*/  IMAD.MOV.U32 R24, RZ, RZ, R67 ;  /* 0x000000ffff187224 */ /* 0x000fe400078e0043 */
[----:B------:R-:W-:Y:S01]  /*108d20*/  IMAD.MOV.U32 R25, RZ, RZ, R66 ;  /* 0x000000ffff197224 */ /* 0x000fe200078e0042 */
[----:B------:R-:W-:Y:S01]  /*108d30*/  MOV R21, R64 ;  /* 0x0000004000157202 */ /* 0x000fe20000000f00 */
[----:B------:R-:W-:Y:S11]  /*108d40*/  IMAD.MOV.U32 R20, RZ, RZ, R65 ;  /* 0x000000ffff147224 */ /* 0x000ff600078e0041 */
[----:B------:R-:W-:Y:S07]  /*108d50*/  @!UPT UIADD3 URZ, URZ, URZ, URZ ;  /* 0x0000003f3f3ff290 */ /* 0x000fee000fffe03f */
[----:B------:R-:W-:Y:S01]  /*108d60*/  STL.64 [R1+0xb20], R4 ;  /* 0x000b200401007387 */ /* 0x000fe20000100a00 */
[----:B------:R2:W-:Y:S02]  /*108d70*/  STL.64 [R1+0xb28], R6 ;  /* 0x000b280601007387 */ /* 0x0005e40000100a00 */
[----:B------:R-:W4:Y:S02]  /*108d80*/  LDL.LU.64 R66, [R1+0x6710] ;  /* 0x0067100001427983 */ /* 0x000f240000300a00 */
[----:B------:R-:W4:Y:S02]  /*108d90*/  LDL.LU.64 R64, [R1+0x6708] ;  /* 0x0067080001407983 */ /* 0x000f240000300a00 */
        /* <DEDUP_REMOVED lines=18> */
[----:B------:R-:W2:Y:S01]  /*108ec0*/  LDL.LU.64 R68, [R1+0x66f8] ;  /* 0x0066f80001447983 */ /* 0x000ea20000300a00 */
[C---:B---3--:R-:W-:Y:S11]  /*108ed0*/  HMMA.1688.F32.TF32 R4, R240.reuse, R72, R60 ;  /* 0x00000048f004723c */ /* 0x048ff6000008103c */
[----:B------:R-:W-:Y:S11]  /*108ee0*/  @!UPT UIADD3 URZ, URZ, URZ, URZ ;  /* 0x0000003f3f3ff290 */ /* 0x000ff6000fffe03f */
[----:B------:R-:W-:Y:S01]  /*108ef0*/  @!UPT UIADD3 URZ, URZ, URZ, URZ ;  /* 0x0000003f3f3ff290 */ /* 0x000fe2000fffe03f */
[----:B------:R-:W-:Y:S01]  /*108f00*/  STL.64 [R1+0xae0], R4 ;  /* 0x000ae00401007387 */ /* 0x000fe20000100a00 */
[----:B------:R4:W-:Y:S02]  /*108f10*/  STL.64 [R1+0xae8], R6 ;  /* 0x000ae80601007387 */ /* 0x0009e40000100a00 */
[----:B------:R-:W3:Y:S02]  /*108f20*/  LDL.LU.64 R74, [R1+0x66f0] ;  /* 0x0066f000014a7983 */ /* 0x000ee40000300a00 */
[----:B------:R-:W3:Y:S01]  /*108f30*/  LDL.LU.64 R72, [R1+0x66e8] ;  /* 0x0066e80001487983 */ /* 0x000ee20000300a00 */
[----:B----4-:R-:W-:Y:S11]  /*108f40*/  HMMA.1688.F32.TF32 R4, R240, R76, R64 ;  /* 0x0000004cf004723c */ /* 0x010ff60000081040 */
[----:B------:R-:W-:Y:S11]  /*108f50*/  @!UPT UIADD3 URZ, URZ, URZ, URZ ;  /* 0x0000003f3f3ff290 */ /* 0x000ff6000fffe03f */
[----:B------:R-:W-:Y:S01]  /*108f60*/  @!UPT UIADD3 URZ, URZ, URZ, URZ ;  /* 0x0000003f3f3ff290 */ /* 0x000fe2000fffe03f */
[----:B------:R-:W-:Y:S01]  /*108f70*/  STL.64 [R1+0xac0], R4 ;  /* 0x000ac00401007387 */ /* 0x000fe20000100a00 */
[----:B------:R2:W-:Y:S02]  /*108f80*/  STL.64 [R1+0xac8], R6 ;  /* 0x000ac80601007387 */ /* 0x0005e40000100a00 */
[----:B------:R-:W4:Y:S02]  /*108f90*/  LDL.LU.64 R78, [R1+0x66e0] ;  /* 0x0066e000014e7983 */ /* 0x000f240000300a00 */
[----:B------:R-:W4:Y:S02]  /*108fa0*/  LDL.LU.64 R76, [R1+0x66d8] ;  /* 0x0066d800014c7983 */ /* 0x000f240000300a00 */
[----:B------:R-:W-:Y:S02]  /*108fb0*/  IMAD.MOV.U32 R9, RZ, RZ, R80 ;  /* 0x000000ffff097224 */ /* 0x000fe400078e0050 */
[----:B------:R-:W-:Y:S01]  /*108fc0*/  IMAD.MOV.U32 R8, RZ, RZ, R81 ;  /* 0x000000ffff087224 */ /* 0x000fe200078e0051 */
[----:B------:R-:W-:Y:S01]  /*108fd0*/  MOV R11, R84 ;  /* 0x00000054000b7202 */ /* 0x000fe20000000f00 */
        /* <DEDUP_REMOVED lines=17> */
[----:B----4-:R-:W-:Y:S08]  /*1090f0*/  HMMA.1688.F32.TF32 R4, R240, R92, R76 ;  /* 0x0000005cf004723c */ /* 0x010ff0000008104c */
[----:B------:R-:W-:Y:S01]  /*109100*/  HMMA.1688.F32.TF32 R36, R236, R32, R88 ;  /* 0x00000020ec24723c */ /* 0x000fe20000081058 */
        /* <DEDUP_REMOVED lines=11> */
[----:B------:R-:W-:Y:S01]  /*1091c0*/  IMAD.MOV.U32 R251, RZ, RZ, R235 ;  /* 0x000000fffffb7224 */ /* 0x000fe200078e00eb */
[----:B------:R-:W-:Y:S04]  /*1091d0*/  LDS R240, [R2+0x3c000] ;  /* 0x03c0000002f07984 */ /* 0x000fe80000000800 */
[----:B------:R-:W-:Y:S04]  /*1091e0*/  LDS R242, [R2+0x3e000] ;  /* 0x03e0000002f27984 */ /* 0x000fe80000000800 */
[----:B------:R-:W-:Y:S01]  /*1091f0*/  STL.64 [R1+0xa50], R4 ;  /* 0x000a500401007387 */ /* 0x000fe20000100a00 */
[----:B------:R1:W-:Y:S02]  /*109200*/  STL.64 [R1+0xa58], R6 ;  /* 0x000a580601007387 */ /* 0x0003e40000100a00 */
[----:B------:R-:W4:Y:S02]  /*109210*/  LDL.LU.64 R94, [R1+0x66b0] ;  /* 0x0066b000015e7983 */ /* 0x000f240000300a00 */
[----:B------:R-:W4:Y:S01]  /*109220*/  LDL.LU.64 R92, [R1+0x66a8] ;  /* 0x0066a800015c7983 */ /* 0x000f220000300a00 */
[C---:B-1----:R-:W-:Y:S07]  /*109230*/  HMMA.1688.F32.TF32 R4, R236.reuse, R16, R228 ;  /* 0x00000010ec04723c */ /* 0x042fee00000810e4 */
[----:B------:R-:W-:Y:S01]  /*109240*/  MOV R228, R115 ;  /* 0x0000007300e47202 */ /* 0x000fe20000000f00 */
[----:B------:R-:W-:Y:S01]  /*109250*/  IMAD.MOV.U32 R229, RZ, RZ, R114 ;  /* 0x000000ffffe57224 */ /* 0x000fe200078e0072 */
[C---:B--2---:R-:W-:Y:S11]  /*109260*/  HMMA.1688.F32.TF32 R28, R236.reuse, R24, R80 ;  /* 0x00000018ec1c723c */ /* 0x044ff60000081050 */
[----:B------:R-:W-:Y:S11]  /*109270*/  @!UPT UIADD3 URZ, URZ, URZ, URZ ;  /* 0x0000003f3f3ff290 */ /* 0x000ff6000fffe03f */
[----:B------:R-:W-:Y:S01]  /*109280*/  @!UPT UIADD3 URZ, URZ, URZ, URZ ;  /* 0x0000003f3f3ff290 */ /* 0x000fe2000fffe03f */
[----:B------:R-:W-:Y:S01]  /*109290*/  STL.64 [R1+0xa40], R28 ;  /* 0x000a401c01007387 */ /* 0x000fe20000100a00 */
[----:B------:R-:W-:Y:S02]  /*1092a0*/  STL.64 [R1+0xa48], R30 ;  /* 0x000a481e01007387 */ /* 0x000fe40000100a00 */
[----:B------:R-:W-:Y:S02]  /*1092b0*/  STL.64 [R1+0xa20], R4 ;  /* 0x000a200401007387 */ /* 0x000fe40000100a00 */
[----:B------:R3:W-:Y:S02]  /*1092c0*/  STL.64 [R1+0xa28], R6 ;  /* 0x000a280601007387 */ /* 0x0007e40000100a00 */
[C---:B---3--:R-:W-:Y:S08]  /*1092d0*/  HMMA.1688.F32.TF32 R4, R236.reuse, R52, R84 ;  /* 0x00000034ec04723c */ /* 0x048ff00000081054 */
[C---:B----4-:R-:W-:Y:S11]  /*1092e0*/  HMMA.1688.F32.TF32 R28, R236.reuse, R44, R92 ;  /* 0x0000002cec1c723c */ /* 0x050ff6000008105c */
[----:B------:R-:W-:Y:S04]  /*1092f0*/  @!UPT UIADD3 URZ, URZ, URZ, URZ ;  /* 0x0000003f3f3ff290 */ /* 0x000fe8000fffe03f */
[----:B------:R-:W-:Y:S01]  /*109300*/  STL.64 [R1+0xa00], R4 ;  /* 0x000a000401007387 */ /* 0x000fe20000100a00 */
[----:B------:R1:W-:Y:S02]  /*109310*/  STL.64 [R1+0xa08], R6 ;  /* 0x000a080601007387 */ /* 0x0003e40000100a00 */
[----:B------:R-:W-:Y:S02]  /*109320*/  STL.64 [R1+0x9e0], R36 ;  /* 0x0009e02401007387 */ /* 0x000fe40000100a00 */
[----:B------:R-:W-:Y:S01]  /*109330*/  STL.64 [R1+0x9e8], R38 ;  /* 0x0009e82601007387 */ /* 0x000fe20000100a00 */
[C---:B-1----:R-:W-:Y:S02]  /*109340*/  HMMA.1688.F32.TF32 R4, R236.reuse, R124, R96 ;  /* 0x0000007cec04723c */ /* 0x042fe40000081060 */
[----:B------:R-:W-:Y:S01]  /*109350*/  STL.64 [R1+0x9c0], R28 ;  /* 0x0009c01c01007387 */ /* 0x000fe20000100a00 */
[----:B------:R1:W-:Y:S05]  /*109360*/  STL.64 [R1+0x9c8], R30 ;  /* 0x0009c81e01007387 */ /* 0x0003ea0000100a00 */
[C---:B-1----:R-:W-:Y:S11]  /*109370*/  HMMA.1688.F32.TF32 R28, R236.reuse, R116, R100 ;  /* 0x00000074ec1c723c */ /* 0x042ff60000081064 */
[----:B------:R-:W-:Y:S04]  /*109380*/  @!UPT UIADD3 URZ, URZ, URZ, URZ ;  /* 0x0000003f3f3ff290 */ /* 0x000fe8000fffe03f */
[----:B------:R-:W-:Y:S01]  /*109390*/  STL.64 [R1+0x9a0], R4 ;  /* 0x0009a00401007387 */ /* 0x000fe20000100a00 */
[----:B------:R1:W-:Y:S02]  /*1093a0*/  STL.64 [R1+0x9a8], R6 ;  /* 0x0009a80601007387 */ /* 0x0003e40000100a00 */
[----:B------:R-:W2:Y:S02]  /*1093b0*/  LDL.LU.64 R126, [R1+0x66a0] ;  /* 0x0066a000017e7983 */ /* 0x000ea40000300a00 */
[----:B------:R-:W2:Y:S01]  /*1093c0*/  LDL.LU.64 R124, [R1+0x6698] ;  /* 0x00669800017c7983 */ /* 0x000ea20000300a00 */
[C---:B------:R-:W-:Y:S02]  /*1093d0*/  HMMA.1688.F32.TF32 R36, R236.reuse, R12, R104 ;  /* 0x0000000cec24723c */ /* 0x040fe40000081068 */
[----:B------:R-:W-:Y:S01]  /*1093e0*/  STL.64 [R1+0x980], R28 ;  /* 0x0009801c01007387 */ /* 0x000fe20000100a00 */
[----:B------:R3:W-:Y:S01]  /*1093f0*/  STL.64 [R1+0x988], R30 ;  /* 0x0009881e01007387 */ /* 0x0007e20000100a00 */
[----:B-1----:R-:W-:Y:S01]  /*109400*/  MOV R7, R116 ;  /* 0x0000007400077202 */ /* 0x002fe20000000f00 */
[----:B------:R-:W-:Y:S01]  /*109410*/  IMAD.MOV.U32 R6, RZ, RZ, R117 ;  /* 0x000000ffff067224 */ /* 0x000fe200078e0075 */
[----:B------:R-:W4:Y:S01]  /*109420*/  LDL.LU.64 R118, [R1+0x6690] ;  /* 0x0066900001767983 */ /* 0x000f220000300a00 */
[----:B------:R-:W4:Y:S01]  /*109430*/  LDL.LU.64 R116, [R1+0x6688] ;  /* 0x0066880001747983 */ /* 0x000f220000300a00 */
[----:B---3--:R-:W-:Y:S11]  /*109440*/  HMMA.1688.F32.TF32 R28, R236, R112, R108 ;  /* 0x00000070ec1c723c */ /* 0x008ff6000008106c */
[----:B------:R-:W-:Y:S04]  /*109450*/  @!UPT UIADD3 URZ, URZ, URZ, URZ ;  /* 0x0000003f3f3ff290 */ /* 0x000fe8000fffe03f */
[----:B------:R-:W-:Y:S01]  /*109460*/  STL.64 [R1+0x960], R36 ;  /* 0x0009602401007387 */ /* 0x000fe20000100a00 */
[----:B------:R-:W-:Y:S02]  /*109470*/  STL.64 [R1+0x968], R38 ;  /* 0x0009682601007387 */ /* 0x000fe40000100a00 */
[----:B------:R-:W-:Y:S02]  /*109480*/  IMAD.MOV.U32 R5, RZ, RZ, R112 ;  /* 0x000000ffff057224 */ /* 0x000fe400078e0070 */
[----:B------:R-:W-:-:S03]  /*109490*/  IMAD.MOV.U32 R4, RZ, RZ, R113 ;  /* 0x000000ffff047224 */ /* 0x000fc600078e0071 */
[----:B------:R-:W-:Y:S01]  /*1094a0*/  STL.64 [R1+0x940], R28 ;  /* 0x0009401c01007387 */ /* 0x000fe20000100a00 */
[----:B------:R-:W-:Y:S02]  /*1094b0*/  STL.64 [R1+0x948], R30 ;  /* 0x0009481e01007387 */ /* 0x000fe40000100a00 */
[----:B------:R-:W3:Y:S02]  /*1094c0*/  LDL.LU.64 R114, [R1+0x6680] ;  /* 0x0066800001727983 */ /* 0x000ee40000300a00 */
[----:B------:R-:W3:Y:S02]  /*1094d0*/  LDL.LU.64 R112, [R1+0x6678] ;  /* 0x0066780001707983 */ /* 0x000ee40000300a00 */
[----:B------:R-:W-:Y:S02]  /*1094e0*/  IMAD.MOV.U32 R84, RZ, RZ, R23 ;  /* 0x000000ffff547224 */ /* 0x000fe400078e0017 */
[----:B------:R-:W-:Y:S01]  /*1094f0*/  IMAD.MOV.U32 R85, RZ, RZ, R22 ;  /* 0x000000ffff557224 */ /* 0x000fe200078e0016 */
[----:B------:R-:W-:Y:S01]  /*109500*/  MOV R92, R21 ;  /* 0x00000015005c7202 */ /* 0x000fe20000000f00 */
[----:B------:R-:W-:-:S02]  /*109510*/  IMAD.MOV.U32 R93, RZ, RZ, R20 ;  /* 0x000000ffff5d7224 */ /* 0x000fc400078e0014 */
[C---:B---3--:R-:W-:Y:S11]  /*109520*/  HMMA.1688.F32.TF32 R20, R236.reuse, R120, R112 ;  /* 0x00000078ec14723c */ /* 0x048ff60000081070 */
[----:B------:R-:W-:Y:S11]  /*109530*/  @!UPT UIADD3 URZ, URZ, URZ, URZ ;  /* 0x0000003f3f3ff290 */ /* 0x000ff6000fffe03f */
[----:B------:R-:W-:Y:S01]  /*109540*/  @!UPT UIADD3 URZ, URZ, URZ, URZ ;  /* 0x0000003f3f3ff290 */ /* 0x000fe2000fffe03f */
[----:B------:R-:W-:Y:S01]  /*109550*/  STL.64 [R1+0x8e0], R20 ;  /* 0x0008e01401007387 */ /* 0x000fe20000100a00 */
[----:B------:R4:W-:Y:S02]  /*109560*/  STL.64 [R1+0x8e8], R22 ;  /* 0x0008e81601007387 */ /* 0x0009e40000100a00 */
[----:B------:R-:W3:Y:S02]  /*109570*/  LDL.LU.64 R122, [R1+0x6670] ;  /* 0x00667000017a7983 */ /* 0x000ee40000300a00 */
[----:B------:R-:W3:Y:S01]  /*109580*/  LDL.LU.64 R120, [R1+0x6668] ;  /* 0x0066680001787983 */ /* 0x000ee20000300a00 */
[C---:B----4-:R-:W-:Y:S07]  /*109590*/  HMMA.1688.F32.TF32 R20, R236.reuse, R132, R116 ;  /* 0x00000084ec14723c */ /* 0x050fee0000081074 */
[----:B------:R-:W-:Y:S11]  /*1095a0*/  IMAD.MOV.U32 R116, RZ, RZ, R143 ;  /* 0x000000ffff747224 */ /* 0x000ff600078e008f */
[----:B------:R-:W-:Y:S05]  /*1095b0*/  @!UPT UIADD3 URZ, URZ, URZ, URZ ;  /* 0x0000003f3f3ff290 */ /* 0x000fea000fffe03f */
[----:B------:R-:W-:Y:S01]  /*1095c0*/  STL.64 [R1+0x8c0], R20 ;  /* 0x0008c01401007387 */ /* 0x000fe20000100a00 */
[----:B------:R1:W-:Y:S02]  /*1095d0*/  STL.64 [R1+0x8c8], R22 ;  /* 0x0008c81601007387 */ /* 0x0003e40000100a00 */
[----:B------:R-:W4:Y:S02]  /*1095e0*/  LDL.LU.64 R134, [R1+0x6660] ;  /* 0x0066600001867983 */ /* 0x000f240000300a00 */
[----:B------:R-:W4:Y:S02]  /*1095f0*/  LDL.LU.64 R132, [R1+0x6658] ;  /* 0x0066580001847983 */ /* 0x000f240000300a00 */
[----:B------:R-:W-:Y:S01]  /*109600*/  IMAD.MOV.U32 R117, RZ, RZ, R142 ;  /* 0x000000ffff757224 */ /* 0x000fe200078e008e */
[C---:B--2---:R-:W-:Y:S08]  /*109610*/  HMMA.1688.F32.TF32 R28, R236.reuse, R228, R124 ;  /* 0x000000e4ec1c723c */ /* 0x044ff0000008107c */
[C---:B-1----:R-:W-:Y:S08]  /*109620*/  HMMA.1688.F32.TF32 R20, R236.reuse, R140, R128 ;  /* 0x0000008cec14723c */ /* 0x042ff00000081080 */
[C---:B---3--:R-:W-:Y:S11]  /*109630*/  HMMA.1688.F32.TF32 R36, R236.reuse, R116, R120 ;  /* 0x00000074ec24723c */ /* 0x048ff60000081078 */
[----:B------:R-:W-:Y:S11]  /*109640*/  @!UPT UIADD3 URZ, URZ, URZ, URZ ;  /* 0x0000003f3f3ff290 */ /* 0x000ff6000fffe03f */
[----:B------:R-:W-:Y:S01]  /*109650*/  @!UPT UIADD3 URZ, URZ, URZ, URZ ;  /* 0x0000003f3f3ff290 */ /* 0x000fe2000fffe03f */
[----:B------:R-:W-:Y:S01]  /*109660*/  STL.64 [R1+0x8a0], R36 ;  /* 0x0008a02401007387 */ /* 0x000fe20000100a00 */
[----:B------:R-:W-:Y:S02]  /*109670*/  STL.64 [R1+0x8a8], R38 ;  /* 0x0008a82601007387 */ /* 0x000fe40000100a00 */
[----:B------:R-:W-:Y:S02]  /*109680*/  STL.64 [R1+0x880], R28 ;  /* 0x0008801c01007387 */ /* 0x000fe40000100a00 */
[----:B------:R-:W-:Y:S01]  /*109690*/  STL.64 [R1+0x888], R30 ;  /* 0x0008881e01007387 */ /* 0x000fe20000100a00 */
[----:B------:R-:W-:Y:S01]  /*1096a0*/  STL.64 [R1+0x860], R20 ;  /* 0x0008601401007387 */ /* 0x000fe20000100a00 */
[----:B------:R4:W-:Y:S02]  /*1096b0*/  STL.64 [R1+0x868], R22 ;  /* 0x0008681601007387 */ /* 0x0009e40000100a00 */
[----:B------:R-:W2:Y:S02]  /*1096c0*/  LDL.LU.64 R142, [R1+0x6650] ;  /* 0x00665000018e7983 */ /* 0x000ea40000300a00 */
[----:B------:R-:W2:Y:S01]  /*1096d0*/  LDL.LU.64 R140, [R1+0x6648] ;  /* 0x00664800018c7983 */ /* 0x000ea20000300a00 */
[----:B----4-:R-:W-:Y:S01]  /*1096e0*/  HMMA.1688.F32.TF32 R20, R236, R144, R132 ;  /* 0x00000090ec14723c */ /* 0x010fe20000081084 */
[----:B------:R-:W-:-:S02]  /*1096f0*/  IMAD.MOV.U32 R37, RZ, RZ, R144 ;  /* 0x000000ffff257224 */ /* 0x000fc400078e0090 */
[----:B------:R-:W-:Y:S11]  /*109700*/  IMAD.MOV.U32 R36, RZ, RZ, R145 ;  /* 0x000000ffff247224 */ /* 0x000ff600078e0091 */
[----:B------:R-:W-:Y:S09]  /*109710*/  @!UPT UIADD3 URZ, URZ, URZ, URZ ;  /* 0x0000003f3f3ff290 */ /* 0x000ff2000fffe03f */
[----:B------:R-:W-:Y:S01]  /*109720*/  STL.64 [R1+0x840], R20 ;  /* 0x0008401401007387 */ /* 0x000fe20000100a00 */
[----:B------:R1:W-:Y:S02]  /*109730*/  STL.64 [R1+0x848], R22 ;  /* 0x0008481601007387 */ /* 0x0003e40000100a00 */
[----:B------:R-:W3:Y:S02]  /*109740*/  LDL.LU.64 R146, [R1+0x6640] ;  /* 0x0066400001927983 */ /* 0x000ee40000300a00 */
[----:B------:R-:W3:Y:S01]  /*109750*/  LDL.LU.64 R144, [R1+0x6638] ;  /* 0x0066380001907983 */ /* 0x000ee20000300a00 */
[C---:B-1----:R-:W-:Y:S01]  /*109760*/  HMMA.1688.F32.TF32 R20, R236.reuse, R148, R136 ;  /* 0x00000094ec14723c */ /* 0x042fe20000081088 */
[----:B------:R-:W-:Y:S01]  /*109770*/  MOV R31, R148 ;  /* 0x00000094001f7202 */ /* 0x000fe20000000f00 */
[----:B------:R-:W-:Y:S11]  /*109780*/  IMAD.MOV.U32 R30, RZ, RZ, R149 ;  /* 0x000000ffff1e7224 */ /* 0x000ff600078e0095 */
[----:B------:R-:W-:Y:S10]  /*109790*/  @!UPT UIADD3 URZ, URZ, URZ, URZ ;  /* 0x0000003f3f3ff290 */ /* 0x000ff4000fffe03f */
[----:B------:R-:W-:Y:S01]  /*1097a0*/  STL.64 [R1+0x820], R20 ;  /* 0x0008201401007387 */ /* 0x000fe20000100a00 */
[----:B------:R2:W-:Y:S02]  /*1097b0*/  STL.64 [R1+0x828], R22 ;  /* 0x0008281601007387 */ /* 0x0005e40000100a00 */
[----:B------:R-:W4:Y:S02]  /*1097c0*/  LDL.LU.64 R150, [R1+0x6630] ;  /* 0x0066300001967983 */ /* 0x000f240000300a00 */
[----:B------:R-:W4:Y:S02]  /*1097d0*/  LDL.LU.64 R148, [R1+0x6628] ;  /* 0x0066280001947983 */ /* 0x000f240000300a00 */
        /* <DEDUP_REMOVED lines=9> */
[C---:B---3--:R-:W-:Y:S01]  /*109870*/  HMMA.1688.F32.TF32 R20, R236.reuse, R156, R144 ;  /* 0x0000009cec14723c */ /* 0x048fe20000081090 */
[----:B------:R-:W-:Y:S01]  /*109880*/  MOV R29, R156 ;  /* 0x0000009c001d7202 */ /* 0x000fe20000000f00 */
[----:B------:R-:W-:Y:S11]  /*109890*/  IMAD.MOV.U32 R28, RZ, RZ, R157 ;  /* 0x000000ffff1c7224 */ /* 0x000ff600078e009d */
[----:B------:R-:W-:Y:S10]  /*1098a0*/  @!UPT UIADD3 URZ, URZ, URZ, URZ ;  /* 0x0000003f3f3ff290 */ /* 0x000ff4000fffe03f */
[----:B------:R1:W-:Y:S01]  /*1098b0*/  STL.64 [R1+0x7f0], R20 ;  /* 0x0007f01401007387 */ /* 0x0003e20000100a00 */
[----:B------:R3:W-:Y:S02]  /*1098c0*/  STL.64 [R1+0x7f8], R22 ;  /* 0x0007f81601007387 */ /* 0x0007e40000100a00 */
[----:B------:R-:W2:Y:S02]  /*1098d0*/  LDL.LU.64 R158, [R1+0x6610] ;  /* 0x00661000019e7983 */ /* 0x000ea40000300a00 */
[----:B------:R-:W2:Y:S01]  /*1098e0*/  LDL.LU.64 R156, [R1+0x6608] ;  /* 0x00660800019c7983 */ /* 0x000ea20000300a00 */
[C---:B----4-:R-:W-:Y:S01]  /*1098f0*/  HMMA.1688.F32.TF32 R56, R236.reuse, R160, R148 ;  /* 0x000000a0ec38723c */ /* 0x050fe20000081094 */
[----:B-1----:R-:W-:Y:S02]  /*109900*/  IMAD.MOV.U32 R21, RZ, RZ, R160 ;  /* 0x000000ffff157224 */ /* 0x002fe400078e00a0 */
[----:B------:R-:W-:Y:S11]  /*109910*/  IMAD.MOV.U32 R20, RZ, RZ, R161 ;  /* 0x000000ffff147224 */ /* 0x000ff600078e00a1 */
[----:B------:R-:W-:Y:S09]  /*109920*/  @!UPT UIADD3 URZ, URZ, URZ, URZ ;  /* 0x0000003f3f3ff290 */ /* 0x000ff2000fffe03f */
[----:B------:R-:W-:Y:S01]  /*109930*/  STL.64 [R1+0x7d0], R56 ;  /* 0x0007d03801007387 */ /* 0x000fe20000100a00 */
[----:B------:R2:W-:Y:S02]  /*109940*/  STL.64 [R1+0x7d8], R58 ;  /* 0x0007d83a01007387 */ /* 0x0005e40000100a00 */
[----:B------:R-:W4:Y:S02]  /*109950*/  LDL.LU.64 R162, [R1+0x6600] ;  /* 0x0066000001a27983 */ /* 0x000f240000300a00 */
[----:B------:R-:W4:Y:S01]  /*109960*/  LDL.LU.64 R160, [R1+0x65f8] ;  /* 0x0065f80001a07983 */ /* 0x000f220000300a00 */
[----:B---3--:R-:W-:Y:S01]  /*109970*/  MOV R23, R164 ;  /* 0x000000a400177202 */ /* 0x008fe20000000f00 */
        /* <DEDUP_REMOVED lines=8> */
[C---:B-1----:R-:W-:Y:S01]  /*109a00*/  HMMA.1688.F32.TF32 R56, R236.reuse, R168, R156 ;  /* 0x000000a8ec38723c */ /* 0x042fe2000008109c */
[----:B------:R-:W-:Y:S11]  /*109a10*/  IMAD.MOV.U32 R96, RZ, RZ, R19 ;  /* 0x000000ffff607224 */ /* 0x000ff600078e0013 */
[----:B------:R-:W-:Y:S11]  /*109a20*/  @!UPT UIADD3 URZ, URZ, URZ, URZ ;  /* 0x0000003f3f3ff290 */ /* 0x000ff6000fffe03f */
[----:B------:R-:W-:Y:S01]  /*109a30*/  STL.64 [R1+0x790], R56 ;  /* 0x0007903801007387 */ /* 0x000fe20000100a00 */
[----:B------:R4:W-:Y:S02]  /*109a40*/  STL.64 [R1+0x798], R58 ;  /* 0x0007983a01007387 */ /* 0x0009e40000100a00 */
[----:B------:R-:W-:Y:S01]  /*109a50*/  IMAD.MOV.U32 R97, RZ, RZ, R18 ;  /* 0x000000ffff617224 */ /* 0x000fe200078e0012 */
[----:B----4-:R-:W-:Y:S01]  /*109a60*/  HMMA.1688.F32.TF32 R56, R236, R184, R160 ;  /* 0x000000b8ec38723c */ /* 0x010fe200000810a0 */
[----:B------:R-:W-:Y:S02]  /*109a70*/  IMAD.MOV.U32 R19, RZ, RZ, R168 ;  /* 0x000000ffff137224 */ /* 0x000fe400078e00a8 */
[----:B------:R-:W-:Y:S01]  /*109a80*/  IMAD.MOV.U32 R18, RZ, RZ, R169 ;  /* 0x000000ffff127224 */ /* 0x000fe200078e00a9 */
[----:B------:R-:W3:Y:S01]  /*109a90*/  LDL.LU.64 R170, [R1+0x65e0] ;  /* 0x0065e00001aa7983 */ /* 0x000ee20000300a00 */
[----:B------:R-:W3:Y:S11]  /*109aa0*/  LDL.LU.64 R168, [R1+0x65d8] ;  /* 0x0065d80001a87983 */ /* 0x000ef60000300a00 */
[----:B------:R-:W-:Y:S07]  /*109ab0*/  @!UPT UIADD3 URZ, URZ, URZ, URZ ;  /* 0x0000003f3f3ff290 */ /* 0x000fee000fffe03f */
[----:B------:R-:W-:Y:S01]  /*109ac0*/  STL.64 [R1+0x770], R56 ;  /* 0x0007703801007387 */ /* 0x000fe20000100a00 */
[----:B------:R2:W-:Y:S01]  /*109ad0*/  STL.64 [R1+0x778], R58 ;  /* 0x0007783a01007387 */ /* 0x0005e20000100a00 */
[----:B------:R-:W-:Y:S01]  /*109ae0*/  MOV R88, R27 ;  /* 0x0000001b00587202 */ /* 0x000fe20000000f00 */
[----:B------:R-:W-:Y:S01]  /*109af0*/  IMAD.MOV.U32 R89, RZ, RZ, R26 ;  /* 0x000000ffff597224 */ /* 0x000fe200078e001a */
[----:B------:R-:W-:Y:S01]  /*109b00*/  MOV R27, R184 ;  /* 0x000000b8001b7202 */ /* 0x000fe20000000f00 */
[----:B------:R-:W-:Y:S01]  /*109b10*/  IMAD.MOV.U32 R26, RZ, RZ, R185 ;  /* 0x000000ffff1a7224 */ /* 0x000fe200078e00b9 */
[----:B------:R-:W4:Y:S01]  /*109b20*/  LDL.LU.64 R186, [R1+0x65d0] ;  /* 0x0065d00001ba7983 */ /* 0x000f220000300a00 */
[----:B------:R-:W4:Y:S01]  /*109b30*/  LDL.LU.64 R184, [R1+0x65c8] ;  /* 0x0065c80001b87983 */ /* 0x000f220000300a00 */
[----:B------:R-:W-:Y:S01]  /*109b40*/  MOV R100, R15 ;  /* 0x0000000f00647202 */ /* 0x000fe20000000f00 */
[----:B------:R-:W-:Y:S02]  /*109b50*/  IMAD.MOV.U32 R101, RZ, RZ, R14 ;  /* 0x000000ffff657224 */ /* 0x000fe400078e000e */
[----:B------:R-:W-:-:S02]  /*109b60*/  IMAD.MOV.U32 R15, RZ, RZ, R180 ;  /* 0x000000ffff0f7224 */ /* 0x000fc400078e00b4 */
        /* <DEDUP_REMOVED lines=8> */
[C---:B------:R-:W-:Y:S08]  /*109bf0*/  HMMA.1688.F32.TF32 R60, R236.reuse, R88, R172 ;  /* 0x00000058ec3c723c */ /* 0x040ff000000810ac */
[C---:B-1----:R-:W-:Y:S08]  /*109c00*/  HMMA.1688.F32.TF32 R56, R236.reuse, R92, R176 ;  /* 0x0000005cec38723c */ /* 0x042ff000000810b0 */
[C---:B---3--:R-:W-:Y:S01]  /*109c10*/  HMMA.1688.F32.TF32 R64, R236.reuse, R84, R168 ;  /* 0x00000054ec40723c */ /* 0x048fe200000810a8 */
[----:B------:R-:W-:Y:S01]  /*109c20*/  MOV R176, R51 ;  /* 0x0000003300b07202 */ /* 0x000fe20000000f00 */
[----:B------:R-:W-:Y:S11]  /*109c30*/  IMAD.MOV.U32 R177, RZ, RZ, R50 ;  /* 0x000000ffffb17224 */ /* 0x000ff600078e0032 */
[----:B------:R-:W-:Y:S10]  /*109c40*/  @!UPT UIADD3 URZ, URZ, URZ, URZ ;  /* 0x0000003f3f3ff290 */ /* 0x000ff4000fffe03f */
[----:B------:R-:W-:Y:S01]  /*109c50*/  STL.64 [R1+0x730], R64 ;  /* 0x0007304001007387 */ /* 0x000fe20000100a00 */
[----:B------:R-:W-:Y:S02]  /*109c60*/  STL.64 [R1+0x738], R66 ;  /* 0x0007384201007387 */ /* 0x000fe40000100a00 */
[----:B------:R-:W-:Y:S02]  /*109c70*/  STL.64 [R1+0x710], R60 ;  /* 0x0007103c01007387 */ /* 0x000fe40000100a00 */
[----:B------:R-:W-:Y:S01]  /*109c80*/  STL.64 [R1+0x718], R62 ;  /* 0x0007183e01007387 */ /* 0x000fe20000100a00 */
[----:B------:R-:W-:Y:S01]  /*109c90*/  STL.64 [R1+0x6f0], R56 ;  /* 0x0006f03801007387 */ /* 0x000fe20000100a00 */
[----:B------:R4:W-:Y:S02]  /*109ca0*/  STL.64 [R1+0x6f8], R58 ;  /* 0x0006f83a01007387 */ /* 0x0009e40000100a00 */
[----:B----4-:R-:W-:Y:S07]  /*109cb0*/  HMMA.1688.F32.TF32 R56, R236, R100, R184 ;  /* 0x00000064ec38723c */ /* 0x010fee00000810b8 */
[----:B------:R-:W-:-:S02]  /*109cc0*/  IMAD.MOV.U32 R184, RZ, RZ, R49 ;  /* 0x000000ffffb87224 */ /* 0x000fc400078e0031 */
[----:B------:R-:W-:Y:S02]  /*109cd0*/  IMAD.MOV.U32 R185, RZ, RZ, R48 ;  /* 0x000000ffffb97224 */ /* 0x000fe400078e0030 */
[C---:B------:R-:W-:Y:S08]  /*109ce0*/  HMMA.1688.F32.TF32 R48, R236.reuse, R176, R188 ;  /* 0x000000b0ec30723c */ /* 0x040ff000000810bc */
[----:B--2---:R-:W-:Y:S11]  /*109cf0*/  HMMA.1688.F32.TF32 R60, R236, R96, R180 ;  /* 0x00000060ec3c723c */ /* 0x004ff600000810b4 */
[----:B------:R-:W-:Y:S11]  /*109d00*/  @!UPT UIADD3 URZ, URZ, URZ, URZ ;  /* 0x0000003f3f3ff290 */ /* 0x000ff6000fffe03f */
[----:B------:R-:W-:Y:S01]  /*109d10*/  @!UPT UIADD3 URZ, URZ, URZ, URZ ;  /* 0x0000003f3f3ff290 */ /* 0x000fe2000fffe03f */
[----:B------:R-:W-:Y:S01]  /*109d20*/  STL.64 [R1+0x6c0], R60 ;  /* 0x0006c03c01007387 */ /* 0x000fe20000100a00 */
[----:B------:R-:W-:Y:S02]  /*109d30*/  STL.64 [R1+0x6c8], R62 ;  /* 0x0006c83e01007387 */ /* 0x000fe40000100a00 */
[----:B------:R-:W-:Y:S02]  /*109d40*/  STL.64 [R1+0x6a0], R56 ;  /* 0x0006a03801007387 */ /* 0x000fe40000100a00 */
[----:B------:R1:W-:Y:S01]  /*109d50*/  STL.64 [R1+0x6a8], R58 ;  /* 0x0006a83a01007387 */ /* 0x0003e20000100a00 */
[----:B------:R-:W2:Y:S01]  /*109d60*/  LDL.LU R232, [R1+0x65b4] ;  /* 0x0065b40001e87983 */ /* 0x000ea20000300800 */
[----:B------:R-:W-:Y:S02]  /*109d70*/  STL.64 [R1+0x680], R48 ;  /* 0x0006803001007387 */ /* 0x000fe40000100a00 */
[----:B------:R3:W-:Y:S02]  /*109d80*/  STL.64 [R1+0x688], R50 ;  /* 0x0006883201007387 */ /* 0x0007e40000100a00 */
[----:B------:R-:W2:Y:S01]  /*109d90*/  LDL.LU R233, [R1+0x65b0] ;  /* 0x0065b00001e97983 */ /* 0x000ea20000300800 */
[----:B------:R-:W2:Y:S01]  /*109da0*/  LDL.LU R234, [R1+0x65ac] ;  /* 0x0065ac0001ea7983 */ /* 0x000ea20000300800 */
[----:B------:R-:W2:Y:S01]  /*109db0*/  LDL.LU R235, [R1+0x65a8] ;  /* 0x0065a80001eb7983 */ /* 0x000ea20000300800 */
[----:B------:R-:W-:Y:S01]  /*109dc0*/  LOP3.LUT R243, R2, 0x20, RZ, 0x3c, !PT ;  /* 0x0000002002f37812 */ /* 0x000fe200078e3cff */
[----:B------:R-:W-:-:S02]  /*109dd0*/  IMAD.MOV.U32 R108, RZ, RZ, R11 ;  /* 0x000000ffff6c7224 */ /* 0x000fc400078e000b */
[----:B------:R-:W-:Y:S01]  /*109de0*/  IMAD.MOV.U32 R109, RZ, RZ, R10 ;  /* 0x000000ffff6d7224 */ /* 0x000fe200078e000a */
[----:B------:R-:W-:Y:S01]  /*109df0*/  MOV R104, R9 ;  /* 0x0000000900687202 */ /* 0x000fe20000000f00 */
[----:B------:R-:W-:Y:S01]  /*109e00*/  IMAD.MOV.U32 R105, RZ, RZ, R8 ;  /* 0x000000ffff697224 */ /* 0x000fe200078e0008 */
[----:B------:R-:W-:Y:S04]  /*109e10*/  LDS R10, [R2+0x3a580] ;  /* 0x03a58000020a7984 */ /* 0x000fe80000000800 */
[----:B------:R-:W-:Y:S04]  /*109e20*/  LDS R8, [R2+0x38580] ;  /* 0x0385800002087984 */ /* 0x000fe80000000800 */
[----:B------:R-:W-:Y:S04]  /*109e30*/  LDS R9, [R243+0x38580] ;  /* 0x03858000f3097984 */ /* 0x000fe80000000800 */
[----:B------:R-:W4:Y:S01]  /*109e40*/  LDS R11, [R243+0x3a580] ;  /* 0x03a58000f30b7984 */ /* 0x000f220000000800 */
[C---:B-1----:R-:W-:Y:S08]  /*109e50*/  HMMA.1688.F32.TF32 R56, R236.reuse, R108, R196 ;  /* 0x0000006cec38723c */ /* 0x042ff000000810c4 */
[C---:B------:R-:W-:Y:S08]  /*109e60*/  HMMA.1688.F32.TF32 R60, R236.reuse, R104, R192 ;  /* 0x00000068ec3c723c */ /* 0x040ff000000810c0 */
[----:B---3--:R-:W-:Y:S01]  /*109e70*/  HMMA.1688.F32.TF32 R48, R236, R184, R200 ;  /* 0x000000b8ec30723c */ /* 0x008fe200000810c8 */
        /* <DEDUP_REMOVED lines=17> */
[----:B------:R-:W-:Y:S02]  /*109f90*/  IMAD.MOV.U32 R148, RZ, RZ, R21 ;  /* 0x000000ffff947224 */ /* 0x000fe400078e0015 */
[----:B------:R-:W-:Y:S01]  /*109fa0*/  IMAD.MOV.U32 R153, RZ, RZ, R22 ;  /* 0x000000ffff997224 */ /* 0x000fe200078e0016 */
[----:B------:R-:W-:Y:S02]  /*109fb0*/  MOV R152, R23 ;  /* 0x0000001700987202 */ /* 0x000fe40000000f00 */
[----:B------:R-:W-:Y:S01]  /*109fc0*/  MOV R120, R5 ;  /* 0x0000000500787202 */ /* 0x000fe20000000f00 */
[----:B------:R-:W-:Y:S01]  /*109fd0*/  STL.64 [R1+0x660], R60 ;  /* 0x0006603c01007387 */ /* 0x000fe20000100a00 */
[----:B------:R4:W-:Y:S02]  /*109fe0*/  STL.64 [R1+0x668], R62 ;  /* 0x0006683e01007387 */ /* 0x0009e40000100a00 */
[----:B------:R-:W-:Y:S02]  /*109ff0*/  STL.64 [R1+0x640], R56 ;  /* 0x0006403801007387 */ /* 0x000fe40000100a00 */
[----:B------:R-:W-:Y:S01]  /*10a000*/  STL.64 [R1+0x648], R58 ;  /* 0x0006483a01007387 */ /* 0x000fe20000100a00 */
[----:B------:R-:W-:Y:S01]  /*10a010*/  STL.64 [R1+0x610], R48 ;  /* 0x0006103001007387 */ /* 0x000fe20000100a00 */
[----:B------:R1:W-:Y:S02]  /*10a020*/  STL.64 [R1+0x618], R50 ;  /* 0x0006183201007387 */ /* 0x0003e40000100a00 */
        /* <DEDUP_REMOVED lines=9> */
[C---:B----4-:R-:W-:Y:S08]  /*10a0c0*/  HMMA.1688.F32.TF32 R60, R8.reuse, R52, R208 ;  /* 0x00000034083c723c */ /* 0x050ff000000810d0 */
[C---:B-1----:R-:W-:Y:S08]  /*10a0d0*/  HMMA.1688.F32.TF32 R48, R8.reuse, R16, R204 ;  /* 0x000000100830723c */ /* 0x042ff000000810cc */
[C---:B------:R-:W-:Y:S08]  /*10a0e0*/  HMMA.1688.F32.TF32 R36, R8.reuse, R172, R220 ;  /* 0x000000ac0824723c */ /* 0x040ff000000810dc */
[C---:B------:R-:W-:Y:S08]  /*10a0f0*/  HMMA.1688.F32.TF32 R28, R8.reuse, R180, R224 ;  /* 0x000000b4081c723c */ /* 0x040ff000000810e0 */
[C---:B------:R-:W-:Y:S01]  /*10a100*/  HMMA.1688.F32.TF32 R248, R8.reuse, R12, R248 ;  /* 0x0000000c08f8723c */ /* 0x040fe200000810f8 */
[----:B------:R-:W-:Y:S04]  /*10a110*/  LDS R4, [R2+0x38600] ;  /* 0x0386000002047984 */ /* 0x000fe80000000800 */
[----:B------:R-:W-:Y:S04]  /*10a120*/  LDS R6, [R2+0x3a600] ;  /* 0x03a6000002067984 */ /* 0x000fe80000000800 */
[----:B------:R-:W-:Y:S04]  /*10a130*/  LDS R5, [R243+0x38600] ;  /* 0x03860000f3057984 */ /* 0x000fe80000000800 */
[----:B------:R-:W1:Y:S04]  /*10a140*/  LDS R7, [R243+0x3a600] ;  /* 0x03a60000f3077984 */ /* 0x000e680000000800 */
[----:B------:R-:W-:Y:S01]  /*10a150*/  LDS R241, [R243+0x3c000] ;  /* 0x03c00000f3f17984 */ /* 0x000fe20000000800 */
[C---:B--2---:R-:W-:Y:S11]  /*10a160*/  HMMA.1688.F32.TF32 R56, R8.reuse, R24, R232 ;  /* 0x000000180838723c */ /* 0x044ff600000810e8 */
[----:B------:R-:W-:Y:S11]  /*10a170*/  @!UPT UIADD3 URZ, URZ, URZ, URZ ;  /* 0x0000003f3f3ff290 */ /* 0x000ff6000fffe03f */
[----:B------:R-:W-:Y:S01]  /*10a180*/  @!UPT UIADD3 URZ, URZ, URZ, URZ ;  /* 0x0000003f3f3ff290 */ /* 0x000fe2000fffe03f */
[----:B------:R-:W-:Y:S01]  /*10a190*/  STL.64 [R1+0x5f0], R56 ;  /* 0x0005f03801007387 */ /* 0x000fe20000100a00 */
[----:B------:R2:W-:Y:S02]  /*10a1a0*/  STL.64 [R1+0x5f8], R58 ;  /* 0x0005f83a01007387 */ /* 0x0005e40000100a00 */
[----:B------:R-:W-:Y:S02]  /*10a1b0*/  STL.64 [R1+0x5d0], R48 ;  /* 0x0005d03001007387 */ /* 0x000fe40000100a00 */
[----:B------:R3:W-:Y:S01]  /*10a1c0*/  STL.64 [R1+0x5d8], R50 ;  /* 0x0005d83201007387 */ /* 0x0007e20000100a00 */
[C---:B--2---:R-:W-:Y:S08]  /*10a1d0*/  HMMA.1688.F32.TF32 R56, R8.reuse, R32, R212 ;  /* 0x000000200838723c */ /* 0x044ff000000810d4 */
[C---:B---3--:R-:W-:Y:S01]  /*10a1e0*/  HMMA.1688.F32.TF32 R48, R8.reuse, R44, R216 ;  /* 0x0000002c0830723c */ /* 0x048fe200000810d8 */
[----:B------:R-:W-:Y:S01]  /*10a1f0*/  STL.64 [R1+0x5b0], R60 ;  /* 0x0005b03c01007387 */ /* 0x000fe20000100a00 */
[----:B------:R-:W-:Y:S11]  /*10a200*/  STL.64 [R1+0x5b8], R62 ;  /* 0x0005b83e01007387 */ /* 0x000ff60000100a00 */
[----:B------:R-:W-:Y:S02]  /*10a210*/  @!UPT UIADD3 URZ, URZ, URZ, URZ ;  /* 0x0000003f3f3ff290 */ /* 0x000fe4000fffe03f */
[----:B------:R-:W-:Y:S01]  /*10a220*/  STL.64 [R1+0x590], R56 ;  /* 0x0005903801007387 */ /* 0x000fe20000100a00 */
[----:B------:R-:W-:Y:S07]  /*10a230*/  STL.64 [R1+0x598], R58 ;  /* 0x0005983a01007387 */ /* 0x000fee0000100a00 */
[----:B------:R-:W-:Y:S02]  /*10a240*/  STL.64 [R1+0x580], R48 ;  /* 0x0005803001007387 */ /* 0x000fe40000100a00 */
[----:B------:R-:W-:Y:S01]  /*10a250*/  STL.64 [R1+0x588], R50 ;  /* 0x0005883201007387 */ /* 0x000fe20000100a00 */
[----:B------:R2:W-:Y:S01]  /*10a260*/  STL.64 [R1+0x180], R36 ;  /* 0x0001802401007387 */ /* 0x0005e20000100a00 */
[----:B------:R3:W-:Y:S02]  /*10a270*/  STL.64 [R1+0x188], R38 ;  /* 0x0001882601007387 */ /* 0x0007e40000100a00 */
[----:B------:R4:W-:Y:S02]  /*10a280*/  STL.64 [R1], R28 ;  /* 0x0000001c01007387 */ /* 0x0009e40000100a00 */
[----:B------:R1:W-:Y:S01]  /*10a290*/  STL.64 [R1+0x8], R30 ;  /* 0x0000081e01007387 */ /* 0x0003e20000100a00 */
        /* <DEDUP_REMOVED lines=48> */
[----:B------:R-:W-:Y:S01]  /*10a5a0*/  STL [R1+0x6524], R248 ;  /* 0x006524f801007387 */ /* 0x000fe20000100800 */
[----:B------:R-:W-:Y:S02]  /*10a5b0*/  STL [R1+0x6520], R249 ;  /* 0x006520f901007387 */ /* 0x000fe40000100800 */
[----:B------:R-:W-:Y:S02]  /*10a5c0*/  STL [R1+0x651c], R250 ;  /* 0x00651cfa01007387 */ /* 0x000fe40000100800 */
[----:B------:R-:W-:Y:S01]  /*10a5d0*/  STL [R1+0x6518], R251 ;  /* 0x006518fb01007387 */ /* 0x000fe20000100800 */
        /* <DEDUP_REMOVED lines=13> */
[----:B------:R1:W-:Y:S02]  /*10a6b0*/  STL [R1+0x6528], R247 ;  /* 0x006528f701007387 */ /* 0x0003e40000100800 */
[----:B----4-:R-:W-:Y:S01]  /*10a6c0*/  HMMA.1688.F32.TF32 R28, R8, R148, R28 ;  /* 0x00000094081c723c */ /* 0x010fe2000008101c */
[----:B------:R-:W-:Y:S01]  /*10a6d0*/  STL.64 [R1+0x170], R76 ;  /* 0x0001704c01007387 */ /* 0x000fe20000100a00 */
        /* <DEDUP_REMOVED lines=11> */
[----:B-1----:R-:W-:-:S02]  /*10a790*/  IMAD.MOV.U32 R247, RZ, RZ, R39 ;  /* 0x000000fffff77224 */ /* 0x002fc400078e0027 */
[----:B------:R-:W-:Y:S01]  /*10a7a0*/  STL.64 [R1+0x110], R48 ;  /* 0x0001103001007387 */ /* 0x000fe20000100a00 */
[----:B------:R-:W-:Y:S01]  /*10a7b0*/  MOV R246, R38 ;  /* 0x0000002600f67202 */ /* 0x000fe20000000f00 */
[----:B------:R-:W-:Y:S01]  /*10a7c0*/  STL.64 [R1+0x118], R50 ;  /* 0x0001183201007387 */ /* 0x000fe20000100a00 */
[----:B------:R-:W-:Y:S02]  /*10a7d0*/  IMAD.MOV.U32 R245, RZ, RZ, R37 ;  /* 0x000000fffff57224 */ /* 0x000fe400078e0025 */
[----:B------:R-:W-:Y:S02]  /*10a7e0*/  IMAD.MOV.U32 R244, RZ, RZ, R36 ;  /* 0x000000fffff47224 */ /* 0x000fe400078e0024 */
[----:B------:R-:W-:Y:S01]  /*10a7f0*/  STL.64 [R1+0x100], R40 ;  /* 0x0001002801007387 */ /* 0x000fe20000100a00 */
[----:B------:R-:W-:Y:S01]  /*10a800*/  STL.64 [R1+0x108], R42 ;  /* 0x0001082a01007387 */ /* 0x000fe20000100a00 */
[----:B------:R-:W-:Y:S02]  /*10a810*/  STL [R1+0x6544], R247 ;  /* 0x006544f701007387 */ /* 0x000fe40000100800 */
[----:B------:R-:W-:Y:S02]  /*10a820*/  STL [R1+0x6540], R246 ;  /* 0x006540f601007387 */ /* 0x000fe40000100800 */
[----:B------:R-:W-:Y:S01]  /*10a830*/  STL [R1+0x653c], R245 ;  /* 0x00653cf501007387 */ /* 0x000fe20000100800 */
[----:B------:R-:W-:Y:S01]  /*10a840*/  STL [R1+0x6538], R244 ;  /* 0x006538f401007387 */ /* 0x000fe20000100800 */
[----:B------:R1:W-:Y:S02]  /*10a850*/  STL.64 [R1+0xe0], R28 ;  /* 0x0000e01c01007387 */ /* 0x0003e40000100a00 */
[----:B------:R2:W-:Y:S01]  /*10a860*/  STL.64 [R1+0xe8], R30 ;  /* 0x0000e81e01007387 */ /* 0x0005e20000100a00 */
        /* <DEDUP_REMOVED lines=84> */
[C---:B------:R-:W-:Y:S11]  /*10adb0*/  HMMA.1688.F32.TF32 R20, R8.reuse, R152, R20 ;  /* 0x000000980814723c */ /* 0x040ff60000081014 */
[----:B------:R-:W-:Y:S11]  /*10adc0*/  @!UPT UIADD3 URZ, URZ, URZ, URZ ;  /* 0x0000003f3f3ff290 */ /* 0x000ff6000fffe03f */
[----:B------:R-:W-:Y:S02]  /*10add0*/  @!UPT UIADD3 URZ, URZ, URZ, URZ ;  /* 0x0000003f3f3ff290 */ /* 0x000fe4000fffe03f */
[----:B------:R-:W-:Y:S02]  /*10ade0*/  IMAD.MOV.U32 R247, RZ, RZ, R20 ;  /* 0x000000fffff77224 */ /* 0x000fe400078e0014 */
[----:B------:R-:W-:Y:S01]  /*10adf0*/  IMAD.MOV.U32 R246, RZ, RZ, R21 ;  /* 0x000000fffff67224 */ /* 0x000fe200078e0015 */
[----:B------:R-:W4:Y:S01]  /*10ae00*/  LDL.LU R20, [R1+0x830] ;  /* 0x0008300001147983 */ /* 0x000f220000300800 */
[----:B------:R-:W-:Y:S01]  /*10ae10*/  MOV R245, R22 ;  /* 0x0000001600f57202 */ /* 0x000fe20000000f00 */
[----:B------:R-:W4:Y:S02]  /*10ae20*/  LDL.LU R21, [R1+0x834] ;  /* 0x0008340001157983 */ /* 0x000f240000300800 */
[----:B------:R-:W-:Y:S01]  /*10ae30*/  IMAD.MOV.U32 R244, RZ, RZ, R23 ;  /* 0x000000fffff47224 */ /* 0x000fe200078e0017 */
[----:B------:R-:W4:Y:S01]  /*10ae40*/  LDL.LU R22, [R1+0x838] ;  /* 0x0008380001167983 */ /* 0x000f220000300800 */
[----:B------:R-:W4:Y:S02]  /*10ae50*/  LDL.LU R23, [R1+0x83c] ;  /* 0x00083c0001177983 */ /* 0x000f240000300800 */
[----:B------:R-:W-:Y:S01]  /*10ae60*/  STL.64 [R1+0x6550], R246 ;  /* 0x006550f601007387 */ /* 0x000fe20000100a00 */
[----:B------:R-:W-:Y:S01]  /*10ae70*/  STL.64 [R1+0x6548], R244 ;  /* 0x006548f401007387 */ /* 0x000fe20000100a00 */
[C---:B--2---:R-:W-:Y:S08]  /*10ae80*/  HMMA.1688.F32.TF32 R208, R8.reuse, R164, R208 ;  /* 0x000000a408d0723c */ /* 0x044ff000000810d0 */
[C---:B---3--:R-:W-:Y:S08]  /*10ae90*/  HMMA.1688.F32.TF32 R212, R8.reuse, R156, R212 ;  /* 0x0000009c08d4723c */ /* 0x048ff000000810d4 */
[C---:B------:R-:W-:Y:S08]  /*10aea0*/  HMMA.1688.F32.TF32 R200, R8.reuse, R92, R200 ;  /* 0x0000005c08c8723c */ /* 0x040ff000000810c8 */
[C---:B------:R-:W-:Y:S08]  /*10aeb0*/  HMMA.1688.F32.TF32 R192, R8.reuse, R100, R192 ;  /* 0x0000006408c0723c */ /* 0x040ff000000810c0 */
[C---:B------:R-:W-:Y:S08]  /*10aec0*/  HMMA.1688.F32.TF32 R188, R8.reuse, R176, R188 ;  /* 0x000000b008bc723c */ /* 0x040ff000000810bc */
[----:B------:R-:W-:Y:S01]  /*10aed0*/  HMMA.1688.F32.TF32 R112, R8, R104, R112 ;  /* 0x000000680870723c */ /* 0x000fe20000081070 */
[----:B------:R-:W-:Y:S01]  /*10aee0*/  STL.64 [R1+0xc0], R212 ;  /* 0x0000c0d401007387 */ /* 0x000fe20000100a00 */
[----:B------:R1:W-:Y:S02]  /*10aef0*/  STL.64 [R1+0xc8], R214 ;  /* 0x0000c8d601007387 */ /* 0x0003e40000100a00 */
[----:B------:R-:W-:-:S02]  /*10af00*/  IMAD.MOV.U32 R248, RZ, RZ, R208 ;  /* 0x000000fffff87224 */ /* 0x000fc400078e00d0 */
[----:B------:R-:W-:Y:S01]  /*10af10*/  IMAD.MOV.U32 R249, RZ, RZ, R209 ;  /* 0x000000fffff97224 */ /* 0x000fe200078e00d1 */
[----:B------:R-:W-:Y:S01]  /*10af20*/  MOV R250, R210 ;  /* 0x000000d200fa7202 */ /* 0x000fe20000000f00 */
[----:B------:R-:W-:Y:S02]  /*10af30*/  IMAD.MOV.U32 R251, RZ, RZ, R211 ;  /* 0x000000fffffb7224 */ /* 0x000fe400078e00d3 */
[C---:B----4-:R-:W-:Y:S08]  /*10af40*/  HMMA.1688.F32.TF32 R208, R8.reuse, R84, R232 ;  /* 0x0000005408d0723c */ /* 0x050ff000000810e8 */
[C---:B-1----:R-:W-:Y:S08]  /*10af50*/  HMMA.1688.F32.TF32 R212, R8.reuse, R168, R204 ;  /* 0x000000a808d4723c */ /* 0x042ff000000810cc */
[C---:B------:R-:W-:Y:S08]  /*10af60*/  HMMA.1688.F32.TF32 R204, R8.reuse, R88, R236 ;  /* 0x0000005808cc723c */ /* 0x040ff000000810ec */
[C---:B------:R-:W-:Y:S08]  /*10af70*/  HMMA.1688.F32.TF32 R196, R8.reuse, R96, R196 ;  /* 0x0000006008c4723c */ /* 0x040ff000000810c4 */
[C---:B------:R-:W-:Y:S08]  /*10af80*/  HMMA.1688.F32.TF32 R80, R8.reuse, R108, R80 ;  /* 0x0000006c0850723c */ /* 0x040ff00000081050 */
[----:B------:R-:W-:Y:S01]  /*10af90*/  HMMA.1688.F32.TF32 R8, R8, R184, R76 ;  /* 0x000000b80808723c */ /* 0x000fe2000008104c */
        /* <DEDUP_REMOVED lines=23> */
[----:B------:R1:W-:Y:S06]  /*10b110*/  STL.64 [R1+0x18], R10 ;  /* 0x0000180a01007387 */ /* 0x0003ec0000100a00 */
[C---:B------:R-:W-:Y:S08]  /*10b120*/  HMMA.1688.F32.TF32 R60, R4.reuse, R32, R60 ;  /* 0x00000020043c723c */ /* 0x040ff0000008103c */
[C---:B------:R-:W-:Y:S08]  /*10b130*/  HMMA.1688.F32.TF32 R56, R4.reuse, R44, R56 ;  /* 0x0000002c0438723c */ /* 0x040ff00000081038 */
[C---:B------:R-:W-:Y:S08]  /*10b140*/  HMMA.1688.F32.TF32 R40, R4.reuse, R180, R40 ;  /* 0x000000b40428723c */ /* 0x040ff00000081028 */
[C---:B------:R-:W-:Y:S01]  /*10b150*/  HMMA.1688.F32.TF32 R36, R4.reuse, R12, R36 ;  /* 0x0000000c0424723c */ /* 0x040fe20000081024 */
[----:B------:R-:W-:Y:S04]  /*10b160*/  LDS R112, [R2+0x38680] ;  /* 0x0386800002707984 */ /* 0x000fe80000000800 */
[----:B------:R-:W-:Y:S04]  /*10b170*/  LDS R114, [R2+0x3a680] ;  /* 0x03a6800002727984 */ /* 0x000fe80000000800 */
[----:B------:R-:W-:Y:S04]  /*10b180*/  LDS R113, [R243+0x38680] ;  /* 0x03868000f3717984 */ /* 0x000fe80000000800 */
[----:B------:R-:W2:Y:S01]  /*10b190*/  LDS R115, [R243+0x3a680] ;  /* 0x03a68000f3737984 */ /* 0x000ea20000000800 */
[C---:B-1----:R-:W-:Y:S03]  /*10b1a0*/  HMMA.1688.F32.TF32 R8, R4.reuse, R52, R64 ;  /* 0x000000340408723c */ /* 0x042fe60000081040 */
[----:B------:R-:W-:Y:S01]  /*10b1b0*/  STL.64 [R1+0x3e0], R72 ;  /* 0x0003e04801007387 */ /* 0x000fe20000100a00 */
[----:B------:R-:W-:Y:S03]  /*10b1c0*/  STL.64 [R1+0x3e8], R74 ;  /* 0x0003e84a01007387 */ /* 0x000fe60000100a00 */
[----:B------:R-:W-:Y:S01]  /*10b1d0*/  STL.64 [R1+0x3d0], R68 ;  /* 0x0003d04401007387 */ /* 0x000fe20000100a00 */
[----:B------:R-:W-:Y:S11]  /*10b1e0*/  STL.64 [R1+0x3d8], R70 ;  /* 0x0003d84601007387 */ /* 0x000ff60000100a00 */
[----:B------:R-:W-:Y:S04]  /*10b1f0*/  @!UPT UIADD3 URZ, URZ, URZ, URZ ;  /* 0x0000003f3f3ff290 */ /* 0x000fe8000fffe03f */
        /* <DEDUP_REMOVED lines=11> */
[----:B------:R1:W-:Y:S01]  /*10b2b0*/  STL.64 [R1+0x380], R40 ;  /* 0x0003802801007387 */ /* 0x0003e20000100a00 */
[----:B------:R-:W-:Y:S02]  /*10b2c0*/  STL.64 [R1+0x388], R42 ;  /* 0x0003882a01007387 */ /* 0x000fe40000100a00 */
[----:B------:R-:W-:Y:S02]  /*10b2d0*/  STL.64 [R1+0x370], R36 ;  /* 0x0003702401007387 */ /* 0x000fe40000100a00 */
[----:B------:R-:W-:Y:S11]  /*10b2e0*/  STL.64 [R1+0x378], R38 ;  /* 0x0003782601007387 */ /* 0x000ff60000100a00 */
[----:B------:R-:W-:Y:S06]  /*10b2f0*/  @!UPT UIADD3 URZ, URZ, URZ, URZ ;  /* 0x0000003f3f3ff290 */ /* 0x000fec000fffe03f */
[----:B------:R-:W-:Y:S01]  /*10b300*/  STL.64 [R1+0x360], R8 ;  /* 0x0003600801007387 */ /* 0x000fe20000100a00 */
[----:B------:R3:W-:Y:S02]  /*10b310*/  STL.64 [R1+0x368], R10 ;  /* 0x0003680a01007387 */ /* 0x0007e40000100a00 */
[----:B-1----:R-:W4:Y:S01]  /*10b320*/  LDL.LU R40, [R1+0xaa0] ;  /* 0x000aa00001287983 */ /* 0x002f220000300800 */
[C---:B---3--:R-:W-:Y:S11]  /*10b330*/  HMMA.1688.F32.TF32 R8, R4.reuse, R124, R20 ;  /* 0x0000007c0408723c */ /* 0x048ff60000081014 */
[----:B------:R-:W-:Y:S11]  /*10b340*/  @!UPT UIADD3 URZ, URZ, URZ, URZ ;  /* 0x0000003f3f3ff290 */ /* 0x000ff6000fffe03f */
[----:B------:R-:W-:Y:S01]  /*10b350*/  @!UPT UIADD3 URZ, URZ, URZ, URZ ;  /* 0x0000003f3f3ff290 */ /* 0x000fe2000fffe03f */
[----:B------:R-:W-:Y:S01]  /*10b360*/  STL.64 [R1+0x350], R8 ;  /* 0x0003500801007387 */ /* 0x000fe20000100a00 */
[----:B------:R1:W-:Y:S02]  /*10b370*/  STL.64 [R1+0x358], R10 ;  /* 0x0003580a01007387 */ /* 0x0003e40000100a00 */
[----:B------:R-:W4:Y:S02]  /*10b380*/  LDL.LU R41, [R1+0xaa4] ;  /* 0x000aa40001297983 */ /* 0x000f240000300800 */
[----:B------:R-:W4:Y:S01]  /*10b390*/  LDL.LU R42, [R1+0xaa8] ;  /* 0x000aa800012a7983 */ /* 0x000f220000300800 */
[----:B------:R-:W4:Y:S01]  /*10b3a0*/  LDL.LU R43, [R1+0xaac] ;  /* 0x000aac00012b7983 */ /* 0x000f220000300800 */
        /* <DEDUP_REMOVED lines=85> */
[C---:B-1----:R-:W-:Y:S08]  /*10b900*/  HMMA.1688.F32.TF32 R8, R4.reuse, R116, R212 ;  /* 0x000000740408723c */ /* 0x042ff000000810d4 */
[C---:B------:R-:W-:Y:S08]  /*10b910*/  HMMA.1688.F32.TF32 R212, R4.reuse, R228, R208 ;  /* 0x000000e404d4723c */ /* 0x040ff000000810d0 */
[C---:B------:R-:W-:Y:S01]  /*10b920*/  HMMA.1688.F32.TF32 R208, R4.reuse, R160, R28 ;  /* 0x000000a004d0723c */ /* 0x040fe2000008101c */
[----:B------:R-:W-:Y:S01]  /*10b930*/  STL.64 [R1+0x340], R216 ;  /* 0x000340d801007387 */ /* 0x000fe20000100a00 */
[----:B------:R-:W-:Y:S05]  /*10b940*/  STL.64 [R1+0x348], R218 ;  /* 0x000348da01007387 */ /* 0x000fea0000100a00 */
[----:B------:R-:W-:Y:S01]  /*10b950*/  STL.64 [R1+0x330], R8 ;  /* 0x0003300801007387 */ /* 0x000fe20000100a00 */
[----:B------:R1:W-:Y:S02]  /*10b960*/  STL.64 [R1+0x338], R10 ;  /* 0x0003380a01007387 */ /* 0x0003e40000100a00 */
[C---:B-1----:R-:W-:Y:S05]  /*10b970*/  HMMA.1688.F32.TF32 R8, R4.reuse, R132, R20 ;  /* 0x000000840408723c */ /* 0x042fea0000081014 */
[----:B------:R-:W-:Y:S01]  /*10b980*/  STL.64 [R1+0x320], R212 ;  /* 0x000320d401007387 */ /* 0x000fe20000100a00 */
[----:B------:R-:W-:Y:S02]  /*10b990*/  STL.64 [R1+0x328], R214 ;  /* 0x000328d601007387 */ /* 0x000fe40000100a00 */
[----:B------:R-:W2:Y:S05]  /*10b9a0*/  LDL.LU R28, [R1+0xad0] ;  /* 0x000ad000011c7983 */ /* 0x000eaa0000300800 */
[----:B------:R-:W-:Y:S01]  /*10b9b0*/  STL.64 [R1+0x310], R208 ;  /* 0x000310d001007387 */ /* 0x000fe20000100a00 */
[----:B------:R-:W-:Y:S09]  /*10b9c0*/  STL.64 [R1+0x318], R210 ;  /* 0x000318d201007387 */ /* 0x000ff20000100a00 */
        /* <DEDUP_REMOVED lines=9> */
[C---:B---3--:R-:W-:Y:S08]  /*10ba60*/  HMMA.1688.F32.TF32 R8, R4.reuse, R136, R204 ;  /* 0x000000880408723c */ /* 0x048ff000000810cc */
        /* <DEDUP_REMOVED lines=20> */
[----:B------:R-:W1:Y:S02]  /*10bbb0*/  LDS R203, [R243+0x3a700] ;  /* 0x03a70000f3cb7984 */ /* 0x000e640000000800 */
[----:B------:R-:W3:Y:S02]  /*10bbc0*/  LDS R243, [R243+0x3e000] ;  /* 0x03e00000f3f37984 */ /* 0x000ee40000000800 */
[----:B------:R-:W-:Y:S02]  /*10bbd0*/  STL.64 [R1+0x2c0], R8 ;  /* 0x0002c00801007387 */ /* 0x000fe40000100a00 */
[----:B------:R4:W-:Y:S02]  /*10bbe0*/  STL.64 [R1+0x2c8], R10 ;  /* 0x0002c80a01007387 */ /* 0x0009e40000100a00 */
[C---:B----4-:R-:W-:Y:S01]  /*10bbf0*/  HMMA.1688.F32.TF32 R8, R4.reuse, R164, R188 ;  /* 0x000000a40408723c */ /* 0x050fe200000810bc */
[----:B------:R-:W-:Y:S01]  /*10bc00*/  STL.64 [R1+0x2b0], R196 ;  /* 0x0002b0c401007387 */ /* 0x000fe20000100a00 */
[----:B------:R-:W-:Y:S02]  /*10bc10*/  STL.64 [R1+0x2b8], R198 ;  /* 0x0002b8c601007387 */ /* 0x000fe40000100a00 */
[----:B------:R-:W-:Y:S02]  /*10bc20*/  STL.64 [R1+0x2a0], R192 ;  /* 0x0002a0c001007387 */ /* 0x000fe40000100a00 */
[----:B------:R-:W-:Y:S11]  /*10bc30*/  STL.64 [R1+0x2a8], R194 ;  /* 0x0002a8c201007387 */ /* 0x000ff60000100a00 */
[----:B------:R-:W-:Y:S06]  /*10bc40*/  @!UPT UIADD3 URZ, URZ, URZ, URZ ;  /* 0x0000003f3f3ff290 */ /* 0x000fec000fffe03f */
[----:B------:R-:W-:Y:S01]  /*10bc50*/  STL.64 [R1+0x290], R8 ;  /* 0x0002900801007387 */ /* 0x000fe20000100a00 */
        /* <DEDUP_REMOVED lines=17> */
[C---:B----4-:R-:W-:Y:S08]  /*10bd70*/  HMMA.1688.F32.TF32 R8, R4.reuse, R108, R40 ;  /* 0x0000006c0408723c */ /* 0x050ff00000081028 */
[----:B------:R-:W-:Y:S01]  /*10bd80*/  HMMA.1688.F32.TF32 R4, R4, R184, R36 ;  /* 0x000000b80404723c */ /* 0x000fe20000081024 */
[----:B------:R4:W-:Y:S01]  /*10bd90*/  STL.64 [R1+0x220], R56 ;  /* 0x0002203801007387 */ /* 0x0009e20000100a00 */
[----:B------:R1:W-:Y:S02]  /*10bda0*/  STL.64 [R1+0x228], R58 ;  /* 0x0002283a01007387 */ /* 0x0003e40000100a00 */
[----:B------:R-:W-:Y:S02]  /*10bdb0*/  STL.64 [R1+0x210], R48 ;  /* 0x0002103001007387 */ /* 0x000fe40000100a00 */
[----:B------:R-:W-:Y:S01]  /*10bdc0*/  STL.64 [R1+0x218], R50 ;  /* 0x0002183201007387 */ /* 0x000fe20000100a00 */
[----:B------:R-:W3:Y:S08]  /*10bdd0*/  LDL.LU R36, [R1+0xb30] ;  /* 0x000b300001247983 */ /* 0x000ef00000300800 */
[----:B------:R-:W-:Y:S01]  /*10bde0*/  STL.64 [R1+0x200], R8 ;  /* 0x0002000801007387 */ /* 0x000fe20000100a00 */
[----:B------:R2:W-:Y:S07]  /*10bdf0*/  STL.64 [R1+0x208], R10 ;  /* 0x0002080a01007387 */ /* 0x0005ee0000100a00 */
[----:B------:R-:W-:Y:S02]  /*10be00*/  STL.64 [R1+0x1f0], R4 ;  /* 0x0001f00401007387 */ /* 0x000fe40000100a00 */
[----:B------:R2:W-:Y:S01]  /*10be10*/  STL.64 [R1+0x1f8], R6 ;  /* 0x0001f80601007387 */ /* 0x0005e20000100a00 */
[----:B------:R-:W3:Y:S01]  /*10be20*/  LDL.LU R37, [R1+0xb34] ;  /* 0x000b340001257983 */ /* 0x000ee20000300800 */
[----:B------:R-:W3:Y:S02]  /*10be30*/  LDL.LU R38, [R1+0xb38] ;  /* 0x000b380001267983 */ /* 0x000ee40000300800 */
[----:B------:R-:W3:Y:S02]  /*10be40*/  LDL.LU R39, [R1+0xb3c] ;  /* 0x000b3c0001277983 */ /* 0x000ee40000300800 */
[----:B----4-:R-:W4:Y:S01]  /*10be50*/  LDL.LU R56, [R1+0xb10] ;  /* 0x000b100001387983 */ /* 0x010f220000300800 */
[----:B------:R-:W4:Y:S01]  /*10be60*/  LDL.LU R57, [R1+0xb14] ;  /* 0x000b140001397983 */ /* 0x000f220000300800 */
[----:B-1----:R-:W4:Y:S02]  /*10be70*/  LDL.LU R58, [R1+0xb18] ;  /* 0x000b1800013a7983 */ /* 0x002f240000300800 */
[----:B------:R-:W4:Y:S02]  /*10be80*/  LDL.LU R59, [R1+0xb1c] ;  /* 0x000b1c00013b7983 */ /* 0x000f240000300800 */
[----:B------:R-:W4:Y:S01]  /*10be90*/  LDL.LU R40, [R1+0xb70] ;  /* 0x000b700001287983 */ /* 0x000f220000300800 */
[C---:B--2---:R-:W-:Y:S08]  /*10bea0*/  HMMA.1688.F32.TF32 R8, R112.reuse, R24, R28 ;  /* 0x000000187008723c */ /* 0x044ff0000008101c */
[----:B------:R-:W-:Y:S11]  /*10beb0*/  HMMA.1688.F32.TF32 R4, R112, R16, R20 ;  /* 0x000000107004723c */ /* 0x000ff60000081014 */
[----:B------:R-:W-:Y:S04]  /*10bec0*/  @!UPT UIADD3 URZ, URZ, URZ, URZ ;  /* 0x0000003f3f3ff290 */ /* 0x000fe8000fffe03f */
[----:B------:R-:W-:Y:S01]  /*10bed0*/  STL.64 [R1+0x1e0], R8 ;  /* 0x0001e00801007387 */ /* 0x000fe20000100a00 */
[----:B------:R-:W-:Y:S07]  /*10bee0*/  STL.64 [R1+0x1e8], R10 ;  /* 0x0001e80a01007387 */ /* 0x000fee0000100a00 */
[----:B------:R-:W-:Y:S02]  /*10bef0*/  STL.64 [R1+0x1d0], R4 ;  /* 0x0001d00401007387 */ /* 0x000fe40000100a00 */
[----:B------:R3:W-:Y:S01]  /*10bf00*/  STL.64 [R1+0x1d8], R6 ;  /* 0x0001d80601007387 */ /* 0x0007e20000100a00 */
        /* <DEDUP_REMOVED lines=19> */
[----:B------:R-:W2:Y:S02]  /*10c040*/  LDL.LU R28, [R1+0xbf0] ;  /* 0x000bf000011c7983 */ /* 0x000ea40000300800 */
[----:B------:R-:W-:-:S02]  /*10c050*/  IMAD.MOV.U32 R29, RZ, RZ, R252 ;  /* 0x000000ffff1d7224 */ /* 0x000fc400078e00fc */
[----:B------:R-:W-:Y:S01]  /*10c060*/  IMAD.MOV.U32 R30, RZ, RZ, R3 ;  /* 0x000000ffff1e7224 */ /* 0x000fe200078e0003 */
[----:B------:R-:W-:Y:S01]  /*10c070*/  MOV R31, R0 ;  /* 0x00000000001f7202 */ /* 0x000fe20000000f00 */
[C---:B---3--:R-:W-:Y:S08]  /*10c080*/  HMMA.1688.F32.TF32 R4, R112.reuse, R32, R36 ;  /* 0x000000207004723c */ /* 0x048ff00000081024 */
[----:B----4-:R-:W-:Y:S11]  /*10c090*/  HMMA.1688.F32.TF32 R8, R112, R52, R56 ;  /* 0x000000347008723c */ /* 0x010ff60000081038 */
[----:B------:R-:W-:Y:S11]  /*10c0a0*/  @!UPT UIADD3 URZ, URZ, URZ, URZ ;  /* 0x0000003f3f3ff290 */ /* 0x000ff6000fffe03f */
[----:B------:R-:W-:Y:S01]  /*10c0b0*/  @!UPT UIADD3 URZ, URZ, URZ, URZ ;  /* 0x0000003f3f3ff290 */ /* 0x000fe2000fffe03f */
[----:B------:R-:W-:Y:S01]  /*10c0c0*/  STL.64 [R1+0x1c0], R8 ;  /* 0x0001c00801007387 */ /* 0x000fe20000100a00 */
[----:B------:R-:W-:Y:S02]  /*10c0d0*/  STL.64 [R1+0x1c8], R10 ;  /* 0x0001c80a01007387 */ /* 0x000fe40000100a00 */
[----:B------:R2:W-:Y:S02]  /*10c0e0*/  STL [R1+0x1b0], R4 ;  /* 0x0001b00401007387 */ /* 0x0005e40000100800 */
[----:B------:R-:W3:Y:S01]  /*10c0f0*/  LDL.LU R32, [R1+0xc10] ;  /* 0x000c100001207983 */ /* 0x000ee20000300800 */
[----:B------:R-:W3:Y:S01]  /*10c100*/  LDL.LU R33, [R1+0xc14] ;  /* 0x000c140001217983 */ /* 0x000ee20000300800 */
[----:B------:R-:W3:Y:S02]  /*10c110*/  LDL.LU R34, [R1+0xc18] ;  /* 0x000c180001227983 */ /* 0x000ee40000300800 */
[----:B------:R-:W3:Y:S02]  /*10c120*/  LDL.LU R35, [R1+0xc1c] ;  /* 0x000c1c0001237983 */ /* 0x000ee40000300800 */
[----:B------:R-:W-:-:S02]  /*10c130*/  IMAD.MOV.U32 R0, RZ, RZ, R5 ;  /* 0x000000ffff007224 */ /* 0x000fc400078e0005 */
[----:B------:R-:W-:Y:S02]  /*10c140*/  IMAD.MOV.U32 R252, RZ, RZ, R6 ;  /* 0x000000fffffc7224 */ /* 0x000fe400078e0006 */
[----:B------:R-:W-:Y:S01]  /*10c150*/  IMAD.MOV.U32 R3, RZ, RZ, R7 ;  /* 0x000000ffff037224 */ /* 0x000fe200078e0007 */
[----:B------:R-:W4:Y:S01]  /*10c160*/  LDL.LU R36, [R1+0xc30] ;  /* 0x000c300001247983 */ /* 0x000f220000300800 */
[----:B------:R-:W4:Y:S02]  /*10c170*/  LDL.LU R37, [R1+0xc34] ;  /* 0x000c340001257983 */ /* 0x000f240000300800 */
[----:B------:R-:W4:Y:S02]  /*10c180*/  LDL.LU R38, [R1+0xc38] ;  /* 0x000c380001267983 */ /* 0x000f240000300800 */
[----:B------:R-:W4:Y:S01]  /*10c190*/  LDL.LU R39, [R1+0xc3c] ;  /* 0x000c3c0001277983 */ /* 0x000f220000300800 */
[----:B------:R-:W-:Y:S01]  /*10c1a0*/  STL [R1+0x64a0], R3 ;  /* 0x0064a00301007387 */ /* 0x000fe20000100800 */
[----:B------:R-:W-:Y:S02]  /*10c1b0*/  STL [R1+0x649c], R252 ;  /* 0x00649cfc01007387 */ /* 0x000fe40000100800 */
[----:B------:R-:W-:Y:S01]  /*10c1c0*/  STL [R1+0x6498], R0 ;  /* 0x0064980001007387 */ /* 0x000fe20000100800 */
[C---:B--2---:R-:W-:Y:S08]  /*10c1d0*/  HMMA.1688.F32.TF32 R4, R112.reuse, R172, R40 ;  /* 0x000000ac7004723c */ /* 0x044ff00000081028 */
[C---:B------:R-:W-:Y:S08]  /*10c1e0*/  HMMA.1688.F32.TF32 R8, R112.reuse, R44, R48 ;  /* 0x0000002c7008723c */ /* 0x040ff00000081030 */
[C---:B------:R-:W-:Y:S08]  /*10c1f0*/  HMMA.1688.F32.TF32 R16, R112.reuse, R180, R16 ;  /* 0x000000b47010723c */ /* 0x040ff00000081010 */
[C---:B------:R-:W-:Y:S08]  /*10c200*/  HMMA.1688.F32.TF32 R20, R112.reuse, R12, R20 ;  /* 0x0000000c7014723c */ /* 0x040ff00000081014 */
[C---:B------:R-:W-:Y:S01]  /*10c210*/  HMMA.1688.F32.TF32 R24, R112.reuse, R120, R24 ;  /* 0x000000787018723c */ /* 0x040fe20000081018 */
[----:B------:R-:W-:Y:S01]  /*10c220*/  STL.64 [R1+0x1a0], R8 ;  /* 0x0001a00801007387 */ /* 0x000fe20000100a00 */
[----:B------:R-:W-:Y:S02]  /*10c230*/  STL.64 [R1+0x1a8], R10 ;  /* 0x0001a80a01007387 */ /* 0x000fe40000100a00 */
[----:B------:R-:W-:Y:S03]  /*10c240*/  STL [R1+0x190], R4 ;  /* 0x0001900401007387 */ /* 0x000fe60000100800 */
[----:B------:R-:W-:Y:S01]  /*10c250*/  STL.64 [R1+0x6348], R18 ;  /* 0x0063481201007387 */ /* 0x000fe20000100a00 */
[----:B------:R-:W-:Y:S07]  /*10c260*/  STL.64 [R1+0x6340], R16 ;  /* 0x0063401001007387 */ /* 0x000fee0000100a00 */
[----:B------:R-:W-:Y:S01]  /*10c270*/  STL.64 [R1+0x6358], R22 ;  /* 0x0063581601007387 */ /* 0x000fe20000100a00 */
[----:B------:R-:W-:Y:S07]  /*10c280*/  STL.64 [R1+0x6350], R20 ;  /* 0x0063501401007387 */ /* 0x000fee0000100a00 */
[----:B------:R-:W-:Y:S02]  /*10c290*/  STL.64 [R1+0x6338], R26 ;  /* 0x0063381a01007387 */ /* 0x000fe40000100a00 */
[----:B------:R-:W-:Y:S01]  /*10c2a0*/  STL.64 [R1+0x6330], R24 ;  /* 0x0063301801007387 */ /* 0x000fe20000100a00 */
[----:B------:R-:W2:Y:S01]  /*10c2b0*/  LDL.LU R40, [R1+0xc50] ;  /* 0x000c500001287983 */ /* 0x000ea20000300800 */
[----:B------:R-:W2:Y:S02]  /*10c2c0*/  LDL.LU R41, [R1+0xc54] ;  /* 0x000c540001297983 */ /* 0x000ea40000300800 */
[----:B------:R-:W2:Y:S02]  /*10c2d0*/  LDL.LU R42, [R1+0xc58] ;  /* 0x000c5800012a7983 */ /* 0x000ea40000300800 */
[----:B------:R-:W2:Y:S01]  /*10c2e0*/  LDL.LU R43, [R1+0xc5c] ;  /* 0x000c5c00012b7983 */ /* 0x000ea20000300800 */
[C---:B------:R-:W-:Y:S01]  /*10c2f0*/  HMMA.1688.F32.TF32 R28, R112.reuse, R124, R28 ;  /* 0x0000007c701c723c */ /* 0x040fe2000008101c */
[----:B------:R-:W2:Y:S01]  /*10c300*/  LDL.LU R44, [R1+0xc70] ;  /* 0x000c7000012c7983 */ /* 0x000ea20000300800 */
[----:B------:R-:W2:Y:S02]  /*10c310*/  LDL.LU R45, [R1+0xc74] ;  /* 0x000c7400012d7983 */ /* 0x000ea40000300800 */
[----:B------:R-:W2:Y:S02]  /*10c320*/  LDL.LU R46, [R1+0xc78] ;  /* 0x000c7800012e7983 */ /* 0x000ea40000300800 */
[----:B------:R-:W2:Y:S11]  /*10c330*/  LDL.LU R47, [R1+0xc7c] ;  /* 0x000c7c00012f7983 */ /* 0x000eb60000300800 */
[----:B------:R-:W-:Y:S06]  /*10c340*/  @!UPT UIADD3 URZ, URZ, URZ, URZ ;  /* 0x0000003f3f3ff290 */ /* 0x000fec000fffe03f */
[----:B------:R-:W-:Y:S01]  /*10c350*/  STL.64 [R1+0x6368], R30 ;  /* 0x0063681e01007387 */ /* 0x000fe20000100a00 */
[----:B------:R-:W-:Y:S01]  /*10c360*/  STL.64 [R1+0x6360], R28 ;  /* 0x0063601c01007387 */ /* 0x000fe20000100a00 */
[C---:B---3--:R-:W-:Y:S11]  /*10c370*/  HMMA.1688.F32.TF32 R32, R112.reuse, R128, R32 ;  /* 0x000000807020723c */ /* 0x048ff60000081020 */
[----:B------:R-:W-:Y:S11]  /*10c380*/  @!UPT UIADD3 URZ, URZ, URZ, URZ ;  /* 0x0000003f3f3ff290 */ /* 0x000ff6000fffe03f */
[----:B------:R-:W-:Y:S01]  /*10c390*/  @!UPT UIADD3 URZ, URZ, URZ, URZ ;  /* 0x0000003f3f3ff290 */ /* 0x000fe2000fffe03f */
[----:B------:R-:W-:Y:S01]  /*10c3a0*/  STL.64 [R1+0x6328], R34 ;  /* 0x0063282201007387 */ /* 0x000fe20000100a00 */
[----:B------:R-:W-:Y:S02]  /*10c3b0*/  STL.64 [R1+0x6320], R32 ;  /* 0x0063202001007387 */ /* 0x000fe40000100a00 */
        /* <DEDUP_REMOVED lines=16> */
[C---:B----4-:R-:W-:Y:S01]  /*10c4c0*/  HMMA.1688.F32.TF32 R36, R112.reuse, R116, R36 ;  /* 0x000000747024723c */ /* 0x050fe20000081024 */
[----:B------:R-:W4:Y:S01]  /*10c4d0*/  LDL.LU R64, [R1+0xd10] ;  /* 0x000d100001407983 */ /* 0x000f220000300800 */
[----:B------:R-:W4:Y:S01]  /*10c4e0*/  LDL.LU R65, [R1+0xd14] ;  /* 0x000d140001417983 */ /* 0x000f220000300800 */
[----:B------:R-:W4:Y:S02]  /*10c4f0*/  LDL.LU R66, [R1+0xd18] ;  /* 0x000d180001427983 */ /* 0x000f240000300800 */
[----:B------:R-:W4:Y:S11]  /*10c500*/  LDL.LU R67, [R1+0xd1c] ;  /* 0x000d1c0001437983 */ /* 0x000f360000300800 */
[----:B------:R-:W-:Y:S07]  /*10c510*/  @!UPT UIADD3 URZ, URZ, URZ, URZ ;  /* 0x0000003f3f3ff290 */ /* 0x000fee000fffe03f */
[----:B------:R-:W-:Y:S01]  /*10c520*/  STL.64 [R1+0x6378], R38 ;  /* 0x0063782601007387 */ /* 0x000fe20000100a00 */
[----:B------:R-:W-:Y:S01]  /*10c530*/  STL.64 [R1+0x6370], R36 ;  /* 0x0063702401007387 */ /* 0x000fe20000100a00 */
        /* <DEDUP_REMOVED lines=13> */
[C---:B------:R-:W-:Y:S01]  /*10c610*/  HMMA.1688.F32.TF32 R44, R112.reuse, R160, R44 ;  /* 0x000000a0702c723c */ /* 0x040fe2000008102c */
[----:B------:R-:W2:Y:S01]  /*10c620*/  LDL.LU R76, [R1+0xd80] ;  /* 0x000d8000014c7983 */ /* 0x000ea20000300800 */
[----:B------:R-:W2:Y:S01]  /*10c630*/  LDL.LU R77, [R1+0xd84] ;  /* 0x000d8400014d7983 */ /* 0x000ea20000300800 */
[----:B------:R-:W2:Y:S02]  /*10c640*/  LDL.LU R78, [R1+0xd88] ;  /* 0x000d8800014e7983 */ /* 0x000ea40000300800 */
[----:B------:R-:W2:Y:S11]  /*10c650*/  LDL.LU R79, [R1+0xd8c] ;  /* 0x000d8c00014f7983 */ /* 0x000eb60000300800 */
[----:B------:R-:W-:Y:S07]  /*10c660*/  @!UPT UIADD3 URZ, URZ, URZ, URZ ;  /* 0x0000003f3f3ff290 */ /* 0x000fee000fffe03f */
[----:B------:R-:W-:Y:S01]  /*10c670*/  STL.64 [R1+0x6398], R46 ;  /* 0x0063982e01007387 */ /* 0x000fe20000100a00 */
[----:B------:R-:W-:Y:S01]  /*10c680*/  STL.64 [R1+0x6390], R44 ;  /* 0x0063902c01007387 */ /* 0x000fe20000100a00 */
        /* <DEDUP_REMOVED lines=12> */
[----:B------:R-:W3:Y:S01]  /*10c750*/  LDL.LU R80, [R1+0xda0] ;  /* 0x000da00001507983 */ /* 0x000ee20000300800 */
[----:B------:R-:W3:Y:S02]  /*10c760*/  LDL.LU R81, [R1+0xda4] ;  /* 0x000da40001517983 */ /* 0x000ee40000300800 */
[----:B------:R-:W3:Y:S02]  /*10c770*/  LDL.LU R82, [R1+0xda8] ;  /* 0x000da80001527983 */ /* 0x000ee40000300800 */
[----:B------:R-:W3:Y:S01]  /*10c780*/  LDL.LU R83, [R1+0xdac] ;  /* 0x000dac0001537983 */ /* 0x000ee20000300800 */
[C---:B----4-:R-:W-:Y:S01]  /*10c790*/  HMMA.1688.F32.TF32 R64, R112.reuse, R148, R64 ;  /* 0x000000947040723c */ /* 0x050fe20000081040 */
[----:B------:R-:W4:Y:S01]  /*10c7a0*/  LDL.LU R192, [R1+0xdc0] ;  /* 0x000dc00001c07983 */ /* 0x000f220000300800 */
[----:B------:R-:W4:Y:S02]  /*10c7b0*/  LDL.LU R193, [R1+0xdc4] ;  /* 0x000dc40001c17983 */ /* 0x000f240000300800 */
[----:B------:R-:W4:Y:S02]  /*10c7c0*/  LDL.LU R194, [R1+0xdc8] ;  /* 0x000dc80001c27983 */ /* 0x000f240000300800 */
[----:B------:R-:W4:Y:S11]  /*10c7d0*/  LDL.LU R195, [R1+0xdcc] ;  /* 0x000dcc0001c37983 */ /* 0x000f360000300800 */
[----:B------:R-:W-:Y:S06]  /*10c7e0*/  @!UPT UIADD3 URZ, URZ, URZ, URZ ;  /* 0x0000003f3f3ff290 */ /* 0x000fec000fffe03f */
[----:B------:R-:W-:Y:S01]  /*10c7f0*/  STL.64 [R1+0x63f0], R66 ;  /* 0x0063f04201007387 */ /* 0x000fe20000100a00 */
[----:B------:R-:W-:Y:S01]  /*10c800*/  STL.64 [R1+0x63e8], R64 ;  /* 0x0063e84001007387 */ /* 0x000fe20000100a00 */
[C---:B--2---:R-:W-:Y:S08]  /*10c810*/  HMMA.1688.F32.TF32 R68, R112.reuse, R152, R68 ;  /* 0x000000987044723c */ /* 0x044ff00000081044 */
[C---:B------:R-:W-:Y:S11]  /*10c820*/  HMMA.1688.F32.TF32 R72, R112.reuse, R156, R72 ;  /* 0x0000009c7048723c */ /* 0x040ff60000081048 */
[----:B------:R-:W-:Y:S04]  /*10c830*/  @!UPT UIADD3 URZ, URZ, URZ, URZ ;  /* 0x0000003f3f3ff290 */ /* 0x000fe8000fffe03f */
        /* <DEDUP_REMOVED lines=20> */
[C---:B------:R-:W-:Y:S11]  /*10c980*/  HMMA.1688.F32.TF32 R76, R112.reuse, R164, R76 ;  /* 0x000000a4704c723c */ /* 0x040ff6000008104c */
[----:B------:R-:W-:Y:S11]  /*10c990*/  @!UPT UIADD3 URZ, URZ, URZ, URZ ;  /* 0x0000003f3f3ff290 */ /* 0x000ff6000fffe03f */
[----:B------:R-:W-:Y:S01]  /*10c9a0*/  @!UPT UIADD3 URZ, URZ, URZ, URZ ;  /* 0x0000003f3f3ff290 */ /* 0x000fe2000fffe03f */
[----:B------:R-:W-:Y:S01]  /*10c9b0*/  STL.64 [R1+0x6420], R78 ;  /* 0x0064204e01007387 */ /* 0x000fe20000100a00 */
[----:B------:R-:W-:Y:S01]  /*10c9c0*/  STL.64 [R1+0x6418], R76 ;  /* 0x0064184c01007387 */ /* 0x000fe20000100a00 */
[C---:B---3--:R-:W-:Y:S08]  /*10c9d0*/  HMMA.1688.F32.TF32 R80, R112.reuse, R168, R80 ;  /* 0x000000a87050723c */ /* 0x048ff00000081050 */
[C---:B----4-:R-:W-:Y:S11]  /*10c9e0*/  HMMA.1688.F32.TF32 R84, R112.reuse, R84, R192 ;  /* 0x000000547054723c */ /* 0x050ff600000810c0 */
[----:B------:R-:W-:Y:S04]  /*10c9f0*/  @!UPT UIADD3 URZ, URZ, URZ, URZ ;  /* 0x0000003f3f3ff290 */ /* 0x000fe8000fffe03f */
[----:B------:R-:W-:Y:S01]  /*10ca00*/  STL.64 [R1+0x6430], R82 ;  /* 0x0064305201007387 */ /* 0x000fe20000100a00 */
[----:B------:R-:W-:Y:S02]  /*10ca10*/  STL.64 [R1+0x6428], R80 ;  /* 0x0064285001007387 */ /* 0x000fe40000100a00 */
[----:B------:R-:W3:Y:S02]  /*10ca20*/  LDL.LU R192, [R1+0xe60] ;  /* 0x000e600001c07983 */ /* 0x000ee40000300800 */
[----:B------:R-:W3:Y:S01]  /*10ca30*/  LDL.LU R193, [R1+0xe64] ;  /* 0x000e640001c17983 */ /* 0x000ee20000300800 */
[----:B------:R-:W3:Y:S01]  /*10ca40*/  LDL.LU R194, [R1+0xe68] ;  /* 0x000e680001c27983 */ /* 0x000ee20000300800 */
[----:B------:R-:W3:Y:S02]  /*10ca50*/  LDL.LU R195, [R1+0xe6c] ;  /* 0x000e6c0001c37983 */ /* 0x000ee40000300800 */
[----:B------:R-:W-:Y:S02]  /*10ca60*/  STL.64 [R1+0x6440], R86 ;  /* 0x0064405601007387 */ /* 0x000fe40000100a00 */
[----:B------:R-:W-:Y:S01]  /*10ca70*/  STL.64 [R1+0x6438], R84 ;  /* 0x0064385401007387 */ /* 0x000fe20000100a00 */
[----:B-1----:R-:W4:Y:S04]  /*10ca80*/  LDL.64 R40, [R1+0x15f0] ;  /* 0x0015f00001287983 */ /* 0x002f280000100a00 */
        /* <DEDUP_REMOVED lines=10> */
[C---:B------:R-:W-:Y:S08]  /*10cb30*/  HMMA.1688.F32.TF32 R88, R112.reuse, R88, R232 ;  /* 0x000000587058723c */ /* 0x040ff000000810e8 */
[C---:B------:R-:W-:Y:S11]  /*10cb40*/  HMMA.1688.F32.TF32 R96, R112.reuse, R96, R196 ;  /* 0x000000607060723c */ /* 0x040ff600000810c4 */
[----:B------:R-:W-:Y:S04]  /*10cb50*/  @!UPT UIADD3 URZ, URZ, URZ, URZ ;  /* 0x0000003f3f3ff290 */ /* 0x000fe8000fffe03f */
[----:B------:R-:W-:Y:S01]  /*10cb60*/  STL.64 [R1+0x6450], R90 ;  /* 0x0064505a01007387 */ /* 0x000fe20000100a00 */
[----:B------:R-:W-:Y:S02]  /*10cb70*/  STL.64 [R1+0x6448], R88 ;  /* 0x0064485801007387 */ /* 0x000fe40000100a00 */
[----:B------:R-:W-:Y:S02]  /*10cb80*/  STL.64 [R1+0x6318], R94 ;  /* 0x0063185e01007387 */ /* 0x000fe40000100a00 */
[----:B------:R1:W-:Y:S03]  /*10cb90*/  STL.64 [R1+0x6310], R92 ;  /* 0x0063105c01007387 */ /* 0x0003e60000100a00 */
[----:B------:R-:W-:Y:S01]  /*10cba0*/  STL.64 [R1+0x6308], R98 ;  /* 0x0063086201007387 */ /* 0x000fe20000100a00 */
[----:B------:R2:W-:Y:S02]  /*10cbb0*/  STL.64 [R1+0x6300], R96 ;  /* 0x0063006001007387 */ /* 0x0005e40000100a00 */
[----:B------:R-:W2:Y:S02]  /*10cbc0*/  LDL.LU R212, [R1+0xe70] ;  /* 0x000e700001d47983 */ /* 0x000ea40000300800 */
[----:B------:R-:W2:Y:S01]  /*10cbd0*/  LDL.LU R213, [R1+0xe74] ;  /* 0x000e740001d57983 */ /* 0x000ea20000300800 */
[----:B------:R-:W2:Y:S01]  /*10cbe0*/  LDL.LU R214, [R1+0xe78] ;  /* 0x000e780001d67983 */ /* 0x000ea20000300800 */
[----:B------:R-:W2:Y:S01]  /*10cbf0*/  LDL.LU R215, [R1+0xe7c] ;  /* 0x000e7c0001d77983 */ /* 0x000ea20000300800 */
[C---:B------:R-:W-:Y:S01]  /*10cc00*/  HMMA.1688.F32.TF32 R100, R112.reuse, R100, R188 ;  /* 0x000000647064723c */ /* 0x040fe200000810bc */
[----:B------:R-:W4:Y:S01]  /*10cc10*/  LDL.LU R188, [R1+0xea0] ;  /* 0x000ea00001bc7983 */ /* 0x000f220000300800 */
[----:B------:R-:W4:Y:S01]  /*10cc20*/  LDL.LU R189, [R1+0xea4] ;  /* 0x000ea40001bd7983 */ /* 0x000f220000300800 */
[----:B------:R-:W4:Y:S02]  /*10cc30*/  LDL.LU R190, [R1+0xea8] ;  /* 0x000ea80001be7983 */ /* 0x000f240000300800 */
[----:B------:R-:W4:Y:S11]  /*10cc40*/  LDL.LU R191, [R1+0xeac] ;  /* 0x000eac0001bf7983 */ /* 0x000f360000300800 */
[----:B------:R-:W-:Y:S07]  /*10cc50*/  @!UPT UIADD3 URZ, URZ, URZ, URZ ;  /* 0x0000003f3f3ff290 */ /* 0x000fee000fffe03f */
        /* <DEDUP_REMOVED lines=18> */
[C---:B---3--:R-:W-:Y:S02]  /*10cd80*/  HMMA.1688.F32.TF32 R232, R112.reuse, R176, R192 ;  /* 0x000000b070e8723c */ /* 0x048fe400000810c0 */
[----:B------:R-:W3:Y:S01]  /*10cd90*/  LDL.LU R192, [R1+0xf20] ;  /* 0x000f200001c07983 */ /* 0x000ee20000300800 */
[----:B------:R-:W3:Y:S02]  /*10cda0*/  LDL.LU R193, [R1+0xf24] ;  /* 0x000f240001c17983 */ /* 0x000ee40000300800 */
[----:B------:R-:W3:Y:S02]  /*10cdb0*/  LDL.LU R194, [R1+0xf28] ;  /* 0x000f280001c27983 */ /* 0x000ee40000300800 */
[----:B------:R-:W3:Y:S01]  /*10cdc0*/  LDL.LU R195, [R1+0xf2c] ;  /* 0x000f2c0001c37983 */ /* 0x000ee20000300800 */
[----:B------:R-:W3:Y:S01]  /*10cdd0*/  LDL.LU R176, [R1+0xf40] ;  /* 0x000f400001b07983 */ /* 0x000ee20000300800 */
[----:B------:R-:W3:Y:S02]  /*10cde0*/  LDL.LU R177, [R1+0xf44] ;  /* 0x000f440001b17983 */ /* 0x000ee40000300800 */
[----:B------:R-:W3:Y:S02]  /*10cdf0*/  LDL.LU R178, [R1+0xf48] ;  /* 0x000f480001b27983 */ /* 0x000ee40000300800 */
[----:B------:R-:W3:Y:S10]  /*10ce00*/  LDL.LU R179, [R1+0xf4c] ;  /* 0x000f4c0001b37983 */ /* 0x000ef40000300800 */
[----:B------:R-:W-:Y:S01]  /*10ce10*/  STL.64 [R1+0x62d8], R234 ;  /* 0x0062d8ea01007387 */ /* 0x000fe20000100a00 */
[----:B------:R-:W-:Y:S01]  /*10ce20*/  STL.64 [R1+0x62d0], R232 ;  /* 0x0062d0e801007387 */ /* 0x000fe20000100a00 */
[C---:B--2---:R-:W-:Y:S08]  /*10ce30*/  HMMA.1688.F32.TF32 R104, R112.reuse, R104, R212 ;  /* 0x000000687068723c */ /* 0x044ff000000810d4 */
[C---:B----4-:R-:W-:Y:S11]  /*10ce40*/  HMMA.1688.F32.TF32 R108, R112.reuse, R108, R188 ;  /* 0x0000006c706c723c */ /* 0x050ff600000810bc */
[----:B------:R-:W-:Y:S04]  /*10ce50*/  @!UPT UIADD3 URZ, URZ, URZ, URZ ;  /* 0x0000003f3f3ff290 */ /* 0x000fe8000fffe03f */
[----:B------:R-:W-:Y:S01]  /*10ce60*/  STL.64 [R1+0x62e8], R106 ;  /* 0x0062e86a01007387 */ /* 0x000fe20000100a00 */
[----:B------:R2:W-:Y:S02]  /*10ce70*/  STL.64 [R1+0x62e0], R104 ;  /* 0x0062e06801007387 */ /* 0x0005e40000100a00 */
[----:B------:R-:W4:Y:S02]  /*10ce80*/  LDL.LU R188, [R1+0xf60] ;  /* 0x000f600001bc7983 */ /* 0x000f240000300800 */
[----:B------:R-:W4:Y:S01]  /*10ce90*/  LDL.LU R189, [R1+0xf64] ;  /* 0x000f640001bd7983 */ /* 0x000f220000300800 */
[----:B------:R-:W4:Y:S01]  /*10cea0*/  LDL.LU R190, [R1+0xf68] ;  /* 0x000f680001be7983 */ /* 0x000f220000300800 */
[----:B------:R-:W4:Y:S01]  /*10ceb0*/  LDL.LU R191, [R1+0xf6c] ;  /* 0x000f6c0001bf7983 */ /* 0x000f220000300800 */
[----:B------:R-:W-:Y:S08]  /*10cec0*/  HMMA.1688.F32.TF32 R112, R112, R184, R208 ;  /* 0x000000b87070723c */ /* 0x000ff000000810d0 */
[C---:B------:R-:W-:Y:S08]  /*10ced0*/  HMMA.1688.F32.TF32 R208, R200.reuse, R16, R196 ;  /* 0x00000010c8d0723c */ /* 0x040ff000000810c4 */
[C---:B------:R-:W-:Y:S08]  /*10cee0*/  HMMA.1688.F32.TF32 R216, R200.reuse, R40, R204 ;  /* 0x00000028c8d8723c */ /* 0x040ff000000810cc */
[----:B------:R-:W-:Y:S01]  /*10cef0*/  HMMA.1688.F32.TF32 R204, R200, R28, R236 ;  /* 0x0000001cc8cc723c */ /* 0x000fe200000810ec */
[----:B------:R-:W-:Y:S01]  /*10cf00*/  STL.64 [R1+0x62b8], R110 ;  /* 0x0062b86e01007387 */ /* 0x000fe20000100a00 */
[----:B------:R-:W-:Y:S02]  /*10cf10*/  STL.64 [R1+0x62b0], R108 ;  /* 0x0062b06c01007387 */ /* 0x000fe40000100a00 */
[----:B------:R-:W2:Y:S02]  /*10cf20*/  LDL.LU R184, [R1+0xf80] ;  /* 0x000f800001b87983 */ /* 0x000ea40000300800 */
[----:B------:R-:W2:Y:S01]  /*10cf30*/  LDL.LU R185, [R1+0xf84] ;  /* 0x000f840001b97983 */ /* 0x000ea20000300800 */
[----:B------:R-:W2:Y:S01]  /*10cf40*/  LDL.LU R186, [R1+0xf88] ;  /* 0x000f880001ba7983 */ /* 0x000ea20000300800 */
[----:B------:R-:W2:Y:S03]  /*10cf50*/  LDL.LU R187, [R1+0xf8c] ;  /* 0x000f8c0001bb7983 */ /* 0x000ea60000300800 */
[----:B------:R-:W-:Y:S01]  /*10cf60*/  STL.64 [R1+0x62a8], R114 ;  /* 0x0062a87201007387 */ /* 0x000fe20000100a00 */
[----:B------:R-:W-:Y:S03]  /*10cf70*/  STL.64 [R1+0x62a0], R112 ;  /* 0x0062a07001007387 */ /* 0x000fe60000100a00 */
[----:B------:R-:W-:Y:S02]  /*10cf80*/  STL.64 [R1+0x6298], R218 ;  /* 0x006298da01007387 */ /* 0x000fe40000100a00 */
[----:B------:R-:W-:Y:S01]  /*10cf90*/  STL.64 [R1+0x6290], R216 ;  /* 0x006290d801007387 */ /* 0x000fe20000100a00 */
[----:B------:R-:W-:-:S05]  /*10cfa0*/  MOV R3, R5 ;  /* 0x0000000500037202 */ /* 0x000fca0000000f00 */
[----:B------:R-:W-:Y:S01]  /*10cfb0*/  STL.64 [R1+0x62c8], R206 ;  /* 0x0062c8ce01007387 */ /* 0x000fe20000100a00 */
[----:B------:R1:W-:Y:S02]  /*10cfc0*/  STL.64 [R1+0x62c0], R204 ;  /* 0x0062c0cc01007387 */ /* 0x0003e40000100a00 */
[----:B------:R-:W-:Y:S02]  /*10cfd0*/  STL.64 [R1+0x6460], R210 ;  /* 0x006460d201007387 */ /* 0x000fe40000100a00 */
[----:B------:R-:W-:Y:S02]  /*10cfe0*/  STL.64 [R1+0x6458], R208 ;  /* 0x006458d001007387 */ /* 0x000fe40000100a00 */
[----:B------:R-:W-:Y:S02]  /*10cff0*/  IMAD.MOV.U32 R252, RZ, RZ, R6 ;  /* 0x000000fffffc7224 */ /* 0x000fe400078e0006 */
[----:B------:R-:W-:Y:S01]  /*10d000*/  IMAD.MOV.U32 R0, RZ, RZ, R7 ;  /* 0x000000ffff007224 */ /* 0x000fe200078e0007 */
[C---:B---3--:R-:W-:Y:S08]  /*10d010*/  HMMA.1688.F32.TF32 R212, R200.reuse, R24, R192 ;  /* 0x00000018c8d4723c */ /* 0x048ff000000810c0 */
[C---:B------:R-:W-:Y:S11]  /*10d020*/  HMMA.1688.F32.TF32 R4, R200.reuse, R32, R176 ;  /* 0x00000020c804723c */ /* 0x040ff600000810b0 */
[----:B------:R-:W-:Y:S04]  /*10d030*/  @!UPT UIADD3 URZ, URZ, URZ, URZ ;  /* 0x0000003f3f3ff290 */ /* 0x000fe8000fffe03f */
        /* <DEDUP_REMOVED lines=10> */
[----:B------:R-:W-:Y:S02]  /*10d0e0*/  STL.64 [R1+0x6480], R6 ;  /* 0x0064800601007387 */ /* 0x000fe40000100a00 */
[----:B------:R-:W-:Y:S01]  /*10d0f0*/  STL.64 [R1+0x6478], R4 ;  /* 0x0064780401007387 */ /* 0x000fe20000100a00 */
[C---:B----4-:R-:W-:Y:S01]  /*10d100*/  HMMA.1688.F32.TF32 R8, R200.reuse, R172, R188 ;  /* 0x000000acc808723c */ /* 0x050fe200000810bc */
[----:B------:R-:W4:Y:S01]  /*10d110*/  LDL.LU R172, [R1+0xff0] ;  /* 0x000ff00001ac7983 */ /* 0x000f220000300800 */
[----:B------:R-:W4:Y:S02]  /*10d120*/  LDL.LU R173, [R1+0xff4] ;  /* 0x000ff40001ad7983 */ /* 0x000f240000300800 */
[----:B------:R-:W4:Y:S02]  /*10d130*/  LDL.LU R174, [R1+0xff8] ;  /* 0x000ff80001ae7983 */ /* 0x000f240000300800 */
[----:B------:R-:W4:Y:S02]  /*10d140*/  LDL.LU R175, [R1+0xffc] ;  /* 0x000ffc0001af7983 */ /* 0x000f240000300800 */
[C---:B--2---:R-:W-:Y:S11]  /*10d150*/  HMMA.1688.F32.TF32 R220, R200.reuse, R180, R184 ;  /* 0x000000b4c8dc723c */ /* 0x044ff600000810b8 */
[----:B------:R-:W-:Y:S04]  /*10d160*/  @!UPT UIADD3 URZ, URZ, URZ, URZ ;  /* 0x0000003f3f3ff290 */ /* 0x000fe8000fffe03f */
        /* <DEDUP_REMOVED lines=17> */
[----:B------:R-:W2:Y:S03]  /*10d280*/  LDL.LU R183, [R1+0x107c] ;  /* 0x00107c0001b77983 */ /* 0x000ea60000300800 */
[----:B------:R1:W-:Y:S01]  /*10d290*/  STL.64 [R1+0x6288], R222 ;  /* 0x006288de01007387 */ /* 0x0003e20000100a00 */
[----:B------:R-:W-:Y:S01]  /*10d2a0*/  STL.64 [R1+0x6280], R220 ;  /* 0x006280dc01007387 */ /* 0x000fe20000100a00 */
[C---:B---3--:R-:W-:Y:S08]  /*10d2b0*/  HMMA.1688.F32.TF32 R12, R200.reuse, R12, R196 ;  /* 0x0000000cc80c723c */ /* 0x048ff000000810c4 */
[C---:B------:R-:W-:Y:S11]  /*10d2c0*/  HMMA.1688.F32.TF32 R120, R200.reuse, R120, R176 ;  /* 0x00000078c878723c */ /* 0x040ff600000810b0 */
[----:B------:R-:W-:Y:S04]  /*10d2d0*/  @!UPT UIADD3 URZ, URZ, URZ, URZ ;  /* 0x0000003f3f3ff290 */ /* 0x000fe8000fffe03f */
[----:B------:R3:W-:Y:S01]  /*10d2e0*/  STL.64 [R1+0x6278], R14 ;  /* 0x0062780e01007387 */ /* 0x0007e20000100a00 */
[----:B------:R-:W-:Y:S07]  /*10d2f0*/  STL.64 [R1+0x6270], R12 ;  /* 0x0062700c01007387 */ /* 0x000fee0000100a00 */
[----:B------:R1:W-:Y:S02]  /*10d300*/  STL.64 [R1+0x6268], R122 ;  /* 0x0062687a01007387 */ /* 0x0003e40000100a00 */
        /* <DEDUP_REMOVED lines=9> */
[----:B------:R-:W4:Y:S02]  /*10d3a0*/  LDL.LU R175, [R1+0x10bc] ;  /* 0x0010bc0001af7983 */ /* 0x000f240000300800 */
[C---:B--2---:R-:W-:Y:S08]  /*10d3b0*/  HMMA.1688.F32.TF32 R228, R200.reuse, R228, R184 ;  /* 0x000000e4c8e4723c */ /* 0x044ff000000810b8 */
[C---:B------:R-:W-:Y:S08]  /*10d3c0*/  HMMA.1688.F32.TF32 R128, R200.reuse, R128, R192 ;  /* 0x00000080c880723c */ /* 0x040ff000000810c0 */
[C---:B------:R-:W-:Y:S01]  /*10d3d0*/  HMMA.1688.F32.TF32 R116, R200.reuse, R116, R188 ;  /* 0x00000074c874723c */ /* 0x040fe200000810bc */
[----:B------:R-:W-:Y:S01]  /*10d3e0*/  STL.64 [R1+0x64b0], R126 ;  /* 0x0064b07e01007387 */ /* 0x000fe20000100a00 */
[----:B------:R-:W-:Y:S06]  /*10d3f0*/  STL.64 [R1+0x64a8], R124 ;  /* 0x0064a87c01007387 */ /* 0x000fec0000100a00 */
[C---:B------:R-:W-:Y:S07]  /*10d400*/  HMMA.1688.F32.TF32 R224, R200.reuse, R160, R180 ;  /* 0x000000a0c8e0723c */ /* 0x040fee00000810b4 */
[----:B------:R2:W-:Y:S01]  /*10d410*/  STL.64 [R1+0x6258], R130 ;  /* 0x0062588201007387 */ /* 0x0005e20000100a00 */
[----:B------:R-:W-:Y:S07]  /*10d420*/  STL.64 [R1+0x6250], R128 ;  /* 0x0062508001007387 */ /* 0x000fee0000100a00 */
        /* <DEDUP_REMOVED lines=16> */
[----:B------:R-:W-:Y:S02]  /*10d530*/  STL.64 [R1+0x6218], R226 ;  /* 0x006218e201007387 */ /* 0x000fe40000100a00 */
[----:B------:R-:W-:Y:S01]  /*10d540*/  STL.64 [R1+0x6210], R224 ;  /* 0x006210e001007387 */ /* 0x000fe20000100a00 */
[C---:B---3--:R-:W-:Y:S11]  /*10d550*/  HMMA.1688.F32.TF32 R132, R200.reuse, R132, R176 ;  /* 0x00000084c884723c */ /* 0x048ff600000810b0 */
[----:B------:R-:W-:Y:S11]  /*10d560*/  @!UPT UIADD3 URZ, URZ, URZ, URZ ;  /* 0x0000003f3f3ff290 */ /* 0x000ff6000fffe03f */
[----:B------:R-:W-:Y:S01]  /*10d570*/  @!UPT UIADD3 URZ, URZ, URZ, URZ ;  /* 0x0000003f3f3ff290 */ /* 0x000fe2000fffe03f */
[----:B------:R-:W-:Y:S01]  /*10d580*/  STL.64 [R1+0x6208], R134 ;  /* 0x0062088601007387 */ /* 0x000fe20000100a00 */
[----:B------:R-:W-:Y:S01]  /*10d590*/  STL.64 [R1+0x6200], R132 ;  /* 0x0062008401007387 */ /* 0x000fe20000100a00 */
[C---:B----4-:R-:W-:Y:S02]  /*10d5a0*/  HMMA.1688.F32.TF32 R136, R200.reuse, R136, R172 ;  /* 0x00000088c888723c */ /* 0x050fe400000810ac */
        /* <DEDUP_REMOVED lines=16> */
[----:B-1----:R-:W3:Y:S01]  /*10d6b0*/  LDL.64 R92, [R1+0x1710] ;  /* 0x00171000015c7983 */ /* 0x002ee20000100a00 */
[----:B------:R-:W3:Y:S03]  /*10d6c0*/  LDL.LU.64 R94, [R1+0x1718] ;  /* 0x00171800015e7983 */ /* 0x000ee60000300a00 */
        /* <DEDUP_REMOVED lines=9> */
[----:B------:R-:W-:Y:S01]  /*10d760*/  STL.64 [R1+0x61d0], R144 ;  /* 0x0061d09001007387 */ /* 0x000fe20000100a00 */
[----:B------:R-:W2:Y:S01]  /*10d770*/  LDL.LU R160, [R1+0x1420] ;  /* 0x0014200001a07983 */ /* 0x000ea20000300800 */
[----:B------:R-:W2:Y:S02]  /*10d780*/  LDL.LU R161, [R1+0x1424] ;  /* 0x0014240001a17983 */ /* 0x000ea40000300800 */
[----:B------:R-:W2:Y:S02]  /*10d790*/  LDL.LU R162, [R1+0x1428] ;  /* 0x0014280001a27983 */ /* 0x000ea40000300800 */
[----:B------:R-:W2:Y:S01]  /*10d7a0*/  LDL.LU R163, [R1+0x142c] ;  /* 0x00142c0001a37983 */ /* 0x000ea20000300800 */
[----:B------:R-:W2:Y:S01]  /*10d7b0*/  LDL.LU.64 R96, [R1+0x1720] ;  /* 0x0017200001607983 */ /* 0x000ea20000300a00 */
[----:B------:R-:W2:Y:S02]  /*10d7c0*/  LDL.LU.64 R98, [R1+0x1728] ;  /* 0x0017280001627983 */ /* 0x000ea40000300a00 */
[----:B------:R-:W2:Y:S02]  /*10d7d0*/  LDL.64 R100, [R1+0x1730] ;  /* 0x0017300001647983 */ /* 0x000ea40000100a00 */
[----:B------:R-:W2:Y:S01]  /*10d7e0*/  LDL.LU.64 R102, [R1+0x1738] ;  /* 0x0017380001667983 */ /* 0x000ea20000300a00 */
[----:B------:R-:W2:Y:S01]  /*10d7f0*/  LDL.64 R104, [R1+0x1740] ;  /* 0x0017400001687983 */ /* 0x000ea20000100a00 */
[----:B------:R-:W2:Y:S02]  /*10d800*/  LDL.LU.64 R106, [R1+0x1748] ;  /* 0x00174800016a7983 */ /* 0x000ea40000300a00 */
[----:B------:R-:W2:Y:S02]  /*10d810*/  LDL.64 R232, [R1+0x1750] ;  /* 0x0017500001e87983 */ /* 0x000ea40000100a00 */
[----:B------:R-:W2:Y:S01]  /*10d820*/  LDL.LU.64 R234, [R1+0x1758] ;  /* 0x0017580001ea7983 */ /* 0x000ea20000300a00 */
[----:B------:R-:W-:Y:S01]  /*10d830*/  STL.64 [R1+0x61c8], R150 ;  /* 0x0061c89601007387 */ /* 0x000fe20000100a00 */
[----:B------:R-:W-:Y:S01]  /*10d840*/  STL.64 [R1+0x61c0], R148 ;  /* 0x0061c09401007387 */ /* 0x000fe20000100a00 */
[C---:B----4-:R-:W-:Y:S08]  /*10d850*/  HMMA.1688.F32.TF32 R152, R200.reuse, R152, R184 ;  /* 0x00000098c898723c */ /* 0x050ff000000810b8 */
[C---:B---3--:R-:W-:Y:S08]  /*10d860*/  HMMA.1688.F32.TF32 R156, R200.reuse, R156, R180 ;  /* 0x0000009cc89c723c */ /* 0x048ff000000810b4 */
[C---:B------:R-:W-:Y:S08]  /*10d870*/  HMMA.1688.F32.TF32 R164, R200.reuse, R164, R176 ;  /* 0x000000a4c8a4723c */ /* 0x040ff000000810b0 */
[C---:B------:R-:W-:Y:S01]  /*10d880*/  HMMA.1688.F32.TF32 R168, R200.reuse, R168, R172 ;  /* 0x000000a8c8a8723c */ /* 0x040fe200000810ac */
[----:B------:R-:W-:Y:S01]  /*10d890*/  STL.64 [R1+0x61b8], R154 ;  /* 0x0061b89a01007387 */ /* 0x000fe20000100a00 */
[----:B------:R-:W-:Y:S05]  /*10d8a0*/  STL.64 [R1+0x61b0], R152 ;  /* 0x0061b09801007387 */ /* 0x000fea0000100a00 */
[----:B------:R-:W-:Y:S01]  /*10d8b0*/  STL.64 [R1+0x61a8], R158 ;  /* 0x0061a89e01007387 */ /* 0x000fe20000100a00 */
[----:B------:R-:W-:Y:S07]  /*10d8c0*/  STL.64 [R1+0x61a0], R156 ;  /* 0x0061a09c01007387 */ /* 0x000fee0000100a00 */
[----:B------:R1:W-:Y:S01]  /*10d8d0*/  STL.64 [R1+0x6248], R166 ;  /* 0x006248a601007387 */ /* 0x0003e20000100a00 */
[----:B------:R-:W-:Y:S02]  /*10d8e0*/  STL.64 [R1+0x6240], R164 ;  /* 0x006240a401007387 */ /* 0x000fe40000100a00 */
        /* <DEDUP_REMOVED lines=34> */
[C---:B--2---:R-:W-:Y:S11]  /*10db10*/  HMMA.1688.F32.TF32 R160, R200.reuse, R92, R160 ;  /* 0x0000005cc8a0723c */ /* 0x044ff600000810a0 */
[----:B------:R-:W-:Y:S11]  /*10db20*/  @!UPT UIADD3 URZ, URZ, URZ, URZ ;  /* 0x0000003f3f3ff290 */ /* 0x000ff6000fffe03f */
[----:B------:R-:W-:Y:S01]  /*10db30*/  @!UPT UIADD3 URZ, URZ, URZ, URZ ;  /* 0x0000003f3f3ff290 */ /* 0x000fe2000fffe03f */
[----:B------:R-:W-:Y:S01]  /*10db40*/  STL.64 [R1+0x6178], R162 ;  /* 0x006178a201007387 */ /* 0x000fe20000100a00 */
[----:B------:R-:W-:Y:S01]  /*10db50*/  STL.64 [R1+0x6170], R160 ;  /* 0x006170a001007387 */ /* 0x000fe20000100a00 */
[C---:B---3--:R-:W-:Y:S08]  /*10db60*/  HMMA.1688.F32.TF32 R172, R200.reuse, R96, R172 ;  /* 0x00000060c8ac723c */ /* 0x048ff000000810ac */
[C---:B----4-:R-:W-:Y:S08]  /*10db70*/  HMMA.1688.F32.TF32 R180, R200.reuse, R104, R180 ;  /* 0x00000068c8b4723c */ /* 0x050ff000000810b4 */
[C---:B------:R-:W-:Y:S08]  /*10db80*/  HMMA.1688.F32.TF32 R176, R200.reuse, R100, R176 ;  /* 0x00000064c8b0723c */ /* 0x040ff000000810b0 */
[C---:B------:R-:W-:Y:S01]  /*10db90*/  HMMA.1688.F32.TF32 R184, R200.reuse, R232, R184 ;  /* 0x000000e8c8b8723c */ /* 0x040fe200000810b8 */
[----:B------:R2:W-:Y:S01]  /*10dba0*/  STL.64 [R1+0x6198], R174 ;  /* 0x006198ae01007387 */ /* 0x0005e20000100a00 */
[----:B------:R-:W-:Y:S11]  /*10dbb0*/  STL.64 [R1+0x6190], R172 ;  /* 0x006190ac01007387 */ /* 0x000ff60000100a00 */
[----:B------:R-:W-:Y:S02]  /*10dbc0*/  @!UPT UIADD3 URZ, URZ, URZ, URZ ;  /* 0x0000003f3f3ff290 */ /* 0x000fe4000fffe03f */
[----:B------:R-:W-:Y:S01]  /*10dbd0*/  STL.64 [R1+0x64c0], R178 ;  /* 0x0064c0b201007387 */ /* 0x000fe20000100a00 */
[----:B------:R-:W-:Y:S01]  /*10dbe0*/  STL.64 [R1+0x64b8], R176 ;  /* 0x0064b8b001007387 */ /* 0x000fe20000100a00 */
[C---:B------:R-:W-:Y:S02]  /*10dbf0*/  HMMA.1688.F32.TF32 R188, R200.reuse, R204, R188 ;  /* 0x000000ccc8bc723c */ /* 0x040fe400000810bc */
[----:B------:R-:W-:Y:S01]  /*10dc00*/  STL.64 [R1+0x64d0], R182 ;  /* 0x0064d0b601007387 */ /* 0x000fe20000100a00 */
[----:B------:R-:W-:Y:S03]  /*10dc10*/  STL.64 [R1+0x64c8], R180 ;  /* 0x0064c8b401007387 */ /* 0x000fe60000100a00 */
[----:B------:R-:W-:Y:S01]  /*10dc20*/  STL.64 [R1+0x64e0], R186 ;  /* 0x0064e0ba01007387 */ /* 0x000fe20000100a00 */
[----:B------:R-:W-:Y:S02]  /*10dc30*/  STL.64 [R1+0x64d8], R184 ;  /* 0x0064d8b801007387 */ /* 0x000fe40000100a00 */
[----:B------:R-:W3:Y:S02]  /*10dc40*/  LDL.64 R222, [R1+0x13a8] ;  /* 0x0013a80001de7983 */ /* 0x000ee40000100a00 */
[----:B------:R-:W4:Y:S01]  /*10dc50*/  LDL.LU.64 R14, [R1+0x1398] ;  /* 0x00139800010e7983 */ /* 0x000f220000300a00 */
[----:B------:R-:W3:Y:S01]  /*10dc60*/  LDL.LU.64 R122, [R1+0x1388] ;  /* 0x00138800017a7983 */ /* 0x000ee20000300a00 */
[----:B------:R-:W3:Y:S02]  /*10dc70*/  LDL.LU.64 R130, [R1+0x1378] ;  /* 0x0013780001827983 */ /* 0x000ee40000300a00 */
[----:B-1----:R-:W3:Y:S02]  /*10dc80*/  LDL.LU.64 R166, [R1+0x1368] ;  /* 0x0013680001a67983 */ /* 0x002ee40000300a00 */
[----:B------:R-:W3:Y:S01]  /*10dc90*/  LDL.LU.64 R118, [R1+0x1608] ;  /* 0x0016080001767983 */ /* 0x000ee20000300a00 */
[----:B------:R-:W3:Y:S01]  /*10dca0*/  LDL.LU.64 R230, [R1+0x1618] ;  /* 0x0016180001e67983 */ /* 0x000ee20000300a00 */
[----:B------:R-:W3:Y:S02]  /*10dcb0*/  LDL.LU.64 R226, [R1+0x1628] ;  /* 0x0016280001e27983 */ /* 0x000ee40000300a00 */
[----:B------:R-:W3:Y:S02]  /*10dcc0*/  LDL.LU.64 R134, [R1+0x1638] ;  /* 0x0016380001867983 */ /* 0x000ee40000300a00 */
[----:B------:R-:W3:Y:S01]  /*10dcd0*/  LDL.LU.64 R138, [R1+0x1688] ;  /* 0x00168800018a7983 */ /* 0x000ee20000300a00 */
[----:B------:R-:W3:Y:S01]  /*10dce0*/  LDL.LU.64 R142, [R1+0x1698] ;  /* 0x00169800018e7983 */ /* 0x000ee20000300a00 */
[----:B------:R-:W3:Y:S02]  /*10dcf0*/  LDL.LU.64 R146, [R1+0x16a8] ;  /* 0x0016a80001927983 */ /* 0x000ee40000300a00 */
[----:B------:R-:W3:Y:S02]  /*10dd00*/  LDL.LU.64 R150, [R1+0x16b8] ;  /* 0x0016b80001967983 */ /* 0x000ee40000300a00 */
[----:B------:R-:W3:Y:S01]  /*10dd10*/  LDL.LU.64 R154, [R1+0x16c8] ;  /* 0x0016c800019a7983 */ /* 0x000ee20000300a00 */
[----:B------:R-:W3:Y:S01]  /*10dd20*/  LDL.LU.64 R158, [R1+0x16d8] ;  /* 0x0016d800019e7983 */ /* 0x000ee20000300a00 */
[----:B--2---:R-:W2:Y:S02]  /*10dd30*/  LDL.LU.64 R174, [R1+0x16e8] ;  /* 0x0016e80001ae7983 */ /* 0x004ea40000300a00 */
[----:B------:R-:W2:Y:S02]  /*10dd40*/  LDL.LU.64 R170, [R1+0x16f8] ;  /* 0x0016f80001aa7983 */ /* 0x000ea40000300a00 */
[----:B------:R-:W2:Y:S01]  /*10dd50*/  LDL.LU.64 R162, [R1+0x1708] ;  /* 0x0017080001a27983 */ /* 0x000ea20000300a00 */
        /* <DEDUP_REMOVED lines=86> */
[C---:B------:R-:W-:Y:S11]  /*10e2c0*/  HMMA.1688.F32.TF32 R192, R200.reuse, R108, R192 ;  /* 0x0000006cc8c0723c */ /* 0x040ff600000810c0 */
[----:B------:R-:W-:Y:S11]  /*10e2d0*/  @!UPT UIADD3 URZ, URZ, URZ, URZ ;  /* 0x0000003f3f3ff290 */ /* 0x000ff6000fffe03f */
[----:B------:R-:W-:Y:S01]  /*10e2e0*/  @!UPT UIADD3 URZ, URZ, URZ, URZ ;  /* 0x0000003f3f3ff290 */ /* 0x000fe2000fffe03f */
[----:B------:R-:W-:Y:S01]  /*10e2f0*/  STL.64 [R1+0x6500], R194 ;  /* 0x006500c201007387 */ /* 0x000fe20000100a00 */
[----:B------:R-:W-:Y:S01]  /*10e300*/  STL.64 [R1+0x64f8], R192 ;  /* 0x0064f8c001007387 */ /* 0x000fe20000100a00 */
        /* <DEDUP_REMOVED lines=15> */
[----:B------:R-:W-:Y:S03]  /*10e400*/  STL.64 [R1+0x6508], R196 ;  /* 0x006508c401007387 */ /* 0x000fe60000100a00 */
[----:B------:R-:W-:Y:S01]  /*10e410*/  STL.64 [R1+0x6570], R202 ;  /* 0x006570ca01007387 */ /* 0x000fe20000100a00 */
[----:B------:R-:W-:Y:S03]  /*10e420*/  STL.64 [R1+0x6568], R200 ;  /* 0x006568c801007387 */ /* 0x000fe60000100a00 */
[----:B------:R-:W-:Y:S01]  /*10e430*/  STL.64 [R1+0x2dd0], R4 ;  /* 0x002dd00401007387 */ /* 0x000fe20000100a00 */
[----:B------:R2:W-:Y:S02]  /*10e440*/  STL.64 [R1+0x2dd8], R6 ;  /* 0x002dd80601007387 */ /* 0x0005e40000100a00 */
[C---:B--2---:R-:W-:Y:S01]  /*10e450*/  HMMA.1688.F32.TF32 R4, R240.reuse, R26, R88 ;  /* 0x0000001af004723c */ /* 0x044fe20000081058 */
[----:B------:R-:W-:Y:S01]  /*10e460*/  STL.64 [R1+0x2dc0], R124 ;  /* 0x002dc07c01007387 */ /* 0x000fe20000100a00 */
[----:B------:R-:W-:Y:S02]  /*10e470*/  STL.64 [R1+0x2dc8], R126 ;  /* 0x002dc87e01007387 */ /* 0x000fe40000100a00 */
[----:B------:R-:W-:Y:S02]  /*10e480*/  STL.64 [R1+0x2db0], R8 ;  /* 0x002db00801007387 */ /* 0x000fe40000100a00 */
[----:B------:R4:W-:Y:S02]  /*10e490*/  STL.64 [R1+0x2db8], R10 ;  /* 0x002db80a01007387 */ /* 0x0009e40000100a00 */
[C---:B----4-:R-:W-:Y:S11]  /*10e4a0*/  HMMA.1688.F32.TF32 R8, R240.reuse, R222, R80 ;  /* 0x000000def008723c */ /* 0x050ff60000081050 */
[----:B------:R-:W-:Y:S04]  /*10e4b0*/  @!UPT UIADD3 URZ, URZ, URZ, URZ ;  /* 0x0000003f3f3ff290 */ /* 0x000fe8000fffe03f */
[----:B------:R-:W-:Y:S01]  /*10e4c0*/  STL.64 [R1+0x2da0], R4 ;  /* 0x002da00401007387 */ /* 0x000fe20000100a00 */
[----:B------:R2:W-:Y:S02]  /*10e4d0*/  STL.64 [R1+0x2da8], R6 ;  /* 0x002da80601007387 */ /* 0x0005e40000100a00 */
[C---:B--2---:R-:W-:Y:S01]  /*10e4e0*/  HMMA.1688.F32.TF32 R4, R240.reuse, R14, R76 ;  /* 0x0000000ef004723c */ /* 0x044fe2000008104c */
[----:B------:R-:W-:Y:S01]  /*10e4f0*/  STL.64 [R1+0x2d90], R84 ;  /* 0x002d905401007387 */ /* 0x000fe20000100a00 */
[----:B------:R-:W-:Y:S03]  /*10e500*/  STL.64 [R1+0x2d98], R86 ;  /* 0x002d985601007387 */ /* 0x000fe60000100a00 */
[----:B------:R-:W-:Y:S02]  /*10e510*/  STL.64 [R1+0x2d80], R8 ;  /* 0x002d800801007387 */ /* 0x000fe40000100a00 */
[----:B------:R2:W-:Y:S02]  /*10e520*/  STL.64 [R1+0x2d88], R10 ;  /* 0x002d880a01007387 */ /* 0x0005e40000100a00 */
[C---:B--2---:R-:W-:Y:S11]  /*10e530*/  HMMA.1688.F32.TF32 R8, R240.reuse, R130, R68 ;  /* 0x00000082f008723c */ /* 0x044ff60000081044 */
[----:B------:R-:W-:Y:S03]  /*10e540*/  @!UPT UIADD3 URZ, URZ, URZ, URZ ;  /* 0x0000003f3f3ff290 */ /* 0x000fe6000fffe03f */
[----:B------:R-:W-:Y:S01]  /*10e550*/  STL.64 [R1+0x2d70], R4 ;  /* 0x002d700401007387 */ /* 0x000fe20000100a00 */
[----:B------:R2:W-:Y:S02]  /*10e560*/  STL.64 [R1+0x2d78], R6 ;  /* 0x002d780601007387 */ /* 0x0005e40000100a00 */
[C---:B--2---:R-:W-:Y:S01]  /*10e570*/  HMMA.1688.F32.TF32 R4, R240.reuse, R166, R64 ;  /* 0x000000a6f004723c */ /* 0x044fe20000081040 */
[----:B------:R-:W-:Y:S01]  /*10e580*/  STL.64 [R1+0x2d60], R72 ;  /* 0x002d604801007387 */ /* 0x000fe20000100a00 */
[----:B------:R-:W-:Y:S04]  /*10e590*/  STL.64 [R1+0x2d68], R74 ;  /* 0x002d684a01007387 */ /* 0x000fe80000100a00 */
[----:B------:R-:W-:Y:S02]  /*10e5a0*/  STL.64 [R1+0x2d50], R8 ;  /* 0x002d500801007387 */ /* 0x000fe40000100a00 */
[----:B------:R2:W-:Y:S02]  /*10e5b0*/  STL.64 [R1+0x2d58], R10 ;  /* 0x002d580a01007387 */ /* 0x0005e40000100a00 */
[C---:B--2---:R-:W-:Y:S11]  /*10e5c0*/  HMMA.1688.F32.TF32 R8, R240.reuse, R230, R56 ;  /* 0x000000e6f008723c */ /* 0x044ff60000081038 */
[----:B------:R-:W-:Y:S02]  /*10e5d0*/  @!UPT UIADD3 URZ, URZ, URZ, URZ ;  /* 0x0000003f3f3ff290 */ /* 0x000fe4000fffe03f */
[----:B------:R-:W-:Y:S01]  /*10e5e0*/  STL.64 [R1+0x2d40], R4 ;  /* 0x002d400401007387 */ /* 0x000fe20000100a00 */
[----:B------:R2:W-:Y:S02]  /*10e5f0*/  STL.64 [R1+0x2d48], R6 ;  /* 0x002d480601007387 */ /* 0x0005e40000100a00 */
[C---:B--2---:R-:W-:Y:S01]  /*10e600*/  HMMA.1688.F32.TF32 R4, R240.reuse, R226, R52 ;  /* 0x000000e2f004723c */ /* 0x044fe20000081034 */
[----:B------:R-:W-:Y:S01]  /*10e610*/  STL.64 [R1+0x2d30], R60 ;  /* 0x002d303c01007387 */ /* 0x000fe20000100a00 */
[----:B------:R-:W-:Y:S06]  /*10e620*/  STL.64 [R1+0x2d38], R62 ;  /* 0x002d383e01007387 */ /* 0x000fec0000100a00 */
        /* <DEDUP_REMOVED lines=8> */
[----:B------:R-:W-:Y:S07]  /*10e6b0*/  STL.64 [R1+0x2d08], R50 ;  /* 0x002d083201007387 */ /* 0x000fee0000100a00 */
[----:B------:R-:W-:Y:S02]  /*10e6c0*/  STL.64 [R1+0x2cf0], R8 ;  /* 0x002cf00801007387 */ /* 0x000fe40000100a00 */
[----:B------:R2:W-:Y:S02]  /*10e6d0*/  STL.64 [R1+0x2cf8], R10 ;  /* 0x002cf80a01007387 */ /* 0x0005e40000100a00 */
[C---:B--2---:R-:W-:Y:S06]  /*10e6e0*/  HMMA.1688.F32.TF32 R8, R240.reuse, R150, R248 ;  /* 0x00000096f008723c */ /* 0x044fec00000810f8 */
[----:B------:R-:W-:Y:S01]  /*10e6f0*/  STL.64 [R1+0x2ce0], R4 ;  /* 0x002ce00401007387 */ /* 0x000fe20000100a00 */
[----:B------:R2:W-:Y:S02]  /*10e700*/  STL.64 [R1+0x2ce8], R6 ;  /* 0x002ce80601007387 */ /* 0x0005e40000100a00 */
[C---:B--2---:R-:W-:Y:S01]  /*10e710*/  HMMA.1688.F32.TF32 R4, R240.reuse, R154, R244 ;  /* 0x0000009af004723c */ /* 0x044fe200000810f4 */
[----:B------:R-:W-:Y:S01]  /*10e720*/  STL.64 [R1+0x2cd0], R20 ;  /* 0x002cd01401007387 */ /* 0x000fe20000100a00 */
[----:B------:R-:W-:Y:S02]  /*10e730*/  STL.64 [R1+0x2cd8], R22 ;  /* 0x002cd81601007387 */ /* 0x000fe40000100a00 */
[----:B------:R-:W2:Y:S10]  /*10e740*/  LDL.LU R36, [R1+0x1920] ;  /* 0x0019200001247983 */ /* 0x000eb40000300800 */
[----:B------:R3:W-:Y:S01]  /*10e750*/  STL.64 [R1+0x2cc0], R8 ;  /* 0x002cc00801007387 */ /* 0x0007e20000100a00 */
[----:B------:R4:W-:Y:S08]  /*10e760*/  STL.64 [R1+0x2cc8], R10 ;  /* 0x002cc80a01007387 */ /* 0x0009f00000100a00 */
        /* <DEDUP_REMOVED lines=133> */
[----:B--2---:R-:W-:Y:S01]  /*10efc0*/  HMMA.1688.F32.TF32 R4, R240, R218, R76 ;  /* 0x000000daf004723c */ /* 0x004fe2000008104c */
[----:B------:R-:W-:Y:S01]  /*10efd0*/  STL.64 [R1+0x2c10], R84 ;  /* 0x002c105401007387 */ /* 0x000fe20000100a00 */
[----:B------:R-:W-:Y:S06]  /*10efe0*/  STL.64 [R1+0x2c18], R86 ;  /* 0x002c185601007387 */ /* 0x000fec0000100a00 */
        /* <DEDUP_REMOVED lines=17> */
[----:B------:R2:W-:Y:S07]  /*10f100*/  STL.64 [R1+0x5c8], R10 ;  /* 0x0005c80a01007387 */ /* 0x0005ee0000100a00 */
        /* <DEDUP_REMOVED lines=14> */
[----:B------:R-:W-:Y:S02]  /*10f1f0*/  STL.64 [R1+0x548], R50 ;  /* 0x0005483201007387 */ /* 0x000fe40000100a00 */
[----:B------:R-:W-:Y:S11]  /*10f200*/  STL.64 [R1+0x65a0], R130 ;  /* 0x0065a08201007387 */ /* 0x000ff60000100a00 */
[----:B------:R-:W-:Y:S01]  /*10f210*/  STL.64 [R1+0x530], R8 ;  /* 0x0005300801007387 */ /* 0x000fe20000100a00 */
[----:B------:R-:W-:Y:S07]  /*10f220*/  STL.64 [R1+0x538], R10 ;  /* 0x0005380a01007387 */ /* 0x000fee0000100a00 */
[----:B------:R-:W-:Y:S02]  /*10f230*/  STL.64 [R1+0x520], R4 ;  /* 0x0005200401007387 */ /* 0x000fe40000100a00 */
[----:B------:R2:W-:Y:S02]  /*10f240*/  STL.64 [R1+0x528], R6 ;  /* 0x0005280601007387 */ /* 0x0005e40000100a00 */
[C---:B--2---:R-:W-:Y:S01]  /*10f250*/  HMMA.1688.F32.TF32 R4, R236.reuse, R166, R20 ;  /* 0x000000a6ec04723c */ /* 0x044fe20000081014 */
[----:B------:R-:W-:Y:S07]  /*10f260*/  STL.64 [R1+0x6598], R166 ;  /* 0x006598a601007387 */ /* 0x000fee0000100a00 */
[C---:B------:R-:W-:Y:S11]  /*10f270*/  HMMA.1688.F32.TF32 R8, R236.reuse, R118, R248 ;  /* 0x00000076ec08723c */ /* 0x040ff600000810f8 */
[----:B------:R-:W-:Y:S04]  /*10f280*/  @!UPT UIADD3 URZ, URZ, URZ, URZ ;  /* 0x0000003f3f3ff290 */ /* 0x000fe8000fffe03f */
[----:B------:R-:W-:Y:S01]  /*10f290*/  STL.64 [R1+0x2c00], R4 ;  /* 0x002c000401007387 */ /* 0x000fe20000100a00 */
[----:B------:R2:W-:Y:S02]  /*10f2a0*/  STL.64 [R1+0x2c08], R6 ;  /* 0x002c080601007387 */ /* 0x0005e40000100a00 */
[----:B------:R-:W3:Y:S01]  /*10f2b0*/  LDL.LU R248, [R1+0x1c50] ;  /* 0x001c500001f87983 */ /* 0x000ee20000300800 */
[C---:B--2---:R-:W-:Y:S04]  /*10f2c0*/  HMMA.1688.F32.TF32 R4, R236.reuse, R230, R244 ;  /* 0x000000e6ec04723c */ /* 0x044fe800000810f4 */
[----:B------:R-:W-:Y:S01]  /*10f2d0*/  STL.64 [R1+0x2bf0], R8 ;  /* 0x002bf00801007387 */ /* 0x000fe20000100a00 */
[----:B------:R-:W-:Y:S11]  /*10f2e0*/  STL.64 [R1+0x2bf8], R10 ;  /* 0x002bf80a01007387 */ /* 0x000ff60000100a00 */
[----:B------:R-:W-:Y:S07]  /*10f2f0*/  @!UPT UIADD3 URZ, URZ, URZ, URZ ;  /* 0x0000003f3f3ff290 */ /* 0x000fee000fffe03f */
        /* <DEDUP_REMOVED lines=49> */
[----:B--2---:R-:W2:Y:S02]  /*10f610*/  LDL.LU R4, [R1+0x19f0] ;  /* 0x0019f00001047983 */ /* 0x004ea40000300800 */
[----:B------:R-:W2:Y:S02]  /*10f620*/  LDL.LU R5, [R1+0x19f4] ;  /* 0x0019f40001057983 */ /* 0x000ea40000300800 */
[----:B----4-:R-:W2:Y:S01]  /*10f630*/  LDL.LU R6, [R1+0x19f8] ;  /* 0x0019f80001067983 */ /* 0x010ea20000300800 */
        /* <DEDUP_REMOVED lines=65> */
[C---:B--2---:R-:W-:Y:S08]  /*10fa50*/  HMMA.1688.F32.TF32 R164, R236.reuse, R142, R184 ;  /* 0x0000008eeca4723c */ /* 0x044ff000000810b8 */
[C---:B---3--:R-:W-:Y:S01]  /*10fa60*/  HMMA.1688.F32.TF32 R128, R236.reuse, R146, R180 ;  /* 0x00000092ec80723c */ /* 0x048fe200000810b4 */
        /* <DEDUP_REMOVED lines=8> */
[C---:B--2---:R-:W-:Y:S08]  /*10faf0*/  HMMA.1688.F32.TF32 R128, R236.reuse, R158, R8 ;  /* 0x0000009eec80723c */ /* 0x044ff00000081008 */
        /* <DEDUP_REMOVED lines=35> */
[----:B---3--:R-:W-:Y:S01]  /*10fd30*/  HMMA.1688.F32.TF32 R4, R236, R218, R56 ;  /* 0x000000daec04723c */ /* 0x008fe20000081038 */
[----:B------:R-:W-:Y:S01]  /*10fd40*/  STL.64 [R1+0x2df0], R64 ;  /* 0x002df04001007387 */ /* 0x000fe20000100a00 */
[----:B------:R-:W-:Y:S06]  /*10fd50*/  STL.64 [R1+0x2df8], R66 ;  /* 0x002df84201007387 */ /* 0x000fec0000100a00 */
[C---:B-1----:R-:W-:Y:S08]  /*10fd60*/  HMMA.1688.F32.TF32 R48, R240.reuse, R30, R48 ;  /* 0x0000001ef030723c */ /* 0x042ff00000081030 */
        /* <DEDUP_REMOVED lines=8> */
[----:B------:R2:W-:Y:S02]  /*10fdf0*/  STL.64 [R1+0x518], R6 ;  /* 0x0005180601007387 */ /* 0x0005e40000100a00 */
[C---:B--2---:R-:W-:Y:S08]  /*10fe00*/  HMMA.1688.F32.TF32 R4, R240.reuse, R42, R52 ;  /* 0x0000002af004723c */ /* 0x044ff00000081034 */
[C---:B------:R-:W-:Y:S11]  /*10fe10*/  HMMA.1688.F32.TF32 R8, R240.reuse, R18, R44 ;  /* 0x00000012f008723c */ /* 0x040ff6000008102c */
        /* <DEDUP_REMOVED lines=13> */
[----:B------:R2:W-:Y:S01]  /*10fef0*/  STL.64 [R1+0x18b0], R20 ;  /* 0x0018b01401007387 */ /* 0x0005e20000100a00 */
[----:B------:R3:W-:Y:S02]  /*10ff00*/  STL.64 [R1+0x18b8], R22 ;  /* 0x0018b81601007387 */ /* 0x0007e40000100a00 */
[----:B------:R-:W4:Y:S02]  /*10ff10*/  LDL.LU R248, [R1+0x1d00] ;  /* 0x001d000001f87983 */ /* 0x000f240000300800 */
[----:B------:R-:W-:Y:S01]  /*10ff20*/  STL.64 [R1+0x18a0], R8 ;  /* 0x0018a00801007387 */ /* 0x000fe20000100a00 */
[----:B------:R-:W-:Y:S11]  /*10ff30*/  STL.64 [R1+0x18a8], R10 ;  /* 0x0018a80a01007387 */ /* 0x000ff60000100a00 */
[----:B------:R-:W-:Y:S05]  /*10ff40*/  @!UPT UIADD3 URZ, URZ, URZ, URZ ;  /* 0x0000003f3f3ff290 */ /* 0x000fea000fffe03f */
[----:B------:R1:W-:Y:S01]  /*10ff50*/  STL.64 [R1+0x1890], R4 ;  /* 0x0018900401007387 */ /* 0x0003e20000100a00 */
[----:B------:R1:W-:Y:S02]  /*10ff60*/  STL.64 [R1+0x1898], R6 ;  /* 0x0018980601007387 */ /* 0x0003e40000100a00 */
        /* <DEDUP_REMOVED lines=130> */
[----:B-1----:R-:W2:Y:S01]  /*110790*/  LDL.LU.64 R166, [R1+0x6598] ;  /* 0x0065980001a67983 */ /* 0x002ea20000300a00 */
        /* <DEDUP_REMOVED lines=38> */
[C---:B--2---:R-:W-:Y:S08]  /*110a00*/  HMMA.1688.F32.TF32 R8, R240.reuse, R174, R208 ;  /* 0x000000aef008723c */ /* 0x044ff000000810d0 */
[C---:B---3--:R-:W-:Y:S07]  /*110a10*/  HMMA.1688.F32.TF32 R4, R240.reuse, R170, R88 ;  /* 0x000000aaf004723c */ /* 0x048fee0000081058 */
[----:B------:R-:W-:Y:S01]  /*110a20*/  STL.64 [R1+0x17c0], R124 ;  /* 0x0017c07c01007387 */ /* 0x000fe20000100a00 */
[----:B------:R-:W-:Y:S07]  /*110a30*/  STL.64 [R1+0x17c8], R126 ;  /* 0x0017c87e01007387 */ /* 0x000fee0000100a00 */
[----:B------:R-:W-:Y:S02]  /*110a40*/  STL.64 [R1+0x17b0], R8 ;  /* 0x0017b00801007387 */ /* 0x000fe40000100a00 */
[----:B------:R1:W-:Y:S06]  /*110a50*/  STL.64 [R1+0x17b8], R10 ;  /* 0x0017b80a01007387 */ /* 0x0003ec0000100a00 */
[----:B------:R-:W-:Y:S01]  /*110a60*/  STL.64 [R1+0x17a0], R4 ;  /* 0x0017a00401007387 */ /* 0x000fe20000100a00 */
[----:B------:R2:W-:Y:S01]  /*110a70*/  STL.64 [R1+0x17a8], R6 ;  /* 0x0017a80601007387 */ /* 0x0005e20000100a00 */
[C---:B-1----:R-:W-:Y:S08]  /*110a80*/  HMMA.1688.F32.TF32 R8, R240.reuse, R94, R80 ;  /* 0x0000005ef008723c */ /* 0x042ff00000081050 */
[C---:B--2---:R-:W-:Y:S01]  /*110a90*/  HMMA.1688.F32.TF32 R4, R240.reuse, R98, R76 ;  /* 0x00000062f004723c */ /* 0x044fe2000008104c */
[----:B------:R-:W-:Y:S01]  /*110aa0*/  STL.64 [R1+0x2af0], R84 ;  /* 0x002af05401007387 */ /* 0x000fe20000100a00 */
[----:B------:R-:W-:Y:S11]  /*110ab0*/  STL.64 [R1+0x2af8], R86 ;  /* 0x002af85601007387 */ /* 0x000ff60000100a00 */
[----:B------:R-:W-:Y:S02]  /*110ac0*/  @!UPT UIADD3 URZ, URZ, URZ, URZ ;  /* 0x0000003f3f3ff290 */ /* 0x000fe4000fffe03f */
        /* <DEDUP_REMOVED lines=14> */
[----:B--2---:R-:W-:Y:S01]  /*110bb0*/  HMMA.1688.F32.TF32 R4, R240, R114, R52 ;  /* 0x00000072f004723c */ /* 0x004fe20000081034 */
[----:B------:R-:W-:Y:S01]  /*110bc0*/  STL.64 [R1+0x2a90], R60 ;  /* 0x002a903c01007387 */ /* 0x000fe20000100a00 */
[----:B------:R-:W-:Y:S03]  /*110bd0*/  STL.64 [R1+0x2a98], R62 ;  /* 0x002a983e01007387 */ /* 0x000fe60000100a00 */
        /* <DEDUP_REMOVED lines=14> */
[----:B------:R4:W-:Y:S07]  /*110cc0*/  STL.64 [R1+0x4f8], R10 ;  /* 0x0004f80a01007387 */ /* 0x0009ee0000100a00 */
[----:B------:R-:W-:Y:S02]  /*110cd0*/  STL.64 [R1+0x4e0], R4 ;  /* 0x0004e00401007387 */ /* 0x000fe40000100a00 */
[----:B------:R2:W-:Y:S01]  /*110ce0*/  STL.64 [R1+0x4e8], R6 ;  /* 0x0004e80601007387 */ /* 0x0005e20000100a00 */
[C---:B----4-:R-:W-:Y:S08]  /*110cf0*/  HMMA.1688.F32.TF32 R8, R236.reuse, R26, R248 ;  /* 0x0000001aec08723c */ /* 0x050ff000000810f8 */
[C---:B--2---:R-:W-:Y:S01]  /*110d00*/  HMMA.1688.F32.TF32 R4, R236.reuse, R34, R244 ;  /* 0x00000022ec04723c */ /* 0x044fe200000810f4 */
[----:B------:R2:W-:Y:S01]  /*110d10*/  STL.64 [R1+0x4d0], R20 ;  /* 0x0004d01401007387 */ /* 0x0005e20000100a00 */
[----:B------:R3:W-:Y:S02]  /*110d20*/  STL.64 [R1+0x4d8], R22 ;  /* 0x0004d81601007387 */ /* 0x0007e40000100a00 */
[----:B------:R-:W4:Y:S11]  /*110d30*/  LDL.LU R248, [R1+0x1df0] ;  /* 0x001df00001f87983 */ /* 0x000f360000300800 */
[----:B------:R-:W-:Y:S01]  /*110d40*/  STL.64 [R1+0x4c0], R8 ;  /* 0x0004c00801007387 */ /* 0x000fe20000100a00 */
[----:B------:R-:W-:Y:S07]  /*110d50*/  STL.64 [R1+0x4c8], R10 ;  /* 0x0004c80a01007387 */ /* 0x000fee0000100a00 */
[----:B------:R1:W-:Y:S02]  /*110d60*/  STL.64 [R1+0x4b0], R4 ;  /* 0x0004b00401007387 */ /* 0x0003e40000100a00 */
[----:B------:R1:W-:Y:S01]  /*110d70*/  STL.64 [R1+0x4b8], R6 ;  /* 0x0004b80601007387 */ /* 0x0003e20000100a00 */
[----:B------:R-:W4:Y:S01]  /*110d80*/  LDL.LU R249, [R1+0x1df4] ;  /* 0x001df40001f97983 */ /* 0x000f220000300800 */
[----:B------:R-:W4:Y:S02]  /*110d90*/  LDL.LU R250, [R1+0x1df8] ;  /* 0x001df80001fa7983 */ /* 0x000f240000300800 */
[----:B------:R-:W4:Y:S02]  /*110da0*/  LDL.LU R251, [R1+0x1dfc] ;  /* 0x001dfc0001fb7983 */ /* 0x000f240000300800 */
[----:B--2---:R-:W2:Y:S01]  /*110db0*/  LDL.LU R20, [R1+0x1e00] ;  /* 0x001e000001147983 */ /* 0x004ea20000300800 */
        /* <DEDUP_REMOVED lines=103> */
[C---:B--2---:R-:W-:Y:S08]  /*111430*/  HMMA.1688.F32.TF32 R28, R236.reuse, R222, R196 ;  /* 0x000000deec1c723c */ /* 0x044ff000000810c4 */
[C---:B------:R-:W-:Y:S08]  /*111440*/  HMMA.1688.F32.TF32 R192, R236.reuse, R14, R192 ;  /* 0x0000000eecc0723c */ /* 0x040ff000000810c0 */
[C---:B---3--:R-:W-:Y:S07]  /*111450*/  HMMA.1688.F32.TF32 R188, R236.reuse, R122, R188 ;  /* 0x0000007aecbc723c */ /* 0x048fee00000810bc */
[----:B------:R-:W-:Y:S01]  /*111460*/  STL.64 [R1+0x4a0], R28 ;  /* 0x0004a01c01007387 */ /* 0x000fe20000100a00 */
[----:B------:R1:W-:Y:S02]  /*111470*/  STL.64 [R1+0x4a8], R30 ;  /* 0x0004a81e01007387 */ /* 0x0003e40000100a00 */
[C---:B-1----:R-:W-:Y:S05]  /*111480*/  HMMA.1688.F32.TF32 R28, R236.reuse, R130, R184 ;  /* 0x00000082ec1c723c */ /* 0x042fea00000810b8 */
[----:B------:R-:W-:Y:S01]  /*111490*/  STL.64 [R1+0x490], R192 ;  /* 0x000490c001007387 */ /* 0x000fe20000100a00 */
[----:B------:R-:W-:Y:S07]  /*1114a0*/  STL.64 [R1+0x498], R194 ;  /* 0x000498c201007387 */ /* 0x000fee0000100a00 */
[----:B------:R-:W-:Y:S02]  /*1114b0*/  STL.64 [R1+0x480], R188 ;  /* 0x000480bc01007387 */ /* 0x000fe40000100a00 */
[----:B------:R-:W-:Y:S08]  /*1114c0*/  STL.64 [R1+0x488], R190 ;  /* 0x000488be01007387 */ /* 0x000ff00000100a00 */
[----:B------:R-:W-:Y:S01]  /*1114d0*/  STL.64 [R1+0x470], R28 ;  /* 0x0004701c01007387 */ /* 0x000fe20000100a00 */
[----:B------:R4:W-:Y:S02]  /*1114e0*/  STL.64 [R1+0x478], R30 ;  /* 0x0004781e01007387 */ /* 0x0009e40000100a00 */
[C---:B----4-:R-:W-:Y:S08]  /*1114f0*/  HMMA.1688.F32.TF32 R28, R236.reuse, R166, R180 ;  /* 0x000000a6ec1c723c */ /* 0x050ff000000810b4 */
[C---:B------:R-:W-:Y:S08]  /*111500*/  HMMA.1688.F32.TF32 R176, R236.reuse, R118, R176 ;  /* 0x00000076ecb0723c */ /* 0x040ff000000810b0 */
[C---:B------:R-:W-:Y:S08]  /*111510*/  HMMA.1688.F32.TF32 R8, R236.reuse, R226, R8 ;  /* 0x000000e2ec08723c */ /* 0x040ff00000081008 */
[C---:B------:R-:W-:Y:S01]  /*111520*/  HMMA.1688.F32.TF32 R4, R236.reuse, R134, R4 ;  /* 0x00000086ec04723c */ /* 0x040fe20000081004 */
[----:B------:R-:W-:Y:S01]  /*111530*/  STL.64 [R1+0x2a70], R28 ;  /* 0x002a701c01007387 */ /* 0x000fe20000100a00 */
[----:B------:R1:W-:Y:S06]  /*111540*/  STL.64 [R1+0x2a78], R30 ;  /* 0x002a781e01007387 */ /* 0x0003ec0000100a00 */
[C---:B-1----:R-:W-:Y:S01]  /*111550*/  HMMA.1688.F32.TF32 R28, R236.reuse, R230, R124 ;  /* 0x000000e6ec1c723c */ /* 0x042fe2000008107c */
[----:B------:R-:W-:Y:S01]  /*111560*/  STL.64 [R1+0x2a60], R176 ;  /* 0x002a60b001007387 */ /* 0x000fe20000100a00 */
[----:B------:R-:W-:Y:S11]  /*111570*/  STL.64 [R1+0x2a68], R178 ;  /* 0x002a68b201007387 */ /* 0x000ff60000100a00 */
[----:B------:R-:W-:Y:S10]  /*111580*/  @!UPT UIADD3 URZ, URZ, URZ, URZ ;  /* 0x0000003f3f3ff290 */ /* 0x000ff4000fffe03f */
        /* <DEDUP_REMOVED lines=55> */
[----:B------:R-:W-:Y:S02]  /*111900*/  STL.64 [R1+0x2a18], R22 ;  /* 0x002a181601007387 */ /* 0x000fe40000100a00 */
[----:B------:R-:W2:Y:S01]  /*111910*/  LDL.LU R244, [R1+0x1f90] ;  /* 0x001f900001f47983 */ /* 0x000ea20000300800 */
[----:B------:R-:W-:Y:S04]  /*111920*/  LDS R236, [R2+0x3c280] ;  /* 0x03c2800002ec7984 */ /* 0x000fe80000000800 */
[----:B------:R-:W-:Y:S04]  /*111930*/  LDS R238, [R2+0x3e280] ;  /* 0x03e2800002ee7984 */ /* 0x000fe80000000800 */
[----:B------:R-:W-:Y:S04]  /*111940*/  LDS R237, [R133+0x3c280] ;  /* 0x03c2800085ed7984 */ /* 0x000fe80000000800 */
[----:B------:R-:W1:Y:S04]  /*111950*/  LDS R239, [R133+0x3e280] ;  /* 0x03e2800085ef7984 */ /* 0x000e680000000800 */
[----:B------:R3:W-:Y:S01]  /*111960*/  STL.64 [R1+0x2a00], R8 ;  /* 0x002a000801007387 */ /* 0x0007e20000100a00 */
[----:B------:R4:W-:Y:S02]  /*111970*/  STL.64 [R1+0x2a08], R10 ;  /* 0x002a080a01007387 */ /* 0x0009e40000100a00 */
        /* <DEDUP_REMOVED lines=57> */
[----:B---3--:R-:W3:Y:S01]  /*111d10*/  LDL.LU R8, [R1+0x20c0] ;  /* 0x0020c00001087983 */ /* 0x008ee20000300800 */
[----:B------:R-:W3:Y:S01]  /*111d20*/  LDL.LU R9, [R1+0x20c4] ;  /* 0x0020c40001097983 */ /* 0x000ee20000300800 */
[----:B----4-:R-:W3:Y:S02]  /*111d30*/  LDL.LU R10, [R1+0x20c8] ;  /* 0x0020c800010a7983 */ /* 0x010ee40000300800 */
        /* <DEDUP_REMOVED lines=37> */
[----:B-1----:R-:W3:Y:S01]  /*111f90*/  LDL.LU R4, [R1+0x20b0] ;  /* 0x0020b00001047983 */ /* 0x002ee20000300800 */
        /* <DEDUP_REMOVED lines=109> */
[----:B------:R1:W-:Y:S01]  /*112670*/  STL.64 [R1+0x28b0], R20 ;  /* 0x0028b01401007387 */ /* 0x0003e20000100a00 */
[----:B------:R2:W-:Y:S02]  /*112680*/  STL.64 [R1+0x28b8], R22 ;  /* 0x0028b81601007387 */ /* 0x0005e40000100a00 */
[----:B------:R-:W3:Y:S11]  /*112690*/  LDL.LU R248, [R1+0x23c0] ;  /* 0x0023c00001f87983 */ /* 0x000ef60000300800 */
[----:B------:R-:W-:Y:S01]  /*1126a0*/  STL.64 [R1+0x28a0], R8 ;  /* 0x0028a00801007387 */ /* 0x000fe20000100a00 */
[----:B------:R-:W-:Y:S07]  /*1126b0*/  STL.64 [R1+0x28a8], R10 ;  /* 0x0028a80a01007387 */ /* 0x000fee0000100a00 */
[----:B------:R4:W-:Y:S02]  /*1126c0*/  STL.64 [R1+0x2890], R4 ;  /* 0x0028900401007387 */ /* 0x0009e40000100a00 */
[----:B------:R4:W-:Y:S01]  /*1126d0*/  STL.64 [R1+0x2898], R6 ;  /* 0x0028980601007387 */ /* 0x0009e20000100a00 */
[----:B------:R-:W3:Y:S01]  /*1126e0*/  LDL.LU R249, [R1+0x23c4] ;  /* 0x0023c40001f97983 */ /* 0x000ee20000300800 */
[----:B------:R-:W3:Y:S02]  /*1126f0*/  LDL.LU R250, [R1+0x23c8] ;  /* 0x0023c80001fa7983 */ /* 0x000ee40000300800 */
[----:B------:R-:W3:Y:S02]  /*112700*/  LDL.LU R251, [R1+0x23cc] ;  /* 0x0023cc0001fb7983 */ /* 0x000ee40000300800 */
[----:B-1----:R-:W3:Y:S01]  /*112710*/  LDL.LU R20, [R1+0x23d0] ;  /* 0x0023d00001147983 */ /* 0x002ee20000300800 */
[----:B------:R-:W3:Y:S01]  /*112720*/  LDL.LU R21, [R1+0x23d4] ;  /* 0x0023d40001157983 */ /* 0x000ee20000300800 */
[----:B--2---:R-:W3:Y:S02]  /*112730*/  LDL.LU R22, [R1+0x23d8] ;  /* 0x0023d80001167983 */ /* 0x004ee40000300800 */
        /* <DEDUP_REMOVED lines=41> */
[----:B----4-:R-:W4:Y:S01]  /*1129d0*/  LDL.LU R4, [R1+0x21f0] ;  /* 0x0021f00001047983 */ /* 0x010f220000300800 */
        /* <DEDUP_REMOVED lines=59> */
[C---:B----4-:R-:W-:Y:S08]  /*112d90*/  HMMA.1688.F32.TF32 R4, R236.reuse, R222, R4 ;  /* 0x000000deec04723c */ /* 0x050ff00000081004 */
[C---:B--2---:R-:W-:Y:S08]  /*112da0*/  HMMA.1688.F32.TF32 R8, R236.reuse, R34, R8 ;  /* 0x00000022ec08723c */ /* 0x044ff00000081008 */
[C---:B------:R-:W-:Y:S08]  /*112db0*/  HMMA.1688.F32.TF32 R176, R236.reuse, R18, R176 ;  /* 0x00000012ecb0723c */ /* 0x040ff000000810b0 */
[C---:B---3--:R-:W-:Y:S08]  /*112dc0*/  HMMA.1688.F32.TF32 R180, R236.reuse, R30, R180 ;  /* 0x0000001eecb4723c */ /* 0x048ff000000810b4 */
[----:B------:R-:W-:Y:S08]  /*112dd0*/  HMMA.1688.F32.TF32 R184, R236, R42, R184 ;  /* 0x0000002aecb8723c */ /* 0x000ff000000810b8 */
[C---:B------:R-:W-:Y:S08]  /*112de0*/  HMMA.1688.F32.TF32 R192, R240.reuse, R114, R192 ;  /* 0x00000072f0c0723c */ /* 0x040ff000000810c0 */
[C---:B------:R-:W-:Y:S08]  /*112df0*/  HMMA.1688.F32.TF32 R196, R240.reuse, R110, R196 ;  /* 0x0000006ef0c4723c */ /* 0x040ff000000810c4 */
[----:B------:R-:W-:Y:S08]  /*112e00*/  HMMA.1688.F32.TF32 R188, R240, R218, R188 ;  /* 0x000000daf0bc723c */ /* 0x000ff000000810bc */
        /* <DEDUP_REMOVED lines=40> */
[C---:B--2---:R-:W-:Y:S05]  /*113090*/  HMMA.1688.F32.TF32 R4, R236.reuse, R230, R76 ;  /* 0x000000e6ec04723c */ /* 0x044fea000008104c */
[----:B------:R-:W-:Y:S01]  /*1130a0*/  STL.64 [R1+0x2850], R8 ;  /* 0x0028500801007387 */ /* 0x000fe20000100a00 */
[----:B------:R2:W-:Y:S02]  /*1130b0*/  STL.64 [R1+0x2858], R10 ;  /* 0x0028580a01007387 */ /* 0x0005e40000100a00 */
[C---:B--2---:R-:W-:Y:S11]  /*1130c0*/  HMMA.1688.F32.TF32 R8, R236.reuse, R134, R68 ;  /* 0x00000086ec08723c */ /* 0x044ff60000081044 */
[----:B------:R-:W-:Y:S04]  /*1130d0*/  @!UPT UIADD3 URZ, URZ, URZ, URZ ;  /* 0x0000003f3f3ff290 */ /* 0x000fe8000fffe03f */
        /* <DEDUP_REMOVED lines=21> */
[----:B------:R-:W-:Y:S11]  /*113230*/  STL.64 [R1+0x10f8], R50 ;  /* 0x0010f83201007387 */ /* 0x000ff60000100a00 */
[----:B------:R-:W-:Y:S01]  /*113240*/  @!UPT UIADD3 URZ, URZ, URZ, URZ ;  /* 0x0000003f3f3ff290 */ /* 0x000fe2000fffe03f */
[----:B------:R-:W-:Y:S02]  /*113250*/  STL.64 [R1+0x2800], R8 ;  /* 0x0028000801007387 */ /* 0x000fe40000100a00 */
[----:B------:R2:W-:Y:S02]  /*113260*/  STL.64 [R1+0x2808], R10 ;  /* 0x0028080a01007387 */ /* 0x0005e40000100a00 */
[C---:B--2---:R-:W-:Y:S05]  /*113270*/  HMMA.1688.F32.TF32 R8, R236.reuse, R162, R248 ;  /* 0x000000a2ec08723c */ /* 0x044fea00000810f8 */
[----:B------:R-:W-:Y:S01]  /*113280*/  STL.64 [R1+0x10d0], R4 ;  /* 0x0010d00401007387 */ /* 0x000fe20000100a00 */
[----:B------:R2:W-:Y:S02]  /*113290*/  STL.64 [R1+0x10d8], R6 ;  /* 0x0010d80601007387 */ /* 0x0005e40000100a00 */
[C---:B--2---:R-:W-:Y:S01]  /*1132a0*/  HMMA.1688.F32.TF32 R4, R236.reuse, R94, R244 ;  /* 0x0000005eec04723c */ /* 0x044fe200000810f4 */
[----:B------:R2:W-:Y:S01]  /*1132b0*/  STL.64 [R1+0x27f0], R20 ;  /* 0x0027f01401007387 */ /* 0x0005e20000100a00 */
[----:B------:R3:W-:Y:S02]  /*1132c0*/  STL.64 [R1+0x27f8], R22 ;  /* 0x0027f81601007387 */ /* 0x0007e40000100a00 */
[----:B------:R-:W4:Y:S11]  /*1132d0*/  LDL.LU R248, [R1+0x2580] ;  /* 0x0025800001f87983 */ /* 0x000f360000300800 */
[----:B------:R1:W-:Y:S01]  /*1132e0*/  STL.64 [R1+0x27e0], R8 ;  /* 0x0027e00801007387 */ /* 0x0003e20000100a00 */
[----:B------:R1:W-:Y:S07]  /*1132f0*/  STL.64 [R1+0x27e8], R10 ;  /* 0x0027e80a01007387 */ /* 0x0003ee0000100a00 */
        /* <DEDUP_REMOVED lines=150> */
[----:B------:R2:W-:Y:S06]  /*113c60*/  STL.64 [R1+0x1098], R10 ;  /* 0x0010980a01007387 */ /* 0x0005ec0000100a00 */
[----:B------:R-:W-:Y:S01]  /*113c70*/  STL.64 [R1+0x2740], R4 ;  /* 0x0027400401007387 */ /* 0x000fe20000100a00 */
        /* <DEDUP_REMOVED lines=157> */
[----:B------:R-:W-:Y:S01]  /*114650*/  STL.64 [R1+0x26a0], R176 ;  /* 0x0026a0b001007387 */ /* 0x000fe20000100a00 */
[----:B------:R-:W-:Y:S02]  /*114660*/  STL.64 [R1+0x26a8], R178 ;  /* 0x0026a8b201007387 */ /* 0x000fe40000100a00 */
[----:B------:R-:W-:Y:S02]  /*114670*/  STL.64 [R1+0x2690], R8 ;  /* 0x0026900801007387 */ /* 0x000fe40000100a00 */
[----:B------:R2:W-:Y:S02]  /*114680*/  STL.64 [R1+0x2698], R10 ;  /* 0x0026980a01007387 */ /* 0x0005e40000100a00 */
[C---:B------:R-:W-:Y:S08]  /*114690*/  HMMA.1688.F32.TF32 R84, R240.reuse, R206, R84 ;  /* 0x000000cef054723c */ /* 0x040ff00000081054 */
[C---:B--2---:R-:W-:Y:S07]  /*1146a0*/  HMMA.1688.F32.TF32 R8, R240.reuse, R234, R88 ;  /* 0x000000eaf008723c */ /* 0x044fee0000081058 */
[----:B------:R-:W-:Y:S01]  /*1146b0*/  STL.64 [R1+0x2680], R124 ;  /* 0x0026807c01007387 */ /* 0x000fe20000100a00 */
[----:B------:R-:W-:Y:S02]  /*1146c0*/  STL.64 [R1+0x2688], R126 ;  /* 0x0026887e01007387 */ /* 0x000fe40000100a00 */
[----:B------:R-:W-:Y:S02]  /*1146d0*/  STL.64 [R1+0x2670], R4 ;  /* 0x0026700401007387 */ /* 0x000fe40000100a00 */
[----:B------:R2:W-:Y:S02]  /*1146e0*/  STL.64 [R1+0x2678], R6 ;  /* 0x0026780601007387 */ /* 0x0005e40000100a00 */
[C---:B--2---:R-:W-:Y:S09]  /*1146f0*/  HMMA.1688.F32.TF32 R4, R240.reuse, R110, R80 ;  /* 0x0000006ef004723c */ /* 0x044ff20000081050 */
[----:B------:R-:W-:Y:S01]  /*114700*/  STL.64 [R1+0x2660], R8 ;  /* 0x0026600801007387 */ /* 0x000fe20000100a00 */
[----:B------:R2:W-:Y:S02]  /*114710*/  STL.64 [R1+0x2668], R10 ;  /* 0x0026680a01007387 */ /* 0x0005e40000100a00 */
[----:B------:R-:W-:Y:S02]  /*114720*/  STL.64 [R1+0x2650], R84 ;  /* 0x0026505401007387 */ /* 0x000fe40000100a00 */
[----:B------:R-:W-:Y:S01]  /*114730*/  STL.64 [R1+0x2658], R86 ;  /* 0x0026585601007387 */ /* 0x000fe20000100a00 */
[C---:B------:R-:W-:Y:S08]  /*114740*/  HMMA.1688.F32.TF32 R72, R240.reuse, R218, R72 ;  /* 0x000000daf048723c */ /* 0x040ff00000081048 */
[----:B--2---:R-:W-:Y:S08]  /*114750*/  HMMA.1688.F32.TF32 R8, R240, R114, R76 ;  /* 0x00000072f008723c */ /* 0x004ff0000008104c */
[C---:B-1----:R-:W-:Y:S08]  /*114760*/  HMMA.1688.F32.TF32 R60, R236.reuse, R18, R60 ;  /* 0x00000012ec3c723c */ /* 0x042ff0000008103c */
[C---:B------:R-:W-:Y:S01]  /*114770*/  HMMA.1688.F32.TF32 R48, R236.reuse, R222, R48 ;  /* 0x000000deec30723c */ /* 0x040fe20000081030 */
[----:B------:R-:W-:Y:S04]  /*114780*/  LDS R240, [R2+0x3c400] ;  /* 0x03c4000002f07984 */ /* 0x000fe80000000800 */
[----:B------:R-:W-:Y:S04]  /*114790*/  LDS R242, [R2+0x3e400] ;  /* 0x03e4000002f27984 */ /* 0x000fe80000000800 */
[----:B------:R-:W-:Y:S04]  /*1147a0*/  LDS R241, [R133+0x3c400] ;  /* 0x03c4000085f17984 */ /* 0x000fe80000000800 */
[----:B------:R-:W1:Y:S04]  /*1147b0*/  LDS R243, [R133+0x3e400] ;  /* 0x03e4000085f37984 */ /* 0x000e680000000800 */
[----:B------:R-:W-:Y:S01]  /*1147c0*/  STL.64 [R1+0x2640], R4 ;  /* 0x0026400401007387 */ /* 0x000fe20000100a00 */
[----:B------:R2:W-:Y:S02]  /*1147d0*/  STL.64 [R1+0x2648], R6 ;  /* 0x0026480601007387 */ /* 0x0005e40000100a00 */
[C---:B--2---:R-:W-:Y:S01]  /*1147e0*/  HMMA.1688.F32.TF32 R4, R236.reuse, R42, R68 ;  /* 0x0000002aec04723c */ /* 0x044fe20000081044 */
[----:B------:R-:W-:Y:S01]  /*1147f0*/  STL.64 [R1+0x2630], R8 ;  /* 0x0026300801007387 */ /* 0x000fe20000100a00 */
[----:B------:R2:W-:Y:S02]  /*114800*/  STL.64 [R1+0x2638], R10 ;  /* 0x0026380a01007387 */ /* 0x0005e40000100a00 */
[----:B------:R-:W-:Y:S02]  /*114810*/  STL.64 [R1+0x690], R72 ;  /* 0x0006904801007387 */ /* 0x000fe40000100a00 */
[----:B------:R-:W-:Y:S02]  /*114820*/  STL.64 [R1+0x698], R74 ;  /* 0x0006984a01007387 */ /* 0x000fe40000100a00 */
[C---:B--2---:R-:W-:Y:S11]  /*114830*/  HMMA.1688.F32.TF32 R8, R236.reuse, R30, R64 ;  /* 0x0000001eec08723c */ /* 0x044ff60000081040 */
[----:B------:R-:W-:Y:S04]  /*114840*/  @!UPT UIADD3 URZ, URZ, URZ, URZ ;  /* 0x0000003f3f3ff290 */ /* 0x000fe8000fffe03f */
[----:B------:R-:W-:Y:S01]  /*114850*/  STL.64 [R1+0x6b0], R4 ;  /* 0x0006b00401007387 */ /* 0x000fe20000100a00 */
[----:B------:R2:W-:Y:S02]  /*114860*/  STL.64 [R1+0x6b8], R6 ;  /* 0x0006b80601007387 */ /* 0x0005e40000100a00 */
[C---:B--2---:R-:W-:Y:S05]  /*114870*/  HMMA.1688.F32.TF32 R4, R236.reuse, R26, R56 ;  /* 0x0000001aec04723c */ /* 0x044fea0000081038 */
[----:B------:R-:W-:Y:S01]  /*114880*/  STL.64 [R1+0x6d0], R8 ;  /* 0x0006d00801007387 */ /* 0x000fe20000100a00 */
[----:B------:R2:W-:Y:S02]  /*114890*/  STL.64 [R1+0x6d8], R10 ;  /* 0x0006d80a01007387 */ /* 0x0005e40000100a00 */
[----:B------:R-:W-:Y:S02]  /*1148a0*/  STL.64 [R1+0x6e0], R60 ;  /* 0x0006e03c01007387 */ /* 0x000fe40000100a00 */
[----:B------:R-:W-:Y:S01]  /*1148b0*/  STL.64 [R1+0x6e8], R62 ;  /* 0x0006e83e01007387 */ /* 0x000fe20000100a00 */
[C---:B--2---:R-:W-:Y:S11]  /*1148c0*/  HMMA.1688.F32.TF32 R8, R236.reuse, R34, R52 ;  /* 0x00000022ec08723c */ /* 0x044ff60000081034 */
[----:B------:R-:W-:Y:S01]  /*1148d0*/  @!UPT UIADD3 URZ, URZ, URZ, URZ ;  /* 0x0000003f3f3ff290 */ /* 0x000fe2000fffe03f */
[----:B------:R-:W-:Y:S01]  /*1148e0*/  STL.64 [R1+0x700], R4 ;  /* 0x0007000401007387 */ /* 0x000fe20000100a00 */
[----:B------:R2:W-:Y:S02]  /*1148f0*/  STL.64 [R1+0x708], R6 ;  /* 0x0007080601007387 */ /* 0x0005e40000100a00 */
[C---:B--2---:R-:W-:Y:S08]  /*114900*/  HMMA.1688.F32.TF32 R4, R236.reuse, R14, R44 ;  /* 0x0000000eec04723c */ /* 0x044ff0000008102c */
[----:B------:R-:W-:Y:S01]  /*114910*/  STL.64 [R1+0x720], R8 ;  /* 0x0007200801007387 */ /* 0x000fe20000100a00 */
[----:B------:R2:W-:Y:S02]  /*114920*/  STL.64 [R1+0x728], R10 ;  /* 0x0007280a01007387 */ /* 0x0005e40000100a00 */
[----:B------:R-:W-:Y:S02]  /*114930*/  STL.64 [R1+0x740], R48 ;  /* 0x0007403001007387 */ /* 0x000fe40000100a00 */
[----:B------:R-:W-:Y:S01]  /*114940*/  STL.64 [R1+0x748], R50 ;  /* 0x0007483201007387 */ /* 0x000fe20000100a00 */
[----:B------:R-:W-:Y:S01]  /*114950*/  STL.64 [R1+0x6588], R122 ;  /* 0x0065887a01007387 */ /* 0x000fe20000100a00 */
[C---:B--2---:R-:W-:Y:S08]  /*114960*/  HMMA.1688.F32.TF32 R8, R236.reuse, R122, R36 ;  /* 0x0000007aec08723c */ /* 0x044ff00000081024 */
[----:B------:R-:W-:Y:S01]  /*114970*/  STL.64 [R1+0x760], R4 ;  /* 0x0007600401007387 */ /* 0x000fe20000100a00 */
[----:B------:R2:W-:Y:S02]  /*114980*/  STL.64 [R1+0x768], R6 ;  /* 0x0007680601007387 */ /* 0x0005e40000100a00 */
[C---:B--2---:R-:W-:Y:S11]  /*114990*/  HMMA.1688.F32.TF32 R4, R236.reuse, R130, R20 ;  /* 0x00000082ec04723c */ /* 0x044ff60000081014 */
[----:B------:R-:W-:Y:S01]  /*1149a0*/  @!UPT UIADD3 URZ, URZ, URZ, URZ ;  /* 0x0000003f3f3ff290 */ /* 0x000fe2000fffe03f */
[----:B------:R-:W-:Y:S01]  /*1149b0*/  STL.64 [R1+0x780], R8 ;  /* 0x0007800801007387 */ /* 0x000fe20000100a00 */
[----:B------:R-:W-:Y:S02]  /*1149c0*/  STL.64 [R1+0x788], R10 ;  /* 0x0007880a01007387 */ /* 0x000fe40000100a00 */
[----:B------:R-:W-:Y:S08]  /*1149d0*/  STL.64 [R1+0x6580], R130 ;  /* 0x0065808201007387 */ /* 0x000ff00000100a00 */
[----:B------:R-:W-:Y:S01]  /*1149e0*/  STL.64 [R1+0x7a0], R4 ;  /* 0x0007a00401007387 */ /* 0x000fe20000100a00 */
        /* <DEDUP_REMOVED lines=126> */
[----:B------:R2:W-:Y:S07]  /*1151d0*/  STL.64 [R1+0x2618], R166 ;  /* 0x002618a601007387 */ /* 0x0005ee0000100a00 */
[----:B------:R-:W-:Y:S02]  /*1151e0*/  STL.64 [R1+0xee0], R128 ;  /* 0x000ee08001007387 */ /* 0x000fe40000100a00 */
[----:B------:R3:W-:Y:S01]  /*1151f0*/  STL.64 [R1+0xee8], R130 ;  /* 0x000ee88201007387 */ /* 0x0007e20000100a00 */
[C---:B----4-:R-:W-:Y:S08]  /*115200*/  HMMA.1688.F32.TF32 R8, R236.reuse, R154, R8 ;  /* 0x0000009aec08723c */ /* 0x050ff00000081008 */
        /* <DEDUP_REMOVED lines=235> */
[----:B------:R1:W-:Y:S03]  /*1160c0*/  STL.64 [R1+0x2528], R202 ;  /* 0x002528ca01007387 */ /* 0x0003e60000100a00 */
[----:B-1----:R-:W2:Y:S01]  /*1160d0*/  LDL.LU.64 R202, [R1+0x6570] ;  /* 0x0065700001ca7983 */ /* 0x002ea20000300a00 */
        /* <DEDUP_REMOVED lines=21> */
[C---:B------:R-:W-:Y:S07]  /*116230*/  HMMA.1688.F32.TF32 R4, R240.reuse, R170, R88 ;  /* 0x000000aaf004723c */ /* 0x040fee0000081058 */
[----:B------:R-:W-:Y:S01]  /*116240*/  STL.64 [R1+0x24d0], R124 ;  /* 0x0024d07c01007387 */ /* 0x000fe20000100a00 */
[----:B------:R-:W-:Y:S07]  /*116250*/  STL.64 [R1+0x24d8], R126 ;  /* 0x0024d87e01007387 */ /* 0x000fee0000100a00 */
[----:B------:R-:W-:Y:S02]  /*116260*/  STL.64 [R1+0xc50], R8 ;  /* 0x000c500801007387 */ /* 0x000fe40000100a00 */
[----:B------:R1:W-:Y:S06]  /*116270*/  STL.64 [R1+0xc58], R10 ;  /* 0x000c580a01007387 */ /* 0x0003ec0000100a00 */
[----:B------:R-:W-:Y:S01]  /*116280*/  STL.64 [R1+0xc30], R4 ;  /* 0x000c300401007387 */ /* 0x000fe20000100a00 */
[----:B------:R3:W-:Y:S01]  /*116290*/  STL.64 [R1+0xc38], R6 ;  /* 0x000c380601007387 */ /* 0x0007e20000100a00 */
[C---:B-1----:R-:W-:Y:S08]  /*1162a0*/  HMMA.1688.F32.TF32 R8, R240.reuse, R94, R80 ;  /* 0x0000005ef008723c */ /* 0x042ff00000081050 */
        /* <DEDUP_REMOVED lines=18> */
[----:B---3--:R-:W-:Y:S01]  /*1163d0*/  HMMA.1688.F32.TF32 R4, R240, R114, R52 ;  /* 0x00000072f004723c */ /* 0x008fe20000081034 */
        /* <DEDUP_REMOVED lines=10> */
[C---:B---3--:R-:W-:Y:S08]  /*116480*/  HMMA.1688.F32.TF32 R8, R236.reuse, R42, R44 ;  /* 0x0000002aec08723c */ /* 0x048ff0000008102c */
[C---:B----4-:R-:W-:Y:S01]  /*116490*/  HMMA.1688.F32.TF32 R4, R236.reuse, R30, R36 ;  /* 0x0000001eec04723c */ /* 0x050fe20000081024 */
[----:B------:R-:W-:Y:S01]  /*1164a0*/  STL.64 [R1+0x900], R48 ;  /* 0x0009003001007387 */ /* 0x000fe20000100a00 */
[----:B------:R-:W-:Y:S11]  /*1164b0*/  STL.64 [R1+0x908], R50 ;  /* 0x0009083201007387 */ /* 0x000ff60000100a00 */
[----:B------:R-:W-:Y:S02]  /*1164c0*/  @!UPT UIADD3 URZ, URZ, URZ, URZ ;  /* 0x0000003f3f3ff290 */ /* 0x000fe4000fffe03f */
[----:B------:R-:W-:Y:S01]  /*1164d0*/  STL.64 [R1+0x8f0], R8 ;  /* 0x0008f00801007387 */ /* 0x000fe20000100a00 */
[----:B------:R3:W-:Y:S07]  /*1164e0*/  STL.64 [R1+0x8f8], R10 ;  /* 0x0008f80a01007387 */ /* 0x0007ee0000100a00 */
[----:B------:R-:W-:Y:S02]  /*1164f0*/  STL.64 [R1+0x8d0], R4 ;  /* 0x0008d00401007387 */ /* 0x000fe40000100a00 */
[----:B------:R4:W-:Y:S01]  /*116500*/  STL.64 [R1+0x8d8], R6 ;  /* 0x0008d80601007387 */ /* 0x0009e20000100a00 */
[C---:B---3--:R-:W-:Y:S08]  /*116510*/  HMMA.1688.F32.TF32 R8, R236.reuse, R26, R248 ;  /* 0x0000001aec08723c */ /* 0x048ff000000810f8 */
[C---:B----4-:R-:W-:Y:S01]  /*116520*/  HMMA.1688.F32.TF32 R4, R236.reuse, R34, R244 ;  /* 0x00000022ec04723c */ /* 0x050fe200000810f4 */
[----:B------:R3:W-:Y:S01]  /*116530*/  STL.64 [R1+0x8b0], R20 ;  /* 0x0008b01401007387 */ /* 0x0007e20000100a00 */
[----:B------:R4:W-:Y:S02]  /*116540*/  STL.64 [R1+0x8b8], R22 ;  /* 0x0008b81601007387 */ /* 0x0009e40000100a00 */
        /* <DEDUP_REMOVED lines=130> */
[----:B------:R-:W-:Y:S02]  /*116d70*/  STL.64 [R1+0xb98], R182 ;  /* 0x000b98b601007387 */ /* 0x000fe40000100a00 */
[----:B------:R-:W-:Y:S02]  /*116d80*/  STL.64 [R1+0x2470], R176 ;  /* 0x002470b001007387 */ /* 0x000fe40000100a00 */
[----:B------:R-:W-:Y:S03]  /*116d90*/  STL.64 [R1+0x2478], R178 ;  /* 0x002478b201007387 */ /* 0x000fe60000100a00 */
        /* <DEDUP_REMOVED lines=152> */
[----:B-1----:R-:W4:Y:S01]  /*117720*/  LDL.LU R4, [R1+0x8c0] ;  /* 0x0008c00001047983 */ /* 0x002f220000300800 */
        /* <DEDUP_REMOVED lines=20> */
[C---:B---3--:R-:W-:Y:S11]  /*117870*/  HMMA.1688.F32.TF32 R248, R240.reuse, R42, R248 ;  /* 0x0000002af0f8723c */ /* 0x048ff600000810f8 */
        /* <DEDUP_REMOVED lines=9> */
[----:B------:R-:W3:Y:S01]  /*117910*/  LDL.LU.64 R244, [R1+0x6548] ;  /* 0x0065480001f47983 */ /* 0x000ee20000300a00 */
[C---:B----4-:R-:W-:Y:S11]  /*117920*/  HMMA.1688.F32.TF32 R196, R240.reuse, R18, R196 ;  /* 0x00000012f0c4723c */ /* 0x050ff600000810c4 */
[----:B------:R-:W-:Y:S11]  /*117930*/  @!UPT UIADD3 URZ, URZ, URZ, URZ ;  /* 0x0000003f3f3ff290 */ /* 0x000ff6000fffe03f */
[----:B------:R-:W-:Y:S01]  /*117940*/  @!UPT UIADD3 URZ, URZ, URZ, URZ ;  /* 0x0000003f3f3ff290 */ /* 0x000fe2000fffe03f */
        /* <DEDUP_REMOVED lines=31> */
[C---:B------:R-:W-:Y:S08]  /*117b40*/  HMMA.1688.F32.TF32 R4, R240.reuse, R138, R84 ;  /* 0x0000008af004723c */ /* 0x040ff00000081054 */
        /* <DEDUP_REMOVED lines=8> */
[C---:B----4-:R-:W-:Y:S01]  /*117bd0*/  HMMA.1688.F32.TF32 R4, R240.reuse, R150, R72 ;  /* 0x00000096f004723c */ /* 0x050fe20000081048 */
        /* <DEDUP_REMOVED lines=26> */
[----:B----4-:R-:W-:Y:S01]  /*117d80*/  HMMA.1688.F32.TF32 R4, R240, R106, R20 ;  /* 0x0000006af004723c */ /* 0x010fe20000081014 */
        /* <DEDUP_REMOVED lines=10> */
[----:B--2---:R-:W-:-:S02]  /*117e30*/  IMAD.MOV.U32 R44, RZ, RZ, R247 ;  /* 0x000000ffff2c7224 */ /* 0x004fc400078e00f7 */
[----:B------:R-:W-:Y:S01]  /*117e40*/  IMAD.MOV.U32 R45, RZ, RZ, R246 ;  /* 0x000000ffff2d7224 */ /* 0x000fe200078e00f6 */
[----:B------:R-:W2:Y:S01]  /*117e50*/  LDL.LU R247, [R1+0x6544] ;  /* 0x0065440001f77983 */ /* 0x000ea20000300800 */
[----:B------:R-:W4:Y:S02]  /*117e60*/  LDL.LU R246, [R1+0x6540] ;  /* 0x0065400001f67983 */ /* 0x000f240000300800 */
[----:B---3--:R-:W-:Y:S01]  /*117e70*/  IMAD.MOV.U32 R46, RZ, RZ, R245 ;  /* 0x000000ffff2e7224 */ /* 0x008fe200078e00f5 */
[----:B------:R-:W-:Y:S01]  /*117e80*/  MOV R47, R244 ;  /* 0x000000f4002f7202 */ /* 0x000fe20000000f00 */
        /* <DEDUP_REMOVED lines=86> */
[----:B------:R-:W-:-:S02]  /*1183f0*/  IMAD.MOV.U32 R20, RZ, RZ, R248 ;  /* 0x000000ffff147224 */ /* 0x000fc400078e00f8 */
[----:B------:R-:W-:Y:S02]  /*118400*/  IMAD.MOV.U32 R21, RZ, RZ, R249 ;  /* 0x000000ffff157224 */ /* 0x000fe400078e00f9 */
[----:B------:R-:W-:Y:S01]  /*118410*/  IMAD.MOV.U32 R22, RZ, RZ, R250 ;  /* 0x000000ffff167224 */ /* 0x000fe200078e00fa */
[----:B------:R-:W-:Y:S02]  /*118420*/  MOV R23, R251 ;  /* 0x000000fb00177202 */ /* 0x000fe40000000f00 */
[----:B--2---:R-:W-:Y:S01]  /*118430*/  MOV R55, R247 ;  /* 0x000000f700377202 */ /* 0x004fe20000000f00 */
[----:B----4-:R-:W-:Y:S02]  /*118440*/  IMAD.MOV.U32 R54, RZ, RZ, R246 ;  /* 0x000000ffff367224 */ /* 0x010fe400078e00f6 */
[----:B---3--:R-:W-:Y:S02]  /*118450*/  IMAD.MOV.U32 R53, RZ, RZ, R245 ;  /* 0x000000ffff357224 */ /* 0x008fe400078e00f5 */
[----:B------:R-:W-:-:S02]  /*118460*/  IMAD.MOV.U32 R52, RZ, RZ, R244 ;  /* 0x000000ffff347224 */ /* 0x000fc400078e00f4 */
        /* <DEDUP_REMOVED lines=8> */
[C---:B------:R-:W-:Y:S08]  /*1184f0*/  HMMA.1688.F32.TF32 R192, R240.reuse, R206, R192 ;  /* 0x000000cef0c0723c */ /* 0x040ff000000810c0 */
[C---:B------:R-:W-:Y:S11]  /*118500*/  HMMA.1688.F32.TF32 R196, R240.reuse, R234, R196 ;  /* 0x000000eaf0c4723c */ /* 0x040ff600000810c4 */
[----:B------:R-:W-:Y:S11]  /*118510*/  @!UPT UIADD3 URZ, URZ, URZ, URZ ;  /* 0x0000003f3f3ff290 */ /* 0x000ff6000fffe03f */
[----:B------:R-:W-:Y:S01]  /*118520*/  @!UPT UIADD3 URZ, URZ, URZ, URZ ;  /* 0x0000003f3f3ff290 */ /* 0x000fe2000fffe03f */
[----:B------:R-:W-:Y:S01]  /*118530*/  STL.64 [R1+0x880], R196 ;  /* 0x000880c401007387 */ /* 0x000fe20000100a00 */
[----:B------:R1:W-:Y:S02]  /*118540*/  STL.64 [R1+0x888], R198 ;  /* 0x000888c601007387 */ /* 0x0003e40000100a00 */
[----:B------:R-:W-:Y:S02]  /*118550*/  STL.64 [R1+0x2350], R192 ;  /* 0x002350c001007387 */ /* 0x000fe40000100a00 */
[----:B------:R4:W-:Y:S01]  /*118560*/  STL.64 [R1+0x2358], R194 ;  /* 0x002358c201007387 */ /* 0x0009e20000100a00 */
[C---:B-1----:R-:W-:Y:S08]  /*118570*/  HMMA.1688.F32.TF32 R196, R240.reuse, R110, R188 ;  /* 0x0000006ef0c4723c */ /* 0x042ff000000810bc */
[C---:B----4-:R-:W-:Y:S08]  /*118580*/  HMMA.1688.F32.TF32 R192, R240.reuse, R114, R184 ;  /* 0x00000072f0c0723c */ /* 0x050ff000000810b8 */
        /* <DEDUP_REMOVED lines=36> */
[C---:B--2---:R-:W-:Y:S08]  /*1187d0*/  HMMA.1688.F32.TF32 R4, R236.reuse, R130, R244 ;  /* 0x00000082ec04723c */ /* 0x044ff000000810f4 */
[C---:B---3--:R-:W-:Y:S11]  /*1187e0*/  HMMA.1688.F32.TF32 R8, R236.reuse, R122, R248 ;  /* 0x0000007aec08723c */ /* 0x048ff600000810f8 */
[----:B------:R-:W-:Y:S11]  /*1187f0*/  @!UPT UIADD3 URZ, URZ, URZ, URZ ;  /* 0x0000003f3f3ff290 */ /* 0x000ff6000fffe03f */
[----:B------:R-:W-:Y:S01]  /*118800*/  @!UPT UIADD3 URZ, URZ, URZ, URZ ;  /* 0x0000003f3f3ff290 */ /* 0x000fe2000fffe03f */
        /* <DEDUP_REMOVED lines=29> */
[----:B------:R-:W-:Y:S05]  /*1189e0*/  STL.64 [R1+0x7d8], R58 ;  /* 0x0007d83a01007387 */ /* 0x000fea0000100a00 */
[----:B------:R-:W-:Y:S02]  /*1189f0*/  STL.64 [R1+0x2300], R8 ;  /* 0x0023000801007387 */ /* 0x000fe40000100a00 */
[----:B------:R2:W-:Y:S02]  /*118a00*/  STL.64 [R1+0x2308], R10 ;  /* 0x0023080a01007387 */ /* 0x0005e40000100a00 */
[C---:B--2---:R-:W-:Y:S11]  /*118a10*/  HMMA.1688.F32.TF32 R8, R236.reuse, R174, R36 ;  /* 0x000000aeec08723c */ /* 0x044ff60000081024 */
[----:B------:R-:W-:Y:S01]  /*118a20*/  @!UPT UIADD3 URZ, URZ, URZ, URZ ;  /* 0x0000003f3f3ff290 */ /* 0x000fe2000fffe03f */
[----:B------:R-:W-:Y:S01]  /*118a30*/  STL.64 [R1+0x7b0], R4 ;  /* 0x0007b00401007387 */ /* 0x000fe20000100a00 */
[----:B------:R2:W-:Y:S02]  /*118a40*/  STL.64 [R1+0x7b8], R6 ;  /* 0x0007b80601007387 */ /* 0x0005e40000100a00 */
[C---:B--2---:R-:W-:Y:S01]  /*118a50*/  HMMA.1688.F32.TF32 R4, R236.reuse, R170, R20 ;  /* 0x000000aaec04723c */ /* 0x044fe20000081014 */
[----:B------:R2:W-:Y:S01]  /*118a60*/  STL.64 [R1+0x22f0], R44 ;  /* 0x0022f02c01007387 */ /* 0x0005e20000100a00 */
[----:B------:R3:W-:Y:S02]  /*118a70*/  STL.64 [R1+0x22f8], R46 ;  /* 0x0022f82e01007387 */ /* 0x0007e40000100a00 */
[----:B------:R-:W4:Y:S04]  /*118a80*/  LDL.LU R36, [R1+0x2f0] ;  /* 0x0002f00001247983 */ /* 0x000f280000300800 */
[----:B------:R1:W-:Y:S01]  /*118a90*/  STL.64 [R1+0x790], R8 ;  /* 0x0007900801007387 */ /* 0x0003e20000100a00 */
[----:B------:R1:W-:Y:S11]  /*118aa0*/  STL.64 [R1+0x798], R10 ;  /* 0x0007980a01007387 */ /* 0x0003f60000100a00 */
[----:B------:R-:W-:Y:S03]  /*118ab0*/  @!UPT UIADD3 URZ, URZ, URZ, URZ ;  /* 0x0000003f3f3ff290 */ /* 0x000fe6000fffe03f */
        /* <DEDUP_REMOVED lines=138> */
[----:B------:R1:W-:Y:S01]  /*119360*/  STL.64 [R1+0x22b8], R178 ;  /* 0x0022b8b201007387 */ /* 0x0003e20000100a00 */
[C---:B------:R-:W-:Y:S01]  /*119370*/  HMMA.1688.F32.TF32 R8, R236.reuse, R218, R8 ;  /* 0x000000daec08723c */ /* 0x040fe20000081008 */
        /* <DEDUP_REMOVED lines=8> */
[----:B-1----:R-:W-:Y:S08]  /*119400*/  HMMA.1688.F32.TF32 R244, R236, R114, R248 ;  /* 0x00000072ecf4723c */ /* 0x002ff000000810f8 */
[C---:B------:R-:W-:Y:S08]  /*119410*/  HMMA.1688.F32.TF32 R208, R240.reuse, R18, R208 ;  /* 0x00000012f0d0723c */ /* 0x040ff000000810d0 */
[C---:B------:R-:W-:Y:S08]  /*119420*/  HMMA.1688.F32.TF32 R80, R240.reuse, R222, R80 ;  /* 0x000000def050723c */ /* 0x040ff00000081050 */
[C---:B----4-:R-:W-:Y:S08]  /*119430*/  HMMA.1688.F32.TF32 R68, R240.reuse, R130, R68 ;  /* 0x00000082f044723c */ /* 0x050ff00000081044 */
        /* <DEDUP_REMOVED lines=10> */
[C---:B----4-:R-:W-:Y:S08]  /*1194e0*/  HMMA.1688.F32.TF32 R8, R240.reuse, R42, R4 ;  /* 0x0000002af008723c */ /* 0x050ff00000081004 */
[C---:B------:R-:W-:Y:S11]  /*1194f0*/  HMMA.1688.F32.TF32 R4, R240.reuse, R30, R212 ;  /* 0x0000001ef004723c */ /* 0x040ff600000810d4 */
[----:B------:R-:W-:Y:S04]  /*119500*/  @!UPT UIADD3 URZ, URZ, URZ, URZ ;  /* 0x0000003f3f3ff290 */ /* 0x000fe8000fffe03f */
[----:B------:R-:W-:Y:S01]  /*119510*/  STL.64 [R1+0x2280], R8 ;  /* 0x0022800801007387 */ /* 0x000fe20000100a00 */
[----:B------:R4:W-:Y:S07]  /*119520*/  STL.64 [R1+0x2288], R10 ;  /* 0x0022880a01007387 */ /* 0x0009ee0000100a00 */
[----:B------:R-:W-:Y:S02]  /*119530*/  STL.64 [R1+0x2270], R4 ;  /* 0x0022700401007387 */ /* 0x000fe40000100a00 */
[----:B------:R1:W-:Y:S01]  /*119540*/  STL.64 [R1+0x2278], R6 ;  /* 0x0022780601007387 */ /* 0x0003e20000100a00 */
[C---:B----4-:R-:W-:Y:S08]  /*119550*/  HMMA.1688.F32.TF32 R8, R240.reuse, R26, R88 ;  /* 0x0000001af008723c */ /* 0x050ff00000081058 */
[C---:B-1----:R-:W-:Y:S01]  /*119560*/  HMMA.1688.F32.TF32 R4, R240.reuse, R34, R84 ;  /* 0x00000022f004723c */ /* 0x042fe20000081054 */
        /* <DEDUP_REMOVED lines=35> */
[----:B----4-:R-:W-:Y:S01]  /*1197a0*/  HMMA.1688.F32.TF32 R4, R240, R146, R20 ;  /* 0x00000092f004723c */ /* 0x010fe20000081014 */
[----:B------:R-:W-:Y:S01]  /*1197b0*/  STL.64 [R1+0x21a0], R44 ;  /* 0x0021a02c01007387 */ /* 0x000fe20000100a00 */
[----:B------:R-:W-:Y:S02]  /*1197c0*/  STL.64 [R1+0x21a8], R46 ;  /* 0x0021a82e01007387 */ /* 0x000fe40000100a00 */
        /* <DEDUP_REMOVED lines=82> */
[----:B------:R-:W-:Y:S01]  /*119cf0*/  IMAD.MOV.U32 R250, RZ, RZ, R252 ;  /* 0x000000fffffa7224 */ /* 0x000fe200078e00fc */
[----:B------:R-:W4:Y:S01]  /*119d00*/  LDL.LU R3, [R1+0x64a0] ;  /* 0x0064a00001037983 */ /* 0x000f220000300800 */
[----:B------:R-:W4:Y:S02]  /*119d10*/  LDL.LU R252, [R1+0x649c] ;  /* 0x00649c0001fc7983 */ /* 0x000f240000300800 */
[----:B------:R-:W-:Y:S02]  /*119d20*/  IMAD.MOV.U32 R251, RZ, RZ, R0 ;  /* 0x000000fffffb7224 */ /* 0x000fe400078e0000 */
        /* <DEDUP_REMOVED lines=16> */
[----:B------:R1:W-:Y:S01]  /*119e30*/  STL.64 [R1+0x2168], R6 ;  /* 0x0021680601007387 */ /* 0x0003e20000100a00 */
[C---:B----4-:R-:W-:Y:S01]  /*119e40*/  HMMA.1688.F32.TF32 R64, R240.reuse, R234, R64 ;  /* 0x000000eaf040723c */ /* 0x050fe20000081040 */
[----:B-1----:R-:W3:Y:S01]  /*119e50*/  LDL.LU.64 R6, [R1+0x6480] ;  /* 0x0064800001067983 */ /* 0x002ee20000300a00 */
[----:B------:R-:W3:Y:S02]  /*119e60*/  LDL.LU.64 R4, [R1+0x6478] ;  /* 0x0064780001047983 */ /* 0x000ee40000300a00 */
[----:B------:R-:W-:Y:S02]  /*119e70*/  STL.64 [R1+0x2150], R212 ;  /* 0x002150d401007387 */ /* 0x000fe40000100a00 */
[----:B------:R1:W-:Y:S02]  /*119e80*/  STL.64 [R1+0x2158], R214 ;  /* 0x002158d601007387 */ /* 0x0003e40000100a00 */
[C---:B------:R-:W-:Y:S01]  /*119e90*/  HMMA.1688.F32.TF32 R60, R240.reuse, R206, R60 ;  /* 0x000000cef03c723c */ /* 0x040fe2000008103c */
[----:B-1----:R-:W4:Y:S01]  /*119ea0*/  LDL.LU.64 R214, [R1+0x6470] ;  /* 0x0064700001d67983 */ /* 0x002f220000300a00 */
[----:B------:R-:W4:Y:S02]  /*119eb0*/  LDL.LU.64 R212, [R1+0x6468] ;  /* 0x0064680001d47983 */ /* 0x000f240000300a00 */
[----:B------:R-:W-:Y:S02]  /*119ec0*/  STL.64 [R1+0x2140], R208 ;  /* 0x002140d001007387 */ /* 0x000fe40000100a00 */
[----:B------:R1:W-:Y:S02]  /*119ed0*/  STL.64 [R1+0x2148], R210 ;  /* 0x002148d201007387 */ /* 0x0003e40000100a00 */
[C---:B------:R-:W-:Y:S01]  /*119ee0*/  HMMA.1688.F32.TF32 R56, R240.reuse, R110, R56 ;  /* 0x0000006ef038723c */ /* 0x040fe20000081038 */
[----:B-1----:R-:W2:Y:S01]  /*119ef0*/  LDL.LU.64 R210, [R1+0x6460] ;  /* 0x0064600001d27983 */ /* 0x002ea20000300a00 */
[----:B------:R-:W2:Y:S02]  /*119f00*/  LDL.LU.64 R208, [R1+0x6458] ;  /* 0x0064580001d07983 */ /* 0x000ea40000300a00 */
[----:B------:R-:W-:Y:S02]  /*119f10*/  STL.64 [R1+0x2130], R88 ;  /* 0x0021305801007387 */ /* 0x000fe40000100a00 */
[----:B------:R1:W-:Y:S02]  /*119f20*/  STL.64 [R1+0x2138], R90 ;  /* 0x0021385a01007387 */ /* 0x0003e40000100a00 */
        /* <DEDUP_REMOVED lines=9> */
[----:B------:R-:W-:Y:S01]  /*119fc0*/  HMMA.1688.F32.TF32 R240, R240, R218, R48 ;  /* 0x000000daf0f0723c */ /* 0x000fe20000081030 */
        /* <DEDUP_REMOVED lines=35> */
[C---:B------:R-:W-:Y:S08]  /*11a200*/  HMMA.1688.F32.TF32 R44, R236.reuse, R42, R44 ;  /* 0x0000002aec2c723c */ /* 0x040ff0000008102c */
[C---:B------:R-:W-:Y:S08]  /*11a210*/  HMMA.1688.F32.TF32 R36, R236.reuse, R30, R36 ;  /* 0x0000001eec24723c */ /* 0x040ff00000081024 */
[----:B------:R-:W-:Y:S01]  /*11a220*/  HMMA.1688.F32.TF32 R20, R236, R18, R20 ;  /* 0x00000012ec14723c */ /* 0x000fe20000081014 */
[----:B------:R-:W-:-:S02]  /*11a230*/  MOV R241, R0 ;  /* 0x0000000000f17202 */ /* 0x000fc40000000f00 */
[----:B------:R-:W3:Y:S01]  /*11a240*/  LDL.LU R0, [R1+0x63a0] ;  /* 0x0063a00001007983 */ /* 0x000ee20000300800 */
[----:B------:R-:W-:Y:S01]  /*11a250*/  IMAD.MOV.U32 R140, RZ, RZ, R42 ;  /* 0x000000ffff8c7224 */ /* 0x000fe200078e002a */
[----:B------:R-:W-:Y:S01]  /*11a260*/  MOV R137, R43 ;  /* 0x0000002b00897202 */ /* 0x000fe20000000f00 */
[----:B------:R-:W-:Y:S02]  /*11a270*/  IMAD.MOV.U32 R242, RZ, RZ, R252 ;  /* 0x000000fffff27224 */ /* 0x000fe400078e00fc */
[----:B------:R-:W-:Y:S02]  /*11a280*/  IMAD.MOV.U32 R243, RZ, RZ, R3 ;  /* 0x000000fffff37224 */ /* 0x000fe400078e0003 */
[----:B------:R-:W-:Y:S02]  /*11a290*/  IMAD.MOV.U32 R136, RZ, RZ, R30 ;  /* 0x000000ffff887224 */ /* 0x000fe400078e001e */
[----:B------:R-:W-:Y:S01]  /*11a2a0*/  IMAD.MOV.U32 R132, RZ, RZ, R31 ;  /* 0x000000ffff847224 */ /* 0x000fe200078e001f */
[----:B------:R-:W-:Y:S01]  /*11a2b0*/  STL.64 [R1+0x200], R44 ;  /* 0x0002002c01007387 */ /* 0x000fe20000100a00 */
[----:B------:R1:W-:Y:S03]  /*11a2c0*/  STL.64 [R1+0x208], R46 ;  /* 0x0002082e01007387 */ /* 0x0003e60000100a00 */
[----:B-1----:R-:W3:Y:S01]  /*11a2d0*/  LDL.LU.64 R46, [R1+0x6398] ;  /* 0x00639800012e7983 */ /* 0x002ee20000300a00 */
[----:B------:R-:W3:Y:S02]  /*11a2e0*/  LDL.LU.64 R44, [R1+0x6390] ;  /* 0x00639000012c7983 */ /* 0x000ee40000300a00 */
[----:B------:R-:W3:Y:S02]  /*11a2f0*/  LDL.LU.64 R42, [R1+0x6388] ;  /* 0x00638800012a7983 */ /* 0x000ee40000300a00 */
[----:B------:R-:W3:Y:S01]  /*11a300*/  LDL.LU.64 R40, [R1+0x6380] ;  /* 0x0063800001287983 */ /* 0x000ee20000300a00 */
[----:B------:R-:W-:Y:S01]  /*11a310*/  STL.64 [R1+0x1f0], R36 ;  /* 0x0001f02401007387 */ /* 0x000fe20000100a00 */
[----:B------:R1:W-:Y:S02]  /*11a320*/  STL.64 [R1+0x1f8], R38 ;  /* 0x0001f82601007387 */ /* 0x0003e40000100a00 */
[----:B------:R-:W-:Y:S01]  /*11a330*/  IMAD.MOV.U32 R129, RZ, RZ, R18 ;  /* 0x000000ffff817224 */ /* 0x000fe200078e0012 */
[----:B------:R-:W-:Y:S01]  /*11a340*/  MOV R128, R19 ;  /* 0x0000001300807202 */ /* 0x000fe20000000f00 */
[----:B-1----:R-:W3:Y:S01]  /*11a350*/  LDL.LU.64 R38, [R1+0x6378] ;  /* 0x0063780001267983 */ /* 0x002ee20000300a00 */
[----:B------:R-:W3:Y:S02]  /*11a360*/  LDL.LU.64 R36, [R1+0x6370] ;  /* 0x0063700001247983 */ /* 0x000ee40000300a00 */
[----:B------:R-:W3:Y:S02]  /*11a370*/  LDL.LU.64 R30, [R1+0x6368] ;  /* 0x00636800011e7983 */ /* 0x000ee40000300a00 */
[----:B------:R-:W3:Y:S01]  /*11a380*/  LDL.LU.64 R28, [R1+0x6360] ;  /* 0x00636000011c7983 */ /* 0x000ee20000300a00 */
[----:B------:R-:W-:Y:S01]  /*11a390*/  STL.64 [R1+0x1e0], R20 ;  /* 0x0001e01401007387 */ /* 0x000fe20000100a00 */
[----:B------:R1:W-:Y:S03]  /*11a3a0*/  STL.64 [R1+0x1e8], R22 ;  /* 0x0001e81601007387 */ /* 0x0003e60000100a00 */
[----:B-1----:R-:W3:Y:S01]  /*11a3b0*/  LDL.LU.64 R22, [R1+0x6358] ;  /* 0x0063580001167983 */ /* 0x002ee20000300a00 */
[----:B------:R-:W3:Y:S02]  /*11a3c0*/  LDL.LU.64 R20, [R1+0x6350] ;  /* 0x0063500001147983 */ /* 0x000ee40000300a00 */
[----:B------:R-:W3:Y:S02]  /*11a3d0*/  LDL.LU.64 R18, [R1+0x6348] ;  /* 0x0063480001127983 */ /* 0x000ee40000300a00 */
[----:B------:R-:W3:Y:S02]  /*11a3e0*/  LDL.LU.64 R16, [R1+0x6340] ;  /* 0x0063400001107983 */ /* 0x000ee40000300a00 */
[----:B------:R-:W-:-:S02]  /*11a3f0*/  IMAD.MOV.U32 R121, RZ, RZ, R26 ;  /* 0x000000ffff797224 */ /* 0x000fc400078e001a */
[----:B------:R-:W-:Y:S02]  /*11a400*/  IMAD.MOV.U32 R120, RZ, RZ, R27 ;  /* 0x000000ffff787224 */ /* 0x000fe400078e001b */
[----:B------:R-:W-:Y:S01]  /*11a410*/  IMAD.MOV.U32 R117, RZ, RZ, R34 ;  /* 0x000000ffff757224 */ /* 0x000fe200078e0022 */
[----:B------:R-:W-:Y:S01]  /*11a420*/  MOV R116, R35 ;  /* 0x0000002300747202 */ /* 0x000fe20000000f00 */
[C---:B--2---:R-:W-:Y:S11]  /*11a430*/  HMMA.1688.F32.TF32 R240, R236.reuse, R26, R240 ;  /* 0x0000001aecf0723c */ /* 0x044ff600000810f0 */
[----:B------:R-:W-:Y:S11]  /*11a440*/  @!UPT UIADD3 URZ, URZ, URZ, URZ ;  /* 0x0000003f3f3ff290 */ /* 0x000ff6000fffe03f */
[----:B------:R-:W-:Y:S01]  /*11a450*/  @!UPT UIADD3 URZ, URZ, URZ, URZ ;  /* 0x0000003f3f3ff290 */ /* 0x000fe2000fffe03f */
[----:B------:R-:W-:Y:S01]  /*11a460*/  STL.64 [R1+0x1d0], R240 ;  /* 0x0001d0f001007387 */ /* 0x000fe20000100a00 */
[----:B------:R1:W-:Y:S02]  /*11a470*/  STL.64 [R1+0x1d8], R242 ;  /* 0x0001d8f201007387 */ /* 0x0003e40000100a00 */
[----:B------:R-:W2:Y:S02]  /*11a480*/  LDL.LU.64 R26, [R1+0x6338] ;  /* 0x00633800011a7983 */ /* 0x000ea40000300a00 */
[----:B------:R-:W2:Y:S01]  /*11a490*/  LDL.LU.64 R24, [R1+0x6330] ;  /* 0x0063300001187983 */ /* 0x000ea20000300a00 */
[C---:B-1----:R-:W-:Y:S11]  /*11a4a0*/  HMMA.1688.F32.TF32 R240, R236.reuse, R34, R244 ;  /* 0x00000022ecf0723c */ /* 0x042ff600000810f4 */
[----:B------:R-:W-:Y:S11]  /*11a4b0*/  @!UPT UIADD3 URZ, URZ, URZ, URZ ;  /* 0x0000003f3f3ff290 */ /* 0x000ff6000fffe03f */
[----:B------:R-:W-:Y:S01]  /*11a4c0*/  @!UPT UIADD3 URZ, URZ, URZ, URZ ;  /* 0x0000003f3f3ff290 */ /* 0x000fe2000fffe03f */
[----:B------:R-:W-:Y:S01]  /*11a4d0*/  STL.64 [R1+0x1c0], R240 ;  /* 0x0001c0f001007387 */ /* 0x000fe20000100a00 */
[----:B------:R1:W-:Y:S02]  /*11a4e0*/  STL.64 [R1+0x1c8], R242 ;  /* 0x0001c8f201007387 */ /* 0x0003e40000100a00 */
[----:B------:R-:W4:Y:S02]  /*11a4f0*/  LDL.LU.64 R34, [R1+0x6328] ;  /* 0x0063280001227983 */ /* 0x000f240000300a00 */
[----:B------:R-:W4:Y:S01]  /*11a500*/  LDL.LU.64 R32, [R1+0x6320] ;  /* 0x0063200001207983 */ /* 0x000f220000300a00 */
[C---:B-1----:R-:W-:Y:S08]  /*11a510*/  HMMA.1688.F32.TF32 R240, R236.reuse, R222, R248 ;  /* 0x000000deecf0723c */ /* 0x042ff000000810f8 */
[C---:B---3--:R-:W-:Y:S08]  /*11a520*/  HMMA.1688.F32.TF32 R16, R236.reuse, R14, R16 ;  /* 0x0000000eec10723c */ /* 0x048ff00000081010 */
[C---:B------:R-:W-:Y:S07]  /*11a530*/  HMMA.1688.F32.TF32 R20, R236.reuse, R122, R20 ;  /* 0x0000007aec14723c */ /* 0x040fee0000081014 */
[----:B------:R-:W-:Y:S01]  /*11a540*/  STL.64 [R1+0x1b0], R240 ;  /* 0x0001b0f001007387 */ /* 0x000fe20000100a00 */
[----:B------:R-:W-:Y:S07]  /*11a550*/  STL.64 [R1+0x1b8], R242 ;  /* 0x0001b8f201007387 */ /* 0x000fee0000100a00 */
[----:B------:R-:W-:Y:S02]  /*11a560*/  STL.64 [R1+0x1a0], R16 ;  /* 0x0001a01001007387 */ /* 0x000fe40000100a00 */
[----:B------:R1:W-:Y:S02]  /*11a570*/  STL.64 [R1+0x1a8], R18 ;  /* 0x0001a81201007387 */ /* 0x0003e40000100a00 */
[C---:B-1----:R-:W-:Y:S04]  /*11a580*/  HMMA.1688.F32.TF32 R16, R236.reuse, R166, R28 ;  /* 0x000000a6ec10723c */ /* 0x042fe8000008101c */
[----:B------:R-:W-:Y:S01]  /*11a590*/  STL.64 [R1+0x190], R20 ;  /* 0x0001901401007387 */ /* 0x000fe20000100a00 */
[----:B------:R4:W-:Y:S03]  /*11a5a0*/  STL.64 [R1+0x198], R22 ;  /* 0x0001981601007387 */ /* 0x0009e60000100a00 */
[C---:B--2---:R-:W-:Y:S11]  /*11a5b0*/  HMMA.1688.F32.TF32 R24, R236.reuse, R130, R24 ;  /* 0x00000082ec18723c */ /* 0x044ff60000081018 */
[----:B------:R-:W-:Y:S11]  /*11a5c0*/  @!UPT UIADD3 URZ, URZ, URZ, URZ ;  /* 0x0000003f3f3ff290 */ /* 0x000ff6000fffe03f */
[----:B------:R-:W-:Y:S01]  /*11a5d0*/  @!UPT UIADD3 URZ, URZ, URZ, URZ ;  /* 0x0000003f3f3ff290 */ /* 0x000fe2000fffe03f */
[----:B------:R-:W-:Y:S01]  /*11a5e0*/  STL.64 [R1+0x180], R24 ;  /* 0x0001801801007387 */ /* 0x000fe20000100a00 */
[----:B------:R1:W-:Y:S02]  /*11a5f0*/  STL.64 [R1+0x188], R26 ;  /* 0x0001881a01007387 */ /* 0x0003e40000100a00 */
[----:B------:R-:W-:Y:S02]  /*11a600*/  STL.64 [R1+0x2090], R16 ;  /* 0x0020901001007387 */ /* 0x000fe40000100a00 */
        /* <DEDUP_REMOVED lines=34> */
[----:B------:R-:W-:Y:S01]  /*11a830*/  STL.64 [R1+0x1fe8], R26 ;  /* 0x001fe81a01007387 */ /* 0x000fe20000100a00 */
[----:B------:R-:W2:Y:S05]  /*11a840*/  LDL.LU.64 R12, [R1+0x3868] ;  /* 0x00386800010c7983 */ /* 0x000eaa0000300a00 */
[----:B------:R-:W-:Y:S02]  /*11a850*/  STL.64 [R1+0x1fd0], R16 ;  /* 0x001fd01001007387 */ /* 0x000fe40000100a00 */
[----:B------:R3:W-:Y:S01]  /*11a860*/  STL.64 [R1+0x1fd8], R18 ;  /* 0x001fd81201007387 */ /* 0x0007e20000100a00 */
[C---:B-1----:R-:W-:Y:S08]  /*11a870*/  HMMA.1688.F32.TF32 R20, R236.reuse, R162, R80 ;  /* 0x000000a2ec14723c */ /* 0x042ff00000081050 */
[----:B---3--:R-:W-:Y:S01]  /*11a880*/  HMMA.1688.F32.TF32 R16, R236, R94, R84 ;  /* 0x0000005eec10723c */ /* 0x008fe20000081054 */
[----:B------:R-:W-:-:S02]  /*11a890*/  IMAD.MOV.U32 R65, RZ, RZ, R94 ;  /* 0x000000ffff417224 */ /* 0x000fc400078e005e */
[----:B------:R-:W-:Y:S11]  /*11a8a0*/  IMAD.MOV.U32 R64, RZ, RZ, R95 ;  /* 0x000000ffff407224 */ /* 0x000ff600078e005f */
[----:B------:R-:W-:Y:S01]  /*11a8b0*/  @!UPT UIADD3 URZ, URZ, URZ, URZ ;  /* 0x0000003f3f3ff290 */ /* 0x000fe2000fffe03f */
[----:B------:R-:W-:Y:S01]  /*11a8c0*/  STL.64 [R1+0x1fc0], R20 ;  /* 0x001fc01401007387 */ /* 0x000fe20000100a00 */
[----:B------:R-:W-:Y:S07]  /*11a8d0*/  STL.64 [R1+0x1fc8], R22 ;  /* 0x001fc81601007387 */ /* 0x000fee0000100a00 */
[----:B------:R-:W-:Y:S02]  /*11a8e0*/  STL.64 [R1+0x1fb0], R16 ;  /* 0x001fb01001007387 */ /* 0x000fe40000100a00 */
[----:B------:R1:W-:Y:S01]  /*11a8f0*/  STL.64 [R1+0x1fb8], R18 ;  /* 0x001fb81201007387 */ /* 0x0003e20000100a00 */
[----:B------:R-:W3:Y:S01]  /*11a900*/  LDL.LU.64 R94, [R1+0x6318] ;  /* 0x00631800015e7983 */ /* 0x000ee20000300a00 */
[----:B------:R-:W3:Y:S01]  /*11a910*/  LDL.LU.64 R92, [R1+0x6310] ;  /* 0x00631000015c7983 */ /* 0x000ee20000300a00 */
[----:B-1----:R-:W-:Y:S01]  /*11a920*/  HMMA.1688.F32.TF32 R16, R236, R98, R88 ;  /* 0x00000062ec10723c */ /* 0x002fe20000081058 */
[----:B------:R-:W-:Y:S01]  /*11a930*/  IMAD.MOV.U32 R52, RZ, RZ, R98 ;  /* 0x000000ffff347224 */ /* 0x000fe200078e0062 */
[----:B------:R-:W-:Y:S01]  /*11a940*/  MOV R45, R99 ;  /* 0x00000063002d7202 */ /* 0x000fe20000000f00 */
[----:B------:R-:W-:Y:S01]  /*11a950*/  IMAD.MOV.U32 R161, RZ, RZ, R96 ;  /* 0x000000ffffa17224 */ /* 0x000fe200078e0060 */
[----:B------:R-:W-:Y:S11]  /*11a960*/  MOV R160, R97 ;  /* 0x0000006100a07202 */ /* 0x000ff60000000f00 */
[----:B------:R-:W-:Y:S08]  /*11a970*/  @!UPT UIADD3 URZ, URZ, URZ, URZ ;  /* 0x0000003f3f3ff290 */ /* 0x000ff0000fffe03f */
[----:B------:R-:W-:Y:S01]  /*11a980*/  STL.64 [R1+0x1fa0], R16 ;  /* 0x001fa01001007387 */ /* 0x000fe20000100a00 */
[----:B------:R3:W-:Y:S02]  /*11a990*/  STL.64 [R1+0x1fa8], R18 ;  /* 0x001fa81201007387 */ /* 0x0007e40000100a00 */
[----:B------:R-:W4:Y:S02]  /*11a9a0*/  LDL.LU.64 R98, [R1+0x6308] ;  /* 0x0063080001627983 */ /* 0x000f240000300a00 */
[----:B------:R-:W4:Y:S01]  /*11a9b0*/  LDL.LU.64 R96, [R1+0x6300] ;  /* 0x0063000001607983 */ /* 0x000f220000300a00 */
[----:B------:R-:W2:Y:S01]  /*11a9c0*/  LDL.LU.64 R20, [R1+0x3878] ;  /* 0x0038780001147983 */ /* 0x000ea20000300a00 */
[----:B------:R-:W2:Y:S02]  /*11a9d0*/  LDL.LU.64 R42, [R1+0x3870] ;  /* 0x00387000012a7983 */ /* 0x000ea40000300a00 */
[----:B------:R-:W2:Y:S02]  /*11a9e0*/  LDL.LU.64 R38, [R1+0x3860] ;  /* 0x0038600001267983 */ /* 0x000ea40000300a00 */
[----:B------:R-:W-:-:S02]  /*11a9f0*/  IMAD.MOV.U32 R57, RZ, RZ, R102 ;  /* 0x000000ffff397224 */ /* 0x000fc400078e0066 */
[----:B------:R-:W-:Y:S01]  /*11aa00*/  IMAD.MOV.U32 R50, RZ, RZ, R103 ;  /* 0x000000ffff327224 */ /* 0x000fe200078e0067 */
[C---:B---3--:R-:W-:Y:S11]  /*11aa10*/  HMMA.1688.F32.TF32 R16, R236.reuse, R102, R92 ;  /* 0x00000066ec10723c */ /* 0x048ff6000008105c */
[----:B------:R-:W-:Y:S11]  /*11aa20*/  @!UPT UIADD3 URZ, URZ, URZ, URZ ;  /* 0x0000003f3f3ff290 */ /* 0x000ff6000fffe03f */
[----:B------:R-:W-:Y:S01]  /*11aa30*/  @!UPT UIADD3 URZ, URZ, URZ, URZ ;  /* 0x0000003f3f3ff290 */ /* 0x000fe2000fffe03f */
[----:B------:R-:W-:Y:S01]  /*11aa40*/  STL.64 [R1+0x3e0], R16 ;  /* 0x0003e01001007387 */ /* 0x000fe20000100a00 */
[----:B------:R4:W-:Y:S02]  /*11aa50*/  STL.64 [R1+0x3e8], R18 ;  /* 0x0003e81201007387 */ /* 0x0009e40000100a00 */
[----:B------:R-:W3:Y:S02]  /*11aa60*/  LDL.LU.64 R102, [R1+0x62f8] ;  /* 0x0062f80001667983 */ /* 0x000ee40000300a00 */
[----:B------:R-:W3:Y:S01]  /*11aa70*/  LDL.LU.64 R100, [R1+0x62f0] ;  /* 0x0062f00001647983 */ /* 0x000ee20000300a00 */
[----:B------:R-:W2:Y:S01]  /*11aa80*/  LDL.LU.64 R36, [R1+0x39b8] ;  /* 0x0039b80001247983 */ /* 0x000ea20000300a00 */
[----:B----4-:R-:W-:Y:S01]  /*11aa90*/  HMMA.1688.F32.TF32 R16, R236, R106, R96 ;  /* 0x0000006aec10723c */ /* 0x010fe20000081060 */
[----:B------:R-:W-:Y:S02]  /*11aaa0*/  IMAD.MOV.U32 R61, RZ, RZ, R106 ;  /* 0x000000ffff3d7224 */ /* 0x000fe400078e006a */
[----:B------:R-:W-:Y:S11]  /*11aab0*/  IMAD.MOV.U32 R60, RZ, RZ, R107 ;  /* 0x000000ffff3c7224 */ /* 0x000ff600078e006b */
[----:B------:R-:W-:Y:S09]  /*11aac0*/  @!UPT UIADD3 URZ, URZ, URZ, URZ ;  /* 0x0000003f3f3ff290 */ /* 0x000ff2000fffe03f */
[----:B------:R-:W-:Y:S01]  /*11aad0*/  STL.64 [R1+0x1f90], R16 ;  /* 0x001f901001007387 */ /* 0x000fe20000100a00 */
[----:B------:R3:W-:Y:S02]  /*11aae0*/  STL.64 [R1+0x1f98], R18 ;  /* 0x001f981201007387 */ /* 0x0007e40000100a00 */
[----:B------:R-:W4:Y:S02]  /*11aaf0*/  LDL.LU.64 R106, [R1+0x62e8] ;  /* 0x0062e800016a7983 */ /* 0x000f240000300a00 */
[----:B------:R-:W4:Y:S01]  /*11ab00*/  LDL.LU.64 R104, [R1+0x62e0] ;  /* 0x0062e00001687983 */ /* 0x000f220000300a00 */
[----:B------:R-:W2:Y:S01]  /*11ab10*/  LDL.LU.64 R32, [R1+0x39b0] ;  /* 0x0039b00001207983 */ /* 0x000ea20000300a00 */
[----:B------:R-:W2:Y:S02]  /*11ab20*/  LDL.LU.64 R34, [R1+0x39a8] ;  /* 0x0039a80001227983 */ /* 0x000ea40000300a00 */
[----:B------:R-:W2:Y:S02]  /*11ab30*/  LDL.LU.64 R48, [R1+0x39a0] ;  /* 0x0039a00001307983 */ /* 0x000ea40000300a00 */
[----:B------:R-:W2:Y:S02]  /*11ab40*/  LDL.LU.64 R30, [R1+0x3998] ;  /* 0x00399800011e7983 */ /* 0x000ea40000300a00 */
[----:B------:R-:W-:-:S02]  /*11ab50*/  IMAD.MOV.U32 R58, RZ, RZ, R234 ;  /* 0x000000ffff3a7224 */ /* 0x000fc400078e00ea */
[----:B------:R-:W-:Y:S01]  /*11ab60*/  IMAD.MOV.U32 R44, RZ, RZ, R235 ;  /* 0x000000ffff2c7224 */ /* 0x000fe200078e00eb */
[----:B---3--:R-:W-:Y:S11]  /*11ab70*/  HMMA.1688.F32.TF32 R16, R236, R234, R100 ;  /* 0x000000eaec10723c */ /* 0x008ff60000081064 */
[----:B------:R-:W-:Y:S11]  /*11ab80*/  @!UPT UIADD3 URZ, URZ, URZ, URZ ;  /* 0x0000003f3f3ff290 */ /* 0x000ff6000fffe03f */
[----:B------:R-:W-:Y:S01]  /*11ab90*/  @!UPT UIADD3 URZ, URZ, URZ, URZ ;  /* 0x0000003f3f3ff290 */ /* 0x000fe2000fffe03f */
[----:B------:R-:W-:Y:S01]  /*11aba0*/  STL.64 [R1+0x1f80], R16 ;  /* 0x001f801001007387 */ /* 0x000fe20000100a00 */
[----:B------:R-:W-:Y:S02]  /*11abb0*/  STL.64 [R1+0x1f88], R18 ;  /* 0x001f881201007387 */ /* 0x000fe40000100a00 */
[----:B------:R-:W3:Y:S02]  /*11abc0*/  LDL.LU.64 R234, [R1+0x62d8] ;  /* 0x0062d80001ea7983 */ /* 0x000ee40000300a00 */
[----:B------:R-:W3:Y:S02]  /*11abd0*/  LDL.LU.64 R232, [R1+0x62d0] ;  /* 0x0062d00001e87983 */ /* 0x000ee40000300a00 */
[----:B------:R-:W-:Y:S01]  /*11abe0*/  IMAD.MOV.U32 R3, RZ, RZ, c[0x0][0x188] ;  /* 0x00006200ff037624 */ /* 0x000fe200078e00ff */
[----:B------:R-:W3:Y:S01]  /*11abf0*/  LDL.LU.64 R28, [R1+0x3990] ;  /* 0x00399000011c7983 */ /* 0x000ee20000300a00 */
[----:B------:R-:W3:Y:S02]  /*11ac00*/  LDL.LU.64 R62, [R1+0x3988] ;  /* 0x00398800013e7983 */ /* 0x000ee40000300a00 */
[----:B------:R-:W3:Y:S02]  /*11ac10*/  LDL.LU.64 R46, [R1+0x3980] ;  /* 0x00398000012e7983 */ /* 0x000ee40000300a00 */
[----:B------:R-:W-:Y:S01]  /*11ac20*/  IMAD.MOV.U32 R56, RZ, RZ, R206 ;  /* 0x000000ffff387224 */ /* 0x000fe200078e00ce */
[----:B------:R-:W-:-:S02]  /*11ac30*/  SHF.L.U32 R3, R3, 0x7, RZ ;  /* 0x0000000703037819 */ /* 0x000fc400000006ff */
[----:B------:R-:W-:Y:S01]  /*11ac40*/  MOV R55, R207 ;  /* 0x000000cf00377202 */ /* 0x000fe20000000f00 */
[----:B------:R-:W-:Y:S02]  /*11ac50*/  IMAD.MOV.U32 R54, RZ, RZ, R110 ;  /* 0x000000ffff367224 */ /* 0x000fe400078e006e */
[----:B------:R-:W-:Y:S01]  /*11ac60*/  IMAD.MOV.U32 R53, RZ, RZ, R111 ;  /* 0x000000ffff357224 */ /* 0x000fe200078e006f */
[----:B------:R-:W-:Y:S01]  /*11ac70*/  LDS R16, [R2+0x3c700] ;  /* 0x03c7000002107984 */ /* 0x000fe20000000800 */
[----:B------:R-:W-:-:S03]  /*11ac80*/  IMAD.SHL.U32 R3, R3, 0x4, RZ ;  /* 0x0000000403037824 */ /* 0x000fc600078e00ff */
[----:B------:R-:W-:Y:S04]  /*11ac90*/  LDS R18, [R2+0x3e700] ;  /* 0x03e7000002127984 */ /* 0x000fe80000000800 */
[----:B------:R-:W-:Y:S04]  /*11aca0*/  LDS R17, [R133+0x3c700] ;  /* 0x03c7000085117984 */ /* 0x000fe80000000800 */
[----:B------:R-:W1:Y:S01]  /*11acb0*/  LDS R19, [R133+0x3e700] ;  /* 0x03e7000085137984 */ /* 0x000e620000000800 */
[-C--:B--2---:R-:W-:Y:S02]  /*11acc0*/  IADD3 R25, P2, R38, R3.reuse, RZ ;  /* 0x0000000326197210 */ /* 0x084fe40007f5e0ff */
[----:B------:R-:W-:-:S03]  /*11acd0*/  IADD3 R41, P3, R36, R3, RZ ;  /* 0x0000000324297210 */ /* 0x000fc60007f7e0ff */
[----:B------:R-:W-:Y:S01]  /*11ace0*/  IMAD.X R22, R39, 0x1, R0, P2 ;  /* 0x0000000127167824 */ /* 0x000fe200010e0600 */
[----:B------:R-:W-:Y:S02]  /*11acf0*/  IADD3.X R40, R37, R0, RZ, P3, !PT ;  /* 0x0000000025287210 */ /* 0x000fe40001ffe4ff */
[----:B----4-:R-:W-:Y:S01]  /*11ad00*/  HMMA.1688.F32.TF32 R36, R236, R110, R104 ;  /* 0x0000006eec24723c */ /* 0x010fe20000081068 */
[----:B------:R-:W-:-:S04]  /*11ad10*/  IADD3 R27, P0, R12, R3, RZ ;  /* 0x000000030c1b7210 */ /* 0x000fc80007f1e0ff */
[----:B------:R-:W-:Y:S02]  /*11ad20*/  IADD3.X R26, R13, R0, RZ, P0, !PT ;  /* 0x000000000d1a7210 */ /* 0x000fe400007fe4ff */
[----:B------:R-:W4:Y:S01]  /*11ad30*/  LDL.LU.64 R12, [R1+0x3978] ;  /* 0x00397800010c7983 */ /* 0x000f220000300a00 */
[----:B---3--:R-:W-:Y:S11]  /*11ad40*/  HMMA.1688.F32.TF32 R68, R236, R206, R232 ;  /* 0x000000ceec44723c */ /* 0x008ff600000810e8 */
[----:B------:R-:W-:Y:S11]  /*11ad50*/  @!UPT UIADD3 URZ, URZ, URZ, URZ ;  /* 0x0000003f3f3ff290 */ /* 0x000ff6000fffe03f */
[----:B------:R-:W-:Y:S01]  /*11ad60*/  @!UPT UIADD3 URZ, URZ, URZ, URZ ;  /* 0x0000003f3f3ff290 */ /* 0x000fe2000fffe03f */
[----:B------:R3:W-:Y:S01]  /*11ad70*/  STL.64 [R1+0x1f70], R68 ;  /* 0x001f704401007387 */ /* 0x0007e20000100a00 */
[----:B------:R4:W-:Y:S02]  /*11ad80*/  STL.64 [R1+0x1f78], R70 ;  /* 0x001f784601007387 */ /* 0x0009e40000100a00 */
[----:B------:R-:W1:Y:S02]  /*11ad90*/  LDL.LU.64 R206, [R1+0x62c8] ;  /* 0x0062c80001ce7983 */ /* 0x000e640000300a00 */
[----:B------:R-:W1:Y:S01]  /*11ada0*/  LDL.LU.64 R204, [R1+0x62c0] ;  /* 0x0062c00001cc7983 */ /* 0x000e620000300a00 */
[----:B------:R4:W-:Y:S01]  /*11adb0*/  STL.64 [R1+0x1f60], R36 ;  /* 0x001f602401007387 */ /* 0x0009e20000100a00 */
[----:B------:R1:W-:Y:S02]  /*11adc0*/  STL.64 [R1+0x1f68], R38 ;  /* 0x001f682601007387 */ /* 0x0003e40000100a00 */
[----:B------:R-:W2:Y:S02]  /*11add0*/  LDL.LU.64 R110, [R1+0x62b8] ;  /* 0x0062b800016e7983 */ /* 0x000ea40000300a00 */
[----:B------:R-:W2:Y:S01]  /*11ade0*/  LDL.LU.64 R108, [R1+0x62b0] ;  /* 0x0062b000016c7983 */ /* 0x000ea20000300a00 */
[----:B------:R-:W-:-:S02]  /*11adf0*/  IADD3 R23, P0, R20, R3, RZ ;  /* 0x0000000314177210 */ /* 0x000fc40007f1e0ff */
[-C--:B------:R-:W-:Y:S01]  /*11ae00*/  IADD3 R24, P1, R42, R3.reuse, RZ ;  /* 0x000000032a187210 */ /* 0x080fe20007f3e0ff */
[----:B------:R-:W2:Y:S01]  /*11ae10*/  LDL.LU.64 R72, [R1+0x3970] ;  /* 0x0039700001487983 */ /* 0x000ea20000300a00 */
[----:B---3--:R-:W3:Y:S02]  /*11ae20*/  LDL.LU.64 R68, [R1+0x3968] ;  /* 0x0039680001447983 */ /* 0x008ee40000300a00 */
[----:B----4-:R-:W4:Y:S02]  /*11ae30*/  LDL.LU.64 R70, [R1+0x3960] ;  /* 0x0039600001467983 */ /* 0x010f240000300a00 */
[--C-:B------:R-:W-:Y:S02]  /*11ae40*/  IMAD.X R20, R21, 0x1, R0.reuse, P0 ;  /* 0x0000000115147824 */ /* 0x100fe400000e0600 */
[----:B------:R-:W-:Y:S01]  /*11ae50*/  IMAD.X R21, R43, 0x1, R0, P1 ;  /* 0x000000012b157824 */ /* 0x000fe200008e0600 */
[-C--:B------:R-:W-:Y:S02]  /*11ae60*/  IADD3 R43, P1, R34, R3.reuse, RZ ;  /* 0x00000003222b7210 */ /* 0x080fe40007f3e0ff */
[----:B------:R-:W-:Y:S01]  /*11ae70*/  IADD3 R36, P2, R48, R3, RZ ;  /* 0x0000000330247210 */ /* 0x000fe20007f5e0ff */
[----:B------:R-:W3:Y:S01]  /*11ae80*/  LDL.LU.64 R66, [R1+0x3958] ;  /* 0x0039580001427983 */ /* 0x000ee20000300a00 */
[----:B------:R-:W-:-:S02]  /*11ae90*/  IADD3.X R34, R35, R0, RZ, P1, !PT ;  /* 0x0000000023227210 */ /* 0x000fc40000ffe4ff */
[----:B------:R-:W-:Y:S01]  /*11aea0*/  MOV R48, R115 ;  /* 0x0000007300307202 */ /* 0x000fe20000000f00 */
[----:B------:R-:W-:Y:S02]  /*11aeb0*/  IMAD.X R35, R49, 0x1, R0, P2 ;  /* 0x0000000131237824 */ /* 0x000fe400010e0600 */
[----:B------:R-:W-:Y:S01]  /*11aec0*/  IMAD.MOV.U32 R49, RZ, RZ, R114 ;  /* 0x000000ffff317224 */ /* 0x000fe200078e0072 */
[----:B--2---:R-:W-:Y:S11]  /*11aed0*/  HMMA.1688.F32.TF32 R76, R236, R114, R108 ;  /* 0x00000072ec4c723c */ /* 0x004ff6000008106c */
[----:B------:R-:W-:Y:S11]  /*11aee0*/  @!UPT UIADD3 URZ, URZ, URZ, URZ ;  /* 0x0000003f3f3ff290 */ /* 0x000ff6000fffe03f */
[----:B------:R-:W-:Y:S01]  /*11aef0*/  @!UPT UIADD3 URZ, URZ, URZ, URZ ;  /* 0x0000003f3f3ff290 */ /* 0x000fe2000fffe03f */
[----:B------:R-:W-:Y:S01]  /*11af00*/  STL.64 [R1+0x1f50], R76 ;  /* 0x001f504c01007387 */ /* 0x000fe20000100a00 */
[----:B------:R2:W-:Y:S02]  /*11af10*/  STL.64 [R1+0x1f58], R78 ;  /* 0x001f584e01007387 */ /* 0x0005e40000100a00 */
[----:B------:R-:W2:Y:S02]  /*11af20*/  LDL.LU.64 R114, [R1+0x62a8] ;  /* 0x0062a80001727983 */ /* 0x000ea40000300a00 */
[----:B------:R-:W2:Y:S01]  /*11af30*/  LDL.LU.64 R112, [R1+0x62a0] ;  /* 0x0062a00001707983 */ /* 0x000ea20000300a00 */
[-C--:B------:R-:W-:Y:S02]  /*11af40*/  IADD3 R42, P0, R32, R3.reuse, RZ ;  /* 0x00000003202a7210 */ /* 0x080fe40007f1e0ff */
[-C--:B-1----:R-:W-:Y:S02]  /*11af50*/  IADD3 R38, P3, R30, R3.reuse, RZ ;  /* 0x000000031e267210 */ /* 0x082fe40007f7e0ff */
[-C--:B------:R-:W-:Y:S01]  /*11af60*/  IADD3 R39, P1, R28, R3.reuse, RZ ;  /* 0x000000031c277210 */ /* 0x080fe20007f3e0ff */
[--C-:B------:R-:W-:Y:S01]  /*11af70*/  IMAD.X R33, R33, 0x1, R0.reuse, P0 ;  /* 0x0000000121217824 */ /* 0x100fe200000e0600 */
[-C--:B------:R-:W-:Y:S01]  /*11af80*/  IADD3 R248, P0, R12, R3.reuse, RZ ;  /* 0x000000030cf87210 */ /* 0x080fe20007f1e0ff */
[----:B------:R-:W-:Y:S01]  /*11af90*/  IMAD.X R37, R31, 0x1, R0, P3 ;  /* 0x000000011f257824 */ /* 0x000fe200018e0600 */
[----:B------:R-:W-:-:S02]  /*11afa0*/  IADD3 R30, P2, R62, R3, RZ ;  /* 0x000000033e1e7210 */ /* 0x000fc40007f5e0ff */
[----:B------:R-:W-:Y:S02]  /*11afb0*/  IADD3 R32, P3, R46, R3, RZ ;  /* 0x000000032e207210 */ /* 0x000fe40007f7e0ff */
[----:B------:R-:W-:Y:S01]  /*11afc0*/  IADD3.X R247, R13, R0, RZ, P0, !PT ;  /* 0x000000000df77210 */ /* 0x000fe200007fe4ff */
[----:B------:R-:W-:Y:S01]  /*11afd0*/  STL [R1+0x612c], R248 ;  /* 0x00612cf801007387 */ /* 0x000fe20000100800 */
[--C-:B------:R-:W-:Y:S02]  /*11afe0*/  IMAD.X R28, R29, 0x1, R0.reuse, P1 ;  /* 0x000000011d1c7824 */ /* 0x100fe400008e0600 */
[----:B------:R-:W2:Y:S02]  /*11aff0*/  LDL.LU.64 R12, [R1+0x3950] ;  /* 0x00395000010c7983 */ /* 0x000ea40000300a00 */
[--C-:B------:R-:W-:Y:S01]  /*11b000*/  IMAD.X R29, R63, 0x1, R0.reuse, P2 ;  /* 0x000000013f1d7824 */ /* 0x100fe200010e0600 */
[----:B------:R-:W2:Y:S01]  /*11b010*/  LDL.LU.64 R74, [R1+0x3948] ;  /* 0x00394800014a7983 */ /* 0x000ea20000300a00 */
[----:B------:R-:W-:-:S02]  /*11b020*/  IMAD.X R31, R47, 0x1, R0, P3 ;  /* 0x000000012f1f7824 */ /* 0x000fc400018e0600 */
[----:B------:R-:W2:Y:S02]  /*11b030*/  LDL.LU.64 R62, [R1+0x3940] ;  /* 0x00394000013e7983 */ /* 0x000ea40000300a00 */
[----:B------:R-:W-:Y:S02]  /*11b040*/  STL [R1+0x6130], R247 ;  /* 0x006130f701007387 */ /* 0x000fe40000100800 */
[----:B------:R-:W-:Y:S02]  /*11b050*/  IMAD.MOV.U32 R47, RZ, RZ, R218 ;  /* 0x000000ffff2f7224 */ /* 0x000fe400078e00da */
[----:B------:R-:W-:Y:S01]  /*11b060*/  IMAD.MOV.U32 R46, RZ, RZ, R219 ;  /* 0x000000ffff2e7224 */ /* 0x000fe200078e00db */
[-C--:B----4-:R-:W-:Y:S02]  /*11b070*/  IADD3 R241, P2, R70, R3.reuse, RZ ;  /* 0x0000000346f17210 */ /* 0x090fe40007f5e0ff */
[-C--:B---3--:R-:W-:Y:S01]  /*11b080*/  IADD3 R243, P3, R66, R3.reuse, RZ ;  /* 0x0000000342f37210 */ /* 0x088fe20007f7e0ff */
[----:B--2---:R-:W-:Y:S01]  /*11b090*/  HMMA.1688.F32.TF32 R232, R236, R218, R112 ;  /* 0x000000daece8723c */ /* 0x004fe20000081070 */
[----:B------:R-:W2:Y:S01]  /*11b0a0*/  LDL.LU.64 R218, [R1+0x6298] ;  /* 0x0062980001da7983 */ /* 0x000ea20000300a00 */
[----:B------:R-:W2:Y:S02]  /*11b0b0*/  LDL.LU.64 R216, [R1+0x6290] ;  /* 0x0062900001d87983 */ /* 0x000ea40000300a00 */
[----:B------:R-:W3:Y:S03]  /*11b0c0*/  LDL.LU.64 R78, [R1+0x3938] ;  /* 0x00393800014e7983 */ /* 0x000ee60000300a00 */
[----:B------:R-:W-:-:S02]  /*11b0d0*/  IADD3 R237, P0, R72, R3, RZ ;  /* 0x0000000348ed7210 */ /* 0x000fc40007f1e0ff */
[----:B------:R-:W-:-:S03]  /*11b0e0*/  IADD3 R239, P1, R68, R3, RZ ;  /* 0x0000000344ef7210 */ /* 0x000fc60007f3e0ff */
[--C-:B------:R-:W-:Y:S02]  /*11b0f0*/  IMAD.X R236, R73, 0x1, R0.reuse, P0 ;  /* 0x0000000149ec7824 */ /* 0x100fe400000e0600 */
[----:B------:R-:W-:-:S09]  /*11b100*/  IMAD.X R238, R69, 0x1, R0, P1 ;  /* 0x0000000145ee7824 */ /* 0x000fd200008e0600 */
[----:B------:R-:W-:Y:S01]  /*11b110*/  STL.64 [R1+0x6098], R232 ;  /* 0x006098e801007387 */ /* 0x000fe20000100a00 */
[----:B------:R-:W-:Y:S02]  /*11b120*/  STL.64 [R1+0x6090], R234 ;  /* 0x006090ea01007387 */ /* 0x000fe40000100a00 */
[----:B------:R-:W-:Y:S02]  /*11b130*/  STL [R1+0x6134], R237 ;  /* 0x006134ed01007387 */ /* 0x000fe40000100800 */
[----:B------:R-:W-:Y:S01]  /*11b140*/  STL [R1+0x6138], R239 ;  /* 0x006138ef01007387 */ /* 0x000fe20000100800 */
[----:B------:R-:W-:Y:S01]  /*11b150*/  STL [R1+0x613c], R241 ;  /* 0x00613cf101007387 */ /* 0x000fe20000100800 */
[----:B------:R-:W-:Y:S02]  /*11b160*/  STL [R1+0x6140], R243 ;  /* 0x006140f301007387 */ /* 0x000fe40000100800 */
[----:B------:R-:W4:Y:S02]  /*11b170*/  LDL.LU.64 R76, [R1+0x3930] ;  /* 0x00393000014c7983 */ /* 0x000f240000300a00 */
[----:B------:R-:W4:Y:S01]  /*11b180*/  LDL.LU.64 R72, [R1+0x3928] ;  /* 0x0039280001487983 */ /* 0x000f220000300a00 */
[----:B------:R-:W-:Y:S01]  /*11b190*/  STL [R1+0x6144], R236 ;  /* 0x006144ec01007387 */ /* 0x000fe20000100800 */
[----:B------:R-:W4:Y:S02]  /*11b1a0*/  LDL.LU.64 R68, [R1+0x3920] ;  /* 0x0039200001447983 */ /* 0x000f240000300a00 */
[----:B------:R-:W-:Y:S01]  /*11b1b0*/  IMAD.MOV.U32 R86, RZ, RZ, R140 ;  /* 0x000000ffff567224 */ /* 0x000fe200078e008c */
[----:B------:R-:W-:Y:S01]  /*11b1c0*/  MOV R87, R137 ;  /* 0x0000008900577202 */ /* 0x000fe20000000f00 */
[----:B------:R-:W-:Y:S01]  /*11b1d0*/  IMAD.MOV.U32 R82, RZ, RZ, R136 ;  /* 0x000000ffff527224 */ /* 0x000fe200078e0088 */
[----:B------:R-:W-:Y:S01]  /*11b1e0*/  MOV R83, R132 ;  /* 0x0000008400537202 */ /* 0x000fe20000000f00 */
[----:B------:R-:W-:-:S02]  /*11b1f0*/  IMAD.X R240, R71, 0x1, R0, P2 ;  /* 0x0000000147f07824 */ /* 0x000fc400010e0600 */
[--C-:B------:R-:W-:Y:S01]  /*11b200*/  IMAD.X R242, R67, 0x1, R0.reuse, P3 ;  /* 0x0000000143f27824 */ /* 0x100fe200018e0600 */
[-C--:B------:R-:W-:Y:S02]  /*11b210*/  IADD3 R244, P0, R12, R3.reuse, RZ ;  /* 0x000000030cf47210 */ /* 0x080fe40007f1e0ff */
[-C--:B------:R-:W-:Y:S01]  /*11b220*/  IADD3 R245, P1, R74, R3.reuse, RZ ;  /* 0x000000034af57210 */ /* 0x080fe20007f3e0ff */
[----:B------:R-:W-:Y:S01]  /*11b230*/  STL [R1+0x6148], R238 ;  /* 0x006148ee01007387 */ /* 0x000fe20000100800 */
[-C--:B------:R-:W-:Y:S01]  /*11b240*/  IADD3 R246, P2, R62, R3.reuse, RZ ;  /* 0x000000033ef67210 */ /* 0x080fe20007f5e0ff */
[C---:B------:R-:W-:Y:S01]  /*11b250*/  HMMA.1688.F32.TF32 R80, R16.reuse, R82, R204 ;  /* 0x000000521050723c */ /* 0x040fe200000810cc */
[----:B------:R-:W-:Y:S01]  /*11b260*/  STL [R1+0x614c], R240 ;  /* 0x00614cf001007387 */ /* 0x000fe20000100800 */
[----:B------:R-:W-:Y:S01]  /*11b270*/  STL [R1+0x6150], R242 ;  /* 0x006150f201007387 */ /* 0x000fe20000100800 */
[----:B------:R-:W-:Y:S02]  /*11b280*/  STL [R1+0x6154], R244 ;  /* 0x006154f401007387 */ /* 0x000fe40000100800 */
[----:B------:R-:W-:Y:S02]  /*11b290*/  STL [R1+0x6158], R245 ;  /* 0x006158f501007387 */ /* 0x000fe40000100800 */
[----:B------:R-:W-:Y:S01]  /*11b2a0*/  STL [R1+0x615c], R246 ;  /* 0x00615cf601007387 */ /* 0x000fe20000100800 */
[----:B------:R-:W4:Y:S01]  /*11b2b0*/  LDL.LU.64 R70, [R1+0x3918] ;  /* 0x0039180001467983 */ /* 0x000f220000300a00 */
[----:B--2---:R-:W-:Y:S07]  /*11b2c0*/  HMMA.1688.F32.TF32 R84, R16, R86, R216 ;  /* 0x000000561054723c */ /* 0x004fee00000810d8 */
[--C-:B------:R-:W-:Y:S01]  /*11b2d0*/  IMAD.X R216, R13, 0x1, R0.reuse, P0 ;  /* 0x000000010dd87824 */ /* 0x100fe200000e0600 */
[----:B------:R-:W-:Y:S01]  /*11b2e0*/  IADD3.X R217, R75, R0, RZ, P1, !PT ;  /* 0x000000004bd97210 */ /* 0x000fe20000ffe4ff */
[----:B------:R-:W-:Y:S01]  /*11b2f0*/  IMAD.X R218, R63, 0x1, R0, P2 ;  /* 0x000000013fda7824 */ /* 0x000fe200010e0600 */
[-C--:B---3--:R-:W-:Y:S11]  /*11b300*/  IADD3 R219, P0, R78, R3.reuse, RZ ;  /* 0x000000034edb7210 */ /* 0x088ff60007f1e0ff */
[----:B------:R-:W-:Y:S02]  /*11b310*/  @!UPT UIADD3 URZ, URZ, URZ, URZ ;  /* 0x0000003f3f3ff290 */ /* 0x000fe4000fffe03f */
[----:B------:R1:W-:Y:S01]  /*11b320*/  STL.64 [R1+0x1f40], R84 ;  /* 0x001f405401007387 */ /* 0x0003e20000100a00 */
[----:B------:R-:W-:Y:S02]  /*11b330*/  STL.64 [R1+0x1f48], R86 ;  /* 0x001f485601007387 */ /* 0x000fe40000100a00 */
[----:B------:R-:W2:Y:S02]  /*11b340*/  LDL.LU.64 R66, [R1+0x3910] ;  /* 0x0039100001427983 */ /* 0x000ea40000300a00 */
[----:B------:R-:W3:Y:S01]  /*11b350*/  LDL.LU.64 R12, [R1+0x3908] ;  /* 0x00390800010c7983 */ /* 0x000ee20000300a00 */
[-C--:B----4-:R-:W-:Y:S01]  /*11b360*/  IADD3 R249, P1, R76, R3.reuse, RZ ;  /* 0x000000034cf97210 */ /* 0x090fe20007f3e0ff */
[----:B------:R-:W-:Y:S01]  /*11b370*/  STL [R1+0x6160], R216 ;  /* 0x006160d801007387 */ /* 0x000fe20000100800 */
[-C--:B------:R-:W-:Y:S01]  /*11b380*/  IADD3 R250, P2, R72, R3.reuse, RZ ;  /* 0x0000000348fa7210 */ /* 0x080fe20007f5e0ff */
[----:B------:R-:W-:Y:S01]  /*11b390*/  STL [R1+0x6164], R217 ;  /* 0x006164d901007387 */ /* 0x000fe20000100800 */
[----:B------:R-:W-:Y:S01]  /*11b3a0*/  IADD3 R51, P3, R68, R3, RZ ;  /* 0x0000000344337210 */ /* 0x000fe20007f7e0ff */
[----:B------:R-:W-:Y:S01]  /*11b3b0*/  STL [R1+0x6168], R218 ;  /* 0x006168da01007387 */ /* 0x000fe20000100800 */
[----:B------:R-:W-:Y:S02]  /*11b3c0*/  STL [R1+0x60f4], R219 ;  /* 0x0060f4db01007387 */ /* 0x000fe40000100800 */
[----:B------:R-:W-:Y:S02]  /*11b3d0*/  STL [R1+0x60f8], R249 ;  /* 0x0060f8f901007387 */ /* 0x000fe40000100800 */
[----:B------:R-:W-:Y:S01]  /*11b3e0*/  STL [R1+0x60fc], R250 ;  /* 0x0060fcfa01007387 */ /* 0x000fe20000100800 */
[----:B------:R-:W-:Y:S01]  /*11b3f0*/  STL [R1+0x1c], R51 ;  /* 0x00001c3301007387 */ /* 0x000fe20000100800 */
[----:B------:R-:W-:Y:S02]  /*11b400*/  STL.64 [R1+0x1f30], R80 ;  /* 0x001f305001007387 */ /* 0x000fe40000100a00 */
[----:B------:R4:W-:Y:S02]  /*11b410*/  STL.64 [R1+0x1f38], R82 ;  /* 0x001f385201007387 */ /* 0x0009e40000100a00 */
[----:B------:R-:W3:Y:S01]  /*11b420*/  LDL.LU.64 R62, [R1+0x3900] ;  /* 0x00390000013e7983 */ /* 0x000ee20000300a00 */
[----:B------:R-:W3:Y:S01]  /*11b430*/  LDL.LU.64 R88, [R1+0x38f8] ;  /* 0x0038f80001587983 */ /* 0x000ee20000300a00 */
[----:B-1----:R-:W3:Y:S02]  /*11b440*/  LDL.LU.64 R84, [R1+0x38f0] ;  /* 0x0038f00001547983 */ /* 0x002ee40000300a00 */
[----:B------:R-:W-:-:S02]  /*11b450*/  IMAD.MOV.U32 R74, RZ, RZ, R129 ;  /* 0x000000ffff4a7224 */ /* 0x000fc400078e0081 */
[----:B------:R-:W-:Y:S01]  /*11b460*/  IMAD.MOV.U32 R75, RZ, RZ, R128 ;  /* 0x000000ffff4b7224 */ /* 0x000fe200078e0080 */
[----:B------:R-:W-:-:S06]  /*11b470*/  IADD3.X R207, R73, R0, RZ, P2, !PT ;  /* 0x0000000049cf7210 */ /* 0x000fcc00017fe4ff */
[----:B------:R-:W-:Y:S01]  /*11b480*/  HMMA.1688.F32.TF32 R72, R16, R74, R208 ;  /* 0x0000004a1048723c */ /* 0x000fe200000810d0 */
[--C-:B------:R-:W-:Y:S02]  /*11b490*/  IMAD.X R205, R79, 0x1, R0.reuse, P0 ;  /* 0x000000014fcd7824 */ /* 0x100fe400000e0600 */
[--C-:B------:R-:W-:Y:S01]  /*11b4a0*/  IMAD.X R206, R77, 0x1, R0.reuse, P1 ;  /* 0x000000014dce7824 */ /* 0x100fe200008e0600 */
[----:B----4-:R-:W4:Y:S01]  /*11b4b0*/  LDL.LU.64 R82, [R1+0x38e8] ;  /* 0x0038e80001527983 */ /* 0x010f220000300a00 */
[----:B------:R-:W-:Y:S01]  /*11b4c0*/  IMAD.X R251, R69, 0x1, R0, P3 ;  /* 0x0000000145fb7824 */ /* 0x000fe200018e0600 */
[----:B------:R-:W-:Y:S01]  /*11b4d0*/  IADD3 R68, P0, R70, R3, RZ ;  /* 0x0000000346447210 */ /* 0x000fe20007f1e0ff */
[----:B------:R-:W-:Y:S01]  /*11b4e0*/  STL [R1+0x6100], R205 ;  /* 0x006100cd01007387 */ /* 0x000fe20000100800 */
[----:B------:R-:W-:Y:S01]  /*11b4f0*/  STL [R1+0x6104], R206 ;  /* 0x006104ce01007387 */ /* 0x000fe20000100800 */
[----:B------:R-:W-:Y:S02]  /*11b500*/  STL [R1+0x6108], R207 ;  /* 0x006108cf01007387 */ /* 0x000fe40000100800 */
[----:B------:R-:W-:Y:S02]  /*11b510*/  STL [R1+0x610c], R251 ;  /* 0x00610cfb01007387 */ /* 0x000fe40000100800 */
[----:B------:R1:W-:Y:S01]  /*11b520*/  STL [R1], R68 ;  /* 0x0000004401007387 */ /* 0x0003e20000100800 */
[----:B------:R-:W4:Y:S01]  /*11b530*/  LDL.LU.64 R80, [R1+0x38d8] ;  /* 0x0038d80001507983 */ /* 0x000f220000300a00 */
[----:B------:R-:W-:-:S02]  /*11b540*/  IADD3.X R208, R71, R0, RZ, P0, !PT ;  /* 0x0000000047d07210 */ /* 0x000fc400007fe4ff */
[-C--:B--2---:R-:W-:Y:S02]  /*11b550*/  IADD3 R59, P1, R66, R3.reuse, RZ ;  /* 0x00000003423b7210 */ /* 0x084fe40007f3e0ff */
[----:B---3--:R-:W-:-:S03]  /*11b560*/  IADD3 R51, P2, R12, R3, RZ ;  /* 0x000000030c337210 */ /* 0x008fc60007f5e0ff */
[----:B------:R-:W-:Y:S01]  /*11b570*/  STL [R1+0x4], R59 ;  /* 0x0000043b01007387 */ /* 0x000fe20000100800 */
[----:B-1----:R-:W2:Y:S03]  /*11b580*/  LDL.LU.64 R68, [R1+0x38d0] ;  /* 0x0038d00001447983 */ /* 0x002ea60000300a00 */
[----:B------:R1:W-:Y:S01]  /*11b590*/  STL [R1+0x8], R51 ;  /* 0x0000083301007387 */ /* 0x0003e20000100800 */
[----:B------:R-:W-:Y:S03]  /*11b5a0*/  STL.64 [R1+0x1f20], R72 ;  /* 0x001f204801007387 */ /* 0x000fe60000100a00 */
[----:B------:R3:W-:Y:S01]  /*11b5b0*/  STL.64 [R1+0x1f28], R74 ;  /* 0x001f284a01007387 */ /* 0x0007e20000100a00 */
[----:B------:R-:W2:Y:S02]  /*11b5c0*/  LDL.LU.64 R78, [R1+0x38c8] ;  /* 0x0038c800014e7983 */ /* 0x000ea40000300a00 */
[----:B------:R-:W-:-:S02]  /*11b5d0*/  IMAD.X R209, R67, 0x1, R0, P1 ;  /* 0x0000000143d17824 */ /* 0x000fc400008e0600 */
[----:B------:R-:W-:Y:S01]  /*11b5e0*/  IMAD.X R210, R13, 0x1, R0, P2 ;  /* 0x000000010dd27824 */ /* 0x000fe200010e0600 */
[----:B------:R-:W-:Y:S01]  /*11b5f0*/  STL [R1+0x6110], R208 ;  /* 0x006110d001007387 */ /* 0x000fe20000100800 */
[-C--:B------:R-:W-:Y:S01]  /*11b600*/  IADD3 R12, P0, R62, R3.reuse, RZ ;  /* 0x000000033e0c7210 */ /* 0x080fe20007f1e0ff */
[----:B------:R-:W2:Y:S02]  /*11b610*/  LDL.LU.64 R76, [R1+0x38c0] ;  /* 0x0038c000014c7983 */ /* 0x000ea40000300a00 */
[----:B------:R-:W-:Y:S01]  /*11b620*/  STL [R1+0x6114], R209 ;  /* 0x006114d101007387 */ /* 0x000fe20000100800 */
[-C--:B-1----:R-:W-:Y:S02]  /*11b630*/  IADD3 R51, P1, R88, R3.reuse, RZ ;  /* 0x0000000358337210 */ /* 0x082fe40007f3e0ff */
[----:B------:R-:W-:Y:S01]  /*11b640*/  IADD3 R13, P2, R84, R3, RZ ;  /* 0x00000003540d7210 */ /* 0x000fe20007f5e0ff */
[----:B---3--:R-:W3:Y:S01]  /*11b650*/  LDL.LU.64 R74, [R1+0x38b8] ;  /* 0x0038b800014a7983 */ /* 0x008ee20000300a00 */
[----:B------:R-:W-:Y:S02]  /*11b660*/  STL [R1+0x6118], R210 ;  /* 0x006118d201007387 */ /* 0x000fe40000100800 */
[----:B------:R4:W-:Y:S02]  /*11b670*/  STL [R1+0xc], R12 ;  /* 0x00000c0c01007387 */ /* 0x0009e40000100800 */
[----:B------:R-:W-:Y:S01]  /*11b680*/  STL [R1+0x10], R51 ;  /* 0x0000103301007387 */ /* 0x000fe20000100800 */
[----:B------:R-:W-:Y:S01]  /*11b690*/  STL [R1+0x14], R13 ;  /* 0x0000140d01007387 */ /* 0x000fe20000100800 */
[----:B------:R-:W3:Y:S01]  /*11b6a0*/  LDL.LU.64 R72, [R1+0x38b0] ;  /* 0x0038b00001487983 */ /* 0x000ee20000300a00 */
[----:B------:R-:W-:Y:S01]  /*11b6b0*/  MOV R94, R121 ;  /* 0x00000079005e7202 */ /* 0x000fe20000000f00 */
[----:B------:R-:W-:-:S02]  /*11b6c0*/  IMAD.MOV.U32 R95, RZ, RZ, R120 ;  /* 0x000000ffff5f7224 */ /* 0x000fc400078e0078 */
[----:B------:R-:W-:Y:S02]  /*11b6d0*/  IMAD.MOV.U32 R86, RZ, RZ, R117 ;  /* 0x000000ffff567224 */ /* 0x000fe400078e0075 */
[----:B------:R-:W-:-:S03]  /*11b6e0*/  IMAD.MOV.U32 R87, RZ, RZ, R116 ;  /* 0x000000ffff577224 */ /* 0x000fc600078e0074 */
[----:B------:R-:W-:Y:S01]  /*11b6f0*/  HMMA.1688.F32.TF32 R92, R16, R94, R212 ;  /* 0x0000005e105c723c */ /* 0x000fe200000810d4 */
[----:B----4-:R-:W-:-:S06]  /*11b700*/  IADD3 R12, P3, R82, R3, RZ ;  /* 0x00000003520c7210 */ /* 0x010fcc0007f7e0ff */
[--C-:B------:R-:W-:Y:S02]  /*11b710*/  IMAD.X R213, R85, 0x1, R0.reuse, P2 ;  /* 0x0000000155d57824 */ /* 0x100fe400010e0600 */
[----:B------:R-:W-:Y:S01]  /*11b720*/  HMMA.1688.F32.TF32 R84, R16, R86, R4 ;  /* 0x000000561054723c */ /* 0x000fe20000081004 */
[----:B------:R1:W-:Y:S01]  /*11b730*/  STL [R1+0x18], R12 ;  /* 0x0000180c01007387 */ /* 0x0003e20000100800 */
[--C-:B------:R-:W-:Y:S01]  /*11b740*/  IMAD.X R211, R63, 0x1, R0.reuse, P0 ;  /* 0x000000013fd37824 */ /* 0x100fe200000e0600 */
[----:B------:R-:W-:Y:S01]  /*11b750*/  IADD3.X R212, R89, R0, RZ, P1, !PT ;  /* 0x0000000059d47210 */ /* 0x000fe20000ffe4ff */
[----:B------:R-:W-:Y:S01]  /*11b760*/  IMAD.X R214, R83, 0x1, R0, P3 ;  /* 0x0000000153d67824 */ /* 0x000fe200018e0600 */
[----:B------:R-:W-:-:S03]  /*11b770*/  IADD3 R59, P0, R80, R3, RZ ;  /* 0x00000003503b7210 */ /* 0x000fc60007f1e0ff */
[----:B------:R-:W-:Y:S01]  /*11b780*/  HMMA.1688.F32.TF32 R8, R16, R222, R8 ;  /* 0x000000de1008723c */ /* 0x000fe20000081008 */
[----:B-1----:R-:W4:Y:S05]  /*11b790*/  LDL.LU R12, [R1+0x39c8] ;  /* 0x0039c800010c7983 */ /* 0x002f2a0000300800 */
[----:B------:R-:W-:Y:S02]  /*11b7a0*/  STL.64 [R1+0x1f10], R92 ;  /* 0x001f105c01007387 */ /* 0x000fe40000100a00 */
[----:B------:R-:W-:Y:S02]  /*11b7b0*/  STL.64 [R1+0x1f18], R94 ;  /* 0x001f185e01007387 */ /* 0x000fe40000100a00 */
[----:B------:R-:W4:Y:S01]  /*11b7c0*/  LDL.LU.64 R70, [R1+0x38a8] ;  /* 0x0038a80001467983 */ /* 0x000f220000300a00 */
[----:B------:R-:W4:Y:S01]  /*11b7d0*/  LDL.LU.64 R66, [R1+0x38a0] ;  /* 0x0038a00001427983 */ /* 0x000f220000300a00 */
[----:B------:R-:W4:Y:S02]  /*11b7e0*/  LDL.LU.64 R62, [R1+0x3898] ;  /* 0x00389800013e7983 */ /* 0x000f240000300a00 */
[----:B------:R-:W-:Y:S02]  /*11b7f0*/  STL [R1+0x611c], R211 ;  /* 0x00611cd301007387 */ /* 0x000fe40000100800 */
[----:B------:R-:W-:Y:S01]  /*11b800*/  STL [R1+0x6120], R212 ;  /* 0x006120d401007387 */ /* 0x000fe20000100800 */
[----:B------:R-:W-:Y:S01]  /*11b810*/  STL [R1+0x6124], R213 ;  /* 0x006124d501007387 */ /* 0x000fe20000100800 */
[----:B------:R1:W-:Y:S02]  /*11b820*/  STL [R1+0x6128], R214 ;  /* 0x006128d601007387 */ /* 0x0003e40000100800 */
[----:B------:R-:W-:Y:S02]  /*11b830*/  STL [R1+0x60], R59 ;  /* 0x0000603b01007387 */ /* 0x000fe40000100800 */
[----:B------:R-:W-:Y:S01]  /*11b840*/  IMAD.X R5, R81, 0x1, R0, P0 ;  /* 0x0000000151057824 */ /* 0x000fe200000e0600 */
[----:B-1----:R-:W-:-:S02]  /*11b850*/  MOV R214, R223 ;  /* 0x000000df00d67202 */ /* 0x002fc40000000f00 */
[-C--:B--2---:R-:W-:Y:S02]  /*11b860*/  IADD3 R51, P1, R68, R3.reuse, RZ ;  /* 0x0000000344337210 */ /* 0x084fe40007f3e0ff */
[----:B------:R-:W-:-:S03]  /*11b870*/  IADD3 R13, P2, R78, R3, RZ ;  /* 0x000000034e0d7210 */ /* 0x000fc60007f5e0ff */
[----:B------:R-:W-:Y:S01]  /*11b880*/  STL [R1+0x64], R51 ;  /* 0x0000643301007387 */ /* 0x000fe20000100800 */
[----:B------:R-:W-:-:S03]  /*11b890*/  IADD3.X R4, R69, R0, RZ, P1, !PT ;  /* 0x0000000045047210 */ /* 0x000fc60000ffe4ff */
[----:B------:R3:W-:Y:S01]  /*11b8a0*/  STL [R1+0x68], R13 ;  /* 0x0000680d01007387 */ /* 0x0007e20000100800 */
[----:B------:R-:W-:Y:S02]  /*11b8b0*/  STL.64 [R1+0x1f00], R84 ;  /* 0x001f005401007387 */ /* 0x000fe40000100a00 */
[----:B------:R-:W-:Y:S01]  /*11b8c0*/  STL.64 [R1+0x1f08], R86 ;  /* 0x001f085601007387 */ /* 0x000fe20000100a00 */
[-C--:B------:R-:W-:Y:S01]  /*11b8d0*/  IADD3 R7, P0, R76, R3.reuse, RZ ;  /* 0x000000034c077210 */ /* 0x080fe20007f1e0ff */
[----:B------:R-:W2:Y:S01]  /*11b8e0*/  LDL.LU.64 R68, [R1+0x3890] ;  /* 0x0038900001447983 */ /* 0x000ea20000300a00 */
[--C-:B------:R-:W-:Y:S02]  /*11b8f0*/  IMAD.X R6, R79, 0x1, R0.reuse, P2 ;  /* 0x000000014f067824 */ /* 0x100fe400010e0600 */
[----:B------:R-:W-:Y:S02]  /*11b900*/  STL [R1+0x44], R5 ;  /* 0x0000440501007387 */ /* 0x000fe40000100800 */
[----:B------:R1:W-:Y:S01]  /*11b910*/  STL [R1+0x48], R4 ;  /* 0x0000480401007387 */ /* 0x0003e20000100800 */
[-C--:B---3--:R-:W-:Y:S01]  /*11b920*/  IADD3 R13, P1, R74, R3.reuse, RZ ;  /* 0x000000034a0d7210 */ /* 0x088fe20007f3e0ff */
[----:B-1----:R-:W3:Y:S01]  /*11b930*/  LDL.LU.64 R4, [R1+0x3888] ;  /* 0x0038880001047983 */ /* 0x002ee20000300a00 */
[----:B------:R1:W-:Y:S02]  /*11b940*/  STL [R1+0x54], R7 ;  /* 0x0000540701007387 */ /* 0x0003e40000100800 */
[----:B------:R1:W-:Y:S02]  /*11b950*/  STL [R1+0x4c], R6 ;  /* 0x00004c0601007387 */ /* 0x0003e40000100800 */
[----:B------:R-:W-:Y:S01]  /*11b960*/  STL [R1+0x58], R13 ;  /* 0x0000580d01007387 */ /* 0x000fe20000100800 */
[----:B-1----:R-:W-:Y:S01]  /*11b970*/  IADD3 R7, P2, R72, R3, RZ ;  /* 0x0000000348077210 */ /* 0x002fe20007f5e0ff */
[----:B------:R-:W-:-:S04]  /*11b980*/  IMAD.X R6, R77, 0x1, R0, P0 ;  /* 0x000000014d067824 */ /* 0x000fc800000e0600 */
[----:B------:R1:W-:Y:S01]  /*11b990*/  STL [R1+0x5c], R7 ;  /* 0x00005c0701007387 */ /* 0x0003e20000100800 */
[----:B------:R1:W-:Y:S02]  /*11b9a0*/  STL [R1+0x50], R6 ;  /* 0x0000500601007387 */ /* 0x0003e40000100800 */
[----:B------:R-:W2:Y:S02]  /*11b9b0*/  LDL.LU.64 R222, [R1+0x6288] ;  /* 0x0062880001de7983 */ /* 0x000ea40000300a00 */
[----:B------:R4:W-:Y:S01]  /*11b9c0*/  STL.64 [R1+0x1ef0], R8 ;  /* 0x001ef00801007387 */ /* 0x0009e20000100a00 */
[----:B------:R-:W-:Y:S01]  /*11b9d0*/  STL.64 [R1+0x1ef8], R10 ;  /* 0x001ef80a01007387 */ /* 0x000fe20000100a00 */
[----:B------:R-:W2:Y:S02]  /*11b9e0*/  LDL.LU.64 R220, [R1+0x6280] ;  /* 0x0062800001dc7983 */ /* 0x000ea40000300a00 */
[--C-:B-1----:R-:W-:Y:S02]  /*11b9f0*/  IMAD.X R7, R75, 0x1, R0.reuse, P1 ;  /* 0x000000014b077824 */ /* 0x102fe400008e0600 */
[----:B------:R-:W-:Y:S01]  /*11ba00*/  IMAD.X R6, R73, 0x1, R0, P2 ;  /* 0x0000000149067824 */ /* 0x000fe200010e0600 */
[----:B----4-:R-:W-:-:S02]  /*11ba10*/  IADD3 R8, P1, R70, R3, RZ ;  /* 0x0000000346087210 */ /* 0x010fc40007f3e0ff */
[----:B------:R-:W-:Y:S02]  /*11ba20*/  STL [R1+0x30], R7 ;  /* 0x0000300701007387 */ /* 0x000fe40000100800 */
[----:B------:R1:W-:Y:S02]  /*11ba30*/  STL [R1+0x34], R6 ;  /* 0x0000340601007387 */ /* 0x0003e40000100800 */
[----:B------:R-:W-:Y:S01]  /*11ba40*/  IMAD.MOV.U32 R252, RZ, RZ, c[0x0][0x180] ;  /* 0x00006000fffc7624 */ /* 0x000fe200078e00ff */
[----:B-1----:R-:W4:Y:S01]  /*11ba50*/  LDL.LU.64 R6, [R1+0x38e0] ;  /* 0x0038e00001067983 */ /* 0x002f220000300a00 */
[----:B------:R2:W-:Y:S03]  /*11ba60*/  STL [R1+0x38], R8 ;  /* 0x0000380801007387 */ /* 0x0005e60000100800 */
[----:B------:R-:W-:-:S04]  /*11ba70*/  IADD3 R252, R252, 0x7f, RZ ;  /* 0x0000007ffcfc7810 */ /* 0x000fc80007ffe0ff */
[----:B------:R-:W-:-:S04]  /*11ba80*/  SHF.R.S32.HI R13, RZ, 0x1f, R252 ;  /* 0x0000001fff0d7819 */ /* 0x000fc800000114fc */
[----:B------:R-:W-:-:S04]  /*11ba90*/  LEA.HI R13, R13, R252, RZ, 0x7 ;  /* 0x000000fc0d0d7211 */ /* 0x000fc800078f38ff */
[----:B------:R-:W-:-:S04]  /*11baa0*/  SHF.R.S32.HI R13, RZ, 0x7, R13 ;  /* 0x00000007ff0d7819 */ /* 0x000fc8000001140d */
[----:B------:R-:W-:Y:S02]  /*11bab0*/  IADD3 R13, R13, -0x1, RZ ;  /* 0xffffffff0d0d7810 */ /* 0x000fe40007ffe0ff */
[----:B------:R-:W-:Y:S01]  /*11bac0*/  MOV R213, R14 ;  /* 0x0000000e00d57202 */ /* 0x000fe20000000f00 */
[----:B------:R-:W-:Y:S01]  /*11bad0*/  IMAD.MOV.U32 R212, RZ, RZ, R15 ;  /* 0x000000ffffd47224 */ /* 0x000fe200078e000f */
[C---:B------:R-:W-:Y:S02]  /*11bae0*/  IADD3 R204, R12.reuse, 0x1, RZ ;  /* 0x000000010ccc7810 */ /* 0x040fe40007ffe0ff */
[----:B------:R-:W-:Y:S01]  /*11baf0*/  ISETP.GE.AND P0, PT, R12, R13, PT ;  /* 0x0000000d0c00720c */ /* 0x000fe20003f06270 */
[----:B--2---:R-:W-:Y:S11]  /*11bb00*/  HMMA.1688.F32.TF32 R8, R16, R14, R220 ;  /* 0x0000000e1008723c */ /* 0x004ff600000810dc */
[----:B------:R-:W-:Y:S11]  /*11bb10*/  @!UPT UIADD3 URZ, URZ, URZ, URZ ;  /* 0x0000003f3f3ff290 */ /* 0x000ff6000fffe03f */
[----:B------:R-:W-:Y:S01]  /*11bb20*/  @!UPT UIADD3 URZ, URZ, URZ, URZ ;  /* 0x0000003f3f3ff290 */ /* 0x000fe2000fffe03f */
[----:B------:R1:W-:Y:S01]  /*11bb30*/  STL.64 [R1+0x1ee0], R8 ;  /* 0x001ee00801007387 */ /* 0x0003e20000100a00 */
[----:B------:R-:W-:Y:S02]  /*11bb40*/  STL.64 [R1+0x1ee8], R10 ;  /* 0x001ee80a01007387 */ /* 0x000fe40000100a00 */
[----:B------:R-:W2:Y:S02]  /*11bb50*/  LDL.LU.64 R14, [R1+0x6278] ;  /* 0x00627800010e7983 */ /* 0x000ea40000300a00 */
[----:B------:R-:W2:Y:S01]  /*11bb60*/  LDL.LU.64 R12, [R1+0x6270] ;  /* 0x00627000010c7983 */ /* 0x000ea20000300a00 */
[-C--:B------:R-:W-:Y:S02]  /*11bb70*/  IADD3 R232, P3, R62, R3.reuse, RZ ;  /* 0x000000033ee87210 */ /* 0x080fe40007f7e0ff */
[----:B------:R-:W-:-:S03]  /*11bb80*/  IADD3 R235, P2, R66, R3, RZ ;  /* 0x0000000342eb7210 */ /* 0x000fc60007f5e0ff */
[--C-:B------:R-:W-:Y:S02]  /*11bb90*/  IMAD.X R233, R63, 0x1, R0.reuse, P3 ;  /* 0x000000013fe97824 */ /* 0x100fe400018e0600 */
[----:B-1----:R-:W-:Y:S01]  /*11bba0*/  IMAD.X R8, R67, 0x1, R0, P2 ;  /* 0x0000000143087824 */ /* 0x002fe200010e0600 */
[----:B------:R1:W-:Y:S02]  /*11bbb0*/  STL [R1+0x60d8], R204 ;  /* 0x0060d8cc01007387 */ /* 0x0003e40000100800 */
[----:B------:R-:W-:Y:S02]  /*11bbc0*/  STL.64 [R1+0x60a0], R232 ;  /* 0x0060a0e801007387 */ /* 0x000fe40000100a00 */
[----:B------:R-:W-:Y:S01]  /*11bbd0*/  IMAD.MOV.U32 R3, RZ, RZ, c[0x0][0x180] ;  /* 0x00006000ff037624 */ /* 0x000fe200078e00ff */
[----:B------:R2:W-:Y:S01]  /*11bbe0*/  STL [R1+0x20], R8 ;  /* 0x0000200801007387 */ /* 0x0005e20000100800 */
[----:B------:R-:W-:Y:S02]  /*11bbf0*/  IMAD.MOV.U32 R252, RZ, RZ, c[0x0][0x188] ;  /* 0x00006200fffc7624 */ /* 0x000fe400078e00ff */
[----:B------:R-:W-:-:S03]  /*11bc00*/  IMAD R3, R204, -0x80, R3 ;  /* 0xffffff80cc037824 */ /* 0x000fc600078e0203 */
[----:B-1----:R-:W-:-:S05]  /*11bc10*/  SHF.L.U32 R204, R252, 0x7, RZ ;  /* 0x00000007fccc7819 */ /* 0x002fca00000006ff */
[----:B------:R-:W-:-:S05]  /*11bc20*/  IMAD.SHL.U32 R204, R204, 0x4, RZ ;  /* 0x00000004cccc7824 */ /* 0x000fca00078e00ff */
[-C--:B------:R-:W-:Y:S02]  /*11bc30*/  IADD3 R234, P2, R68, R204.reuse, RZ ;  /* 0x000000cc44ea7210 */ /* 0x080fe40007f5e0ff */
[----:B---3--:R-:W-:Y:S02]  /*11bc40*/  IADD3 R252, P3, R4, R204, RZ ;  /* 0x000000cc04fc7210 */ /* 0x008fe40007f7e0ff */
[----:B------:R-:W-:Y:S01]  /*11bc50*/  MOV R211, R122 ;  /* 0x0000007a00d37202 */ /* 0x000fe20000000f00 */
[----:B------:R-:W-:Y:S02]  /*11bc60*/  STL.64 [R1+0x60a8], R234 ;  /* 0x0060a8ea01007387 */ /* 0x000fe40000100a00 */
[----:B------:R1:W-:Y:S02]  /*11bc70*/  STL [R1+0x60dc], R252 ;  /* 0x0060dcfc01007387 */ /* 0x0003e40000100800 */
[----:B------:R-:W-:Y:S01]  /*11bc80*/  IMAD.MOV.U32 R210, RZ, RZ, R123 ;  /* 0x000000ffffd27224 */ /* 0x000fe200078e007b */
[----:B--2---:R-:W-:Y:S01]  /*11bc90*/  HMMA.1688.F32.TF32 R8, R16, R122, R12 ;  /* 0x0000007a1008723c */ /* 0x004fe2000008100c */
[----:B------:R-:W-:-:S02]  /*11bca0*/  IMAD.X R220, R69, 0x1, R0, P2 ;  /* 0x0000000145dc7824 */ /* 0x000fc400010e0600 */
[--C-:B------:R-:W-:Y:S02]  /*11bcb0*/  IMAD.X R221, R5, 0x1, R0.reuse, P3 ;  /* 0x0000000105dd7824 */ /* 0x100fe400018e0600 */
[----:B------:R-:W-:Y:S01]  /*11bcc0*/  IMAD.X R223, R71, 0x1, R0, P1 ;  /* 0x0000000147df7824 */ /* 0x000fe200008e0600 */
        /* <DEDUP_REMOVED lines=15> */
[----:B-1----:R-:W-:Y:S01]  /*11bdc0*/  MOV R252, R227 ;  /* 0x000000e300fc7202 */ /* 0x002fe20000000f00 */
[----:B------:R-:W-:Y:S04]  /*11bdd0*/  LDS R13, [R133+0x34780] ;  /* 0x03478000850d7984 */ /* 0x000fe80000000800 */
[----:B------:R-:W-:Y:S01]  /*11bde0*/  STL.64 [R1+0x1ed0], R8 ;  /* 0x001ed00801007387 */ /* 0x000fe20000100a00 */
[----:B------:R1:W-:Y:S02]  /*11bdf0*/  STL.64 [R1+0x1ed8], R10 ;  /* 0x001ed80a01007387 */ /* 0x0003e40000100a00 */
[----:B------:R-:W1:Y:S02]  /*11be00*/  LDL.LU.64 R122, [R1+0x6268] ;  /* 0x00626800017a7983 */ /* 0x000e640000300a00 */
[----:B------:R-:W1:Y:S01]  /*11be10*/  LDL.LU.64 R120, [R1+0x6260] ;  /* 0x0062600001787983 */ /* 0x000e620000300a00 */
[----:B------:R-:W2:Y:S01]  /*11be20*/  LDL.LU R66, [R1+0x5814] ;  /* 0x0058140001427983 */ /* 0x000ea20000300800 */
[----:B------:R-:W3:Y:S01]  /*11be30*/  LDL.LU R62, [R1+0x580c] ;  /* 0x00580c00013e7983 */ /* 0x000ee20000300800 */
[----:B----4-:R-:W-:Y:S01]  /*11be40*/  IADD3 R222, P3, R6, R204, RZ ;  /* 0x000000cc06de7210 */ /* 0x010fe20007f7e0ff */
[----:B------:R-:W4:Y:S01]  /*11be50*/  LDL.LU R67, [R1+0x5808] ;  /* 0x0058080001437983 */ /* 0x000f220000300800 */
[----:B------:R-:W2:Y:S01]  /*11be60*/  LDL.LU R63, [R1+0x5800] ;  /* 0x00580000013f7983 */ /* 0x000ea20000300800 */
[----:B------:R-:W2:Y:S02]  /*11be70*/  LDL.LU R59, [R1+0x5804] ;  /* 0x00580400013b7983 */ /* 0x000ea40000300800 */
[----:B------:R-:W-:Y:S02]  /*11be80*/  STL.64 [R1+0x60b0], R220 ;  /* 0x0060b0dc01007387 */ /* 0x000fe40000100a00 */
[----:B------:R-:W-:Y:S01]  /*11be90*/  STL.64 [R1+0x60b8], R222 ;  /* 0x0060b8de01007387 */ /* 0x000fe20000100a00 */
[----:B------:R-:W-:Y:S04]  /*11bea0*/  LDS R15, [R133+0x36780] ;  /* 0x03678000850f7984 */ /* 0x000fe80000000800 */
[----:B------:R-:W1:Y:S04]  /*11beb0*/  S2R R51, SR_TID.X ;  /* 0x0000000000337919 */ /* 0x000e680000002100 */
[----:B------:R-:W-:Y:S04]  /*11bec0*/  LDS R12, [R2+0x34780] ;  /* 0x03478000020c7984 */ /* 0x000fe80000000800 */
[----:B------:R-:W1:Y:S02]  /*11bed0*/  LDS R14, [R2+0x36780] ;  /* 0x03678000020e7984 */ /* 0x000e640000000800 */
[C---:B-1----:R-:W-:Y:S11]  /*11bee0*/  HMMA.1688.F32.TF32 R8, R16.reuse, R130, R120 ;  /* 0x000000821008723c */ /* 0x042ff60000081078 */
[----:B------:R-:W-:Y:S11]  /*11bef0*/  @!UPT UIADD3 URZ, URZ, URZ, URZ ;  /* 0x0000003f3f3ff290 */ /* 0x000ff6000fffe03f */
[----:B------:R-:W-:Y:S01]  /*11bf00*/  @!UPT UIADD3 URZ, URZ, URZ, URZ ;  /* 0x0000003f3f3ff290 */ /* 0x000fe2000fffe03f */
[----:B------:R-:W-:Y:S01]  /*11bf10*/  STL.64 [R1+0x1ec0], R8 ;  /* 0x001ec00801007387 */ /* 0x000fe20000100a00 */
[----:B------:R1:W-:Y:S02]  /*11bf20*/  STL.64 [R1+0x1ec8], R10 ;  /* 0x001ec80a01007387 */ /* 0x0003e40000100a00 */
[----:B------:R-:W3:Y:S02]  /*11bf30*/  LDL.LU.64 R130, [R1+0x6258] ;  /* 0x0062580001827983 */ /* 0x000ee40000300a00 */
[----:B------:R-:W3:Y:S01]  /*11bf40*/  LDL.LU.64 R128, [R1+0x6250] ;  /* 0x0062500001807983 */ /* 0x000ee20000300a00 */
[----:B-1----:R-:W-:Y:S01]  /*11bf50*/  HMMA.1688.F32.TF32 R8, R16, R166, R124 ;  /* 0x000000a61008723c */ /* 0x002fe2000008107c */
[----:B------:R-:W-:-:S05]  /*11bf60*/  IMAD.X R215, R7, 0x1, R0, P3 ;  /* 0x0000000107d77824 */ /* 0x000fca00018e0600 */
[----:B------:R-:W-:Y:S01]  /*11bf70*/  STL [R1+0x60e0], R215 ;  /* 0x0060e0d701007387 */ /* 0x000fe20000100800 */
[C---:B------:R-:W-:Y:S02]  /*11bf80*/  ISETP.GT.AND P1, PT, R3.reuse, RZ, PT ;  /* 0x000000ff0300720c */ /* 0x040fe40003f24270 */
[C---:B------:R-:W-:Y:S02]  /*11bf90*/  ISETP.GT.AND P2, PT, R3.reuse, 0x8, PT ;  /* 0x000000080300780c */ /* 0x040fe40003f44270 */
[----:B------:R-:W-:Y:S01]  /*11bfa0*/  SEL R4, RZ, 0x4, !P1 ;  /* 0x00000004ff047807 */ /* 0x000fe20004800000 */
[----:B------:R-:W-:-:S11]  /*11bfb0*/  ISETP.GT.AND P1, PT, R3, 0x4, PT ;  /* 0x000000040300780c */ /* 0x000fd60003f24270 */
[----:B------:R-:W-:Y:S01]  /*11bfc0*/  STL.64 [R1+0x1eb0], R8 ;  /* 0x001eb00801007387 */ /* 0x000fe20000100a00 */
[----:B------:R3:W-:Y:S01]  /*11bfd0*/  STL.64 [R1+0x1eb8], R10 ;  /* 0x001eb80a01007387 */ /* 0x0007e20000100a00 */
[----:B------:R-:W-:Y:S02]  /*11bfe0*/  SEL R4, R4, RZ, !P0 ;  /* 0x000000ff04047207 */ /* 0x000fe40004000000 */
[----:B------:R-:W-:Y:S01]  /*11bff0*/  SEL R6, RZ, 0x4, !P2 ;  /* 0x00000004ff067807 */ /* 0x000fe20005000000 */
[----:B------:R-:W-:Y:S01]  /*11c000*/  ISETP.GT.AND P2, PT, R3, 0xc, PT ;  /* 0x0000000c0300780c */ /* 0x000fe20003f44270 */
[----:B------:R-:W-:Y:S01]  /*11c010*/  SEL R5, RZ, 0x4, !P1 ;  /* 0x00000004ff057807 */ /* 0x000fe20004800000 */
[----:B------:R-:W-:Y:S01]  /*11c020*/  ISETP.NE.U32.AND P1, PT, R4, RZ, PT ;  /* 0x000000ff0400720c */ /* 0x000fe20003f25070 */
[----:B------:R-:W-:Y:S01]  /*11c030*/  SEL R4, R6, RZ, !P0 ;  /* 0x000000ff06047207 */ /* 0x000fe20004000000 */
[----:B------:R-:W-:Y:S01]  /*11c040*/  SEL R6, RZ, 0x4, !P2 ;  /* 0x00000004ff067807 */ /* 0x000fe20005000000 */
[-C--:B--2---:R-:W-:Y:S01]  /*11c050*/  IADD3 R66, P2, R66, R204.reuse, RZ ;  /* 0x000000cc42427210 */ /* 0x084fe20007f5e0ff */
[----:B------:R-:W2:Y:S01]  /*11c060*/  LDL.LU.64 R166, [R1+0x6248] ;  /* 0x0062480001a67983 */ /* 0x000ea20000300a00 */
[----:B------:R-:W2:Y:S03]  /*11c070*/  LDL.LU.64 R164, [R1+0x6240] ;  /* 0x0062400001a47983 */ /* 0x000ea60000300a00 */
[----:B------:R-:W-:Y:S01]  /*11c080*/  STL [R1+0x5814], R66 ;  /* 0x0058144201007387 */ /* 0x000fe20000100800 */
[----:B---3--:R-:W-:Y:S11]  /*11c090*/  HMMA.1688.F32.TF32 R8, R16, R118, R128 ;  /* 0x000000761008723c */ /* 0x008ff60000081080 */
[----:B------:R-:W-:Y:S11]  /*11c0a0*/  @!UPT UIADD3 URZ, URZ, URZ, URZ ;  /* 0x0000003f3f3ff290 */ /* 0x000ff6000fffe03f */
[----:B------:R-:W-:Y:S01]  /*11c0b0*/  @!UPT UIADD3 URZ, URZ, URZ, URZ ;  /* 0x0000003f3f3ff290 */ /* 0x000fe2000fffe03f */
[----:B------:R-:W-:Y:S01]  /*11c0c0*/  STL.64 [R1+0x1ea0], R8 ;  /* 0x001ea00801007387 */ /* 0x000fe20000100a00 */
[----:B------:R-:W-:Y:S02]  /*11c0d0*/  STL.64 [R1+0x1ea8], R10 ;  /* 0x001ea80a01007387 */ /* 0x000fe40000100a00 */
[----:B------:R-:W3:Y:S02]  /*11c0e0*/  LDL.LU.64 R118, [R1+0x6238] ;  /* 0x0062380001767983 */ /* 0x000ee40000300a00 */
[----:B------:R-:W3:Y:S01]  /*11c0f0*/  LDL.LU.64 R116, [R1+0x6230] ;  /* 0x0062300001747983 */ /* 0x000ee20000300a00 */
[----:B------:R-:W-:Y:S02]  /*11c100*/  ISETP.NE.U32.AND P3, PT, R4, RZ, PT ;  /* 0x000000ff0400720c */ /* 0x000fe40003f65070 */
[----:B------:R-:W-:Y:S01]  /*11c110*/  SEL R5, R5, RZ, !P0 ;  /* 0x000000ff05057207 */ /* 0x000fe20004000000 */
[----:B------:R-:W-:Y:S02]  /*11c120*/  SEL R4, R6, RZ, !P0 ;  /* 0x000000ff06047207 */ /* 0x000fe40004000000 */
[----:B----4-:R-:W-:Y:S01]  /*11c130*/  IMAD.X R67, R67, 0x1, R0, P2 ;  /* 0x0000000143437824 */ /* 0x010fe200010e0600 */
[----:B------:R-:W-:-:S02]  /*11c140*/  IADD3 R62, P5, R62, R204, RZ ;  /* 0x000000cc3e3e7210 */ /* 0x000fc40007fbe0ff */
[----:B------:R-:W-:Y:S02]  /*11c150*/  ISETP.NE.U32.AND P4, PT, R5, RZ, PT ;  /* 0x000000ff0500720c */ /* 0x000fe40003f85070 */
[----:B------:R-:W-:Y:S01]  /*11c160*/  ISETP.NE.U32.AND P2, PT, R4, RZ, PT ;  /* 0x000000ff0400720c */ /* 0x000fe20003f45070 */
[----:B------:R-:W-:Y:S01]  /*11c170*/  IMAD.MOV.U32 R71, RZ, RZ, R21 ;  /* 0x000000ffff477224 */ /* 0x000fe200078e0015 */
[----:B------:R-:W-:Y:S01]  /*11c180*/  IADD3.X R63, R63, R0, RZ, P5, !PT ;  /* 0x000000003f3f7210 */ /* 0x000fe20002ffe4ff */
[----:B------:R-:W-:Y:S01]  /*11c190*/  IADD3 R59, P5, R59, R204, RZ ;  /* 0x000000cc3b3b7210 */ /* 0x000fe20007fbe0ff */
[----:B------:R-:W-:Y:S01]  /*11c1a0*/  STL [R1+0x5808], R67 ;  /* 0x0058084301007387 */ /* 0x000fe20000100800 */
[----:B------:R-:W-:Y:S02]  /*11c1b0*/  STL [R1+0x580c], R62 ;  /* 0x00580c3e01007387 */ /* 0x000fe40000100800 */
[----:B------:R-:W-:Y:S02]  /*11c1c0*/  STL [R1+0x5800], R63 ;  /* 0x0058003f01007387 */ /* 0x000fe40000100800 */
[----:B------:R-:W-:Y:S01]  /*11c1d0*/  STL.64 [R1+0x3868], R74 ;  /* 0x0038684a01007387 */ /* 0x000fe20000100a00 */
[----:B------:R-:W-:Y:S01]  /*11c1e0*/  STL [R1+0x5804], R59 ;  /* 0x0058043b01007387 */ /* 0x000fe20000100800 */
[----:B------:R-:W-:Y:S01]  /*11c1f0*/  STL.64 [R1+0x3878], R72 ;  /* 0x0038784801007387 */ /* 0x000fe20000100a00 */
[----:B------:R-:W-:-:S02]  /*11c200*/  MOV R69, R22 ;  /* 0x0000001600457202 */ /* 0x000fc40000000f00 */
[----:B------:R-:W-:Y:S04]  /*11c210*/  LDS R9, [R133+0x38780] ;  /* 0x0387800085097984 */ /* 0x000fe80000000800 */
[----:B------:R-:W-:Y:S04]  /*11c220*/  LDS R11, [R133+0x3a780] ;  /* 0x03a78000850b7984 */ /* 0x000fe80000000800 */
[----:B------:R-:W-:Y:S04]  /*11c230*/  LDS R8, [R2+0x38780] ;  /* 0x0387800002087984 */ /* 0x000fe80000000800 */
[----:B------:R-:W1:Y:S01]  /*11c240*/  LDS R10, [R2+0x3a780] ;  /* 0x03a78000020a7984 */ /* 0x000e620000000800 */
[C---:B---3--:R-:W-:Y:S11]  /*11c250*/  HMMA.1688.F32.TF32 R4, R16.reuse, R230, R116 ;  /* 0x000000e61004723c */ /* 0x048ff60000081074 */
[----:B------:R-:W-:Y:S11]  /*11c260*/  @!UPT UIADD3 URZ, URZ, URZ, URZ ;  /* 0x0000003f3f3ff290 */ /* 0x000ff6000fffe03f */
[----:B------:R-:W-:Y:S01]  /*11c270*/  @!UPT UIADD3 URZ, URZ, URZ, URZ ;  /* 0x0000003f3f3ff290 */ /* 0x000fe2000fffe03f */
[----:B------:R-:W-:Y:S01]  /*11c280*/  STL.64 [R1+0x1e90], R4 ;  /* 0x001e900401007387 */ /* 0x000fe20000100a00 */
[----:B------:R-:W-:Y:S02]  /*11c290*/  STL.64 [R1+0x1e98], R6 ;  /* 0x001e980601007387 */ /* 0x000fe40000100a00 */
[----:B------:R-:W3:Y:S02]  /*11c2a0*/  LDL.LU.64 R230, [R1+0x6228] ;  /* 0x0062280001e67983 */ /* 0x000ee40000300a00 */
[----:B------:R-:W3:Y:S01]  /*11c2b0*/  LDL.LU.64 R228, [R1+0x6220] ;  /* 0x0062200001e47983 */ /* 0x000ee20000300a00 */
[----:B------:R-:W-:Y:S01]  /*11c2c0*/  STL.64 [R1+0x3870], R70 ;  /* 0x0038704601007387 */ /* 0x000fe20000100a00 */
[----:B------:R-:W-:Y:S02]  /*11c2d0*/  STL.64 [R1+0x3860], R68 ;  /* 0x0038604401007387 */ /* 0x000fe40000100a00 */
[----:B------:R-:W4:Y:S02]  /*11c2e0*/  LDL.LU R27, [R1+0x57f8] ;  /* 0x0057f800011b7983 */ /* 0x000f240000300800 */
[----:B------:R-:W2:Y:S01]  /*11c2f0*/  LDL.LU R24, [R1+0x57f0] ;  /* 0x0057f00001187983 */ /* 0x000ea20000300800 */
[----:B------:R-:W2:Y:S01]  /*11c300*/  LDL.LU R22, [R1+0x57fc] ;  /* 0x0057fc0001167983 */ /* 0x000ea20000300800 */
[----:B------:R-:W-:Y:S03]  /*11c310*/  STL [R1+0x60e4], R2 ;  /* 0x0060e40201007387 */ /* 0x000fe60000100800 */
[----:B------:R-:W-:Y:S04]  /*11c320*/  LDS R5, [R133+0x3c780] ;  /* 0x03c7800085057984 */ /* 0x000fe80000000800 */
[----:B------:R-:W-:Y:S04]  /*11c330*/  LDS R7, [R133+0x3e780] ;  /* 0x03e7800085077984 */ /* 0x000fe80000000800 */
[----:B------:R-:W-:Y:S04]  /*11c340*/  LDS R4, [R2+0x3c780] ;  /* 0x03c7800002047984 */ /* 0x000fe80000000800 */
[----:B------:R-:W1:Y:S01]  /*11c350*/  LDS R6, [R2+0x3e780] ;  /* 0x03e7800002067984 */ /* 0x000e620000000800 */
[----:B------:R-:W-:Y:S01]  /*11c360*/  BAR.SYNC.DEFER_BLOCKING 0x0 ;  /* 0x0000000000007b1d */ /* 0x000fe20000010000 */
[C---:B---3--:R-:W-:Y:S11]  /*11c370*/  HMMA.1688.F32.TF32 R76, R16.reuse, R226, R228 ;  /* 0x000000e2104c723c */ /* 0x048ff600000810e4 */
[----:B------:R-:W-:Y:S11]  /*11c380*/  @!UPT UIADD3 URZ, URZ, URZ, URZ ;  /* 0x0000003f3f3ff290 */ /* 0x000ff6000fffe03f */
[----:B------:R-:W-:Y:S01]  /*11c390*/  @!UPT UIADD3 URZ, URZ, URZ, URZ ;  /* 0x0000003f3f3ff290 */ /* 0x000fe2000fffe03f */
[----:B------:R-:W-:Y:S01]  /*11c3a0*/  STL.64 [R1+0x1e80], R76 ;  /* 0x001e804c01007387 */ /* 0x000fe20000100a00 */
[----:B------:R3:W-:Y:S02]  /*11c3b0*/  STL.64 [R1+0x1e88], R78 ;  /* 0x001e884e01007387 */ /* 0x0007e40000100a00 */
[----:B------:R-:W3:Y:S02]  /*11c3c0*/  LDL.LU.64 R226, [R1+0x6218] ;  /* 0x0062180001e27983 */ /* 0x000ee40000300a00 */
[----:B------:R-:W3:Y:S01]  /*11c3d0*/  LDL.LU.64 R224, [R1+0x6210] ;  /* 0x0062100001e07983 */ /* 0x000ee20000300a00 */
[----:B------:R-:W2:Y:S01]  /*11c3e0*/  LDL.LU R23, [R1+0x5794] ;  /* 0x0057940001177983 */ /* 0x000ea20000300800 */
[----:B------:R-:W-:Y:S02]  /*11c3f0*/  IMAD.MOV.U32 R229, RZ, RZ, R134 ;  /* 0x000000ffffe57224 */ /* 0x000fe400078e0086 */
[----:B------:R-:W-:Y:S01]  /*11c400*/  IMAD.MOV.U32 R228, RZ, RZ, R135 ;  /* 0x000000ffffe47224 */ /* 0x000fe200078e0087 */
[----:B---3--:R-:W-:Y:S11]  /*11c410*/  HMMA.1688.F32.TF32 R76, R16, R134, R224 ;  /* 0x00000086104c723c */ /* 0x008ff600000810e0 */
[----:B------:R-:W-:Y:S11]  /*11c420*/  @!UPT UIADD3 URZ, URZ, URZ, URZ ;  /* 0x0000003f3f3ff290 */ /* 0x000ff6000fffe03f */
[----:B------:R-:W-:Y:S01]  /*11c430*/  @!UPT UIADD3 URZ, URZ, URZ, URZ ;  /* 0x0000003f3f3ff290 */ /* 0x000fe2000fffe03f */
[----:B------:R-:W-:Y:S01]  /*11c440*/  STL.64 [R1+0x1e70], R76 ;  /* 0x001e704c01007387 */ /* 0x000fe20000100a00 */
[----:B------:R-:W-:Y:S02]  /*11c450*/  STL.64 [R1+0x1e78], R78 ;  /* 0x001e784e01007387 */ /* 0x000fe40000100a00 */
[----:B------:R-:W3:Y:S02]  /*11c460*/  LDL.LU.64 R134, [R1+0x6208] ;  /* 0x0062080001867983 */ /* 0x000ee40000300a00 */
[----:B------:R-:W3:Y:S01]  /*11c470*/  LDL.LU.64 R132, [R1+0x6200] ;  /* 0x0062000001847983 */ /* 0x000ee20000300a00 */
[----:B------:R-:W-:-:S05]  /*11c480*/  LOP3.LUT R230, R51, 0x7f, RZ, 0xc0, !PT ;  /* 0x0000007f33e67812 */ /* 0x000fca00078ec0ff */
[----:B------:R-:W-:-:S05]  /*11c490*/  IMAD.SHL.U32 R231, R230, 0x4, RZ ;  /* 0x00000004e6e77824 */ /* 0x000fca00078e00ff */
[----:B------:R-:W-:Y:S01]  /*11c4a0*/  @!PT LDS RZ, [RZ] ;  /* 0x00000000fffff984 */ /* 0x000fe20000000800 */
[----:B------:R-:W-:Y:S01]  /*11c4b0*/  @!PT LDS RZ, [RZ] ;  /* 0x00000000fffff984 */ /* 0x000fe20000000800 */
[----:B------:R-:W-:Y:S01]  /*11c4c0*/  @!PT LDS RZ, [RZ] ;  /* 0x00000000fffff984 */ /* 0x000fe20000000800 */
[----:B------:R3:W-:Y:S01]  /*11c4d0*/  LDGSTS.E [R231], [R74.64], P1 ;  /* 0x000000004ae77fae */ /* 0x0007e20008921846 */
[----:B------:R3:W-:Y:S02]  /*11c4e0*/  LDGSTS.E [R231+0x200], [R72.64], P1 ;  /* 0x0020000048e77fae */ /* 0x0007e40008921846 */
[----:B------:R1:W-:Y:S02]  /*11c4f0*/  LDGSTS.E [R231+0x400], [R70.64], P1 ;  /* 0x0040000046e77fae */ /* 0x0003e40008921846 */
[----:B------:R1:W-:Y:S01]  /*11c500*/  LDGSTS.E [R231+0x600], [R68.64], P1 ;  /* 0x0060000044e77fae */ /* 0x0003e20008921846 */
[----:B--2---:R-:W-:Y:S01]  /*11c510*/  IADD3 R22, P1, R22, R204, RZ ;  /* 0x000000cc16167210 */ /* 0x004fe20007f3e0ff */
[----:B----4-:R-:W-:-:S04]  /*11c520*/  IMAD.X R27, R27, 0x1, R0, P5 ;  /* 0x000000011b1b7824 */ /* 0x010fc800028e0600 */
[----:B------:R-:W-:Y:S01]  /*11c530*/  IMAD.X R24, R24, 0x1, R0, P1 ;  /* 0x0000000118187824 */ /* 0x000fe200008e0600 */
[----:B-1----:R-:W2:Y:S01]  /*11c540*/  LDL.LU R69, [R1+0x578c] ;  /* 0x00578c0001457983 */ /* 0x002ea20000300800 */
[----:B------:R-:W4:Y:S02]  /*11c550*/  LDL.LU R25, [R1+0x5784] ;  /* 0x0057840001197983 */ /* 0x000f240000300800 */
[----:B------:R-:W-:Y:S02]  /*11c560*/  STL [R1+0x57fc], R22 ;  /* 0x0057fc1601007387 */ /* 0x000fe40000100800 */
[----:B------:R-:W-:Y:S01]  /*11c570*/  STL [R1+0x57f8], R27 ;  /* 0x0057f81b01007387 */ /* 0x000fe20000100800 */
[----:B------:R-:W2:Y:S01]  /*11c580*/  LDL.LU R26, [R1+0x5788] ;  /* 0x00578800011a7983 */ /* 0x000ea20000300800 */
[----:B------:R-:W-:Y:S02]  /*11c590*/  STL [R1+0x57f0], R24 ;  /* 0x0057f01801007387 */ /* 0x000fe40000100800 */
[----:B------:R-:W-:-:S02]  /*11c5a0*/  IMAD.MOV.U32 R215, RZ, RZ, R138 ;  /* 0x000000ffffd77224 */ /* 0x000fc400078e008a */
[----:B------:R-:W-:Y:S01]  /*11c5b0*/  IMAD.MOV.U32 R2, RZ, RZ, R139 ;  /* 0x000000ffff027224 */ /* 0x000fe200078e008b */
[C---:B---3--:R-:W-:Y:S11]  /*11c5c0*/  HMMA.1688.F32.TF32 R72, R16.reuse, R138, R132 ;  /* 0x0000008a1048723c */ /* 0x048ff60000081084 */
[----:B------:R-:W-:Y:S11]  /*11c5d0*/  @!UPT UIADD3 URZ, URZ, URZ, URZ ;  /* 0x0000003f3f3ff290 */ /* 0x000ff6000fffe03f */
[----:B------:R-:W-:Y:S01]  /*11c5e0*/  @!UPT UIADD3 URZ, URZ, URZ, URZ ;  /* 0x0000003f3f3ff290 */ /* 0x000fe2000fffe03f */
[----:B------:R-:W-:Y:S01]  /*11c5f0*/  STL.64 [R1+0x1e60], R72 ;  /* 0x001e604801007387 */ /* 0x000fe20000100a00 */
[----:B------:R1:W-:Y:S02]  /*11c600*/  STL.64 [R1+0x1e68], R74 ;  /* 0x001e684a01007387 */ /* 0x0003e40000100a00 */
[----:B------:R-:W1:Y:S02]  /*11c610*/  LDL.LU.64 R138, [R1+0x61f8] ;  /* 0x0061f800018a7983 */ /* 0x000e640000300a00 */
[----:B------:R-:W1:Y:S01]  /*11c620*/  LDL.LU.64 R136, [R1+0x61f0] ;  /* 0x0061f00001887983 */ /* 0x000e620000300a00 */
[----:B------:R-:W3:Y:S01]  /*11c630*/  LDL.LU R70, [R1+0x5780] ;  /* 0x0057800001467983 */ /* 0x000ee20000300800 */
[----:B------:R-:W-:Y:S01]  /*11c640*/  MOV R20, R66 ;  /* 0x0000004200147202 */ /* 0x000fe20000000f00 */
[----:B------:R-:W2:Y:S02]  /*11c650*/  LDL.LU R68, [R1+0x5778] ;  /* 0x0057780001447983 */ /* 0x000ea40000300800 */
[----:B------:R-:W2:Y:S01]  /*11c660*/  LDL.LU R66, [R1+0x577c] ;  /* 0x00577c0001427983 */ /* 0x000ea20000300800 */
[----:B------:R-:W-:Y:S01]  /*11c670*/  MOV R218, R142 ;  /* 0x0000008e00da7202 */ /* 0x000fe20000000f00 */
[----:B------:R-:W-:Y:S01]  /*11c680*/  IMAD.MOV.U32 R217, RZ, RZ, R143 ;  /* 0x000000ffffd97224 */ /* 0x000fe200078e008f */
[----:B-1----:R-:W-:Y:S11]  /*11c690*/  HMMA.1688.F32.TF32 R72, R16, R142, R136 ;  /* 0x0000008e1048723c */ /* 0x002ff60000081088 */
[----:B------:R-:W-:Y:S11]  /*11c6a0*/  @!UPT UIADD3 URZ, URZ, URZ, URZ ;  /* 0x0000003f3f3ff290 */ /* 0x000ff6000fffe03f */
[----:B------:R-:W-:Y:S01]  /*11c6b0*/  @!UPT UIADD3 URZ, URZ, URZ, URZ ;  /* 0x0000003f3f3ff290 */ /* 0x000fe2000fffe03f */
[----:B------:R-:W-:Y:S01]  /*11c6c0*/  STL.64 [R1+0x1e50], R72 ;  /* 0x001e504801007387 */ /* 0x000fe20000100a00 */
[----:B------:R1:W-:Y:S02]  /*11c6d0*/  STL.64 [R1+0x1e58], R74 ;  /* 0x001e584a01007387 */ /* 0x0003e40000100a00 */
[----:B------:R-:W1:Y:S02]  /*11c6e0*/  LDL.LU.64 R142, [R1+0x61e8] ;  /* 0x0061e800018e7983 */ /* 0x000e640000300a00 */
[----:B------:R-:W1:Y:S02]  /*11c6f0*/  LDL.LU.64 R140, [R1+0x61e0] ;  /* 0x0061e000018c7983 */ /* 0x000e640000300a00 */
[----:B------:R-:W-:-:S05]  /*11c700*/  IMAD.MOV.U32 R21, RZ, RZ, R67 ;  /* 0x000000ffff157224 */ /* 0x000fca00078e0043 */
[----:B------:R2:W-:Y:S02]  /*11c710*/  LDGSTS.E [R231+0x2000], [R20.64], P4 ;  /* 0x0200000014e77fae */ /* 0x0005e4000a121846 */
[----:B--2---:R-:W-:Y:S01]  /*11c720*/  MOV R20, R62 ;  /* 0x0000003e00147202 */ /* 0x004fe20000000f00 */
[----:B------:R-:W-:-:S05]  /*11c730*/  IMAD.MOV.U32 R21, RZ, RZ, R63 ;  /* 0x000000ffff157224 */ /* 0x000fca00078e003f */
[----:B------:R2:W-:Y:S01]  /*11c740*/  LDGSTS.E [R231+0x2200], [R20.64], P4 ;  /* 0x0220000014e77fae */ /* 0x0005e2000a121846 */
[----:B------:R-:W-:Y:S02]  /*11c750*/  IADD3 R23, P1, R23, R204, RZ ;  /* 0x000000cc17177210 */ /* 0x000fe40007f3e0ff */
[----:B--2---:R-:W-:Y:S01]  /*11c760*/  MOV R20, R59 ;  /* 0x0000003b00147202 */ /* 0x004fe20000000f00 */
[----:B------:R-:W-:-:S05]  /*11c770*/  IMAD.MOV.U32 R21, RZ, RZ, R27 ;  /* 0x000000ffff157224 */ /* 0x000fca00078e001b */
[----:B------:R2:W-:Y:S04]  /*11c780*/  LDGSTS.E [R231+0x2400], [R20.64], P4 ;  /* 0x0240000014e77fae */ /* 0x0005e8000a121846 */
[----:B------:R-:W-:Y:S01]  /*11c790*/  STL [R1+0x5794], R23 ;  /* 0x0057941701007387 */ /* 0x000fe20000100800 */
[----:B------:R-:W3:Y:S01]  /*11c7a0*/  LDL.LU R67, [R1+0x5770] ;  /* 0x0057700001437983 */ /* 0x000ee20000300800 */
[----:B------:R-:W-:Y:S01]  /*11c7b0*/  IADD3 R69, P6, R69, R204, RZ ;  /* 0x000000cc45457210 */ /* 0x000fe20007fde0ff */
[----:B------:R-:W3:Y:S01]  /*11c7c0*/  LDL.LU R62, [R1+0x5708] ;  /* 0x00570800013e7983 */ /* 0x000ee20000300800 */
[----:B------:R-:W3:Y:S01]  /*11c7d0*/  LDL.LU R59, [R1+0x5714] ;  /* 0x00571400013b7983 */ /* 0x000ee20000300800 */
[----:B------:R-:W3:Y:S02]  /*11c7e0*/  LDL.LU R27, [R1+0x570c] ;  /* 0x00570c00011b7983 */ /* 0x000ee40000300800 */
[----:B--2---:R-:W-:-:S02]  /*11c7f0*/  IMAD.MOV.U32 R20, RZ, RZ, R22 ;  /* 0x000000ffff147224 */ /* 0x004fc400078e0016 */
[----:B------:R-:W-:Y:S02]  /*11c800*/  IMAD.MOV.U32 R21, RZ, RZ, R24 ;  /* 0x000000ffff157224 */ /* 0x000fe400078e0018 */
[----:B------:R-:W2:Y:S04]  /*11c810*/  LDL.LU R24, [R1+0x5704] ;  /* 0x0057040001187983 */ /* 0x000ea80000300800 */
[----:B------:R4:W-:Y:S01]  /*11c820*/  LDGSTS.E [R231+0x2600], [R20.64], P4 ;  /* 0x0260000014e77fae */ /* 0x0009e2000a121846 */
[----:B------:R-:W-:Y:S01]  /*11c830*/  ISETP.GT.AND P4, PT, R3, 0x10, PT ;  /* 0x000000100300780c */ /* 0x000fe20003f84270 */
[----:B------:R-:W-:Y:S02]  /*11c840*/  STL [R1+0x578c], R69 ;  /* 0x00578c4501007387 */ /* 0x000fe40000100800 */
[----:B------:R-:W-:Y:S01]  /*11c850*/  IMAD.MOV.U32 R216, RZ, RZ, R146 ;  /* 0x000000ffffd87224 */ /* 0x000fe200078e0092 */
[----:B------:R-:W-:-:S02]  /*11c860*/  MOV R246, R147 ;  /* 0x0000009300f67202 */ /* 0x000fc40000000f00 */
[----:B----4-:R-:W-:Y:S01]  /*11c870*/  SEL R21, RZ, 0x4, !P4 ;  /* 0x00000004ff157807 */ /* 0x010fe20006000000 */
[----:B------:R-:W-:-:S05]  /*11c880*/  IADD3 R25, P4, R25, R204, RZ ;  /* 0x000000cc19197210 */ /* 0x000fca0007f9e0ff */
[----:B------:R-:W-:Y:S01]  /*11c890*/  STL [R1+0x5784], R25 ;  /* 0x0057841901007387 */ /* 0x000fe20000100800 */
[----:B-1----:R-:W-:Y:S11]  /*11c8a0*/  HMMA.1688.F32.TF32 R72, R16, R146, R140 ;  /* 0x000000921048723c */ /* 0x002ff6000008108c */
[----:B------:R-:W-:Y:S11]  /*11c8b0*/  @!UPT UIADD3 URZ, URZ, URZ, URZ ;  /* 0x0000003f3f3ff290 */ /* 0x000ff6000fffe03f */
[----:B------:R-:W-:Y:S01]  /*11c8c0*/  @!UPT UIADD3 URZ, URZ, URZ, URZ ;  /* 0x0000003f3f3ff290 */ /* 0x000fe2000fffe03f */
[----:B------:R-:W-:Y:S01]  /*11c8d0*/  STL.64 [R1+0x1e40], R72 ;  /* 0x001e404801007387 */ /* 0x000fe20000100a00 */
[----:B------:R-:W-:Y:S02]  /*11c8e0*/  STL.64 [R1+0x1e48], R74 ;  /* 0x001e484a01007387 */ /* 0x000fe40000100a00 */
[----:B------:R-:W4:Y:S02]  /*11c8f0*/  LDL.LU.64 R146, [R1+0x61d8] ;  /* 0x0061d80001927983 */ /* 0x000f240000300a00 */
[----:B------:R-:W4:Y:S02]  /*11c900*/  LDL.LU.64 R144, [R1+0x61d0] ;  /* 0x0061d00001907983 */ /* 0x000f240000300a00 */
[--C-:B------:R-:W-:Y:S01]  /*11c910*/  IMAD.X R26, R26, 0x1, R0.reuse, P1 ;  /* 0x000000011a1a7824 */ /* 0x100fe200008e0600 */
[----:B------:R-:W-:Y:S02]  /*11c920*/  ISETP.GT.AND P5, PT, R3, 0x14, PT ;  /* 0x000000140300780c */ /* 0x000fe40003fa4270 */
[----:B------:R-:W-:Y:S01]  /*11c930*/  SEL R21, R21, RZ, !P0 ;  /* 0x000000ff15157207 */ /* 0x000fe20004000000 */
[----:B---3--:R-:W-:-:S02]  /*11c940*/  IMAD.X R70, R70, 0x1, R0, P6 ;  /* 0x0000000146467824 */ /* 0x008fc400030e0600 */
[----:B------:R-:W-:Y:S01]  /*11c950*/  IMAD.X R68, R68, 0x1, R0, P4 ;  /* 0x0000000144447824 */ /* 0x000fe200020e0600 */
[----:B------:R1:W-:Y:S01]  /*11c960*/  STL [R1+0x5788], R26 ;  /* 0x0057881a01007387 */ /* 0x0003e20000100800 */
[----:B------:R-:W-:Y:S01]  /*11c970*/  SEL R20, RZ, 0x4, !P5 ;  /* 0x00000004ff147807 */ /* 0x000fe20006800000 */
[----:B------:R-:W3:Y:S01]  /*11c980*/  LDL.LU R63, [R1+0x5700] ;  /* 0x00570000013f7983 */ /* 0x000ee20000300800 */
[----:B------:R-:W-:Y:S01]  /*11c990*/  IADD3 R66, P4, R66, R204, RZ ;  /* 0x000000cc42427210 */ /* 0x000fe20007f9e0ff */
[----:B------:R-:W2:Y:S01]  /*11c9a0*/  LDL.LU R22, [R1+0x56fc] ;  /* 0x0056fc0001167983 */ /* 0x000ea20000300800 */
[----:B------:R-:W-:Y:S01]  /*11c9b0*/  ISETP.NE.U32.AND P5, PT, R21, RZ, PT ;  /* 0x000000ff1500720c */ /* 0x000fe20003fa5070 */
[----:B------:R-:W-:Y:S01]  /*11c9c0*/  STL [R1+0x5780], R70 ;  /* 0x0057804601007387 */ /* 0x000fe20000100800 */
[----:B------:R-:W-:Y:S02]  /*11c9d0*/  MOV R21, R26 ;  /* 0x0000001a00157202 */ /* 0x000fe40000000f00 */
[----:B-1----:R-:W2:Y:S01]  /*11c9e0*/  LDL.LU R26, [R1+0x56f8] ;  /* 0x0056f800011a7983 */ /* 0x002ea20000300800 */
[----:B------:R1:W-:Y:S02]  /*11c9f0*/  STL [R1+0x5778], R68 ;  /* 0x0057784401007387 */ /* 0x0003e40000100800 */
[----:B------:R-:W-:Y:S02]  /*11ca00*/  STL [R1+0x577c], R66 ;  /* 0x00577c4201007387 */ /* 0x000fe40000100800 */
[----:B------:R-:W-:-:S02]  /*11ca10*/  IMAD.MOV.U32 R245, RZ, RZ, R150 ;  /* 0x000000fffff57224 */ /* 0x000fc400078e0096 */
[----:B------:R-:W-:Y:S01]  /*11ca20*/  IMAD.MOV.U32 R244, RZ, RZ, R151 ;  /* 0x000000fffff47224 */ /* 0x000fe200078e0097 */
[----:B----4-:R-:W-:Y:S11]  /*11ca30*/  HMMA.1688.F32.TF32 R72, R16, R150, R144 ;  /* 0x000000961048723c */ /* 0x010ff60000081090 */
[----:B------:R-:W-:Y:S11]  /*11ca40*/  @!UPT UIADD3 URZ, URZ, URZ, URZ ;  /* 0x0000003f3f3ff290 */ /* 0x000ff6000fffe03f */
[----:B------:R-:W-:Y:S01]  /*11ca50*/  @!UPT UIADD3 URZ, URZ, URZ, URZ ;  /* 0x0000003f3f3ff290 */ /* 0x000fe2000fffe03f */
[----:B------:R-:W-:Y:S01]  /*11ca60*/  STL.64 [R1+0x1e30], R72 ;  /* 0x001e304801007387 */ /* 0x000fe20000100a00 */
[----:B------:R-:W-:Y:S02]  /*11ca70*/  STL.64 [R1+0x1e38], R74 ;  /* 0x001e384a01007387 */ /* 0x000fe40000100a00 */
[----:B------:R-:W1:Y:S02]  /*11ca80*/  LDL.LU.64 R150, [R1+0x61c8] ;  /* 0x0061c80001967983 */ /* 0x000e640000300a00 */
[----:B------:R-:W1:Y:S01]  /*11ca90*/  LDL.LU.64 R148, [R1+0x61c0] ;  /* 0x0061c00001947983 */ /* 0x000e620000300a00 */
[----:B------:R-:W-:-:S04]  /*11caa0*/  SEL R20, R20, RZ, !P0 ;  /* 0x000000ff14147207 */ /* 0x000fc80004000000 */
[----:B------:R-:W-:Y:S01]  /*11cab0*/  ISETP.NE.U32.AND P1, PT, R20, RZ, PT ;  /* 0x000000ff1400720c */ /* 0x000fe20003f25070 */
[----:B------:R-:W-:Y:S02]  /*11cac0*/  IMAD.MOV.U32 R20, RZ, RZ, R23 ;  /* 0x000000ffff147224 */ /* 0x000fe400078e0017 */
[----:B------:R-:W-:Y:S01]  /*11cad0*/  IMAD.X R67, R67, 0x1, R0, P4 ;  /* 0x0000000143437824 */ /* 0x000fe200020e0600 */
[----:B------:R-:W4:Y:S04]  /*11cae0*/  LDL.LU R23, [R1+0x56f0] ;  /* 0x0056f00001177983 */ /* 0x000f280000300800 */
[----:B------:R2:W-:Y:S02]  /*11caf0*/  LDGSTS.E [R231+0x4000], [R20.64], P3 ;  /* 0x0400000014e77fae */ /* 0x0005e40009921846 */
[----:B--2---:R-:W-:Y:S01]  /*11cb00*/  MOV R20, R69 ;  /* 0x0000004500147202 */ /* 0x004fe20000000f00 */
[----:B------:R-:W-:-:S05]  /*11cb10*/  IMAD.MOV.U32 R21, RZ, RZ, R70 ;  /* 0x000000ffff157224 */ /* 0x000fca00078e0046 */
[----:B------:R2:W-:Y:S02]  /*11cb20*/  LDGSTS.E [R231+0x4200], [R20.64], P3 ;  /* 0x0420000014e77fae */ /* 0x0005e40009921846 */
[----:B--2---:R-:W-:Y:S01]  /*11cb30*/  IMAD.MOV.U32 R21, RZ, RZ, R68 ;  /* 0x000000ffff157224 */ /* 0x004fe200078e0044 */
[----:B------:R-:W-:Y:S01]  /*11cb40*/  IADD3 R59, P4, R59, R204, RZ ;  /* 0x000000cc3b3b7210 */ /* 0x000fe20007f9e0ff */
[----:B------:R-:W-:Y:S01]  /*11cb50*/  STL [R1+0x5770], R67 ;  /* 0x0057704301007387 */ /* 0x000fe20000100800 */
[----:B------:R-:W-:Y:S02]  /*11cb60*/  IMAD.MOV.U32 R242, RZ, RZ, R154 ;  /* 0x000000fffff27224 */ /* 0x000fe400078e009a */
[----:B------:R-:W-:Y:S01]  /*11cb70*/  IMAD.MOV.U32 R240, RZ, RZ, R155 ;  /* 0x000000fffff07224 */ /* 0x000fe200078e009b */
[----:B------:R-:W-:Y:S01]  /*11cb80*/  STL [R1+0x5714], R59 ;  /* 0x0057143b01007387 */ /* 0x000fe20000100800 */
[----:B-1----:R-:W-:Y:S11]  /*11cb90*/  HMMA.1688.F32.TF32 R68, R16, R154, R148 ;  /* 0x0000009a1044723c */ /* 0x002ff60000081094 */
[----:B------:R-:W-:Y:S11]  /*11cba0*/  @!UPT UIADD3 URZ, URZ, URZ, URZ ;  /* 0x0000003f3f3ff290 */ /* 0x000ff6000fffe03f */
[----:B------:R-:W-:Y:S01]  /*11cbb0*/  @!UPT UIADD3 URZ, URZ, URZ, URZ ;  /* 0x0000003f3f3ff290 */ /* 0x000fe2000fffe03f */
[----:B------:R-:W-:Y:S01]  /*11cbc0*/  STL.64 [R1+0x1e20], R68 ;  /* 0x001e204401007387 */ /* 0x000fe20000100a00 */
[----:B------:R1:W-:Y:S02]  /*11cbd0*/  STL.64 [R1+0x1e28], R70 ;  /* 0x001e284601007387 */ /* 0x0003e40000100a00 */
[----:B------:R-:W1:Y:S02]  /*11cbe0*/  LDL.LU.64 R154, [R1+0x61b8] ;  /* 0x0061b800019a7983 */ /* 0x000e640000300a00 */
[----:B------:R-:W1:Y:S02]  /*11cbf0*/  LDL.LU.64 R152, [R1+0x61b0] ;  /* 0x0061b00001987983 */ /* 0x000e640000300a00 */
[----:B------:R-:W-:Y:S01]  /*11cc00*/  IMAD.MOV.U32 R20, RZ, RZ, R25 ;  /* 0x000000ffff147224 */ /* 0x000fe200078e0019 */
[----:B------:R-:W-:Y:S01]  /*11cc10*/  IADD3.X R62, R62, R0, RZ, P4, !PT ;  /* 0x000000003e3e7210 */ /* 0x000fe200027fe4ff */
[----:B------:R-:W-:-:S03]  /*11cc20*/  IADD3 R27, P4, R27, R204, RZ ;  /* 0x000000cc1b1b7210 */ /* 0x000fc60007f9e0ff */
[----:B------:R2:W-:Y:S04]  /*11cc30*/  LDGSTS.E [R231+0x4400], [R20.64], P3 ;  /* 0x0440000014e77fae */ /* 0x0005e80009921846 */
[----:B------:R1:W-:Y:S01]  /*11cc40*/  STL [R1+0x5708], R62 ;  /* 0x0057083e01007387 */ /* 0x0003e20000100800 */
[----:B---3--:R-:W-:Y:S02]  /*11cc50*/  IMAD.X R63, R63, 0x1, R0, P4 ;  /* 0x000000013f3f7824 */ /* 0x008fe400020e0600 */
[----:B------:R-:W2:Y:S02]  /*11cc60*/  LDL.LU R25, [R1+0x5694] ;  /* 0x0056940001197983 */ /* 0x000ea40000300800 */
[----:B--2---:R-:W-:Y:S01]  /*11cc70*/  IMAD.MOV.U32 R20, RZ, RZ, R66 ;  /* 0x000000ffff147224 */ /* 0x004fe200078e0042 */
[----:B------:R-:W-:-:S05]  /*11cc80*/  MOV R21, R67 ;  /* 0x0000004300157202 */ /* 0x000fca0000000f00 */
[----:B------:R2:W-:Y:S01]  /*11cc90*/  LDGSTS.E [R231+0x4600], [R20.64], P3 ;  /* 0x0460000014e77fae */ /* 0x0005e20009921846 */
[----:B------:R-:W-:-:S03]  /*11cca0*/  IADD3 R24, P3, R24, R204, RZ ;  /* 0x000000cc18187210 */ /* 0x000fc60007f7e0ff */
[----:B------:R1:W-:Y:S01]  /*11ccb0*/  STL [R1+0x570c], R27 ;  /* 0x00570c1b01007387 */ /* 0x0003e20000100800 */
[----:B------:R-:W-:-:S03]  /*11ccc0*/  MOV R238, R158 ;  /* 0x0000009e00ee7202 */ /* 0x000fc60000000f00 */
[----:B------:R-:W-:Y:S01]  /*11ccd0*/  STL [R1+0x5704], R24 ;  /* 0x0057041801007387 */ /* 0x000fe20000100800 */
[----:B------:R1:W-:Y:S02]  /*11cce0*/  STL [R1+0x5700], R63 ;  /* 0x0057003f01007387 */ /* 0x0003e40000100800 */
[----:B------:R-:W-:Y:S01]  /*11ccf0*/  IMAD.MOV.U32 R236, RZ, RZ, R159 ;  /* 0x000000ffffec7224 */ /* 0x000fe200078e009f */
[----:B-1----:R-:W-:Y:S11]  /*11cd00*/  HMMA.1688.F32.TF32 R68, R16, R158, R152 ;  /* 0x0000009e1044723c */ /* 0x002ff60000081098 */
[----:B------:R-:W-:Y:S11]  /*11cd10*/  @!UPT UIADD3 URZ, URZ, URZ, URZ ;  /* 0x0000003f3f3ff290 */ /* 0x000ff6000fffe03f */
[----:B------:R-:W-:Y:S01]  /*11cd20*/  @!UPT UIADD3 URZ, URZ, URZ, URZ ;  /* 0x0000003f3f3ff290 */ /* 0x000fe2000fffe03f */
[----:B------:R-:W-:Y:S01]  /*11cd30*/  STL.64 [R1+0x1e10], R68 ;  /* 0x001e104401007387 */ /* 0x000fe20000100a00 */
[----:B------:R-:W-:Y:S02]  /*11cd40*/  STL.64 [R1+0x1e18], R70 ;  /* 0x001e184601007387 */ /* 0x000fe40000100a00 */
[----:B------:R-:W3:Y:S02]  /*11cd50*/  LDL.LU.64 R158, [R1+0x61a8] ;  /* 0x0061a800019e7983 */ /* 0x000ee40000300a00 */
[----:B------:R-:W3:Y:S02]  /*11cd60*/  LDL.LU.64 R156, [R1+0x61a0] ;  /* 0x0061a000019c7983 */ /* 0x000ee40000300a00 */
[----:B--2---:R-:W-:Y:S02]  /*11cd70*/  IMAD.MOV.U32 R20, RZ, RZ, R59 ;  /* 0x000000ffff147224 */ /* 0x004fe400078e003b */
[----:B------:R-:W-:Y:S01]  /*11cd80*/  IMAD.MOV.U32 R21, RZ, RZ, R62 ;  /* 0x000000ffff157224 */ /* 0x000fe200078e003e */
[----:B------:R-:W-:Y:S01]  /*11cd90*/  IADD3 R22, P4, R22, R204, RZ ;  /* 0x000000cc16167210 */ /* 0x000fe20007f9e0ff */
[----:B------:R-:W-:Y:S01]  /*11cda0*/  IMAD.X R26, R26, 0x1, R0, P3 ;  /* 0x000000011a1a7824 */ /* 0x000fe200018e0600 */
[----:B------:R-:W2:Y:S04]  /*11cdb0*/  LDL.LU R62, [R1+0x568c] ;  /* 0x00568c00013e7983 */ /* 0x000ea80000300800 */
[----:B------:R1:W-:Y:S01]  /*11cdc0*/  LDGSTS.E [R231+0x6000], [R20.64], P2 ;  /* 0x0600000014e77fae */ /* 0x0003e20009121846 */
[----:B------:R-:W2:Y:S02]  /*11cdd0*/  LDL.LU R59, [R1+0x5684] ;  /* 0x00568400013b7983 */ /* 0x000ea40000300800 */
[----:B-1----:R-:W-:-:S02]  /*11cde0*/  IMAD.MOV.U32 R20, RZ, RZ, R27 ;  /* 0x000000ffff147224 */ /* 0x002fc400078e001b */
[----:B------:R-:W2:Y:S01]  /*11cdf0*/  LDL.LU R27, [R1+0x5688] ;  /* 0x00568800011b7983 */ /* 0x000ea20000300800 */
[----:B------:R1:W-:Y:S01]  /*11ce00*/  STL [R1+0x56fc], R22 ;  /* 0x0056fc1601007387 */ /* 0x0003e20000100800 */
[----:B------:R-:W-:Y:S01]  /*11ce10*/  MOV R21, R63 ;  /* 0x0000003f00157202 */ /* 0x000fe20000000f00 */
[----:B------:R-:W-:Y:S01]  /*11ce20*/  STL [R1+0x56f8], R26 ;  /* 0x0056f81a01007387 */ /* 0x000fe20000100800 */
[----:B------:R-:W2:Y:S01]  /*11ce30*/  LDL.LU R63, [R1+0x5680] ;  /* 0x00568000013f7983 */ /* 0x000ea20000300800 */
[----:B----4-:R-:W-:Y:S01]  /*11ce40*/  IMAD.X R23, R23, 0x1, R0, P4 ;  /* 0x0000000117177824 */ /* 0x010fe200020e0600 */
[----:B------:R-:W-:Y:S01]  /*11ce50*/  MOV R243, R174 ;  /* 0x000000ae00f37202 */ /* 0x000fe20000000f00 */
[----:B------:R-:W-:Y:S01]  /*11ce60*/  IMAD.MOV.U32 R241, RZ, RZ, R175 ;  /* 0x000000fffff17224 */ /* 0x000fe200078e00af */
[----:B------:R4:W-:Y:S01]  /*11ce70*/  LDGSTS.E [R231+0x6200], [R20.64], P2 ;  /* 0x0620000014e77fae */ /* 0x0009e20009121846 */
[----:B------:R-:W-:Y:S01]  /*11ce80*/  MOV R239, R170 ;  /* 0x000000aa00ef7202 */ /* 0x000fe20000000f00 */
[----:B------:R-:W-:-:S02]  /*11ce90*/  IMAD.MOV.U32 R237, RZ, RZ, R171 ;  /* 0x000000ffffed7224 */ /* 0x000fc400078e00ab */
[----:B----4-:R-:W-:Y:S02]  /*11cea0*/  IMAD.MOV.U32 R21, RZ, RZ, R26 ;  /* 0x000000ffff157224 */ /* 0x010fe400078e001a */
[----:B------:R-:W-:Y:S01]  /*11ceb0*/  IMAD.MOV.U32 R20, RZ, RZ, R24 ;  /* 0x000000ffff147224 */ /* 0x000fe200078e0018 */
[----:B------:R-:W-:Y:S02]  /*11cec0*/  ISETP.GT.AND P3, PT, R3, 0x18, PT ;  /* 0x000000180300780c */ /* 0x000fe40003f64270 */
[----:B------:R-:W-:Y:S02]  /*11ced0*/  IADD3 R25, P4, R25, R204, RZ ;  /* 0x000000cc19197210 */ /* 0x000fe40007f9e0ff */
[----:B------:R4:W-:Y:S02]  /*11cee0*/  LDGSTS.E [R231+0x6400], [R20.64], P2 ;  /* 0x0640000014e77fae */ /* 0x0009e40009121846 */
[----:B----4-:R-:W-:Y:S02]  /*11cef0*/  IMAD.MOV.U32 R20, RZ, RZ, R22 ;  /* 0x000000ffff147224 */ /* 0x010fe400078e0016 */
[----:B------:R-:W-:Y:S01]  /*11cf00*/  IMAD.MOV.U32 R21, RZ, RZ, R23 ;  /* 0x000000ffff157224 */ /* 0x000fe200078e0017 */
[----:B-1----:R-:W-:-:S04]  /*11cf10*/  SEL R22, RZ, 0x4, !P3 ;  /* 0x00000004ff167807 */ /* 0x002fc80005800000 */
[----:B------:R1:W-:Y:S02]  /*11cf20*/  LDGSTS.E [R231+0x6600], [R20.64], P2 ;  /* 0x0660000014e77fae */ /* 0x0003e40009121846 */
[----:B-1----:R-:W-:Y:S01]  /*11cf30*/  SEL R20, R22, RZ, !P0 ;  /* 0x000000ff16147207 */ /* 0x002fe20004000000 */
[C---:B---3--:R-:W-:Y:S11]  /*11cf40*/  HMMA.1688.F32.TF32 R68, R16.reuse, R174, R156 ;  /* 0x000000ae1044723c */ /* 0x048ff6000008109c */
[----:B------:R-:W-:Y:S11]  /*11cf50*/  @!UPT UIADD3 URZ, URZ, URZ, URZ ;  /* 0x0000003f3f3ff290 */ /* 0x000ff6000fffe03f */
[----:B------:R-:W-:Y:S01]  /*11cf60*/  @!UPT UIADD3 URZ, URZ, URZ, URZ ;  /* 0x0000003f3f3ff290 */ /* 0x000fe2000fffe03f */
[----:B------:R-:W-:Y:S01]  /*11cf70*/  STL.64 [R1+0x1d30], R68 ;  /* 0x001d304401007387 */ /* 0x000fe20000100a00 */
[----:B------:R1:W-:Y:S02]  /*11cf80*/  STL.64 [R1+0x1d38], R70 ;  /* 0x001d384601007387 */ /* 0x0003e40000100a00 */
[----:B------:R-:W3:Y:S02]  /*11cf90*/  LDL.LU.64 R174, [R1+0x6198] ;  /* 0x0061980001ae7983 */ /* 0x000ee40000300a00 */
[----:B------:R-:W3:Y:S01]  /*11cfa0*/  LDL.LU.64 R172, [R1+0x6190] ;  /* 0x0061900001ac7983 */ /* 0x000ee20000300a00 */
[----:B-1----:R-:W-:Y:S01]  /*11cfb0*/  HMMA.1688.F32.TF32 R68, R16, R170, R164 ;  /* 0x000000aa1044723c */ /* 0x002fe200000810a4 */
[----:B------:R-:W-:Y:S01]  /*11cfc0*/  STL [R1+0x56f0], R23 ;  /* 0x0056f01701007387 */ /* 0x000fe20000100800 */
[----:B------:R-:W4:Y:S11]  /*11cfd0*/  LDL.LU R26, [R1+0x567c] ;  /* 0x00567c00011a7983 */ /* 0x000f360000300800 */
[----:B------:R-:W-:Y:S10]  /*11cfe0*/  @!UPT UIADD3 URZ, URZ, URZ, URZ ;  /* 0x0000003f3f3ff290 */ /* 0x000ff4000fffe03f */
[----:B------:R-:W-:Y:S01]  /*11cff0*/  STL.64 [R1+0x1d40], R68 ;  /* 0x001d404401007387 */ /* 0x000fe20000100a00 */
[----:B------:R1:W-:Y:S02]  /*11d000*/  STL.64 [R1+0x1d48], R70 ;  /* 0x001d484601007387 */ /* 0x0003e40000100a00 */
[----:B------:R-:W1:Y:S02]  /*11d010*/  LDL.LU.64 R170, [R1+0x6188] ;  /* 0x0061880001aa7983 */ /* 0x000e640000300a00 */
[----:B------:R-:W1:Y:S01]  /*11d020*/  LDL.LU.64 R168, [R1+0x6180] ;  /* 0x0061800001a87983 */ /* 0x000e620000300a00 */
[----:B------:R-:W-:Y:S01]  /*11d030*/  STL [R1+0x5694], R25 ;  /* 0x0056941901007387 */ /* 0x000fe20000100800 */
[----:B------:R-:W3:Y:S01]  /*11d040*/  LDL.LU R22, [R1+0x5678] ;  /* 0x0056780001167983 */ /* 0x000ee20000300800 */
[----:B--2---:R-:W-:Y:S01]  /*11d050*/  IADD3 R62, P2, R62, R204, RZ ;  /* 0x000000cc3e3e7210 */ /* 0x004fe20007f5e0ff */
[----:B------:R-:W-:Y:S01]  /*11d060*/  IMAD.X R27, R27, 0x1, R0, P4 ;  /* 0x000000011b1b7824 */ /* 0x000fe200020e0600 */
[----:B------:R-:W-:-:S02]  /*11d070*/  MOV R166, R52 ;  /* 0x0000003400a67202 */ /* 0x000fc40000000f00 */
[----:B------:R-:W3:Y:S01]  /*11d080*/  LDL.LU R52, [R1+0x5670] ;  /* 0x0056700001347983 */ /* 0x000ee20000300800 */
[----:B------:R-:W-:Y:S02]  /*11d090*/  STL [R1+0x568c], R62 ;  /* 0x00568c3e01007387 */ /* 0x000fe40000100800 */
[----:B------:R1:W-:Y:S01]  /*11d0a0*/  STL [R1+0x5688], R27 ;  /* 0x0056881b01007387 */ /* 0x0003e20000100800 */
[----:B------:R-:W-:Y:S01]  /*11d0b0*/  MOV R247, R162 ;  /* 0x000000a200f77202 */ /* 0x000fe20000000f00 */
[----:B------:R-:W-:Y:S02]  /*11d0c0*/  IMAD.MOV.U32 R248, RZ, RZ, R163 ;  /* 0x000000fffff87224 */ /* 0x000fe400078e00a3 */
[----:B------:R-:W-:Y:S02]  /*11d0d0*/  IMAD.MOV.U32 R164, RZ, RZ, R161 ;  /* 0x000000ffffa47224 */ /* 0x000fe400078e00a1 */
[----:B------:R-:W-:Y:S02]  /*11d0e0*/  IMAD.MOV.U32 R165, RZ, RZ, R160 ;  /* 0x000000ffffa57224 */ /* 0x000fe400078e00a0 */
[----:B------:R-:W-:Y:S01]  /*11d0f0*/  IMAD.X R63, R63, 0x1, R0, P2 ;  /* 0x000000013f3f7824 */ /* 0x000fe200010e0600 */
[----:B------:R-:W-:Y:S01]  /*11d100*/  IADD3 R59, P4, R59, R204, RZ ;  /* 0x000000cc3b3b7210 */ /* 0x000fe20007f9e0ff */
[----:B------:R-:W-:Y:S01]  /*11d110*/  IMAD.MOV.U32 R167, RZ, RZ, R45 ;  /* 0x000000ffffa77224 */ /* 0x000fe200078e002d */
[----:B------:R-:W-:-:S02]  /*11d120*/  ISETP.GT.AND P3, PT, R3, 0x1c, PT ;  /* 0x0000001c0300780c */ /* 0x000fc40003f64270 */
[----:B------:R-:W-:Y:S02]  /*11d130*/  MOV R158, R57 ;  /* 0x00000039009e7202 */ /* 0x000fe40000000f00 */
[----:B------:R-:W-:Y:S01]  /*11d140*/  SEL R21, RZ, 0x4, !P3 ;  /* 0x00000004ff157807 */ /* 0x000fe20005800000 */
[----:B------:R-:W-:-:S03]  /*11d150*/  ISETP.NE.U32.AND P3, PT, R20, RZ, PT ;  /* 0x000000ff1400720c */ /* 0x000fc60003f65070 */
[----:B------:R-:W-:Y:S01]  /*11d160*/  SEL R20, R21, RZ, !P0 ;  /* 0x000000ff15147207 */ /* 0x000fe20004000000 */
[----:B------:R-:W-:Y:S02]  /*11d170*/  MOV R21, R27 ;  /* 0x0000001b00157202 */ /* 0x000fe40000000f00 */
[----:B------:R-:W-:Y:S01]  /*11d180*/  IMAD.MOV.U32 R159, RZ, RZ, R50 ;  /* 0x000000ffff9f7224 */ /* 0x000fe200078e0032 */
[----:B------:R-:W-:Y:S01]  /*11d190*/  ISETP.NE.U32.AND P2, PT, R20, RZ, PT ;  /* 0x000000ff1400720c */ /* 0x000fe20003f45070 */
[----:B------:R-:W-:-:S05]  /*11d1a0*/  IMAD.MOV.U32 R20, RZ, RZ, R25 ;  /* 0x000000ffff147224 */ /* 0x000fca00078e0019 */
[----:B------:R1:W-:Y:S02]  /*11d1b0*/  LDGSTS.E [R231+0x8000], [R20.64], P5 ;  /* 0x0800000014e77fae */ /* 0x0003e4000a921846 */
[----:B-1----:R-:W-:Y:S11]  /*11d1c0*/  HMMA.1688.F32.TF32 R68, R16, R162, R168 ;  /* 0x000000a21044723c */ /* 0x002ff600000810a8 */
[----:B------:R-:W-:Y:S11]  /*11d1d0*/  @!UPT UIADD3 URZ, URZ, URZ, URZ ;  /* 0x0000003f3f3ff290 */ /* 0x000ff6000fffe03f */
[----:B------:R-:W-:Y:S01]  /*11d1e0*/  @!UPT UIADD3 URZ, URZ, URZ, URZ ;  /* 0x0000003f3f3ff290 */ /* 0x000fe2000fffe03f */
[----:B------:R-:W-:Y:S01]  /*11d1f0*/  STL.64 [R1+0x1d70], R68 ;  /* 0x001d704401007387 */ /* 0x000fe20000100a00 */
[----:B------:R-:W-:Y:S02]  /*11d200*/  STL.64 [R1+0x1d78], R70 ;  /* 0x001d784601007387 */ /* 0x000fe40000100a00 */
[----:B------:R-:W2:Y:S02]  /*11d210*/  LDL.LU.64 R162, [R1+0x6178] ;  /* 0x0061780001a27983 */ /* 0x000ea40000300a00 */
[----:B------:R-:W2:Y:S01]  /*11d220*/  LDL.LU.64 R160, [R1+0x6170] ;  /* 0x0061700001a07983 */ /* 0x000ea20000300a00 */
[----:B------:R1:W-:Y:S01]  /*11d230*/  STL [R1+0x5680], R63 ;  /* 0x0056803f01007387 */ /* 0x0003e20000100800 */
[----:B------:R-:W-:Y:S02]  /*11d240*/  STL [R1+0x5684], R59 ;  /* 0x0056843b01007387 */ /* 0x000fe40000100800 */
[----:B------:R-:W2:Y:S02]  /*11d250*/  LDL.LU R45, [R1+0x5614] ;  /* 0x00561400012d7983 */ /* 0x000ea40000300800 */
[----:B------:R-:W2:Y:S01]  /*11d260*/  LDL.LU R168, [R1+0x1710] ;  /* 0x0017100001a87983 */ /* 0x000ea20000300800 */
[----:B------:R-:W2:Y:S01]  /*11d270*/  LDL.LU R169, [R1+0x1714] ;  /* 0x0017140001a97983 */ /* 0x000ea20000300800 */
[----:B----4-:R-:W-:Y:S01]  /*11d280*/  IADD3 R26, P6, R26, R204, RZ ;  /* 0x000000cc1a1a7210 */ /* 0x010fe20007fde0ff */
[----:B------:R-:W4:Y:S02]  /*11d290*/  LDL.LU R156, [R1+0x1730] ;  /* 0x00173000019c7983 */ /* 0x000f240000300800 */
[----:B---3--:R-:W-:Y:S01]  /*11d2a0*/  IMAD.X R22, R22, 0x1, R0, P4 ;  /* 0x0000000116167824 */ /* 0x008fe200020e0600 */
[----:B------:R-:W4:Y:S01]  /*11d2b0*/  LDL.LU R157, [R1+0x1734] ;  /* 0x00173400019d7983 */ /* 0x000f220000300800 */
[----:B------:R-:W3:Y:S02]  /*11d2c0*/  LDL.LU R24, [R1+0x560c] ;  /* 0x00560c0001187983 */ /* 0x000ee40000300800 */
[----:B------:R-:W3:Y:S02]  /*11d2d0*/  LDL.LU R23, [R1+0x5604] ;  /* 0x0056040001177983 */ /* 0x000ee40000300800 */
[----:B------:R-:W-:Y:S01]  /*11d2e0*/  STL [R1+0x567c], R26 ;  /* 0x00567c1a01007387 */ /* 0x000fe20000100800 */
[----:B------:R1:W-:Y:S01]  /*11d2f0*/  STL [R1+0x5678], R22 ;  /* 0x0056781601007387 */ /* 0x0003e20000100800 */
[----:B------:R-:W3:Y:S02]  /*11d300*/  LDL.LU R57, [R1+0x5608] ;  /* 0x0056080001397983 */ /* 0x000ee40000300800 */
[----:B------:R-:W3:Y:S02]  /*11d310*/  LDL.LU R27, [R1+0x5600] ;  /* 0x00560000011b7983 */ /* 0x000ee40000300800 */
[----:B------:R-:W3:Y:S01]  /*11d320*/  LDL.LU R25, [R1+0x55f8] ;  /* 0x0055f80001197983 */ /* 0x000ee20000300800 */
[----:B------:R-:W3:Y:S01]  /*11d330*/  LDL.LU R50, [R1+0x55fc] ;  /* 0x0055fc0001327983 */ /* 0x000ee20000300800 */
[----:B------:R-:W-:-:S02]  /*11d340*/  IMAD.MOV.U32 R170, RZ, RZ, R65 ;  /* 0x000000ffffaa7224 */ /* 0x000fc400078e0041 */
[----:B------:R-:W-:Y:S02]  /*11d350*/  IMAD.MOV.U32 R171, RZ, RZ, R64 ;  /* 0x000000ffffab7224 */ /* 0x000fe400078e0040 */
[----:B------:R-:W-:Y:S02]  /*11d360*/  IMAD.MOV.U32 R20, RZ, RZ, R62 ;  /* 0x000000ffff147224 */ /* 0x000fe400078e003e */
[----:B------:R-:W-:Y:S02]  /*11d370*/  IMAD.MOV.U32 R21, RZ, RZ, R63 ;  /* 0x000000ffff157224 */ /* 0x000fe400078e003f */
[----:B------:R-:W-:-:S03]  /*11d380*/  IMAD.X R52, R52, 0x1, R0, P6 ;  /* 0x0000000134347824 */ /* 0x000fc600030e0600 */
[----:B------:R1:W-:Y:S04]  /*11d390*/  LDGSTS.E [R231+0x8200], [R20.64], P5 ;  /* 0x0820000014e77fae */ /* 0x0003e8000a921846 */
[----:B------:R1:W-:Y:S02]  /*11d3a0*/  STL [R1+0x5670], R52 ;  /* 0x0056703401007387 */ /* 0x0003e40000100800 */
[----:B-1----:R-:W-:Y:S02]  /*11d3b0*/  IMAD.MOV.U32 R20, RZ, RZ, R59 ;  /* 0x000000ffff147224 */ /* 0x002fe400078e003b */
[----:B------:R-:W-:-:S05]  /*11d3c0*/  IMAD.MOV.U32 R21, RZ, RZ, R22 ;  /* 0x000000ffff157224 */ /* 0x000fca00078e0016 */
[----:B------:R1:W-:Y:S01]  /*11d3d0*/  LDGSTS.E [R231+0x8400], [R20.64], P5 ;  /* 0x0840000014e77fae */ /* 0x0003e2000a921846 */
[----:B------:R-:W-:Y:S01]  /*11d3e0*/  MOV R154, R61 ;  /* 0x0000003d009a7202 */ /* 0x000fe20000000f00 */
[----:B------:R-:W-:Y:S02]  /*11d3f0*/  IMAD.MOV.U32 R155, RZ, RZ, R60 ;  /* 0x000000ffff9b7224 */ /* 0x000fe400078e003c */
[----:B------:R-:W-:Y:S01]  /*11d400*/  HMMA.1688.F32.TF32 R60, R16, R166, R172 ;  /* 0x000000a6103c723c */ /* 0x000fe200000810ac */
[----:B-1----:R-:W-:Y:S01]  /*11d410*/  IMAD.MOV.U32 R21, RZ, RZ, R52 ;  /* 0x000000ffff157224 */ /* 0x002fe200078e0034 */
[----:B------:R-:W-:-:S04]  /*11d420*/  ISETP.GT.AND P4, PT, R3, 0x20, PT ;  /* 0x000000200300780c */ /* 0x000fc80003f84270 */
[----:B------:R-:W-:Y:S02]  /*11d430*/  SEL R22, RZ, 0x4, !P4 ;  /* 0x00000004ff167807 */ /* 0x000fe40006000000 */
[----:B------:R-:W-:-:S05]  /*11d440*/  MOV R20, R26 ;  /* 0x0000001a00147202 */ /* 0x000fca0000000f00 */
[----:B------:R1:W-:Y:S01]  /*11d450*/  LDGSTS.E [R231+0x8600], [R20.64], P5 ;  /* 0x0860000014e77fae */ /* 0x0003e2000a921846 */
[----:B------:R-:W-:Y:S01]  /*11d460*/  IMAD.MOV.U32 R151, RZ, RZ, R44 ;  /* 0x000000ffff977224 */ /* 0x000fe200078e002c */
[----:B-1----:R-:W-:Y:S01]  /*11d470*/  SEL R20, R22, RZ, !P0 ;  /* 0x000000ff16147207 */ /* 0x002fe20004000000 */
[----:B--2---:R-:W-:Y:S11]  /*11d480*/  HMMA.1688.F32.TF32 R64, R16, R170, R160 ;  /* 0x000000aa1040723c */ /* 0x004ff600000810a0 */
[----:B------:R-:W-:Y:S11]  /*11d490*/  @!UPT UIADD3 URZ, URZ, URZ, URZ ;  /* 0x0000003f3f3ff290 */ /* 0x000ff6000fffe03f */
[----:B------:R-:W-:Y:S01]  /*11d4a0*/  @!UPT UIADD3 URZ, URZ, URZ, URZ ;  /* 0x0000003f3f3ff290 */ /* 0x000fe2000fffe03f */
[----:B------:R-:W-:Y:S01]  /*11d4b0*/  STL.64 [R1+0x1d80], R64 ;  /* 0x001d804001007387 */ /* 0x000fe20000100a00 */
[----:B------:R-:W-:Y:S02]  /*11d4c0*/  STL.64 [R1+0x1d88], R66 ;  /* 0x001d884201007387 */ /* 0x000fe40000100a00 */
[----:B------:R-:W2:Y:S02]  /*11d4d0*/  LDL.LU R152, [R1+0x1740] ;  /* 0x0017400001987983 */ /* 0x000ea40000300800 */
[----:B------:R-:W2:Y:S01]  /*11d4e0*/  LDL.LU R153, [R1+0x1744] ;  /* 0x0017440001997983 */ /* 0x000ea20000300800 */
[----:B------:R-:W2:Y:S01]  /*11d4f0*/  LDL.LU R52, [R1+0x55f0] ;  /* 0x0055f00001347983 */ /* 0x000ea20000300800 */
[----:B------:R-:W-:-:S05]  /*11d500*/  IADD3 R45, P4, R45, R204, RZ ;  /* 0x000000cc2d2d7210 */ /* 0x000fca0007f9e0ff */
[----:B------:R-:W-:Y:S01]  /*11d510*/  STL [R1+0x5614], R45 ;  /* 0x0056142d01007387 */ /* 0x000fe20000100800 */
[----:B------:R-:W-:Y:S02]  /*11d520*/  STL.64 [R1+0x1d90], R60 ;  /* 0x001d903c01007387 */ /* 0x000fe40000100a00 */
[----:B------:R1:W-:Y:S01]  /*11d530*/  STL.64 [R1+0x1d98], R62 ;  /* 0x001d983e01007387 */ /* 0x0003e20000100a00 */
[----:B---3--:R-:W-:Y:S02]  /*11d540*/  IADD3 R24, P5, R24, R204, RZ ;  /* 0x000000cc18187210 */ /* 0x008fe40007fbe0ff */
[----:B------:R-:W-:Y:S01]  /*11d550*/  IADD3.X R57, R57, R0, RZ, P4, !PT ;  /* 0x0000000039397210 */ /* 0x000fe200027fe4ff */
[----:B------:R-:W3:Y:S01]  /*11d560*/  LDL.LU R148, [R1+0x1750] ;  /* 0x0017500001947983 */ /* 0x000ee20000300800 */
[----:B------:R-:W-:Y:S01]  /*11d570*/  IADD3 R23, P6, R23, R204, RZ ;  /* 0x000000cc17177210 */ /* 0x000fe20007fde0ff */
[----:B------:R-:W3:Y:S01]  /*11d580*/  LDL.LU R149, [R1+0x1754] ;  /* 0x0017540001957983 */ /* 0x000ee20000300800 */
[----:B-1----:R-:W-:Y:S01]  /*11d590*/  HMMA.1688.F32.TF32 R60, R16, R158, R176 ;  /* 0x0000009e103c723c */ /* 0x002fe200000810b0 */
[--C-:B------:R-:W-:Y:S01]  /*11d5a0*/  IMAD.X R27, R27, 0x1, R0.reuse, P5 ;  /* 0x000000011b1b7824 */ /* 0x100fe200028e0600 */
[----:B------:R-:W3:Y:S01]  /*11d5b0*/  LDL.LU R44, [R1+0x5594] ;  /* 0x00559400012c7983 */ /* 0x000ee20000300800 */
[----:B------:R-:W-:Y:S02]  /*11d5c0*/  STL [R1+0x560c], R24 ;  /* 0x00560c1801007387 */ /* 0x000fe40000100800 */
[----:B------:R-:W-:Y:S01]  /*11d5d0*/  STL [R1+0x5608], R57 ;  /* 0x0056083901007387 */ /* 0x000fe20000100800 */
[----:B------:R-:W-:Y:S01]  /*11d5e0*/  ISETP.NE.U32.AND P4, PT, R20, RZ, PT ;  /* 0x000000ff1400720c */ /* 0x000fe20003f85070 */
[----:B------:R-:W-:Y:S01]  /*11d5f0*/  STL [R1+0x5604], R23 ;  /* 0x0056041701007387 */ /* 0x000fe20000100800 */
[----:B------:R1:W-:Y:S02]  /*11d600*/  STL [R1+0x5600], R27 ;  /* 0x0056001b01007387 */ /* 0x0003e40000100800 */
[----:B------:R-:W-:-:S02]  /*11d610*/  IMAD.X R25, R25, 0x1, R0, P6 ;  /* 0x0000000119197824 */ /* 0x000fc400030e0600 */
[----:B------:R-:W-:Y:S01]  /*11d620*/  IMAD.MOV.U32 R20, RZ, RZ, R45 ;  /* 0x000000ffff147224 */ /* 0x000fe200078e002d */
[----:B------:R-:W-:Y:S02]  /*11d630*/  MOV R21, R57 ;  /* 0x0000003900157202 */ /* 0x000fe40000000f00 */
[----:B------:R-:W-:-:S03]  /*11d640*/  IADD3 R50, P5, R50, R204, RZ ;  /* 0x000000cc32327210 */ /* 0x000fc60007fbe0ff */
[----:B------:R1:W-:Y:S05]  /*11d650*/  LDGSTS.E [R231+0xa000], [R20.64], P1 ;  /* 0x0a00000014e77fae */ /* 0x0003ea0008921846 */
[----:B------:R-:W-:Y:S01]  /*11d660*/  STL.64 [R1+0x1da0], R60 ;  /* 0x001da03c01007387 */ /* 0x000fe20000100a00 */
[----:B------:R-:W-:Y:S02]  /*11d670*/  STL.64 [R1+0x1da8], R62 ;  /* 0x001da83e01007387 */ /* 0x000fe40000100a00 */
[----:B------:R-:W4:Y:S02]  /*11d680*/  LDL.LU R26, [R1+0x558c] ;  /* 0x00558c00011a7983 */ /* 0x000f240000300800 */
[----:B------:R-:W4:Y:S01]  /*11d690*/  LDL.LU R45, [R1+0x5588] ;  /* 0x00558800012d7983 */ /* 0x000f220000300800 */
[----:B------:R1:W-:Y:S01]  /*11d6a0*/  STL [R1+0x55f8], R25 ;  /* 0x0055f81901007387 */ /* 0x0003e20000100800 */
[----:B------:R-:W-:Y:S02]  /*11d6b0*/  STL [R1+0x55fc], R50 ;  /* 0x0055fc3201007387 */ /* 0x000fe40000100800 */
[----:B-1----:R-:W-:-:S02]  /*11d6c0*/  IMAD.MOV.U32 R21, RZ, RZ, R27 ;  /* 0x000000ffff157224 */ /* 0x002fc400078e001b */
[----:B------:R-:W-:Y:S01]  /*11d6d0*/  IMAD.MOV.U32 R20, RZ, RZ, R24 ;  /* 0x000000ffff147224 */ /* 0x000fe200078e0018 */
[----:B------:R-:W4:Y:S01]  /*11d6e0*/  LDL.LU R27, [R1+0x5580] ;  /* 0x00558000011b7983 */ /* 0x000f220000300800 */
[----:B------:R-:W4:Y:S02]  /*11d6f0*/  LDL.LU R24, [R1+0x5584] ;  /* 0x0055840001187983 */ /* 0x000f240000300800 */
[----:B------:R-:W-:Y:S02]  /*11d700*/  IMAD.MOV.U32 R150, RZ, RZ, R58 ;  /* 0x000000ffff967224 */ /* 0x000fe400078e003a */
[----:B------:R-:W-:Y:S01]  /*11d710*/  IMAD.MOV.U32 R146, RZ, RZ, R56 ;  /* 0x000000ffff927224 */ /* 0x000fe200078e0038 */
[----:B------:R-:W4:Y:S01]  /*11d720*/  LDL.LU R22, [R1+0x557c] ;  /* 0x00557c0001167983 */ /* 0x000f220000300800 */
[----:B------:R-:W-:Y:S01]  /*11d730*/  HMMA.1688.F32.TF32 R56, R16, R154, R180 ;  /* 0x0000009a1038723c */ /* 0x000fe200000810b4 */
[----:B------:R-:W4:Y:S02]  /*11d740*/  LDL.LU R144, [R1+0x1760] ;  /* 0x0017600001907983 */ /* 0x000f240000300800 */
[----:B------:R1:W-:Y:S01]  /*11d750*/  LDGSTS.E [R231+0xa200], [R20.64], P1 ;  /* 0x0a20000014e77fae */ /* 0x0003e20008921846 */
[----:B------:R-:W4:Y:S02]  /*11d760*/  LDL.LU R145, [R1+0x1764] ;  /* 0x0017640001917983 */ /* 0x000f240000300800 */
[----:B-1----:R-:W-:-:S02]  /*11d770*/  IMAD.MOV.U32 R21, RZ, RZ, R25 ;  /* 0x000000ffff157224 */ /* 0x002fc400078e0019 */
[----:B------:R-:W4:Y:S01]  /*11d780*/  LDL.LU R25, [R1+0x5578] ;  /* 0x0055780001197983 */ /* 0x000f220000300800 */
[----:B------:R-:W-:Y:S01]  /*11d790*/  IMAD.MOV.U32 R20, RZ, RZ, R23 ;  /* 0x000000ffff147224 */ /* 0x000fe200078e0017 */
[----:B------:R-:W-:Y:S02]  /*11d7a0*/  MOV R147, R55 ;  /* 0x0000003700937202 */ /* 0x000fe40000000f00 */
[----:B------:R-:W-:Y:S01]  /*11d7b0*/  MOV R226, R54 ;  /* 0x0000003600e27202 */ /* 0x000fe20000000f00 */
[----:B------:R-:W-:Y:S01]  /*11d7c0*/  IMAD.MOV.U32 R227, RZ, RZ, R53 ;  /* 0x000000ffffe37224 */ /* 0x000fe200078e0035 */
[----:B------:R1:W-:Y:S09]  /*11d7d0*/  LDGSTS.E [R231+0xa400], [R20.64], P1 ;  /* 0x0a40000014e77fae */ /* 0x0003f20008921846 */
[----:B------:R-:W-:Y:S01]  /*11d7e0*/  STL.64 [R1+0x1db0], R56 ;  /* 0x001db03801007387 */ /* 0x000fe20000100a00 */
[----:B------:R-:W-:Y:S02]  /*11d7f0*/  STL.64 [R1+0x1db8], R58 ;  /* 0x001db83a01007387 */ /* 0x000fe40000100a00 */
[----:B-1----:R-:W-:-:S02]  /*11d800*/  IMAD.MOV.U32 R20, RZ, RZ, R50 ;  /* 0x000000ffff147224 */ /* 0x002fc400078e0032 */
[----:B--2---:R-:W-:-:S05]  /*11d810*/  IMAD.X R52, R52, 0x1, R0, P5 ;  /* 0x0000000134347824 */ /* 0x004fca00028e0600 */
[----:B------:R1:W-:Y:S01]  /*11d820*/  STL [R1+0x55f0], R52 ;  /* 0x0055f03401007387 */ /* 0x0003e20000100800 */
[----:B------:R-:W2:Y:S02]  /*11d830*/  LDL.LU R23, [R1+0x5570] ;  /* 0x0055700001177983 */ /* 0x000ea40000300800 */
[----:B------:R-:W-:Y:S02]  /*11d840*/  IMAD.MOV.U32 R21, RZ, RZ, R52 ;  /* 0x000000ffff157224 */ /* 0x000fe400078e0034 */
[----:B------:R-:W2:Y:S01]  /*11d850*/  LDL.LU R224, [R1+0x1770] ;  /* 0x0017700001e07983 */ /* 0x000ea20000300800 */
[----:B------:R-:W2:Y:S04]  /*11d860*/  LDL.LU R225, [R1+0x1774] ;  /* 0x0017740001e17983 */ /* 0x000ea80000300800 */
[----:B------:R3:W-:Y:S01]  /*11d870*/  LDGSTS.E [R231+0xa600], [R20.64], P1 ;  /* 0x0a60000014e77fae */ /* 0x0007e20008921846 */
[----:B------:R-:W2:Y:S02]  /*11d880*/  LDL.LU R220, [R1+0x1780] ;  /* 0x0017800001dc7983 */ /* 0x000ea40000300800 */
[----:B------:R-:W2:Y:S01]  /*11d890*/  LDL.LU R221, [R1+0x1784] ;  /* 0x0017840001dd7983 */ /* 0x000ea20000300800 */
[----:B-1----:R-:W-:Y:S01]  /*11d8a0*/  HMMA.1688.F32.TF32 R52, R16, R150, R184 ;  /* 0x000000961034723c */ /* 0x002fe200000810b8 */
[----:B---3--:R-:W-:-:S05]  /*11d8b0*/  IADD3 R44, P5, R44, R204, RZ ;  /* 0x000000cc2c2c7210 */ /* 0x008fca0007fbe0ff */
[----:B------:R-:W-:Y:S01]  /*11d8c0*/  STL [R1+0x5594], R44 ;  /* 0x0055942c01007387 */ /* 0x000fe20000100800 */
[----:B------:R-:W3:Y:S11]  /*11d8d0*/  LDL.LU R232, [R1+0x1790] ;  /* 0x0017900001e87983 */ /* 0x000ef60000300800 */
[----:B------:R-:W-:Y:S05]  /*11d8e0*/  @!UPT UIADD3 URZ, URZ, URZ, URZ ;  /* 0x0000003f3f3ff290 */ /* 0x000fea000fffe03f */
[----:B------:R1:W-:Y:S01]  /*11d8f0*/  STL.64 [R1+0x1dc0], R52 ;  /* 0x001dc03401007387 */ /* 0x0003e20000100a00 */
[----:B------:R-:W-:Y:S01]  /*11d900*/  STL.64 [R1+0x1dc8], R54 ;  /* 0x001dc83601007387 */ /* 0x000fe20000100a00 */
[----:B----4-:R-:W-:Y:S01]  /*11d910*/  IADD3 R26, P1, R26, R204, RZ ;  /* 0x000000cc1a1a7210 */ /* 0x010fe20007f3e0ff */
[----:B------:R-:W-:-:S04]  /*11d920*/  IMAD.X R45, R45, 0x1, R0, P5 ;  /* 0x000000012d2d7824 */ /* 0x000fc800028e0600 */
[----:B------:R-:W-:Y:S01]  /*11d930*/  STL [R1+0x558c], R26 ;  /* 0x00558c1a01007387 */ /* 0x000fe20000100800 */
[----:B------:R-:W-:Y:S01]  /*11d940*/  IMAD.X R27, R27, 0x1, R0, P1 ;  /* 0x000000011b1b7824 */ /* 0x000fe200008e0600 */
[----:B------:R-:W-:Y:S01]  /*11d950*/  IADD3 R24, P5, R24, R204, RZ ;  /* 0x000000cc18187210 */ /* 0x000fe20007fbe0ff */
[----:B------:R4:W-:Y:S01]  /*11d960*/  STL [R1+0x5588], R45 ;  /* 0x0055882d01007387 */ /* 0x0009e20000100800 */
[----:B------:R-:W3:Y:S03]  /*11d970*/  LDL.LU R233, [R1+0x1794] ;  /* 0x0017940001e97983 */ /* 0x000ee60000300800 */
[----:B------:R-:W-:Y:S02]  /*11d980*/  STL [R1+0x5584], R24 ;  /* 0x0055841801007387 */ /* 0x000fe40000100800 */
[----:B------:R-:W-:Y:S02]  /*11d990*/  STL [R1+0x5580], R27 ;  /* 0x0055801b01007387 */ /* 0x000fe40000100800 */
[----:B-1----:R-:W3:Y:S01]  /*11d9a0*/  LDL.LU R53, [R1+0x5514] ;  /* 0x0055140001357983 */ /* 0x002ee20000300800 */
[----:B------:R-:W3:Y:S01]  /*11d9b0*/  LDL.LU R50, [R1+0x550c] ;  /* 0x00550c0001327983 */ /* 0x000ee20000300800 */
[----:B------:R-:W-:Y:S01]  /*11d9c0*/  IMAD.MOV.U32 R234, RZ, RZ, R47 ;  /* 0x000000ffffea7224 */ /* 0x000fe200078e002f */
[----:B------:R-:W-:Y:S01]  /*11d9d0*/  MOV R235, R46 ;  /* 0x0000002e00eb7202 */ /* 0x000fe20000000f00 */
[----:B------:R-:W-:-:S02]  /*11d9e0*/  IMAD.MOV.U32 R20, RZ, RZ, R44 ;  /* 0x000000ffff147224 */ /* 0x000fc400078e002c */
[----:B------:R-:W-:Y:S02]  /*11d9f0*/  IMAD.MOV.U32 R21, RZ, RZ, R45 ;  /* 0x000000ffff157224 */ /* 0x000fe400078e002d */
[----:B----4-:R-:W-:Y:S03]  /*11da00*/  HMMA.1688.F32.TF32 R44, R16, R146, R188 ;  /* 0x00000092102c723c */ /* 0x010fe600000810bc */
[----:B------:R1:W-:Y:S01]  /*11da10*/  LDGSTS.E [R231+0xc000], [R20.64], P3 ;  /* 0x0c00000014e77fae */ /* 0x0003e20009921846 */
[----:B------:R-:W-:Y:S02]  /*11da20*/  IADD3 R22, P1, R22, R204, RZ ;  /* 0x000000cc16167210 */ /* 0x000fe40007f3e0ff */
[----:B------:R-:W-:Y:S01]  /*11da30*/  IADD3.X R25, R25, R0, RZ, P5, !PT ;  /* 0x0000000019197210 */ /* 0x000fe20002ffe4ff */
[----:B-1----:R-:W-:Y:S02]  /*11da40*/  IMAD.MOV.U32 R20, RZ, RZ, R26 ;  /* 0x000000ffff147224 */ /* 0x002fe400078e001a */
[----:B------:R-:W-:-:S05]  /*11da50*/  IMAD.MOV.U32 R21, RZ, RZ, R27 ;  /* 0x000000ffff157224 */ /* 0x000fca00078e001b */
[----:B------:R1:W-:Y:S01]  /*11da60*/  LDGSTS.E [R231+0xc200], [R20.64], P3 ;  /* 0x0c20000014e77fae */ /* 0x0003e20009921846 */
[----:B------:R-:W-:-:S03]  /*11da70*/  IMAD.MOV.U32 R223, RZ, RZ, R48 ;  /* 0x000000ffffdf7224 */ /* 0x000fc600078e0030 */
[----:B------:R-:W-:Y:S01]  /*11da80*/  STL [R1+0x557c], R22 ;  /* 0x00557c1601007387 */ /* 0x000fe20000100800 */
[----:B------:R-:W4:Y:S02]  /*11da90*/  LDL.LU R48, [R1+0x5504] ;  /* 0x0055040001307983 */ /* 0x000f240000300800 */
[----:B------:R-:W-:Y:S01]  /*11daa0*/  STL [R1+0x5578], R25 ;  /* 0x0055781901007387 */ /* 0x000fe20000100800 */
[----:B-1----:R-:W-:Y:S01]  /*11dab0*/  MOV R20, R24 ;  /* 0x0000001800147202 */ /* 0x002fe20000000f00 */
[----:B------:R-:W-:Y:S01]  /*11dac0*/  IMAD.MOV.U32 R21, RZ, RZ, R25 ;  /* 0x000000ffff157224 */ /* 0x000fe200078e0019 */
[----:B------:R-:W-:Y:S04]  /*11dad0*/  STL.64 [R1+0x1dd0], R44 ;  /* 0x001dd02c01007387 */ /* 0x000fe80000100a00 */
[----:B------:R1:W-:Y:S01]  /*11dae0*/  LDGSTS.E [R231+0xc400], [R20.64], P3 ;  /* 0x0c40000014e77fae */ /* 0x0003e20009921846 */
[----:B------:R2:W-:Y:S02]  /*11daf0*/  STL.64 [R1+0x1dd8], R46 ;  /* 0x001dd82e01007387 */ /* 0x0005e40000100a00 */
[----:B-1----:R-:W-:Y:S01]  /*11db00*/  IMAD.MOV.U32 R20, RZ, RZ, R22 ;  /* 0x000000ffff147224 */ /* 0x002fe200078e0016 */
[----:B------:R-:W-:Y:S01]  /*11db10*/  MOV R222, R49 ;  /* 0x0000003100de7202 */ /* 0x000fe20000000f00 */
[----:B--2---:R-:W-:-:S04]  /*11db20*/  IMAD.X R23, R23, 0x1, R0, P1 ;  /* 0x0000000117177824 */ /* 0x004fc800008e0600 */
[----:B------:R-:W-:Y:S01]  /*11db30*/  IMAD.MOV.U32 R21, RZ, RZ, R23 ;  /* 0x000000ffff157224 */ /* 0x000fe200078e0017 */
[----:B------:R1:W-:Y:S01]  /*11db40*/  STL [R1+0x5570], R23 ;  /* 0x0055701701007387 */ /* 0x0003e20000100800 */
[----:B------:R-:W2:Y:S02]  /*11db50*/  LDL.LU R46, [R1+0x54fc] ;  /* 0x0054fc00012e7983 */ /* 0x000ea40000300800 */
[----:B------:R-:W2:Y:S02]  /*11db60*/  LDL.LU R60, [R1+0x5508] ;  /* 0x00550800013c7983 */ /* 0x000ea40000300800 */
[----:B------:R-:W2:Y:S01]  /*11db70*/  LDL.LU R52, [R1+0x5500] ;  /* 0x0055000001347983 */ /* 0x000ea20000300800 */
[----:B------:R1:W-:Y:S02]  /*11db80*/  LDGSTS.E [R231+0xc600], [R20.64], P3 ;  /* 0x0c60000014e77fae */ /* 0x0003e40009921846 */
[----:B-1----:R-:W-:Y:S11]  /*11db90*/  HMMA.1688.F32.TF32 R20, R16, R226, R192 ;  /* 0x000000e21014723c */ /* 0x002ff600000810c0 */
        /* <DEDUP_REMOVED lines=19> */
[----:B---3--:R-:W-:-:S02]  /*11dcd0*/  IADD3 R53, P1, R53, R204, RZ ;  /* 0x000000cc35357210 */ /* 0x008fc40007f3e0ff */
[----:B------:R-:W-:-:S03]  /*11dce0*/  IADD3 R50, P6, R50, R204, RZ ;  /* 0x000000cc32327210 */ /* 0x000fc60007fde0ff */
[----:B------:R-:W-:Y:S02]  /*11dcf0*/  STL [R1+0x5514], R53 ;  /* 0x0055143501007387 */ /* 0x000fe40000100800 */
[----:B------:R-:W-:Y:S02]  /*11dd00*/  STL [R1+0x550c], R50 ;  /* 0x00550c3201007387 */ /* 0x000fe40000100800 */
[----:B------:R-:W3:Y:S01]  /*11dd10*/  LDL.LU R23, [R1+0x5450] ;  /* 0x0054500001177983 */ /* 0x000ee20000300800 */
[----:B------:R-:W-:Y:S01]  /*11dd20*/  HMMA.1688.F32.TF32 R64, R16, R222, R196 ;  /* 0x000000de1040723c */ /* 0x000fe200000810c4 */
[----:B------:R-:W-:-:S04]  /*11dd30*/  ISETP.GT.AND P5, PT, R3, 0x28, PT ;  /* 0x000000280300780c */ /* 0x000fc80003fa4270 */
[----:B------:R-:W-:Y:S02]  /*11dd40*/  SEL R20, RZ, 0x4, !P5 ;  /* 0x00000004ff147807 */ /* 0x000fe40006800000 */
[----:B----4-:R-:W-:-:S05]  /*11dd50*/  IADD3 R48, P5, R48, R204, RZ ;  /* 0x000000cc30307210 */ /* 0x010fca0007fbe0ff */
[----:B------:R-:W-:Y:S11]  /*11dd60*/  STL [R1+0x5504], R48 ;  /* 0x0055043001007387 */ /* 0x000ff60000100800 */
[----:B------:R-:W-:Y:S01]  /*11dd70*/  STL.64 [R1+0x1e00], R64 ;  /* 0x001e004001007387 */ /* 0x000fe20000100a00 */
[----:B------:R1:W-:Y:S02]  /*11dd80*/  STL.64 [R1+0x1e08], R66 ;  /* 0x001e084201007387 */ /* 0x0003e40000100a00 */
[----:B-1----:R-:W-:Y:S07]  /*11dd90*/  HMMA.1688.F32.TF32 R64, R16, R234, R200 ;  /* 0x000000ea1040723c */ /* 0x002fee00000810c8 */
[----:B------:R-:W-:Y:S01]  /*11dda0*/  IMAD.MOV.U32 R16, RZ, RZ, R53 ;  /* 0x000000ffff107224 */ /* 0x000fe200078e0035 */
[----:B------:R-:W-:-:S04]  /*11ddb0*/  ISETP.GT.AND P3, PT, R3, 0x24, PT ;  /* 0x000000240300780c */ /* 0x000fc80003f64270 */
[----:B------:R-:W-:Y:S02]  /*11ddc0*/  SEL R21, RZ, 0x4, !P3 ;  /* 0x00000004ff157807 */ /* 0x000fe40005800000 */
[----:B------:R-:W-:Y:S02]  /*11ddd0*/  SEL R20, R20, RZ, !P0 ;  /* 0x000000ff14147207 */ /* 0x000fe40004000000 */
[----:B------:R-:W-:-:S04]  /*11dde0*/  SEL R21, R21, RZ, !P0 ;  /* 0x000000ff15157207 */ /* 0x000fc80004000000 */
[----:B------:R-:W-:Y:S02]  /*11ddf0*/  ISETP.NE.U32.AND P3, PT, R21, RZ, PT ;  /* 0x000000ff1500720c */ /* 0x000fe40003f65070 */
[----:B--2---:R-:W-:Y:S01]  /*11de00*/  IADD3.X R60, R60, R0, RZ, P1, !PT ;  /* 0x000000003c3c7210 */ /* 0x004fe20000ffe4ff */
[----:B------:R-:W-:-:S03]  /*11de10*/  IMAD.X R52, R52, 0x1, R0, P6 ;  /* 0x0000000134347824 */ /* 0x000fc600030e0600 */
[----:B------:R-:W-:-:S05]  /*11de20*/  MOV R17, R60 ;  /* 0x0000003c00117202 */ /* 0x000fca0000000f00 */
[----:B------:R1:W-:Y:S02]  /*11de30*/  LDGSTS.E [R231+0xe000], [R16.64], P2 ;  /* 0x0e00000010e77fae */ /* 0x0003e40009121846 */
[----:B-1----:R-:W-:Y:S02]  /*11de40*/  IMAD.MOV.U32 R16, RZ, RZ, R50 ;  /* 0x000000ffff107224 */ /* 0x002fe400078e0032 */
[----:B------:R-:W-:-:S05]  /*11de50*/  IMAD.MOV.U32 R17, RZ, RZ, R52 ;  /* 0x000000ffff117224 */ /* 0x000fca00078e0034 */
[----:B------:R1:W-:Y:S01]  /*11de60*/  LDGSTS.E [R231+0xe200], [R16.64], P2 ;  /* 0x0e20000010e77fae */ /* 0x0003e20009121846 */
[--C-:B------:R-:W-:Y:S01]  /*11de70*/  IMAD.X R49, R49, 0x1, R0.reuse, P5 ;  /* 0x0000000131317824 */ /* 0x100fe200028e0600 */
[----:B------:R-:W-:Y:S02]  /*11de80*/  IADD3 R46, P5, R46, R204, RZ ;  /* 0x000000cc2e2e7210 */ /* 0x000fe40007fbe0ff */
[----:B-1----:R-:W-:Y:S01]  /*11de90*/  MOV R16, R48 ;  /* 0x0000003000107202 */ /* 0x002fe20000000f00 */
[----:B------:R-:W-:Y:S02]  /*11dea0*/  IMAD.MOV.U32 R17, RZ, RZ, R49 ;  /* 0x000000ffff117224 */ /* 0x000fe400078e0031 */
[----:B------:R-:W-:-:S03]  /*11deb0*/  IMAD.X R47, R47, 0x1, R0, P5 ;  /* 0x000000012f2f7824 */ /* 0x000fc600028e0600 */
[----:B------:R1:W-:Y:S01]  /*11dec0*/  LDGSTS.E [R231+0xe400], [R16.64], P2 ;  /* 0x0e40000010e77fae */ /* 0x0003e20009121846 */
[----:B------:R-:W-:-:S03]  /*11ded0*/  IADD3 R44, P5, R44, R204, RZ ;  /* 0x000000cc2c2c7210 */ /* 0x000fc60007fbe0ff */
[----:B------:R-:W-:Y:S01]  /*11dee0*/  STL [R1+0x5508], R60 ;  /* 0x0055083c01007387 */ /* 0x000fe20000100800 */
[----:B------:R-:W-:Y:S02]  /*11def0*/  STL [R1+0x5500], R52 ;  /* 0x0055003401007387 */ /* 0x000fe40000100800 */
[----:B------:R-:W-:Y:S01]  /*11df00*/  STL [R1+0x54f8], R49 ;  /* 0x0054f83101007387 */ /* 0x000fe20000100800 */
[----:B------:R-:W-:Y:S01]  /*11df10*/  IADD3.X R45, R45, R0, RZ, P5, !PT ;  /* 0x000000002d2d7210 */ /* 0x000fe20002ffe4ff */
[----:B-1----:R-:W-:Y:S02]  /*11df20*/  IMAD.MOV.U32 R16, RZ, RZ, R46 ;  /* 0x000000ffff107224 */ /* 0x002fe400078e002e */
[----:B------:R-:W-:Y:S01]  /*11df30*/  IMAD.MOV.U32 R17, RZ, RZ, R47 ;  /* 0x000000ffff117224 */ /* 0x000fe200078e002f */
[----:B------:R-:W-:Y:S01]  /*11df40*/  STL.64 [R1+0x1df0], R64 ;  /* 0x001df04001007387 */ /* 0x000fe20000100a00 */
[----:B------:R-:W-:-:S03]  /*11df50*/  IADD3 R24, P5, R24, R204, RZ ;  /* 0x000000cc18187210 */ /* 0x000fc60007fbe0ff */
[----:B------:R1:W-:Y:S01]  /*11df60*/  LDGSTS.E [R231+0xe600], [R16.64], P2 ;  /* 0x0e60000010e77fae */ /* 0x0003e20009121846 */
[-C--:B------:R-:W-:Y:S01]  /*11df70*/  IADD3 R26, P2, R26, R204.reuse, RZ ;  /* 0x000000cc1a1a7210 */ /* 0x080fe20007f5e0ff */
[----:B------:R-:W-:Y:S02]  /*11df80*/  STL.64 [R1+0x1df8], R66 ;  /* 0x001df84201007387 */ /* 0x000fe40000100a00 */
[----:B------:R-:W-:Y:S01]  /*11df90*/  STL [R1+0x54fc], R46 ;  /* 0x0054fc2e01007387 */ /* 0x000fe20000100800 */
[----:B------:R-:W-:Y:S01]  /*11dfa0*/  STL [R1+0x54f0], R47 ;  /* 0x0054f02f01007387 */ /* 0x000fe20000100800 */
[----:B------:R2:W-:Y:S02]  /*11dfb0*/  STL [R1+0x5494], R44 ;  /* 0x0054942c01007387 */ /* 0x0005e40000100800 */
[--C-:B------:R-:W-:Y:S01]  /*11dfc0*/  IMAD.X R27, R27, 0x1, R0.reuse, P2 ;  /* 0x000000011b1b7824 */ /* 0x100fe200010e0600 */
[----:B------:R-:W-:Y:S01]  /*11dfd0*/  IADD3 R22, P2, R22, R204, RZ ;  /* 0x000000cc16167210 */ /* 0x000fe20007f5e0ff */
[----:B------:R-:W-:Y:S01]  /*11dfe0*/  STL [R1+0x548c], R26 ;  /* 0x00548c1a01007387 */ /* 0x000fe20000100800 */
[----:B------:R-:W-:-:S02]  /*11dff0*/  IMAD.X R25, R25, 0x1, R0, P5 ;  /* 0x0000000119197824 */ /* 0x000fc400028e0600 */
[----:B------:R3:W-:Y:S02]  /*11e000*/  STL [R1+0x5488], R45 ;  /* 0x0054882d01007387 */ /* 0x0007e40000100800 */
[----:B------:R3:W-:Y:S01]  /*11e010*/  STL [R1+0x547c], R24 ;  /* 0x00547c1801007387 */ /* 0x0007e20000100800 */
[----:B------:R3:W-:Y:S01]  /*11e020*/  STL [R1+0x5478], R27 ;  /* 0x0054781b01007387 */ /* 0x0007e20000100800 */
[----:B------:R-:W-:Y:S02]  /*11e030*/  STL [R1+0x546c], R22 ;  /* 0x00546c1601007387 */ /* 0x000fe40000100800 */
[----:B------:R3:W-:Y:S02]  /*11e040*/  STL [R1+0x5468], R25 ;  /* 0x0054681901007387 */ /* 0x0007e40000100800 */
[----:B-1----:R-:W-:Y:S01]  /*11e050*/  IMAD.MOV.U32 R16, RZ, RZ, R44 ;  /* 0x000000ffff107224 */ /* 0x002fe200078e002c */
[----:B------:R-:W-:Y:S01]  /*11e060*/  MOV R17, R45 ;  /* 0x0000002d00117202 */ /* 0x000fe20000000f00 */
[----:B------:R-:W4:Y:S01]  /*11e070*/  LDL.LU R50, [R1+0x536c] ;  /* 0x00536c0001327983 */ /* 0x000f220000300800 */
[----:B------:R-:W4:Y:S02]  /*11e080*/  LDL.LU R48, [R1+0x535c] ;  /* 0x00535c0001307983 */ /* 0x000f240000300800 */
[----:B--2---:R-:W2:Y:S02]  /*11e090*/  LDL.LU R44, [R1+0x5344] ;  /* 0x00534400012c7983 */ /* 0x004ea40000300800 */
[----:B------:R-:W2:Y:S01]  /*11e0a0*/  LDL.LU R60, [R1+0x5358] ;  /* 0x00535800013c7983 */ /* 0x000ea20000300800 */
[----:B------:R1:W-:Y:S01]  /*11e0b0*/  LDGSTS.E [R231+0x10000], [R16.64], P4 ;  /* 0x1000000010e77fae */ /* 0x0003e2000a121846 */
[----:B---3--:R-:W-:-:S03]  /*11e0c0*/  IMAD.X R23, R23, 0x1, R0, P2 ;  /* 0x0000000117177824 */ /* 0x008fc600010e0600 */
[----:B------:R-:W3:Y:S04]  /*11e0d0*/  LDL.LU R49, [R1+0x5340] ;  /* 0x0053400001317983 */ /* 0x000ee80000300800 */
[----:B------:R1:W-:Y:S01]  /*11e0e0*/  STL [R1+0x5450], R23 ;  /* 0x0054501701007387 */ /* 0x0003e20000100800 */
[----:B------:R-:W3:Y:S02]  /*11e0f0*/  LDL.LU R45, [R1+0x5330] ;  /* 0x00533000012d7983 */ /* 0x000ee40000300800 */
[----:B-1----:R-:W-:Y:S02]  /*11e100*/  IMAD.MOV.U32 R16, RZ, RZ, R26 ;  /* 0x000000ffff107224 */ /* 0x002fe400078e001a */
[----:B------:R-:W-:Y:S01]  /*11e110*/  IMAD.MOV.U32 R17, RZ, RZ, R27 ;  /* 0x000000ffff117224 */ /* 0x000fe200078e001b */
[----:B------:R-:W3:Y:S04]  /*11e120*/  LDL.LU R26, [R1+0x5334] ;  /* 0x00533400011a7983 */ /* 0x000ee80000300800 */
[----:B------:R1:W-:Y:S01]  /*11e130*/  LDGSTS.E [R231+0x10200], [R16.64], P4 ;  /* 0x1020000010e77fae */ /* 0x0003e2000a121846 */
[----:B------:R-:W-:Y:S01]  /*11e140*/  HMMA.1688.F32.TF32 R136, R12, R54, R56 ;  /* 0x000000360c88723c */ /* 0x000fe20000081038 */
[----:B-1----:R-:W-:-:S02]  /*11e150*/  MOV R16, R24 ;  /* 0x0000001800107202 */ /* 0x002fc40000000f00 */
        /* <DEDUP_REMOVED lines=11> */
[----:B------:R-:W3:Y:S01]  /*11e210*/  LDL.LU R56, [R1+0x3000] ;  /* 0x0030000001387983 */ /* 0x000ee20000300800 */
[----:B------:R-:W3:Y:S01]  /*11e220*/  LDL.LU R57, [R1+0x3004] ;  /* 0x0030040001397983 */ /* 0x000ee20000300800 */
[----:B------:R-:W3:Y:S03]  /*11e230*/  LDL.LU R58, [R1+0x3008] ;  /* 0x00300800013a7983 */ /* 0x000ee60000300800 */
[----:B------:R1:W-:Y:S01]  /*11e240*/  LDGSTS.E [R231+0x10400], [R16.64], P4 ;  /* 0x1040000010e77fae */ /* 0x0003e2000a121846 */
[----:B------:R-:W3:Y:S02]  /*11e250*/  LDL.LU R59, [R1+0x300c] ;  /* 0x00300c00013b7983 */ /* 0x000ee40000300800 */
[----:B------:R-:W3:Y:S01]  /*11e260*/  LDL.LU R25, [R1+0x5258] ;  /* 0x0052580001197983 */ /* 0x000ee20000300800 */
[----:B------:R-:W-:Y:S01]  /*11e270*/  ISETP.NE.U32.AND P1, PT, R20, RZ, PT ;  /* 0x000000ff1400720c */ /* 0x000fe20003f25070 */
[----:B-1----:R-:W-:-:S02]  /*11e280*/  IMAD.MOV.U32 R17, RZ, RZ, R23 ;  /* 0x000000ffff117224 */ /* 0x002fc400078e0017 */
[----:B------:R-:W-:Y:S01]  /*11e290*/  IMAD.MOV.U32 R16, RZ, RZ, R22 ;  /* 0x000000ffff107224 */ /* 0x000fe200078e0016 */
[----:B------:R-:W3:Y:S01]  /*11e2a0*/  LDL.LU R23, [R1+0x5250] ;  /* 0x0052500001177983 */ /* 0x000ee20000300800 */
[----:B------:R-:W3:Y:S02]  /*11e2b0*/  LDL.LU R22, [R1+0x525c] ;  /* 0x00525c0001167983 */ /* 0x000ee40000300800 */
[----:B------:R-:W3:Y:S02]  /*11e2c0*/  LDL.LU R21, [R1+0x5248] ;  /* 0x0052480001157983 */ /* 0x000ee40000300800 */
[----:B------:R-:W3:Y:S01]  /*11e2d0*/  LDL.LU R20, [R1+0x5254] ;  /* 0x0052540001147983 */ /* 0x000ee20000300800 */
[----:B------:R-:W3:Y:S01]  /*11e2e0*/  LDL.LU R19, [R1+0x5240] ;  /* 0x0052400001137983 */ /* 0x000ee20000300800 */
[----:B------:R-:W3:Y:S01]  /*11e2f0*/  LDL.LU R18, [R1+0x524c] ;  /* 0x00524c0001127983 */ /* 0x000ee20000300800 */
[C---:B------:R-:W-:Y:S02]  /*11e300*/  ISETP.GT.AND P2, PT, R3.reuse, 0x2c, PT ;  /* 0x0000002c0300780c */ /* 0x040fe40003f44270 */
[----:B------:R-:W-:Y:S01]  /*11e310*/  ISETP.GT.AND P5, PT, R3, 0x30, PT ;  /* 0x000000300300780c */ /* 0x000fe20003fa4270 */
[----:B------:R1:W-:Y:S02]  /*11e320*/  LDGSTS.E [R231+0x10600], [R16.64], P4 ;  /* 0x1060000010e77fae */ /* 0x0003e4000a121846 */
[----:B-1----:R-:W-:-:S02]  /*11e330*/  SEL R17, RZ, 0x4, !P2 ;  /* 0x00000004ff117807 */ /* 0x002fc40005000000 */
[----:B------:R-:W-:Y:S02]  /*11e340*/  SEL R16, RZ, 0x4, !P5 ;  /* 0x00000004ff107807 */ /* 0x000fe40006800000 */
[----:B------:R-:W-:Y:S02]  /*11e350*/  SEL R17, R17, RZ, !P0 ;  /* 0x000000ff11117207 */ /* 0x000fe40004000000 */
[----:B------:R-:W-:Y:S02]  /*11e360*/  SEL R16, R16, RZ, !P0 ;  /* 0x000000ff10107207 */ /* 0x000fe40004000000 */
[-C--:B----4-:R-:W-:Y:S02]  /*11e370*/  IADD3 R50, P2, R50, R204.reuse, RZ ;  /* 0x000000cc32327210 */ /* 0x090fe40007f5e0ff */
[----:B------:R-:W-:Y:S02]  /*11e380*/  IADD3 R48, P4, R48, R204, RZ ;  /* 0x000000cc30307210 */ /* 0x000fe40007f9e0ff */
[----:B--2---:R-:W-:Y:S01]  /*11e390*/  IADD3.X R60, R60, R0, RZ, P2, !PT ;  /* 0x000000003c3c7210 */ /* 0x004fe200017fe4ff */
[----:B------:R-:W-:-:S02]  /*11e3a0*/  ISETP.NE.U32.AND P2, PT, R17, RZ, PT ;  /* 0x000000ff1100720c */ /* 0x000fc40003f45070 */
[----:B---3--:R-:W-:Y:S01]  /*11e3b0*/  IMAD.X R49, R49, 0x1, R0, P4 ;  /* 0x0000000131317824 */ /* 0x008fe200020e0600 */
[----:B------:R-:W-:Y:S01]  /*11e3c0*/  ISETP.NE.U32.AND P4, PT, R16, RZ, PT ;  /* 0x000000ff1000720c */ /* 0x000fe20003f85070 */
[----:B------:R-:W-:Y:S01]  /*11e3d0*/  IMAD.MOV.U32 R16, RZ, RZ, R50 ;  /* 0x000000ffff107224 */ /* 0x000fe200078e0032 */
[----:B------:R-:W-:Y:S02]  /*11e3e0*/  MOV R17, R60 ;  /* 0x0000003c00117202 */ /* 0x000fe40000000f00 */
[----:B------:R-:W-:-:S03]  /*11e3f0*/  IADD3 R44, P5, R44, R204, RZ ;  /* 0x000000cc2c2c7210 */ /* 0x000fc60007fbe0ff */
[----:B------:R1:W-:Y:S02]  /*11e400*/  LDGSTS.E [R231+0x12000], [R16.64], P3 ;  /* 0x1200000010e77fae */ /* 0x0003e40009921846 */
[----:B------:R-:W-:Y:S01]  /*11e410*/  IMAD.X R45, R45, 0x1, R0, P5 ;  /* 0x000000012d2d7824 */ /* 0x000fe200028e0600 */
[----:B------:R-:W-:Y:S01]  /*11e420*/  IADD3 R26, P5, R26, R204, RZ ;  /* 0x000000cc1a1a7210 */ /* 0x000fe20007fbe0ff */
[----:B-1----:R-:W-:Y:S02]  /*11e430*/  IMAD.MOV.U32 R16, RZ, RZ, R48 ;  /* 0x000000ffff107224 */ /* 0x002fe400078e0030 */
[----:B------:R-:W-:-:S05]  /*11e440*/  IMAD.MOV.U32 R17, RZ, RZ, R49 ;  /* 0x000000ffff117224 */ /* 0x000fca00078e0031 */
[----:B------:R1:W-:Y:S04]  /*11e450*/  LDGSTS.E [R231+0x12200], [R16.64], P3 ;  /* 0x1220000010e77fae */ /* 0x0003e80009921846 */
[----:B------:R2:W-:Y:S01]  /*11e460*/  STL [R1+0x536c], R50 ;  /* 0x00536c3201007387 */ /* 0x0005e20000100800 */
[----:B-1----:R-:W-:Y:S01]  /*11e470*/  MOV R16, R44 ;  /* 0x0000002c00107202 */ /* 0x002fe20000000f00 */
[----:B------:R-:W-:Y:S02]  /*11e480*/  IMAD.MOV.U32 R17, RZ, RZ, R45 ;  /* 0x000000ffff117224 */ /* 0x000fe400078e002d */
[----:B------:R-:W-:-:S03]  /*11e490*/  IMAD.X R27, R27, 0x1, R0, P5 ;  /* 0x000000011b1b7824 */ /* 0x000fc600028e0600 */
[----:B------:R1:W-:Y:S01]  /*11e4a0*/  LDGSTS.E [R231+0x12400], [R16.64], P3 ;  /* 0x1240000010e77fae */ /* 0x0003e20009921846 */
[----:B------:R-:W-:-:S03]  /*11e4b0*/  IADD3 R24, P5, R24, R204, RZ ;  /* 0x000000cc18187210 */ /* 0x000fc60007fbe0ff */
[----:B------:R3:W-:Y:S01]  /*11e4c0*/  STL [R1+0x535c], R48 ;  /* 0x00535c3001007387 */ /* 0x0007e20000100800 */
[----:B------:R4:W-:Y:S02]  /*11e4d0*/  STL [R1+0x5344], R44 ;  /* 0x0053442c01007387 */ /* 0x0009e40000100800 */
[----:B------:R-:W-:Y:S01]  /*11e4e0*/  STL [R1+0x5358], R60 ;  /* 0x0053583c01007387 */ /* 0x000fe20000100800 */
[----:B------:R-:W-:Y:S01]  /*11e4f0*/  IADD3.X R25, R25, R0, RZ, P5, !PT ;  /* 0x0000000019197210 */ /* 0x000fe20002ffe4ff */
[----:B-1----:R-:W-:Y:S02]  /*11e500*/  IMAD.MOV.U32 R16, RZ, RZ, R26 ;  /* 0x000000ffff107224 */ /* 0x002fe400078e001a */
[----:B------:R-:W-:Y:S01]  /*11e510*/  IMAD.MOV.U32 R17, RZ, RZ, R27 ;  /* 0x000000ffff117224 */ /* 0x000fe200078e001b */
[----:B------:R1:W-:Y:S04]  /*11e520*/  STL [R1+0x5340], R49 ;  /* 0x0053403101007387 */ /* 0x0003e80000100800 */
[----:B------:R1:W-:Y:S01]  /*11e530*/  LDGSTS.E [R231+0x12600], [R16.64], P3 ;  /* 0x1260000010e77fae */ /* 0x0003e20009921846 */
[----:B------:R-:W-:-:S02]  /*11e540*/  IADD3 R22, P3, R22, R204, RZ ;  /* 0x000000cc16167210 */ /* 0x000fc40007f7e0ff */
[-C--:B------:R-:W-:Y:S01]  /*11e550*/  IADD3 R20, P5, R20, R204.reuse, RZ ;  /* 0x000000cc14147210 */ /* 0x080fe20007fbe0ff */
[----:B------:R1:W-:Y:S01]  /*11e560*/  STL [R1+0x5330], R45 ;  /* 0x0053302d01007387 */ /* 0x0003e20000100800 */
[----:B------:R1:W-:Y:S01]  /*11e570*/  STL [R1+0x5334], R26 ;  /* 0x0053341a01007387 */ /* 0x0003e20000100800 */
[----:B------:R-:W-:Y:S02]  /*11e580*/  STL [R1+0x5318], R27 ;  /* 0x0053181b01007387 */ /* 0x000fe40000100800 */
[--C-:B------:R-:W-:Y:S02]  /*11e590*/  IMAD.X R23, R23, 0x1, R0.reuse, P3 ;  /* 0x0000000117177824 */ /* 0x100fe400018e0600 */
[----:B------:R1:W-:Y:S01]  /*11e5a0*/  STL [R1+0x5264], R24 ;  /* 0x0052641801007387 */ /* 0x0003e20000100800 */
[----:B------:R-:W-:Y:S01]  /*11e5b0*/  IADD3 R18, P3, R18, R204, RZ ;  /* 0x000000cc12127210 */ /* 0x000fe20007f7e0ff */
[----:B------:R-:W-:Y:S01]  /*11e5c0*/  STL [R1+0x525c], R22 ;  /* 0x00525c1601007387 */ /* 0x000fe20000100800 */
[----:B------:R-:W-:-:S02]  /*11e5d0*/  IMAD.X R21, R21, 0x1, R0, P5 ;  /* 0x0000000115157824 */ /* 0x000fc400028e0600 */
[----:B------:R1:W-:Y:S02]  /*11e5e0*/  STL [R1+0x5258], R25 ;  /* 0x0052581901007387 */ /* 0x0003e40000100800 */
[----:B------:R-:W-:Y:S01]  /*11e5f0*/  STL [R1+0x5254], R20 ;  /* 0x0052541401007387 */ /* 0x000fe20000100800 */
[----:B------:R1:W-:Y:S01]  /*11e600*/  STL [R1+0x5250], R23 ;  /* 0x0052501701007387 */ /* 0x0003e20000100800 */
[----:B------:R-:W-:Y:S02]  /*11e610*/  STL [R1+0x524c], R18 ;  /* 0x00524c1201007387 */ /* 0x000fe40000100800 */
[----:B------:R1:W-:Y:S02]  /*11e620*/  STL [R1+0x5248], R21 ;  /* 0x0052481501007387 */ /* 0x0003e40000100800 */
[----:B--2---:R-:W2:Y:S01]  /*11e630*/  LDL.LU R50, [R1+0x51e4] ;  /* 0x0051e40001327983 */ /* 0x004ea20000300800 */
[----:B---3--:R-:W3:Y:S01]  /*11e640*/  LDL.LU R48, [R1+0x51dc] ;  /* 0x0051dc0001307983 */ /* 0x008ee20000300800 */
[----:B----4-:R-:W4:Y:S02]  /*11e650*/  LDL.LU R44, [R1+0x51d4] ;  /* 0x0051d400012c7983 */ /* 0x010f240000300800 */
[----:B------:R-:W4:Y:S02]  /*11e660*/  LDL.LU R68, [R1+0x51d8] ;  /* 0x0051d80001447983 */ /* 0x000f240000300800 */
[----:B------:R-:W-:Y:S01]  /*11e670*/  IMAD.X R19, R19, 0x1, R0, P3 ;  /* 0x0000000113137824 */ /* 0x000fe200018e0600 */
[----:B-1----:R-:W4:Y:S01]  /*11e680*/  LDL.LU R49, [R1+0x51d0] ;  /* 0x0051d00001317983 */ /* 0x002f220000300800 */
[----:B------:R-:W-:-:S03]  /*11e690*/  IMAD.MOV.U32 R16, RZ, RZ, R24 ;  /* 0x000000ffff107224 */ /* 0x000fc600078e0018 */
[----:B------:R1:W-:Y:S01]  /*11e6a0*/  STL [R1+0x5240], R19 ;  /* 0x0052401301007387 */ /* 0x0003e20000100800 */
        /* <DEDUP_REMOVED lines=8> */
[----:B------:R-:W-:Y:S01]  /*11e730*/  MOV R17, R25 ;  /* 0x0000001900117202 */ /* 0x000fe20000000f00 */
[----:B------:R-:W4:Y:S02]  /*11e740*/  LDL.LU R72, [R1+0x2ff0] ;  /* 0x002ff00001487983 */ /* 0x000f240000300800 */
[----:B------:R-:W4:Y:S01]  /*11e750*/  LDL.LU R73, [R1+0x2ff4] ;  /* 0x002ff40001497983 */ /* 0x000f220000300800 */
[----:B------:R-:W4:Y:S01]  /*11e760*/  LDL.LU R74, [R1+0x2ff8] ;  /* 0x002ff800014a7983 */ /* 0x000f220000300800 */
[----:B------:R-:W4:Y:S02]  /*11e770*/  LDL.LU R75, [R1+0x2ffc] ;  /* 0x002ffc00014b7983 */ /* 0x000f240000300800 */
[----:B------:R-:W4:Y:S01]  /*11e780*/  LDL.LU R27, [R1+0x51c0] ;  /* 0x0051c000011b7983 */ /* 0x000f220000300800 */
[----:B------:R1:W-:Y:S01]  /*11e790*/  LDGSTS.E [R231+0x14000], [R16.64], P1 ;  /* 0x1400000010e77fae */ /* 0x0003e20008921846 */
[----:B------:R-:W-:Y:S01]  /*11e7a0*/  HMMA.1688.F32.TF32 R52, R12, R54, R64 ;  /* 0x000000360c34723c */ /* 0x000fe20000081040 */
[----:B------:R-:W4:Y:S02]  /*11e7b0*/  LDL.LU R64, [R1+0x2fe0] ;  /* 0x002fe00001407983 */ /* 0x000f240000300800 */
[----:B------:R-:W4:Y:S01]  /*11e7c0*/  LDL.LU R65, [R1+0x2fe4] ;  /* 0x002fe40001417983 */ /* 0x000f220000300800 */
[----:B------:R-:W4:Y:S01]  /*11e7d0*/  LDL.LU R66, [R1+0x2fe8] ;  /* 0x002fe80001427983 */ /* 0x000f220000300800 */
[----:B------:R-:W4:Y:S02]  /*11e7e0*/  LDL.LU R67, [R1+0x2fec] ;  /* 0x002fec0001437983 */ /* 0x000f240000300800 */
[----:B------:R-:W4:Y:S02]  /*11e7f0*/  LDL.LU R25, [R1+0x48f0] ;  /* 0x0048f00001197983 */ /* 0x000f240000300800 */
[----:B-1----:R-:W-:-:S02]  /*11e800*/  IMAD.MOV.U32 R16, RZ, RZ, R22 ;  /* 0x000000ffff107224 */ /* 0x002fc400078e0016 */
[----:B------:R-:W-:Y:S02]  /*11e810*/  IMAD.MOV.U32 R17, RZ, RZ, R23 ;  /* 0x000000ffff117224 */ /* 0x000fe400078e0017 */
[----:B------:R-:W4:Y:S04]  /*11e820*/  LDL.LU R23, [R1+0x48f8] ;  /* 0x0048f80001177983 */ /* 0x000f280000300800 */
[----:B------:R1:W-:Y:S01]  /*11e830*/  LDGSTS.E [R231+0x14200], [R16.64], P1 ;  /* 0x1420000010e77fae */ /* 0x0003e20008921846 */
[----:B------:R-:W4:Y:S01]  /*11e840*/  LDL.LU R22, [R1+0x48fc] ;  /* 0x0048fc0001167983 */ /* 0x000f220000300800 */
[----:B-1----:R-:W-:Y:S01]  /*11e850*/  MOV R16, R20 ;  /* 0x0000001400107202 */ /* 0x002fe20000000f00 */
[----:B------:R-:W-:Y:S02]  /*11e860*/  IMAD.MOV.U32 R17, RZ, RZ, R21 ;  /* 0x000000ffff117224 */ /* 0x000fe400078e0015 */
[----:B------:R-:W4:Y:S01]  /*11e870*/  LDL.LU R21, [R1+0x4900] ;  /* 0x0049000001157983 */ /* 0x000f220000300800 */
[----:B------:R-:W4:Y:S03]  /*11e880*/  LDL.LU R20, [R1+0x4904] ;  /* 0x0049040001147983 */ /* 0x000f260000300800 */
[----:B------:R1:W-:Y:S02]  /*11e890*/  LDGSTS.E [R231+0x14400], [R16.64], P1 ;  /* 0x1440000010e77fae */ /* 0x0003e40008921846 */
[----:B-1----:R-:W-:-:S02]  /*11e8a0*/  IMAD.MOV.U32 R17, RZ, RZ, R19 ;  /* 0x000000ffff117224 */ /* 0x002fc400078e0013 */
[----:B------:R-:W-:Y:S01]  /*11e8b0*/  IMAD.MOV.U32 R16, RZ, RZ, R18 ;  /* 0x000000ffff107224 */ /* 0x000fe200078e0012 */
[----:B------:R-:W4:Y:S01]  /*11e8c0*/  LDL.LU R19, [R1+0x4908] ;  /* 0x0049080001137983 */ /* 0x000f220000300800 */
[----:B------:R-:W4:Y:S01]  /*11e8d0*/  LDL.LU R18, [R1+0x490c] ;  /* 0x00490c0001127983 */ /* 0x000f220000300800 */
[C---:B------:R-:W-:Y:S02]  /*11e8e0*/  ISETP.GT.AND P3, PT, R3.reuse, 0x34, PT ;  /* 0x000000340300780c */ /* 0x040fe40003f64270 */
[----:B------:R-:W-:Y:S01]  /*11e8f0*/  ISETP.GT.AND P5, PT, R3, 0x38, PT ;  /* 0x000000380300780c */ /* 0x000fe20003fa4270 */
[----:B------:R1:W-:Y:S02]  /*11e900*/  LDGSTS.E [R231+0x14600], [R16.64], P1 ;  /* 0x1460000010e77fae */ /* 0x0003e40008921846 */
[----:B-1----:R-:W-:Y:S02]  /*11e910*/  SEL R17, RZ, 0x4, !P3 ;  /* 0x00000004ff117807 */ /* 0x002fe40005800000 */
[----:B------:R-:W-:-:S02]  /*11e920*/  SEL R16, RZ, 0x4, !P5 ;  /* 0x00000004ff107807 */ /* 0x000fc40006800000 */
[----:B------:R-:W-:Y:S02]  /*11e930*/  SEL R17, R17, RZ, !P0 ;  /* 0x000000ff11117207 */ /* 0x000fe40004000000 */
[----:B------:R-:W-:Y:S02]  /*11e940*/  SEL R16, R16, RZ, !P0 ;  /* 0x000000ff10107207 */ /* 0x000fe40004000000 */
[-C--:B--2---:R-:W-:Y:S02]  /*11e950*/  IADD3 R50, P1, R50, R204.reuse, RZ ;  /* 0x000000cc32327210 */ /* 0x084fe40007f3e0ff */
[----:B---3--:R-:W-:Y:S02]  /*11e960*/  IADD3 R48, P3, R48, R204, RZ ;  /* 0x000000cc30307210 */ /* 0x008fe40007f7e0ff */
[----:B----4-:R-:W-:Y:S01]  /*11e970*/  IADD3.X R68, R68, R0, RZ, P1, !PT ;  /* 0x0000000044447210 */ /* 0x010fe20000ffe4ff */
[----:B------:R-:W-:Y:S02]  /*11e980*/  ISETP.NE.U32.AND P1, PT, R17, RZ, PT ;  /* 0x000000ff1100720c */ /* 0x000fe40003f25070 */
[----:B------:R-:W-:Y:S01]  /*11e990*/  IMAD.X R49, R49, 0x1, R0, P3 ;  /* 0x0000000131317824 */ /* 0x000fe200018e0600 */
[----:B------:R-:W-:Y:S01]  /*11e9a0*/  ISETP.NE.U32.AND P3, PT, R16, RZ, PT ;  /* 0x000000ff1000720c */ /* 0x000fe20003f65070 */
[----:B------:R-:W-:Y:S01]  /*11e9b0*/  IMAD.MOV.U32 R16, RZ, RZ, R50 ;  /* 0x000000ffff107224 */ /* 0x000fe200078e0032 */
[----:B------:R-:W-:-:S02]  /*11e9c0*/  MOV R17, R68 ;  /* 0x0000004400117202 */ /* 0x000fc40000000f00 */
[----:B------:R-:W-:-:S03]  /*11e9d0*/  IADD3 R44, P5, R44, R204, RZ ;  /* 0x000000cc2c2c7210 */ /* 0x000fc60007fbe0ff */
[----:B------:R1:W-:Y:S02]  /*11e9e0*/  LDGSTS.E [R231+0x16000], [R16.64], P2 ;  /* 0x1600000010e77fae */ /* 0x0003e40009121846 */
[----:B------:R-:W-:Y:S01]  /*11e9f0*/  IMAD.X R45, R45, 0x1, R0, P5 ;  /* 0x000000012d2d7824 */ /* 0x000fe200028e0600 */
[----:B------:R-:W-:Y:S01]  /*11ea00*/  IADD3 R26, P5, R26, R204, RZ ;  /* 0x000000cc1a1a7210 */ /* 0x000fe20007fbe0ff */
[----:B-1----:R-:W-:Y:S02]  /*11ea10*/  IMAD.MOV.U32 R16, RZ, RZ, R48 ;  /* 0x000000ffff107224 */ /* 0x002fe400078e0030 */
[----:B------:R-:W-:Y:S02]  /*11ea20*/  IMAD.MOV.U32 R17, RZ, RZ, R49 ;  /* 0x000000ffff117224 */ /* 0x000fe400078e0031 */
[----:B------:R-:W-:-:S03]  /*11ea30*/  IMAD.X R27, R27, 0x1, R0, P5 ;  /* 0x000000011b1b7824 */ /* 0x000fc600028e0600 */
[----:B------:R1:W-:Y:S01]  /*11ea40*/  LDGSTS.E [R231+0x16200], [R16.64], P2 ;  /* 0x1620000010e77fae */ /* 0x0003e20009121846 */
[----:B------:R-:W-:-:S03]  /*11ea50*/  IADD3 R24, P5, R24, R204, RZ ;  /* 0x000000cc18187210 */ /* 0x000fc60007fbe0ff */
[----:B------:R2:W-:Y:S01]  /*11ea60*/  STL [R1+0x51e4], R50 ;  /* 0x0051e43201007387 */ /* 0x0005e20000100800 */
[----:B-1----:R-:W-:Y:S01]  /*11ea70*/  MOV R16, R44 ;  /* 0x0000002c00107202 */ /* 0x002fe20000000f00 */
[----:B------:R-:W-:-:S05]  /*11ea80*/  IMAD.MOV.U32 R17, RZ, RZ, R45 ;  /* 0x000000ffff117224 */ /* 0x000fca00078e002d */
[----:B------:R1:W-:Y:S04]  /*11ea90*/  LDGSTS.E [R231+0x16400], [R16.64], P2 ;  /* 0x1640000010e77fae */ /* 0x0003e80009121846 */
[----:B------:R3:W-:Y:S01]  /*11eaa0*/  STL [R1+0x51dc], R48 ;  /* 0x0051dc3001007387 */ /* 0x0007e20000100800 */
[----:B------:R4:W-:Y:S02]  /*11eab0*/  STL [R1+0x51d4], R44 ;  /* 0x0051d42c01007387 */ /* 0x0009e40000100800 */
[----:B------:R-:W-:Y:S01]  /*11eac0*/  STL [R1+0x51d8], R68 ;  /* 0x0051d84401007387 */ /* 0x000fe20000100800 */
[----:B------:R-:W-:Y:S01]  /*11ead0*/  IADD3.X R25, R25, R0, RZ, P5, !PT ;  /* 0x0000000019197210 */ /* 0x000fe20002ffe4ff */
[----:B-1----:R-:W-:Y:S02]  /*11eae0*/  IMAD.MOV.U32 R16, RZ, RZ, R26 ;  /* 0x000000ffff107224 */ /* 0x002fe400078e001a */
[----:B------:R-:W-:Y:S01]  /*11eaf0*/  IMAD.MOV.U32 R17, RZ, RZ, R27 ;  /* 0x000000ffff117224 */ /* 0x000fe200078e001b */
[----:B------:R1:W-:Y:S01]  /*11eb00*/  STL [R1+0x51d0], R49 ;  /* 0x0051d03101007387 */ /* 0x0003e20000100800 */
[----:B------:R-:W-:-:S03]  /*11eb10*/  IADD3 R20, P5, R20, R204, RZ ;  /* 0x000000cc14147210 */ /* 0x000fc60007fbe0ff */
[----:B------:R1:W-:Y:S01]  /*11eb20*/  LDGSTS.E [R231+0x16600], [R16.64], P2 ;  /* 0x1660000010e77fae */ /* 0x0003e20009121846 */
[-C--:B------:R-:W-:Y:S01]  /*11eb30*/  IADD3 R22, P2, R22, R204.reuse, RZ ;  /* 0x000000cc16167210 */ /* 0x080fe20007f5e0ff */
[----:B------:R1:W-:Y:S02]  /*11eb40*/  STL [R1+0x51c8], R45 ;  /* 0x0051c82d01007387 */ /* 0x0003e40000100800 */
[----:B------:R1:W-:Y:S01]  /*11eb50*/  STL [R1+0x51cc], R26 ;  /* 0x0051cc1a01007387 */ /* 0x0003e20000100800 */
[----:B------:R-:W-:Y:S01]  /*11eb60*/  STL [R1+0x51c0], R27 ;  /* 0x0051c01b01007387 */ /* 0x000fe20000100800 */
[----:B------:R1:W-:Y:S02]  /*11eb70*/  STL [R1+0x48f4], R24 ;  /* 0x0048f41801007387 */ /* 0x0003e40000100800 */
[--C-:B------:R-:W-:Y:S01]  /*11eb80*/  IMAD.X R23, R23, 0x1, R0.reuse, P2 ;  /* 0x0000000117177824 */ /* 0x100fe200010e0600 */
        /* <DEDUP_REMOVED lines=494> */
[----:B------:R-:W4:Y:S01]  /*120a70*/  LDL.LU R120, [R1+0x2f30] ;  /* 0x002f300001787983 */ /* 0x000f220000300800 */
[----:B------:R-:W-:Y:S01]  /*120a80*/  MOV R17, R25 ;  /* 0x0000001900117202 */ /* 0x000fe20000000f00 */
        /* <DEDUP_REMOVED lines=47> */
[----:B------:R1:W-:Y:S04]  /*120d80*/  LDGSTS.E [R231+0x2e200], [R16.64], P2 ;  /* 0x2e20000010e77fae */ /* 0x0003e80009121846 */
[----:B------:R2:W-:Y:S01]  /*120d90*/  STL [R1+0x4e74], R50 ;  /* 0x004e743201007387 */ /* 0x0005e20000100800 */
[----:B------:R-:W-:Y:S02]  /*120da0*/  IADD3 R24, P5, R24, R204, RZ ;  /* 0x000000cc18187210 */ /* 0x000fe40007fbe0ff */
[----:B-1----:R-:W-:Y:S01]  /*120db0*/  MOV R16, R44 ;  /* 0x0000002c00107202 */ /* 0x002fe20000000f00 */
[----:B------:R-:W-:-:S05]  /*120dc0*/  IMAD.MOV.U32 R17, RZ, RZ, R45 ;  /* 0x000000ffff117224 */ /* 0x000fca00078e002d */
[----:B------:R1:W-:Y:S04]  /*120dd0*/  LDGSTS.E [R231+0x2e400], [R16.64], P2 ;  /* 0x2e40000010e77fae */ /* 0x0003e80009121846 */
[----:B------:R3:W-:Y:S01]  /*120de0*/  STL [R1+0x4e7c], R48 ;  /* 0x004e7c3001007387 */ /* 0x0007e20000100800 */
[----:B------:R4:W-:Y:S02]  /*120df0*/  STL [R1+0x4e84], R44 ;  /* 0x004e842c01007387 */ /* 0x0009e40000100800 */
[----:B------:R-:W-:Y:S02]  /*120e00*/  STL [R1+0x4e70], R116 ;  /* 0x004e707401007387 */ /* 0x000fe40000100800 */
[----:B------:R2:W-:Y:S02]  /*120e10*/  STL [R1+0x4e78], R49 ;  /* 0x004e783101007387 */ /* 0x0005e40000100800 */
[----:B-1----:R-:W-:-:S02]  /*120e20*/  IMAD.MOV.U32 R16, RZ, RZ, R26 ;  /* 0x000000ffff107224 */ /* 0x002fc400078e001a */
[----:B------:R-:W-:Y:S01]  /*120e30*/  IMAD.MOV.U32 R17, RZ, RZ, R27 ;  /* 0x000000ffff117224 */ /* 0x000fe200078e001b */
[----:B------:R-:W-:-:S04]  /*120e40*/  IADD3.X R25, R25, R0, RZ, P5, !PT ;  /* 0x0000000019197210 */ /* 0x000fc80002ffe4ff */
[----:B------:R1:W-:Y:S01]  /*120e50*/  LDGSTS.E [R231+0x2e600], [R16.64], P2 ;  /* 0x2e60000010e77fae */ /* 0x0003e20009121846 */
[----:B------:R-:W-:-:S03]  /*120e60*/  IADD3 R22, P2, R22, R204, RZ ;  /* 0x000000cc16167210 */ /* 0x000fc60007f5e0ff */
[----:B------:R1:W-:Y:S01]  /*120e70*/  STL [R1+0x4e80], R45 ;  /* 0x004e802d01007387 */ /* 0x0003e20000100800 */
[-C--:B------:R-:W-:Y:S01]  /*120e80*/  IADD3 R20, P5, R20, R204.reuse, RZ ;  /* 0x000000cc14147210 */ /* 0x080fe20007fbe0ff */
[----:B------:R-:W-:Y:S02]  /*120e90*/  STL [R1+0x4e8c], R26 ;  /* 0x004e8c1a01007387 */ /* 0x000fe40000100800 */
[----:B------:R-:W-:Y:S02]  /*120ea0*/  STL [R1+0x4e88], R27 ;  /* 0x004e881b01007387 */ /* 0x000fe40000100800 */
[--C-:B------:R-:W-:Y:S01]  /*120eb0*/  IMAD.X R23, R23, 0x1, R0.reuse, P2 ;  /* 0x0000000117177824 */ /* 0x100fe200010e0600 */
[----:B------:R-:W-:Y:S01]  /*120ec0*/  STL [R1+0x4ef4], R24 ;  /* 0x004ef41801007387 */ /* 0x000fe20000100800 */
[----:B------:R1:W-:Y:S01]  /*120ed0*/  STL [R1+0x4efc], R22 ;  /* 0x004efc1601007387 */ /* 0x0003e20000100800 */
[----:B------:R-:W-:Y:S01]  /*120ee0*/  IADD3 R18, P2, R18, R204, RZ ;  /* 0x000000cc12127210 */ /* 0x000fe20007f5e0ff */
[----:B------:R-:W-:Y:S02]  /*120ef0*/  STL [R1+0x4ef0], R25 ;  /* 0x004ef01901007387 */ /* 0x000fe40000100800 */
[--C-:B------:R-:W-:Y:S01]  /*120f00*/  IMAD.X R21, R21, 0x1, R0.reuse, P5 ;  /* 0x0000000115157824 */ /* 0x100fe200028e0600 */
[----:B------:R-:W-:Y:S01]  /*120f10*/  STL [R1+0x4f04], R20 ;  /* 0x004f041401007387 */ /* 0x000fe20000100800 */
[----:B------:R1:W-:Y:S02]  /*120f20*/  STL [R1+0x4ef8], R23 ;  /* 0x004ef81701007387 */ /* 0x0003e40000100800 */
[----:B--2---:R-:W2:Y:S02]  /*120f30*/  LDL.LU R50, [R1+0x4f74] ;  /* 0x004f740001327983 */ /* 0x004ea40000300800 */
[----:B------:R1:W-:Y:S01]  /*120f40*/  STL [R1+0x4f0c], R18 ;  /* 0x004f0c1201007387 */ /* 0x0003e20000100800 */
[----:B------:R2:W-:Y:S01]  /*120f50*/  STL [R1+0x4f00], R21 ;  /* 0x004f001501007387 */ /* 0x0005e20000100800 */
[----:B---3--:R-:W3:Y:S02]  /*120f60*/  LDL.LU R48, [R1+0x4f7c] ;  /* 0x004f7c0001307983 */ /* 0x008ee40000300800 */
[----:B------:R-:W-:-:S02]  /*120f70*/  IMAD.X R19, R19, 0x1, R0, P2 ;  /* 0x0000000113137824 */ /* 0x000fc400010e0600 */
[----:B----4-:R-:W4:Y:S01]  /*120f80*/  LDL.LU R44, [R1+0x4f84] ;  /* 0x004f8400012c7983 */ /* 0x010f220000300800 */
[----:B------:R-:W4:Y:S01]  /*120f90*/  LDL.LU R124, [R1+0x4f70] ;  /* 0x004f7000017c7983 */ /* 0x000f220000300800 */
[----:B------:R-:W4:Y:S02]  /*120fa0*/  LDL.LU R49, [R1+0x4f78] ;  /* 0x004f780001317983 */ /* 0x000f240000300800 */
[----:B------:R2:W-:Y:S02]  /*120fb0*/  STL [R1+0x4f08], R19 ;  /* 0x004f081301007387 */ /* 0x0005e40000100800 */
[----:B-1----:R-:W4:Y:S02]  /*120fc0*/  LDL.LU R45, [R1+0x4f80] ;  /* 0x004f8000012d7983 */ /* 0x002f240000300800 */
[----:B------:R-:W-:Y:S01]  /*120fd0*/  IMAD.MOV.U32 R16, RZ, RZ, R24 ;  /* 0x000000ffff107224 */ /* 0x000fe200078e0018 */
[----:B------:R-:W-:-:S05]  /*120fe0*/  MOV R17, R25 ;  /* 0x0000001900117202 */ /* 0x000fca0000000f00 */
[----:B------:R1:W-:Y:S02]  /*120ff0*/  LDGSTS.E [R231+0x30000], [R16.64], P4 ;  /* 0x3000000010e77fae */ /* 0x0003e4000a121846 */
[----:B-1----:R-:W-:Y:S02]  /*121000*/  IMAD.MOV.U32 R16, RZ, RZ, R22 ;  /* 0x000000ffff107224 */ /* 0x002fe400078e0016 */
[----:B------:R-:W-:Y:S01]  /*121010*/  IMAD.MOV.U32 R17, RZ, RZ, R23 ;  /* 0x000000ffff117224 */ /* 0x000fe200078e0017 */
[----:B------:R-:W4:Y:S01]  /*121020*/  LDL.LU R22, [R1+0x4f8c] ;  /* 0x004f8c0001167983 */ /* 0x000f220000300800 */
[----:B------:R-:W4:Y:S02]  /*121030*/  LDL.LU R26, [R1+0x4ff4] ;  /* 0x004ff400011a7983 */ /* 0x000f240000300800 */
[----:B------:R-:W4:Y:S02]  /*121040*/  LDL.LU R130, [R1+0x1268] ;  /* 0x0012680001827983 */ /* 0x000f240000300800 */
[----:B------:R-:W4:Y:S01]  /*121050*/  LDL.LU R131, [R1+0x126c] ;  /* 0x00126c0001837983 */ /* 0x000f220000300800 */
[----:B------:R1:W-:Y:S04]  /*121060*/  LDGSTS.E [R231+0x30200], [R16.64], P4 ;  /* 0x3020000010e77fae */ /* 0x0003e8000a121846 */
[----:B------:R-:W4:Y:S01]  /*121070*/  LDL.LU R116, [R1+0x2f10] ;  /* 0x002f100001747983 */ /* 0x000f220000300800 */
[----:B------:R-:W4:Y:S02]  /*121080*/  LDL.LU R117, [R1+0x2f14] ;  /* 0x002f140001757983 */ /* 0x000f240000300800 */
[----:B------:R-:W4:Y:S01]  /*121090*/  LDL.LU R118, [R1+0x2f18] ;  /* 0x002f180001767983 */ /* 0x000f220000300800 */
[C---:B------:R-:W-:Y:S01]  /*1210a0*/  HMMA.1688.F32.TF32 R112, R12.reuse, R46, R112 ;  /* 0x0000002e0c70723c */ /* 0x040fe20000081070 */
[----:B------:R-:W4:Y:S01]  /*1210b0*/  LDL.LU R119, [R1+0x2f1c] ;  /* 0x002f1c0001777983 */ /* 0x000f220000300800 */
[----:B------:R-:W4:Y:S01]  /*1210c0*/  LDL.LU R46, [R1+0x1288] ;  /* 0x00128800012e7983 */ /* 0x000f220000300800 */
[C---:B------:R-:W-:Y:S01]  /*1210d0*/  ISETP.GT.AND P2, PT, R3.reuse, 0x6c, PT ;  /* 0x0000006c0300780c */ /* 0x040fe20003f44270 */
[----:B------:R-:W4:Y:S04]  /*1210e0*/  LDL.LU R47, [R1+0x128c] ;  /* 0x00128c00012f7983 */ /* 0x000f280000300800 */
[----:B------:R-:W-:Y:S01]  /*1210f0*/  HMMA.1688.F32.TF32 R108, R12, R110, R120 ;  /* 0x0000006e0c6c723c */ /* 0x000fe20000081078 */
[----:B------:R-:W4:Y:S01]  /*121100*/  LDL.LU R24, [R1+0x4f88] ;  /* 0x004f880001187983 */ /* 0x000f220000300800 */
[----:B------:R-:W-:-:S02]  /*121110*/  ISETP.GT.AND P5, PT, R3, 0x70, PT ;  /* 0x000000700300780c */ /* 0x000fc40003fa4270 */
[----:B-1----:R-:W-:Y:S01]  /*121120*/  MOV R16, R20 ;  /* 0x0000001400107202 */ /* 0x002fe20000000f00 */
        /* <DEDUP_REMOVED lines=8> */
[----:B-1----:R-:W-:-:S02]  /*1211b0*/  IMAD.MOV.U32 R16, RZ, RZ, R18 ;  /* 0x000000ffff107224 */ /* 0x002fc400078e0012 */
[----:B------:R-:W-:Y:S01]  /*1211c0*/  IMAD.MOV.U32 R17, RZ, RZ, R19 ;  /* 0x000000ffff117224 */ /* 0x000fe200078e0013 */
[----:B------:R-:W4:Y:S01]  /*1211d0*/  LDL.LU R18, [R1+0x4ffc] ;  /* 0x004ffc0001127983 */ /* 0x000f220000300800 */
[----:B------:R-:W4:Y:S02]  /*1211e0*/  LDL.LU R25, [R1+0x5000] ;  /* 0x0050000001197983 */ /* 0x000f240000300800 */
[----:B------:R-:W4:Y:S01]  /*1211f0*/  LDL.LU R20, [R1+0x5004] ;  /* 0x0050040001147983 */ /* 0x000f220000300800 */
[----:B------:R1:W-:Y:S02]  /*121200*/  LDGSTS.E [R231+0x30600], [R16.64], P4 ;  /* 0x3060000010e77fae */ /* 0x0003e4000a121846 */
[----:B-1----:R-:W-:Y:S02]  /*121210*/  SEL R17, RZ, 0x4, !P2 ;  /* 0x00000004ff117807 */ /* 0x002fe40005000000 */
[----:B------:R-:W-:Y:S02]  /*121220*/  SEL R16, RZ, 0x4, !P5 ;  /* 0x00000004ff107807 */ /* 0x000fe40006800000 */
[----:B--2---:R-:W-:-:S02]  /*121230*/  IADD3 R50, P2, R50, R204, RZ ;  /* 0x000000cc32327210 */ /* 0x004fc40007f5e0ff */
[-C--:B---3--:R-:W-:Y:S02]  /*121240*/  IADD3 R48, P4, R48, R204.reuse, RZ ;  /* 0x000000cc30307210 */ /* 0x088fe40007f9e0ff */
[----:B----4-:R-:W-:Y:S02]  /*121250*/  IADD3 R44, P5, R44, R204, RZ ;  /* 0x000000cc2c2c7210 */ /* 0x010fe40007fbe0ff */
[----:B------:R-:W-:Y:S01]  /*121260*/  IADD3.X R124, R124, R0, RZ, P2, !PT ;  /* 0x000000007c7c7210 */ /* 0x000fe200017fe4ff */
[----:B------:R-:W-:Y:S01]  /*121270*/  STL [R1+0x4f74], R50 ;  /* 0x004f743201007387 */ /* 0x000fe20000100800 */
[--C-:B------:R-:W-:Y:S02]  /*121280*/  IMAD.X R49, R49, 0x1, R0.reuse, P4 ;  /* 0x0000000131317824 */ /* 0x100fe400020e0600 */
[----:B------:R-:W-:Y:S02]  /*121290*/  STL [R1+0x4f7c], R48 ;  /* 0x004f7c3001007387 */ /* 0x000fe40000100800 */
[----:B------:R-:W-:Y:S01]  /*1212a0*/  IMAD.X R45, R45, 0x1, R0, P5 ;  /* 0x000000012d2d7824 */ /* 0x000fe200028e0600 */
[----:B------:R-:W-:Y:S01]  /*1212b0*/  STL [R1+0x4f84], R44 ;  /* 0x004f842c01007387 */ /* 0x000fe20000100800 */
[----:B------:R-:W-:Y:S02]  /*1212c0*/  STL [R1+0x4f70], R124 ;  /* 0x004f707c01007387 */ /* 0x000fe40000100800 */
[----:B------:R-:W-:Y:S02]  /*1212d0*/  STL [R1+0x4f78], R49 ;  /* 0x004f783101007387 */ /* 0x000fe40000100800 */
[----:B------:R-:W2:Y:S01]  /*1212e0*/  LDL.LU R21, [R1+0x5008] ;  /* 0x0050080001157983 */ /* 0x000ea20000300800 */
[----:B------:R-:W-:Y:S01]  /*1212f0*/  STL [R1+0x4f80], R45 ;  /* 0x004f802d01007387 */ /* 0x000fe20000100800 */
[----:B------:R-:W3:Y:S01]  /*121300*/  LDL.LU R19, [R1+0x500c] ;  /* 0x00500c0001137983 */ /* 0x000ee20000300800 */
[----:B------:R-:W-:-:S02]  /*121310*/  SEL R17, R17, RZ, !P0 ;  /* 0x000000ff11117207 */ /* 0x000fc40004000000 */
[----:B------:R-:W-:Y:S02]  /*121320*/  SEL R16, R16, RZ, !P0 ;  /* 0x000000ff10107207 */ /* 0x000fe40004000000 */
[----:B------:R-:W-:Y:S02]  /*121330*/  ISETP.NE.U32.AND P2, PT, R17, RZ, PT ;  /* 0x000000ff1100720c */ /* 0x000fe40003f45070 */
[----:B------:R-:W-:Y:S01]  /*121340*/  ISETP.NE.U32.AND P4, PT, R16, RZ, PT ;  /* 0x000000ff1000720c */ /* 0x000fe20003f85070 */
[----:B------:R-:W-:Y:S01]  /*121350*/  IMAD.MOV.U32 R16, RZ, RZ, R50 ;  /* 0x000000ffff107224 */ /* 0x000fe200078e0032 */
[----:B------:R-:W-:-:S05]  /*121360*/  MOV R17, R124 ;  /* 0x0000007c00117202 */ /* 0x000fca0000000f00 */
[----:B------:R1:W-:Y:S01]  /*121370*/  LDGSTS.E [R231+0x32000], [R16.64], P1 ;  /* 0x3200000010e77fae */ /* 0x0003e20008921846 */
[----:B------:R-:W-:Y:S01]  /*121380*/  IADD3 R22, P5, R22, R204, RZ ;  /* 0x000000cc16167210 */ /* 0x000fe20007fbe0ff */
[----:B-1----:R-:W-:Y:S02]  /*121390*/  IMAD.MOV.U32 R16, RZ, RZ, R48 ;  /* 0x000000ffff107224 */ /* 0x002fe400078e0030 */
[----:B------:R-:W-:Y:S02]  /*1213a0*/  IMAD.MOV.U32 R17, RZ, RZ, R49 ;  /* 0x000000ffff117224 */ /* 0x000fe400078e0031 */
[----:B------:R-:W-:-:S03]  /*1213b0*/  IMAD.X R24, R24, 0x1, R0, P5 ;  /* 0x0000000118187824 */ /* 0x000fc600028e0600 */
[----:B------:R1:W-:Y:S01]  /*1213c0*/  LDGSTS.E [R231+0x32200], [R16.64], P1 ;  /* 0x3220000010e77fae */ /* 0x0003e20008921846 */
[----:B------:R-:W-:Y:S02]  /*1213d0*/  IADD3 R26, P5, R26, R204, RZ ;  /* 0x000000cc1a1a7210 */ /* 0x000fe40007fbe0ff */
[----:B-1----:R-:W-:Y:S01]  /*1213e0*/  MOV R16, R44 ;  /* 0x0000002c00107202 */ /* 0x002fe20000000f00 */
[----:B------:R-:W-:-:S05]  /*1213f0*/  IMAD.MOV.U32 R17, RZ, RZ, R45 ;  /* 0x000000ffff117224 */ /* 0x000fca00078e002d */
[----:B------:R1:W-:Y:S01]  /*121400*/  LDGSTS.E [R231+0x32400], [R16.64], P1 ;  /* 0x3240000010e77fae */ /* 0x0003e20008921846 */
[----:B------:R-:W-:-:S03]  /*121410*/  IADD3.X R27, R27, R0, RZ, P5, !PT ;  /* 0x000000001b1b7210 */ /* 0x000fc60002ffe4ff */
[----:B------:R4:W-:Y:S01]  /*121420*/  STL [R1+0x4f8c], R22 ;  /* 0x004f8c1601007387 */ /* 0x0009e20000100800 */
[----:B------:R4:W-:Y:S02]  /*121430*/  STL [R1+0x4f88], R24 ;  /* 0x004f881801007387 */ /* 0x0009e40000100800 */
[----:B-1----:R-:W-:Y:S02]  /*121440*/  IMAD.MOV.U32 R16, RZ, RZ, R22 ;  /* 0x000000ffff107224 */ /* 0x002fe400078e0016 */
[----:B------:R-:W-:Y:S01]  /*121450*/  IMAD.MOV.U32 R17, RZ, RZ, R24 ;  /* 0x000000ffff117224 */ /* 0x000fe200078e0018 */
[----:B------:R-:W-:-:S04]  /*121460*/  IADD3 R20, P5, R20, R204, RZ ;  /* 0x000000cc14147210 */ /* 0x000fc80007fbe0ff */
[----:B------:R1:W-:Y:S01]  /*121470*/  LDGSTS.E [R231+0x32600], [R16.64], P1 ;  /* 0x3260000010e77fae */ /* 0x0003e20008921846 */
[----:B------:R-:W-:-:S03]  /*121480*/  IADD3 R18, P1, R18, R204, RZ ;  /* 0x000000cc12127210 */ /* 0x000fc60007f3e0ff */
[----:B------:R-:W-:Y:S01]  /*121490*/  STL [R1+0x4ff4], R26 ;  /* 0x004ff41a01007387 */ /* 0x000fe20000100800 */
[----:B------:R-:W-:-:S03]  /*1214a0*/  IMAD.X R25, R25, 0x1, R0, P5 ;  /* 0x0000000119197824 */ /* 0x000fc600028e0600 */
[----:B------:R-:W-:Y:S01]  /*1214b0*/  STL [R1+0x4ffc], R18 ;  /* 0x004ffc1201007387 */ /* 0x000fe20000100800 */
[----:B------:R-:W-:Y:S02]  /*1214c0*/  STL [R1+0x4ff0], R27 ;  /* 0x004ff01b01007387 */ /* 0x000fe40000100800 */
[----:B------:R-:W-:Y:S02]  /*1214d0*/  IMAD.X R23, R23, 0x1, R0, P1 ;  /* 0x0000000117177824 */ /* 0x000fe400008e0600 */
[----:B----4-:R-:W4:Y:S01]  /*1214e0*/  LDL.LU R22, [R1+0x5074] ;  /* 0x0050740001167983 */ /* 0x010f220000300800 */
[----:B------:R-:W4:Y:S01]  /*1214f0*/  LDL.LU R44, [R1+0x507c] ;  /* 0x00507c00012c7983 */ /* 0x000f220000300800 */
[----:B-1----:R-:W-:Y:S01]  /*121500*/  IMAD.MOV.U32 R16, RZ, RZ, R26 ;  /* 0x000000ffff107224 */ /* 0x002fe200078e001a */
[----:B------:R-:W-:Y:S02]  /*121510*/  MOV R17, R27 ;  /* 0x0000001b00117202 */ /* 0x000fe40000000f00 */
[----:B------:R-:W-:Y:S01]  /*121520*/  STL [R1+0x5004], R20 ;  /* 0x0050041401007387 */ /* 0x000fe20000100800 */
[----:B------:R-:W4:Y:S02]  /*121530*/  LDL.LU R24, [R1+0x5084] ;  /* 0x0050840001187983 */ /* 0x000f240000300800 */
[----:B------:R1:W-:Y:S01]  /*121540*/  STL [R1+0x4ff8], R23 ;  /* 0x004ff81701007387 */ /* 0x0003e20000100800 */
[----:B------:R1:W-:Y:S01]  /*121550*/  LDGSTS.E [R231+0x34000], [R16.64], P3 ;  /* 0x3400000010e77fae */ /* 0x0003e20009921846 */
[----:B------:R-:W-:Y:S01]  /*121560*/  HMMA.1688.F32.TF32 R120, R12, R46, R120 ;  /* 0x0000002e0c78723c */ /* 0x000fe20000081078 */
[----:B-1----:R-:W-:-:S02]  /*121570*/  IMAD.MOV.U32 R16, RZ, RZ, R18 ;  /* 0x000000ffff107224 */ /* 0x002fc400078e0012 */
[----:B------:R-:W-:-:S05]  /*121580*/  IMAD.MOV.U32 R17, RZ, RZ, R23 ;  /* 0x000000ffff117224 */ /* 0x000fca00078e0017 */
[----:B------:R1:W-:Y:S02]  /*121590*/  LDGSTS.E [R231+0x34200], [R16.64], P3 ;  /* 0x3420000010e77fae */ /* 0x0003e40009921846 */
[----:B-1----:R-:W-:Y:S01]  /*1215a0*/  IMAD.MOV.U32 R17, RZ, RZ, R25 ;  /* 0x000000ffff117224 */ /* 0x002fe200078e0019 */
[----:B---3--:R-:W-:-:S05]  /*1215b0*/  IADD3 R19, P1, R19, R204, RZ ;  /* 0x000000cc13137210 */ /* 0x008fca0007f3e0ff */
[----:B------:R-:W-:Y:S01]  /*1215c0*/  STL [R1+0x500c], R19 ;  /* 0x00500c1301007387 */ /* 0x000fe20000100800 */
[----:B------:R1:W-:Y:S02]  /*1215d0*/  STL [R1+0x5000], R25 ;  /* 0x0050001901007387 */ /* 0x0003e40000100800 */
[----:B------:R-:W3:Y:S02]  /*1215e0*/  LDL.LU R23, [R1+0x5070] ;  /* 0x0050700001177983 */ /* 0x000ee40000300800 */
[----:B------:R-:W3:Y:S01]  /*1215f0*/  LDL.LU R18, [R1+0x508c] ;  /* 0x00508c0001127983 */ /* 0x000ee20000300800 */
[----:B------:R-:W3:Y:S04]  /*121600*/  LDL.LU R47, [R1+0x5078] ;  /* 0x00507800012f7983 */ /* 0x000ee80000300800 */
[----:B-1----:R-:W3:Y:S01]  /*121610*/  LDL.LU R25, [R1+0x5080] ;  /* 0x0050800001197983 */ /* 0x002ee20000300800 */
[----:B--2---:R-:W-:Y:S01]  /*121620*/  IMAD.X R21, R21, 0x1, R0, P1 ;  /* 0x0000000115157824 */ /* 0x004fe200008e0600 */
[----:B------:R-:W-:-:S04]  /*121630*/  MOV R16, R20 ;  /* 0x0000001400107202 */ /* 0x000fc80000000f00 */
[----:B------:R1:W-:Y:S01]  /*121640*/  STL [R1+0x5008], R21 ;  /* 0x0050081501007387 */ /* 0x0003e20000100800 */
[----:B------:R-:W2:Y:S02]  /*121650*/  LDL.LU R20, [R1+0x50f4] ;  /* 0x0050f40001147983 */ /* 0x000ea40000300800 */
[----:B------:R-:W2:Y:S02]  /*121660*/  LDL.LU R126, [R1+0x1298] ;  /* 0x00129800017e7983 */ /* 0x000ea40000300800 */
[----:B------:R-:W2:Y:S01]  /*121670*/  LDL.LU R127, [R1+0x129c] ;  /* 0x00129c00017f7983 */ /* 0x000ea20000300800 */
[----:B------:R-:W2:Y:S04]  /*121680*/  LDL.LU R140, [R1+0x2ef0] ;  /* 0x002ef000018c7983 */ /* 0x000ea80000300800 */
[----:B------:R1:W-:Y:S01]  /*121690*/  LDGSTS.E [R231+0x34400], [R16.64], P3 ;  /* 0x3440000010e77fae */ /* 0x0003e20009921846 */
[----:B------:R-:W2:Y:S02]  /*1216a0*/  LDL.LU R141, [R1+0x2ef4] ;  /* 0x002ef400018d7983 */ /* 0x000ea40000300800 */
[----:B------:R-:W2:Y:S01]  /*1216b0*/  LDL.LU R142, [R1+0x2ef8] ;  /* 0x002ef800018e7983 */ /* 0x000ea20000300800 */
[----:B------:R-:W-:Y:S01]  /*1216c0*/  HMMA.1688.F32.TF32 R116, R12, R130, R116 ;  /* 0x000000820c74723c */ /* 0x000fe20000081074 */
[----:B------:R-:W2:Y:S01]  /*1216d0*/  LDL.LU R143, [R1+0x2efc] ;  /* 0x002efc00018f7983 */ /* 0x000ea20000300800 */
[C---:B------:R-:W-:Y:S01]  /*1216e0*/  ISETP.GT.AND P1, PT, R3.reuse, 0x74, PT ;  /* 0x000000740300780c */ /* 0x040fe20003f24270 */
[----:B------:R-:W2:Y:S02]  /*1216f0*/  LDL.LU R130, [R1+0x12a8] ;  /* 0x0012a80001827983 */ /* 0x000ea40000300800 */
[----:B------:R-:W2:Y:S01]  /*121700*/  LDL.LU R131, [R1+0x12ac] ;  /* 0x0012ac0001837983 */ /* 0x000ea20000300800 */
[----:B------:R-:W-:Y:S01]  /*121710*/  ISETP.GT.AND P5, PT, R3, 0x78, PT ;  /* 0x000000780300780c */ /* 0x000fe20003fa4270 */
[----:B-1----:R-:W-:-:S02]  /*121720*/  IMAD.MOV.U32 R16, RZ, RZ, R19 ;  /* 0x000000ffff107224 */ /* 0x002fc400078e0013 */
[----:B------:R-:W-:Y:S01]  /*121730*/  IMAD.MOV.U32 R17, RZ, RZ, R21 ;  /* 0x000000ffff117224 */ /* 0x000fe200078e0015 */
[----:B------:R-:W2:Y:S01]  /*121740*/  LDL.LU R19, [R1+0x5088] ;  /* 0x0050880001137983 */ /* 0x000ea20000300800 */
[----:B------:R-:W2:Y:S02]  /*121750*/  LDL.LU R132, [R1+0x2ee0] ;  /* 0x002ee00001847983 */ /* 0x000ea40000300800 */
[----:B------:R-:W2:Y:S02]  /*121760*/  LDL.LU R133, [R1+0x2ee4] ;  /* 0x002ee40001857983 */ /* 0x000ea40000300800 */
[----:B------:R-:W2:Y:S01]  /*121770*/  LDL.LU R134, [R1+0x2ee8] ;  /* 0x002ee80001867983 */ /* 0x000ea20000300800 */
[----:B------:R1:W-:Y:S04]  /*121780*/  LDGSTS.E [R231+0x34600], [R16.64], P3 ;  /* 0x3460000010e77fae */ /* 0x0003e80009921846 */
[----:B------:R-:W2:Y:S01]  /*121790*/  LDL.LU R135, [R1+0x2eec] ;  /* 0x002eec0001877983 */ /* 0x000ea20000300800 */
[----:B------:R-:W2:Y:S02]  /*1217a0*/  LDL.LU R21, [R1+0x50f0] ;  /* 0x0050f00001157983 */ /* 0x000ea40000300800 */
[----:B------:R-:W2:Y:S02]  /*1217b0*/  LDL.LU R46, [R1+0x50f8] ;  /* 0x0050f800012e7983 */ /* 0x000ea40000300800 */
[----:B------:R-:W2:Y:S01]  /*1217c0*/  LDL.LU R45, [R1+0x50fc] ;  /* 0x0050fc00012d7983 */ /* 0x000ea20000300800 */
[----:B------:R-:W2:Y:S01]  /*1217d0*/  LDL.LU R26, [R1+0x5104] ;  /* 0x00510400011a7983 */ /* 0x000ea20000300800 */
[----:B-1----:R-:W-:-:S02]  /*1217e0*/  SEL R17, RZ, 0x4, !P1 ;  /* 0x00000004ff117807 */ /* 0x002fc40004800000 */
[----:B------:R-:W-:Y:S02]  /*1217f0*/  SEL R16, RZ, 0x4, !P5 ;  /* 0x00000004ff107807 */ /* 0x000fe40006800000 */
[----:B------:R-:W-:Y:S02]  /*121800*/  SEL R17, R17, RZ, !P0 ;  /* 0x000000ff11117207 */ /* 0x000fe40004000000 */
[----:B------:R-:W-:Y:S02]  /*121810*/  SEL R16, R16, RZ, !P0 ;  /* 0x000000ff10107207 */ /* 0x000fe40004000000 */
[-C--:B----4-:R-:W-:Y:S02]  /*121820*/  IADD3 R22, P1, R22, R204.reuse, RZ ;  /* 0x000000cc16167210 */ /* 0x090fe40007f3e0ff */
[-C--:B------:R-:W-:Y:S02]  /*121830*/  IADD3 R44, P6, R44, R204.reuse, RZ ;  /* 0x000000cc2c2c7210 */ /* 0x080fe40007fde0ff */
[----:B------:R-:W-:Y:S01]  /*121840*/  IADD3 R24, P5, R24, R204, RZ ;  /* 0x000000cc18187210 */ /* 0x000fe20007fbe0ff */
[----:B------:R-:W-:Y:S02]  /*121850*/  STL [R1+0x5074], R22 ;  /* 0x0050741601007387 */ /* 0x000fe40000100800 */
[----:B------:R-:W-:Y:S02]  /*121860*/  STL [R1+0x507c], R44 ;  /* 0x00507c2c01007387 */ /* 0x000fe40000100800 */
[----:B------:R-:W-:Y:S01]  /*121870*/  STL [R1+0x5084], R24 ;  /* 0x0050841801007387 */ /* 0x000fe20000100800 */
[----:B------:R-:W-:-:S02]  /*121880*/  ISETP.NE.U32.AND P3, PT, R17, RZ, PT ;  /* 0x000000ff1100720c */ /* 0x000fc40003f65070 */
[----:B---3--:R-:W-:Y:S01]  /*121890*/  IADD3.X R23, R23, R0, RZ, P1, !PT ;  /* 0x0000000017177210 */ /* 0x008fe20000ffe4ff */
[----:B------:R-:W-:-:S04]  /*1218a0*/  IMAD.X R47, R47, 0x1, R0, P6 ;  /* 0x000000012f2f7824 */ /* 0x000fc800030e0600 */
[----:B------:R1:W-:Y:S01]  /*1218b0*/  STL [R1+0x5070], R23 ;  /* 0x0050701701007387 */ /* 0x0003e20000100800 */
[----:B------:R-:W-:Y:S02]  /*1218c0*/  STL [R1+0x5078], R47 ;  /* 0x0050782f01007387 */ /* 0x000fe40000100800 */
[----:B------:R-:W3:Y:S02]  /*1218d0*/  LDL.LU R27, [R1+0x5100] ;  /* 0x00510000011b7983 */ /* 0x000ee40000300800 */
[----:B------:R-:W-:Y:S01]  /*1218e0*/  IMAD.X R25, R25, 0x1, R0, P5 ;  /* 0x0000000119197824 */ /* 0x000fe200028e0600 */
[----:B------:R-:W-:Y:S02]  /*1218f0*/  IADD3 R18, P5, R18, R204, RZ ;  /* 0x000000cc12127210 */ /* 0x000fe40007fbe0ff */
[----:B------:R-:W-:Y:S02]  /*121900*/  ISETP.NE.U32.AND P1, PT, R16, RZ, PT ;  /* 0x000000ff1000720c */ /* 0x000fe40003f25070 */
[----:B------:R-:W-:Y:S01]  /*121910*/  MOV R17, R23 ;  /* 0x0000001700117202 */ /* 0x000fe20000000f00 */
[----:B------:R4:W-:Y:S01]  /*121920*/  STL [R1+0x5080], R25 ;  /* 0x0050801901007387 */ /* 0x0009e20000100800 */
[----:B------:R-:W-:Y:S02]  /*121930*/  STL [R1+0x508c], R18 ;  /* 0x00508c1201007387 */ /* 0x000fe40000100800 */
[----:B------:R-:W-:-:S02]  /*121940*/  IMAD.MOV.U32 R16, RZ, RZ, R22 ;  /* 0x000000ffff107224 */ /* 0x000fc400078e0016 */
[----:B-1----:R-:W3:Y:S01]  /*121950*/  LDL.LU R23, [R1+0x5108] ;  /* 0x0051080001177983 */ /* 0x002ee20000300800 */
[----:B------:R-:W3:Y:S04]  /*121960*/  LDL.LU R22, [R1+0x510c] ;  /* 0x00510c0001167983 */ /* 0x000ee80000300800 */
[----:B------:R1:W-:Y:S02]  /*121970*/  LDGSTS.E [R231+0x36000], [R16.64], P2 ;  /* 0x3600000010e77fae */ /* 0x0003e40009121846 */
[----:B-1----:R-:W-:Y:S02]  /*121980*/  IMAD.MOV.U32 R16, RZ, RZ, R44 ;  /* 0x000000ffff107224 */ /* 0x002fe400078e002c */
[----:B------:R-:W-:Y:S02]  /*121990*/  IMAD.MOV.U32 R17, RZ, RZ, R47 ;  /* 0x000000ffff117224 */ /* 0x000fe400078e002f */
[----:B--2---:R-:W-:-:S03]  /*1219a0*/  IMAD.X R19, R19, 0x1, R0, P5 ;  /* 0x0000000113137824 */ /* 0x004fc600028e0600 */
[----:B------:R1:W-:Y:S01]  /*1219b0*/  LDGSTS.E [R231+0x36200], [R16.64], P2 ;  /* 0x3620000010e77fae */ /* 0x0003e20009121846 */
[----:B------:R-:W-:Y:S02]  /*1219c0*/  IADD3 R20, P5, R20, R204, RZ ;  /* 0x000000cc14147210 */ /* 0x000fe40007fbe0ff */
[----:B-1----:R-:W-:Y:S01]  /*1219d0*/  MOV R16, R24 ;  /* 0x0000001800107202 */ /* 0x002fe20000000f00 */
[----:B------:R-:W-:-:S05]  /*1219e0*/  IMAD.MOV.U32 R17, RZ, RZ, R25 ;  /* 0x000000ffff117224 */ /* 0x000fca00078e0019 */
[----:B------:R1:W-:Y:S01]  /*1219f0*/  LDGSTS.E [R231+0x36400], [R16.64], P2 ;  /* 0x3640000010e77fae */ /* 0x0003e20009121846 */
[----:B------:R-:W-:-:S03]  /*121a00*/  IADD3.X R21, R21, R0, RZ, P5, !PT ;  /* 0x0000000015157210 */ /* 0x000fc60002ffe4ff */
[----:B------:R2:W-:Y:S01]  /*121a10*/  STL [R1+0x5088], R19 ;  /* 0x0050881301007387 */ /* 0x0005e20000100800 */
[----:B------:R-:W-:Y:S01]  /*121a20*/  IADD3 R26, P5, R26, R204, RZ ;  /* 0x000000cc1a1a7210 */ /* 0x000fe20007fbe0ff */
[----:B-1----:R-:W-:Y:S02]  /*121a30*/  IMAD.MOV.U32 R16, RZ, RZ, R18 ;  /* 0x000000ffff107224 */ /* 0x002fe400078e0012 */
[----:B------:R-:W-:-:S05]  /*121a40*/  IMAD.MOV.U32 R17, RZ, RZ, R19 ;  /* 0x000000ffff117224 */ /* 0x000fca00078e0013 */
[----:B------:R2:W-:Y:S01]  /*121a50*/  LDGSTS.E [R231+0x36600], [R16.64], P2 ;  /* 0x3660000010e77fae */ /* 0x0005e20009121846 */
[----:B------:R-:W-:-:S03]  /*121a60*/  IADD3 R45, P2, R45, R204, RZ ;  /* 0x000000cc2d2d7210 */ /* 0x000fc60007f5e0ff */
[----:B------:R1:W-:Y:S01]  /*121a70*/  STL [R1+0x50f4], R20 ;  /* 0x0050f41401007387 */ /* 0x0003e20000100800 */
[C---:B------:R-:W-:Y:S01]  /*121a80*/  HMMA.1688.F32.TF32 R124, R12.reuse, R126, R140 ;  /* 0x0000007e0c7c723c */ /* 0x040fe2000008108c */
[----:B------:R1:W-:Y:S02]  /*121a90*/  LDGSTS.E [R231+0x38000], [R20.64], P4 ;  /* 0x3800000014e77fae */ /* 0x0003e4000a121846 */
[----:B------:R-:W-:Y:S01]  /*121aa0*/  STL [R1+0x50fc], R45 ;  /* 0x0050fc2d01007387 */ /* 0x000fe20000100800 */
[----:B------:R-:W-:Y:S02]  /*121ab0*/  IMAD.X R46, R46, 0x1, R0, P2 ;  /* 0x000000012e2e7824 */ /* 0x000fe400010e0600 */
[----:B------:R1:W-:Y:S02]  /*121ac0*/  STL [R1+0x50f0], R21 ;  /* 0x0050f01501007387 */ /* 0x0003e40000100800 */
[----:B------:R-:W3:Y:S01]  /*121ad0*/  LDL.LU R24, [R1+0x5174] ;  /* 0x0051740001187983 */ /* 0x000ee20000300800 */
[----:B------:R-:W3:Y:S01]  /*121ae0*/  LDL.LU R44, [R1+0x517c] ;  /* 0x00517c00012c7983 */ /* 0x000ee20000300800 */
[----:B------:R-:W-:Y:S02]  /*121af0*/  STL [R1+0x5104], R26 ;  /* 0x0051041a01007387 */ /* 0x000fe40000100800 */
[----:B------:R-:W-:Y:S02]  /*121b00*/  STL [R1+0x50f8], R46 ;  /* 0x0050f82e01007387 */ /* 0x000fe40000100800 */
[----:B----4-:R-:W4:Y:S01]  /*121b10*/  LDL.LU R25, [R1+0x5170] ;  /* 0x0051700001197983 */ /* 0x010f220000300800 */
[----:B--2---:R-:W-:Y:S01]  /*121b20*/  HMMA.1688.F32.TF32 R16, R12, R130, R132 ;  /* 0x000000820c10723c */ /* 0x004fe20000081084 */
[----:B-1----:R-:W-:Y:S01]  /*121b30*/  IMAD.MOV.U32 R20, RZ, RZ, R45 ;  /* 0x000000ffff147224 */ /* 0x002fe200078e002d */
[----:B------:R-:W-:-:S05]  /*121b40*/  MOV R21, R46 ;  /* 0x0000002e00157202 */ /* 0x000fca0000000f00 */
[----:B------:R1:W-:Y:S02]  /*121b50*/  LDGSTS.E [R231+0x38200], [R20.64], P4 ;  /* 0x3820000014e77fae */ /* 0x0003e4000a121846 */
[----:B-1----:R-:W-:Y:S02]  /*121b60*/  IMAD.MOV.U32 R20, RZ, RZ, R26 ;  /* 0x000000ffff147224 */ /* 0x002fe400078e001a */
[----:B---3--:R-:W-:Y:S01]  /*121b70*/  IMAD.X R27, R27, 0x1, R0, P5 ;  /* 0x000000011b1b7824 */ /* 0x008fe200028e0600 */
[----:B------:R-:W-:-:S05]  /*121b80*/  IADD3 R22, P2, R22, R204, RZ ;  /* 0x000000cc16167210 */ /* 0x000fca0007f5e0ff */
[----:B------:R-:W-:Y:S01]  /*121b90*/  STL [R1+0x510c], R22 ;  /* 0x00510c1601007387 */ /* 0x000fe20000100800 */
[----:B------:R-:W-:Y:S02]  /*121ba0*/  IMAD.X R23, R23, 0x1, R0, P2 ;  /* 0x0000000117177824 */ /* 0x000fe400010e0600 */
[----:B------:R1:W-:Y:S02]  /*121bb0*/  STL [R1+0x5100], R27 ;  /* 0x0051001b01007387 */ /* 0x0003e40000100800 */
[----:B------:R-:W2:Y:S01]  /*121bc0*/  LDL.LU R49, [R1+0x5178] ;  /* 0x0051780001317983 */ /* 0x000ea20000300800 */
[----:B------:R-:W3:Y:S01]  /*121bd0*/  LDL.LU R130, [R1+0x12b8] ;  /* 0x0012b80001827983 */ /* 0x000ee20000300800 */
[----:B------:R-:W3:Y:S02]  /*121be0*/  LDL.LU R131, [R1+0x12bc] ;  /* 0x0012bc0001837983 */ /* 0x000ee40000300800 */
[----:B------:R-:W-:Y:S02]  /*121bf0*/  STL [R1+0x5108], R23 ;  /* 0x0051081701007387 */ /* 0x000fe40000100800 */
[----:B------:R-:W3:Y:S01]  /*121c00*/  LDL.LU R140, [R1+0x2ed0] ;  /* 0x002ed000018c7983 */ /* 0x000ee20000300800 */
[----:B------:R-:W3:Y:S01]  /*121c10*/  LDL.LU R141, [R1+0x2ed4] ;  /* 0x002ed400018d7983 */ /* 0x000ee20000300800 */
[----:B------:R-:W3:Y:S02]  /*121c20*/  LDL.LU R142, [R1+0x2ed8] ;  /* 0x002ed800018e7983 */ /* 0x000ee40000300800 */
[----:B------:R-:W3:Y:S02]  /*121c30*/  LDL.LU R143, [R1+0x2edc] ;  /* 0x002edc00018f7983 */ /* 0x000ee40000300800 */
[----:B------:R-:W3:Y:S01]  /*121c40*/  LDL.LU R47, [R1+0x5180] ;  /* 0x00518000012f7983 */ /* 0x000ee20000300800 */
[----:B------:R-:W3:Y:S01]  /*121c50*/  LDL.LU R45, [R1+0x5184] ;  /* 0x00518400012d7983 */ /* 0x000ee20000300800 */
[----:B------:R-:W-:-:S02]  /*121c60*/  IMAD.MOV.U32 R21, RZ, RZ, R27 ;  /* 0x000000ffff157224 */ /* 0x000fc400078e001b */
[----:B-1----:R-:W3:Y:S02]  /*121c70*/  LDL.LU R27, [R1+0x5188] ;  /* 0x00518800011b7983 */ /* 0x002ee40000300800 */
[----:B------:R-:W3:Y:S01]  /*121c80*/  LDL.LU R26, [R1+0x518c] ;  /* 0x00518c00011a7983 */ /* 0x000ee20000300800 */
[C---:B------:R-:W-:Y:S02]  /*121c90*/  ISETP.GT.AND P5, PT, R3.reuse, 0x1, PT ;  /* 0x000000010300780c */ /* 0x040fe40003fa4270 */
[----:B------:R-:W-:Y:S01]  /*121ca0*/  ISETP.GT.AND P2, PT, R3, 0x7c, PT ;  /* 0x0000007c0300780c */ /* 0x000fe20003f44270 */
[----:B------:R1:W-:Y:S04]  /*121cb0*/  LDGSTS.E [R231+0x38400], [R20.64], P4 ;  /* 0x3840000014e77fae */ /* 0x0003e8000a121846 */
[----:B------:R-:W3:Y:S01]  /*121cc0*/  LDL.LU R134, [R1+0x12c8] ;  /* 0x0012c80001867983 */ /* 0x000ee20000300800 */
[----:B------:R-:W3:Y:S02]  /*121cd0*/  LDL.LU R135, [R1+0x12cc] ;  /* 0x0012cc0001877983 */ /* 0x000ee40000300800 */
[----:B------:R-:W3:Y:S02]  /*121ce0*/  LDL.LU R160, [R1+0x2ec0] ;  /* 0x002ec00001a07983 */ /* 0x000ee40000300800 */
[----:B------:R-:W3:Y:S01]  /*121cf0*/  LDL.LU R161, [R1+0x2ec4] ;  /* 0x002ec40001a17983 */ /* 0x000ee20000300800 */
[----:B------:R-:W3:Y:S01]  /*121d00*/  LDL.LU R162, [R1+0x2ec8] ;  /* 0x002ec80001a27983 */ /* 0x000ee20000300800 */
[----:B------:R-:W3:Y:S01]  /*121d10*/  LDL.LU R163, [R1+0x2ecc] ;  /* 0x002ecc0001a37983 */ /* 0x000ee20000300800 */
[----:B-1----:R-:W-:Y:S01]  /*121d20*/  MOV R20, R22 ;  /* 0x0000001600147202 */ /* 0x002fe20000000f00 */
[----:B------:R-:W-:-:S05]  /*121d30*/  IMAD.MOV.U32 R21, RZ, RZ, R23 ;  /* 0x000000ffff157224 */ /* 0x000fca00078e0017 */
[----:B------:R1:W-:Y:S02]  /*121d40*/  LDGSTS.E [R231+0x38600], [R20.64], P4 ;  /* 0x3860000014e77fae */ /* 0x0003e4000a121846 */
[----:B-1----:R-:W-:Y:S02]  /*121d50*/  SEL R20, RZ, 0x4, !P5 ;  /* 0x00000004ff147807 */ /* 0x002fe40006800000 */
[----:B------:R-:W-:Y:S02]  /*121d60*/  SEL R21, RZ, 0x4, !P2 ;  /* 0x00000004ff157807 */ /* 0x000fe40005000000 */
[-C--:B------:R-:W-:Y:S02]  /*121d70*/  IADD3 R24, P4, R24, R204.reuse, RZ ;  /* 0x000000cc18187210 */ /* 0x080fe40007f9e0ff */
[----:B------:R-:W-:-:S03]  /*121d80*/  IADD3 R44, P5, R44, R204, RZ ;  /* 0x000000cc2c2c7210 */ /* 0x000fc60007fbe0ff */
[----:B----4-:R-:W-:Y:S01]  /*121d90*/  IMAD.X R25, R25, 0x1, R0, P4 ;  /* 0x0000000119197824 */ /* 0x010fe200020e0600 */
[----:B------:R1:W-:Y:S01]  /*121da0*/  STL [R1+0x5174], R24 ;  /* 0x0051741801007387 */ /* 0x0003e20000100800 */
[----:B------:R-:W-:Y:S01]  /*121db0*/  STL [R1+0x517c], R44 ;  /* 0x00517c2c01007387 */ /* 0x000fe20000100800 */
[----:B------:R-:W-:Y:S02]  /*121dc0*/  SEL R21, R21, RZ, !P0 ;  /* 0x000000ff15157207 */ /* 0x000fe40004000000 */
[----:B------:R-:W-:Y:S01]  /*121dd0*/  SEL R20, R20, RZ, !P0 ;  /* 0x000000ff14147207 */ /* 0x000fe20004000000 */
[----:B------:R1:W-:Y:S01]  /*121de0*/  LDGSTS.E [R231+0x3a000], [R24.64], P3 ;  /* 0x3a00000018e77fae */ /* 0x0003e20009921846 */
[----:B------:R-:W-:Y:S01]  /*121df0*/  ISETP.NE.U32.AND P4, PT, R21, RZ, PT ;  /* 0x000000ff1500720c */ /* 0x000fe20003f85070 */
[----:B-1----:R-:W-:Y:S02]  /*121e00*/  IMAD.MOV.U32 R24, RZ, RZ, R44 ;  /* 0x000000ffff187224 */ /* 0x002fe400078e002c */
[----:B--2---:R-:W-:Y:S01]  /*121e10*/  IMAD.X R49, R49, 0x1, R0, P5 ;  /* 0x0000000131317824 */ /* 0x004fe200028e0600 */
[----:B---3--:R-:W-:-:S04]  /*121e20*/  IADD3 R45, P2, R45, R204, RZ ;  /* 0x000000cc2d2d7210 */ /* 0x008fc80007f5e0ff */
[----:B------:R-:W-:Y:S01]  /*121e30*/  IADD3.X R47, R47, R0, RZ, P2, !PT ;  /* 0x000000002f2f7210 */ /* 0x000fe200017fe4ff */
[----:B------:R-:W-:Y:S01]  /*121e40*/  IADD3 R26, P2, R26, R204, RZ ;  /* 0x000000cc1a1a7210 */ /* 0x000fe20007f5e0ff */
[----:B------:R-:W-:Y:S01]  /*121e50*/  STL [R1+0x5184], R45 ;  /* 0x0051842d01007387 */ /* 0x000fe20000100800 */
[----:B------:R1:W-:Y:S02]  /*121e60*/  STL [R1+0x5170], R25 ;  /* 0x0051701901007387 */ /* 0x0003e40000100800 */
[----:B------:R2:W-:Y:S02]  /*121e70*/  STL [R1+0x5178], R49 ;  /* 0x0051783101007387 */ /* 0x0005e40000100800 */
[----:B------:R3:W-:Y:S01]  /*121e80*/  STL [R1+0x5180], R47 ;  /* 0x0051802f01007387 */ /* 0x0007e20000100800 */
[----:B------:R-:W4:Y:S01]  /*121e90*/  LDL.LU R48, [R1+0x5870] ;  /* 0x0058700001307983 */ /* 0x000f220000300800 */
[----:B------:R-:W-:Y:S01]  /*121ea0*/  IMAD.X R27, R27, 0x1, R0, P2 ;  /* 0x000000011b1b7824 */ /* 0x000fe200010e0600 */
[----:B------:R-:W-:Y:S01]  /*121eb0*/  ISETP.NE.U32.AND P5, PT, R20, RZ, PT ;  /* 0x000000ff1400720c */ /* 0x000fe20003fa5070 */
[----:B------:R2:W-:Y:S01]  /*121ec0*/  STL [R1+0x518c], R26 ;  /* 0x00518c1a01007387 */ /* 0x0005e20000100800 */
[----:B------:R-:W-:Y:S01]  /*121ed0*/  HMMA.1688.F32.TF32 R20, R12, R130, R140 ;  /* 0x000000820c14723c */ /* 0x000fe2000008108c */
[----:B------:R-:W4:Y:S01]  /*121ee0*/  LDL.LU R46, [R1+0x586c] ;  /* 0x00586c00012e7983 */ /* 0x000f220000300800 */
[----:B------:R-:W4:Y:S02]  /*121ef0*/  LDL.LU R130, [R1+0x12d8] ;  /* 0x0012d80001827983 */ /* 0x000f240000300800 */
[----:B------:R-:W4:Y:S02]  /*121f00*/  LDL.LU R131, [R1+0x12dc] ;  /* 0x0012dc0001837983 */ /* 0x000f240000300800 */
[----:B-1----:R-:W-:Y:S01]  /*121f10*/  IMAD.MOV.U32 R25, RZ, RZ, R49 ;  /* 0x000000ffff197224 */ /* 0x002fe200078e0031 */
[----:B------:R1:W-:Y:S01]  /*121f20*/  STL [R1+0x5188], R27 ;  /* 0x0051881b01007387 */ /* 0x0003e20000100800 */
[----:B------:R-:W4:Y:S02]  /*121f30*/  LDL.LU R140, [R1+0x2eb0] ;  /* 0x002eb000018c7983 */ /* 0x000f240000300800 */
[----:B------:R-:W4:Y:S02]  /*121f40*/  LDL.LU R141, [R1+0x2eb4] ;  /* 0x002eb400018d7983 */ /* 0x000f240000300800 */
[----:B------:R-:W4:Y:S01]  /*121f50*/  LDL.LU R142, [R1+0x2eb8] ;  /* 0x002eb800018e7983 */ /* 0x000f220000300800 */
[----:B------:R-:W4:Y:S01]  /*121f60*/  LDL.LU R143, [R1+0x2ebc] ;  /* 0x002ebc00018f7983 */ /* 0x000f220000300800 */
[----:B--2---:R-:W2:Y:S03]  /*121f70*/  LDL.LU R49, [R1+0x5868] ;  /* 0x0058680001317983 */ /* 0x004ea60000300800 */
[----:B------:R1:W-:Y:S01]  /*121f80*/  LDGSTS.E [R231+0x3a200], [R24.64], P3 ;  /* 0x3a20000018e77fae */ /* 0x0003e20009921846 */
[----:B------:R-:W2:Y:S02]  /*121f90*/  LDL.LU R44, [R1+0x5864] ;  /* 0x00586400012c7983 */ /* 0x000ea40000300800 */
[----:B-1----:R-:W-:-:S02]  /*121fa0*/  IMAD.MOV.U32 R25, RZ, RZ, R47 ;  /* 0x000000ffff197224 */ /* 0x002fc400078e002f */
[----:B---3--:R-:W3:Y:S01]  /*121fb0*/  LDL.LU R47, [R1+0x5860] ;  /* 0x00586000012f7983 */ /* 0x008ee20000300800 */
[----:B------:R-:W-:Y:S02]  /*121fc0*/  MOV R24, R45 ;  /* 0x0000002d00187202 */ /* 0x000fe40000000f00 */
[----:B------:R-:W3:Y:S03]  /*121fd0*/  LDL.LU R45, [R1+0x5858] ;  /* 0x00585800012d7983 */ /* 0x000ee60000300800 */
[----:B------:R1:W-:Y:S02]  /*121fe0*/  LDGSTS.E [R231+0x3a400], [R24.64], P3 ;  /* 0x3a40000018e77fae */ /* 0x0003e40009921846 */
[----:B-1----:R-:W-:Y:S02]  /*121ff0*/  IMAD.MOV.U32 R24, RZ, RZ, R26 ;  /* 0x000000ffff187224 */ /* 0x002fe400078e001a */
[----:B------:R-:W3:Y:S01]  /*122000*/  LDL.LU R26, [R1+0x585c] ;  /* 0x00585c00011a7983 */ /* 0x000ee20000300800 */
[----:B------:R-:W-:Y:S01]  /*122010*/  IMAD.MOV.U32 R25, RZ, RZ, R27 ;  /* 0x000000ffff197224 */ /* 0x000fe200078e001b */
[----:B------:R-:W-:-:S04]  /*122020*/  ISETP.GT.AND P2, PT, R3, 0x5, PT ;  /* 0x000000050300780c */ /* 0x000fc80003f44270 */
[----:B------:R1:W-:Y:S01]  /*122030*/  LDGSTS.E [R231+0x3a600], [R24.64], P3 ;  /* 0x3a60000018e77fae */ /* 0x0003e20009921846 */
[----:B------:R-:W-:Y:S02]  /*122040*/  ISETP.GT.AND P3, PT, R3, 0x9, PT ;  /* 0x000000090300780c */ /* 0x000fe40003f64270 */
[----:B------:R-:W-:-:S04]  /*122050*/  LOP3.LUT R41, R41, R40, RZ, 0x3c, !PT ;  /* 0x0000002829297212 */ /* 0x000fc800078e3cff */
[C---:B------:R-:W-:Y:S02]  /*122060*/  LOP3.LUT R40, R41.reuse, R40, RZ, 0x3c, !PT ;  /* 0x0000002829287212 */ /* 0x040fe400078e3cff */
[----:B-1----:R-:W-:Y:S02]  /*122070*/  SEL R25, RZ, 0x4, !P2 ;  /* 0x00000004ff197807 */ /* 0x002fe40005000000 */
[----:B------:R-:W-:Y:S02]  /*122080*/  SEL R24, RZ, 0x4, !P3 ;  /* 0x00000004ff187807 */ /* 0x000fe40005800000 */
[----:B------:R-:W-:Y:S02]  /*122090*/  LOP3.LUT R41, R41, R40, RZ, 0x3c, !PT ;  /* 0x0000002829297212 */ /* 0x000fe400078e3cff */
[----:B------:R-:W-:Y:S02]  /*1220a0*/  SEL R25, R25, RZ, !P0 ;  /* 0x000000ff19197207 */ /* 0x000fe40004000000 */
[----:B------:R-:W-:Y:S01]  /*1220b0*/  SEL R24, R24, RZ, !P0 ;  /* 0x000000ff18187207 */ /* 0x000fe20004000000 */
[----:B------:R1:W-:Y:S01]  /*1220c0*/  LDGSTS.E [R231+0x3c000], [R40.64], P1 ;  /* 0x3c00000028e77fae */ /* 0x0003e20008921846 */
[----:B----4-:R-:W-:-:S02]  /*1220d0*/  IADD3 R48, P2, R48, R204, RZ ;  /* 0x000000cc30307210 */ /* 0x010fc40007f5e0ff */
[----:B------:R-:W-:-:S03]  /*1220e0*/  IADD3 R46, P3, R46, R204, RZ ;  /* 0x000000cc2e2e7210 */ /* 0x000fc60007f7e0ff */
[----:B------:R-:W-:Y:S04]  /*1220f0*/  STL [R1+0x5870], R48 ;  /* 0x0058703001007387 */ /* 0x000fe80000100800 */
[----:B------:R-:W-:Y:S01]  /*122100*/  STL [R1+0x586c], R46 ;  /* 0x00586c2e01007387 */ /* 0x000fe20000100800 */
[----:B--2---:R-:W-:Y:S02]  /*122110*/  IADD3.X R49, R49, R0, RZ, P2, !PT ;  /* 0x0000000031317210 */ /* 0x004fe400017fe4ff */
[----:B------:R-:W-:Y:S01]  /*122120*/  IADD3 R44, P6, R44, R204, RZ ;  /* 0x000000cc2c2c7210 */ /* 0x000fe20007fde0ff */
[----:B------:R-:W-:Y:S02]  /*122130*/  HMMA.1688.F32.TF32 R128, R12, R130, R140 ;  /* 0x000000820c80723c */ /* 0x000fe4000008108c */
[----:B------:R-:W-:Y:S02]  /*122140*/  STL [R1+0x5868], R49 ;  /* 0x0058683101007387 */ /* 0x000fe40000100800 */
[----:B------:R-:W-:Y:S01]  /*122150*/  STL [R1+0x5864], R44 ;  /* 0x0058642c01007387 */ /* 0x000fe20000100800 */
[----:B------:R-:W-:Y:S01]  /*122160*/  ISETP.NE.U32.AND P2, PT, R25, RZ, PT ;  /* 0x000000ff1900720c */ /* 0x000fe20003f45070 */
[----:B------:R-:W-:-:S02]  /*122170*/  MOV R25, R35 ;  /* 0x0000002300197202 */ /* 0x000fc40000000f00 */
[----:B------:R-:W-:Y:S01]  /*122180*/  IMAD.MOV.U32 R142, RZ, RZ, R42 ;  /* 0x000000ffff8e7224 */ /* 0x000fe200078e002a */
[----:B------:R-:W-:Y:S01]  /*122190*/  MOV R143, R33 ;  /* 0x00000021008f7202 */ /* 0x000fe20000000f00 */
[----:B---3--:R-:W-:Y:S01]  /*1221a0*/  IMAD.X R47, R47, 0x1, R0, P3 ;  /* 0x000000012f2f7824 */ /* 0x008fe200018e0600 */
[----:B------:R-:W-:Y:S01]  /*1221b0*/  ISETP.NE.U32.AND P3, PT, R24, RZ, PT ;  /* 0x000000ff1800720c */ /* 0x000fe20003f65070 */
[----:B------:R-:W-:Y:S02]  /*1221c0*/  IMAD.MOV.U32 R140, RZ, RZ, R43 ;  /* 0x000000ffff8c7224 */ /* 0x000fe400078e002b */
[----:B------:R-:W-:Y:S02]  /*1221d0*/  IMAD.MOV.U32 R141, RZ, RZ, R34 ;  /* 0x000000ffff8d7224 */ /* 0x000fe400078e0022 */
[----:B------:R-:W-:Y:S01]  /*1221e0*/  IMAD.MOV.U32 R24, RZ, RZ, R36 ;  /* 0x000000ffff187224 */ /* 0x000fe200078e0024 */
[----:B------:R-:W-:Y:S01]  /*1221f0*/  STL [R1+0x5860], R47 ;  /* 0x0058602f01007387 */ /* 0x000fe20000100800 */
[----:B------:R-:W2:Y:S02]  /*122200*/  LDL.LU R27, [R1+0x5850] ;  /* 0x00585000011b7983 */ /* 0x000ea40000300800 */
[----:B------:R-:W-:Y:S01]  /*122210*/  IMAD.X R45, R45, 0x1, R0, P6 ;  /* 0x000000012d2d7824 */ /* 0x000fe200030e0600 */
[----:B------:R3:W-:Y:S01]  /*122220*/  LDGSTS.E [R231+0x3c200], [R142.64], P1 ;  /* 0x3c2000008ee77fae */ /* 0x0007e20008921846 */
[----:B------:R4:W-:Y:S02]  /*122230*/  LDGSTS.E [R231+0x3c400], [R140.64], P1 ;  /* 0x3c4000008ce77fae */ /* 0x0009e40008921846 */
[----:B------:R1:W-:Y:S02]  /*122240*/  LDGSTS.E [R231+0x3c600], [R24.64], P1 ;  /* 0x3c60000018e77fae */ /* 0x0003e40008921846 */
[----:B------:R-:W-:Y:S01]  /*122250*/  IMAD.MOV.U32 R36, RZ, RZ, R38 ;  /* 0x000000ffff247224 */ /* 0x000fe200078e0026 */
[----:B------:R-:W-:Y:S01]  /*122260*/  STL [R1+0x5858], R45 ;  /* 0x0058582d01007387 */ /* 0x000fe20000100800 */
[----:B------:R1:W-:Y:S02]  /*122270*/  STL.64 [R1+0x39b8], R40 ;  /* 0x0039b82801007387 */ /* 0x0003e40000100a00 */
[----:B------:R-:W-:Y:S02]  /*122280*/  STL.64 [R1+0x39b0], R142 ;  /* 0x0039b08e01007387 */ /* 0x000fe40000100a00 */
[----:B------:R-:W-:-:S02]  /*122290*/  IMAD.MOV.U32 R34, RZ, RZ, R39 ;  /* 0x000000ffff227224 */ /* 0x000fc400078e0027 */
[----:B------:R-:W-:Y:S01]  /*1222a0*/  IMAD.MOV.U32 R35, RZ, RZ, R28 ;  /* 0x000000ffff237224 */ /* 0x000fe200078e001c */
[----:B------:R-:W-:Y:S01]  /*1222b0*/  STL.64 [R1+0x39a8], R140 ;  /* 0x0039a88c01007387 */ /* 0x000fe20000100a00 */
[----:B------:R-:W-:-:S03]  /*1222c0*/  IADD3 R26, P1, R26, R204, RZ ;  /* 0x000000cc1a1a7210 */ /* 0x000fc60007f3e0ff */
[----:B------:R3:W-:Y:S01]  /*1222d0*/  STL.64 [R1+0x39a0], R24 ;  /* 0x0039a01801007387 */ /* 0x0007e20000100a00 */
[----:B------:R-:W-:-:S03]  /*1222e0*/  IMAD.MOV.U32 R33, RZ, RZ, R31 ;  /* 0x000000ffff217224 */ /* 0x000fc600078e001f */
[----:B------:R3:W-:Y:S01]  /*1222f0*/  LDGSTS.E [R231+0x3e000], [R36.64], P4 ;  /* 0x3e00000024e77fae */ /* 0x0007e2000a121846 */
[----:B-1----:R-:W-:Y:S01]  /*122300*/  MOV R40, R30 ;  /* 0x0000001e00287202 */ /* 0x002fe20000000f00 */
[----:B------:R-:W-:Y:S02]  /*122310*/  IMAD.MOV.U32 R41, RZ, RZ, R29 ;  /* 0x000000ffff297224 */ /* 0x000fe400078e001d */
[----:B------:R-:W-:Y:S01]  /*122320*/  STL [R1+0x585c], R26 ;  /* 0x00585c1a01007387 */ /* 0x000fe20000100800 */
[----:B------:R-:W-:Y:S02]  /*122330*/  STL.64 [R1+0x3998], R36 ;  /* 0x0039982401007387 */ /* 0x000fe40000100a00 */
[----:B------:R1:W-:Y:S01]  /*122340*/  STL.64 [R1+0x3990], R34 ;  /* 0x0039902201007387 */ /* 0x0003e20000100a00 */
[----:B------:R1:W-:Y:S04]  /*122350*/  LDGSTS.E [R231+0x3e200], [R34.64], P4 ;  /* 0x3e20000022e77fae */ /* 0x0003e8000a121846 */
[----:B------:R4:W-:Y:S01]  /*122360*/  STL.64 [R1+0x3988], R40 ;  /* 0x0039882801007387 */ /* 0x0009e20000100a00 */
[----:B------:R2:W-:Y:S02]  /*122370*/  STL.64 [R1+0x3980], R32 ;  /* 0x0039802001007387 */ /* 0x0005e40000100a00 */
[----:B------:R-:W2:Y:S02]  /*122380*/  LDL.LU R28, [R1+0x57f4] ;  /* 0x0057f400011c7983 */ /* 0x000ea40000300800 */
[----:B------:R4:W-:Y:S01]  /*122390*/  LDGSTS.E [R231+0x3e400], [R40.64], P4 ;  /* 0x3e40000028e77fae */ /* 0x0009e2000a121846 */
[----:B------:R-:W-:-:S02]  /*1223a0*/  LOP3.LUT R51, R51, 0x7f, RZ, 0xc0, !PT ;  /* 0x0000007f33337812 */ /* 0x000fc400078ec0ff */
[----:B---3--:R-:W-:Y:S01]  /*1223b0*/  MOV R24, R48 ;  /* 0x0000003000187202 */ /* 0x008fe20000000f00 */
[----:B------:R-:W-:Y:S01]  /*1223c0*/  IMAD.MOV.U32 R25, RZ, RZ, R49 ;  /* 0x000000ffff197224 */ /* 0x000fe200078e0031 */
[----:B------:R3:W-:Y:S04]  /*1223d0*/  LDGSTS.E [R231+0x3e600], [R32.64], P4 ;  /* 0x3e60000020e77fae */ /* 0x0007e8000a121846 */
[----:B-1----:R-:W2:Y:S01]  /*1223e0*/  LDL.LU R35, [R1+0x57ec] ;  /* 0x0057ec0001237983 */ /* 0x002ea20000300800 */
[----:B------:R-:W2:Y:S02]  /*1223f0*/  LDL.LU R36, [R1+0x57e4] ;  /* 0x0057e40001247983 */ /* 0x000ea40000300800 */
[----:B------:R-:W2:Y:S02]  /*122400*/  LDL.LU R29, [R1+0x57e8] ;  /* 0x0057e800011d7983 */ /* 0x000ea40000300800 */
[----:B------:R-:W2:Y:S01]  /*122410*/  LDL.LU R42, [R1+0x57e0] ;  /* 0x0057e000012a7983 */ /* 0x000ea20000300800 */
[----:B----4-:R-:W4:Y:S01]  /*122420*/  LDL.LU R41, [R1+0x57d8] ;  /* 0x0057d80001297983 */ /* 0x010f220000300800 */
[----:B------:R-:W4:Y:S02]  /*122430*/  LDL.LU R30, [R1+0x57dc] ;  /* 0x0057dc00011e7983 */ /* 0x000f240000300800 */
[----:B------:R-:W-:-:S05]  /*122440*/  IMAD.SHL.U32 R51, R51, 0x4, RZ ;  /* 0x0000000433337824 */ /* 0x000fca00078e00ff */
[----:B------:R-:W-:-:S05]  /*122450*/  LOP3.LUT R143, R51, 0x20, RZ, 0x3c, !PT ;  /* 0x00000020338f7812 */ /* 0x000fca00078e3cff */
[----:B------:R1:W-:Y:S01]  /*122460*/  LDGSTS.E [R143+0x800], [R24.64], P5 ;  /* 0x00800000188f7fae */ /* 0x0003e2000a921846 */
[----:B------:R-:W-:Y:S01]  /*122470*/  HMMA.1688.F32.TF32 R132, R12, R134, R160 ;  /* 0x000000860c84723c */ /* 0x000fe200000810a0 */
[----:B-1----:R-:W-:Y:S02]  /*122480*/  IMAD.MOV.U32 R24, RZ, RZ, R46 ;  /* 0x000000ffff187224 */ /* 0x002fe400078e002e */
[----:B------:R-:W-:-:S05]  /*122490*/  IMAD.MOV.U32 R25, RZ, RZ, R47 ;  /* 0x000000ffff197224 */ /* 0x000fca00078e002f */
[----:B------:R1:W-:Y:S01]  /*1224a0*/  LDGSTS.E [R143+0xa00], [R24.64], P5 ;  /* 0x00a00000188f7fae */ /* 0x0003e2000a921846 */
[----:B------:R-:W-:Y:S01]  /*1224b0*/  ISETP.GT.AND P4, PT, R3, 0x11, PT ;  /* 0x000000110300780c */ /* 0x000fe20003f84270 */
[----:B-1----:R-:W-:Y:S02]  /*1224c0*/  IMAD.MOV.U32 R24, RZ, RZ, R44 ;  /* 0x000000ffff187224 */ /* 0x002fe400078e002c */
[----:B------:R-:W-:-:S05]  /*1224d0*/  IMAD.MOV.U32 R25, RZ, RZ, R45 ;  /* 0x000000ffff197224 */ /* 0x000fca00078e002d */
[----:B------:R1:W-:Y:S02]  /*1224e0*/  LDGSTS.E [R143+0xc00], [R24.64], P5 ;  /* 0x00c00000188f7fae */ /* 0x0003e4000a921846 */
[----:B-1----:R-:W-:Y:S01]  /*1224f0*/  IMAD.MOV.U32 R24, RZ, RZ, R26 ;  /* 0x000000ffff187224 */ /* 0x002fe200078e001a */
[----:B--2---:R-:W-:-:S05]  /*122500*/  IADD3.X R27, R27, R0, RZ, P1, !PT ;  /* 0x000000001b1b7210 */ /* 0x004fca0000ffe4ff */
[----:B------:R-:W-:Y:S01]  /*122510*/  STL [R1+0x5850], R27 ;  /* 0x0058501b01007387 */ /* 0x000fe20000100800 */
[----:B------:R-:W2:Y:S02]  /*122520*/  LDL.LU R162, [R1+0x12e8] ;  /* 0x0012e80001a27983 */ /* 0x000ea40000300800 */
[----:B------:R-:W2:Y:S02]  /*122530*/  LDL.LU R163, [R1+0x12ec] ;  /* 0x0012ec0001a37983 */ /* 0x000ea40000300800 */
[----:B------:R-:W2:Y:S01]  /*122540*/  LDL.LU R172, [R1+0x2ea0] ;  /* 0x002ea00001ac7983 */ /* 0x000ea20000300800 */
[----:B------:R-:W-:Y:S01]  /*122550*/  MOV R25, R27 ;  /* 0x0000001b00197202 */ /* 0x000fe20000000f00 */
[----:B------:R-:W2:Y:S01]  /*122560*/  LDL.LU R173, [R1+0x2ea4] ;  /* 0x002ea40001ad7983 */ /* 0x000ea20000300800 */
[----:B------:R-:W2:Y:S01]  /*122570*/  LDL.LU R174, [R1+0x2ea8] ;  /* 0x002ea80001ae7983 */ /* 0x000ea20000300800 */
[----:B------:R-:W-:Y:S01]  /*122580*/  ISETP.GT.AND P1, PT, R3, 0xd, PT ;  /* 0x0000000d0300780c */ /* 0x000fe20003f24270 */
[----:B------:R-:W2:Y:S01]  /*122590*/  LDL.LU R175, [R1+0x2eac] ;  /* 0x002eac0001af7983 */ /* 0x000ea20000300800 */
[----:B------:R-:W2:Y:S01]  /*1225a0*/  LDL.LU R46, [R1+0x12f8] ;  /* 0x0012f800012e7983 */ /* 0x000ea20000300800 */
[----:B------:R-:W2:Y:S02]  /*1225b0*/  LDL.LU R47, [R1+0x12fc] ;  /* 0x0012fc00012f7983 */ /* 0x000ea40000300800 */
[----:B------:R-:W2:Y:S01]  /*1225c0*/  LDL.LU R31, [R1+0x57d0] ;  /* 0x0057d000011f7983 */ /* 0x000ea20000300800 */
[----:B------:R1:W-:Y:S01]  /*1225d0*/  LDGSTS.E [R143+0xe00], [R24.64], P5 ;  /* 0x00e00000188f7fae */ /* 0x0003e2000a921846 */
[----:B------:R-:W2:Y:S02]  /*1225e0*/  LDL.LU R48, [R1+0x2e90] ;  /* 0x002e900001307983 */ /* 0x000ea40000300800 */
[----:B------:R-:W2:Y:S02]  /*1225f0*/  LDL.LU R49, [R1+0x2e94] ;  /* 0x002e940001317983 */ /* 0x000ea40000300800 */
[----:B------:R-:W2:Y:S01]  /*122600*/  LDL.LU R50, [R1+0x2e98] ;  /* 0x002e980001327983 */ /* 0x000ea20000300800 */
[----:B------:R-:W2:Y:S01]  /*122610*/  LDL.LU R51, [R1+0x2e9c] ;  /* 0x002e9c0001337983 */ /* 0x000ea20000300800 */
[----:B---3--:R-:W3:Y:S02]  /*122620*/  LDL.LU R33, [R1+0x5768] ;  /* 0x0057680001217983 */ /* 0x008ee40000300800 */
[----:B------:R-:W3:Y:S02]  /*122630*/  LDL.LU R32, [R1+0x5774] ;  /* 0x0057740001207983 */ /* 0x000ee40000300800 */
[----:B------:R-:W3:Y:S01]  /*122640*/  LDL.LU R37, [R1+0x576c] ;  /* 0x00576c0001257983 */ /* 0x000ee20000300800 */
[----:B------:R-:W3:Y:S01]  /*122650*/  LDL.LU R38, [R1+0x5764] ;  /* 0x0057640001267983 */ /* 0x000ee20000300800 */
[----:B-1----:R-:W-:Y:S01]  /*122660*/  SEL R25, RZ, 0x4, !P1 ;  /* 0x00000004ff197807 */ /* 0x002fe20004800000 */
[----:B------:R-:W-:Y:S01]  /*122670*/  IADD3 R28, P1, R28, R204, RZ ;  /* 0x000000cc1c1c7210 */ /* 0x000fe20007f3e0ff */
[----:B------:R-:W-:-:S02]  /*122680*/  SEL R24, RZ, 0x4, !P4 ;  /* 0x00000004ff187807 */ /* 0x000fc40006000000 */
[-C--:B------:R-:W-:Y:S02]  /*122690*/  IADD3 R35, P4, R35, R204.reuse, RZ ;  /* 0x000000cc23237210 */ /* 0x080fe40007f9e0ff */
[-C--:B------:R-:W-:Y:S01]  /*1226a0*/  IADD3 R36, P5, R36, R204.reuse, RZ ;  /* 0x000000cc24247210 */ /* 0x080fe20007fbe0ff */
[--C-:B------:R-:W-:Y:S01]  /*1226b0*/  IMAD.X R29, R29, 0x1, R0.reuse, P1 ;  /* 0x000000011d1d7824 */ /* 0x100fe200008e0600 */
[----:B------:R1:W-:Y:S01]  /*1226c0*/  STL [R1+0x57f4], R28 ;  /* 0x0057f41c01007387 */ /* 0x0003e20000100800 */
[--C-:B------:R-:W-:Y:S02]  /*1226d0*/  IMAD.X R42, R42, 0x1, R0.reuse, P4 ;  /* 0x000000012a2a7824 */ /* 0x100fe400020e0600 */
[----:B------:R1:W-:Y:S02]  /*1226e0*/  STL [R1+0x57ec], R35 ;  /* 0x0057ec2301007387 */ /* 0x0003e40000100800 */
[----:B----4-:R-:W-:Y:S01]  /*1226f0*/  IMAD.X R41, R41, 0x1, R0, P5 ;  /* 0x0000000129297824 */ /* 0x010fe200028e0600 */
[----:B------:R-:W-:Y:S01]  /*122700*/  STL [R1+0x57e4], R36 ;  /* 0x0057e42401007387 */ /* 0x000fe20000100800 */
[----:B------:R4:W-:Y:S01]  /*122710*/  STL [R1+0x57e8], R29 ;  /* 0x0057e81d01007387 */ /* 0x0009e20000100800 */
[----:B------:R-:W-:Y:S01]  /*122720*/  IADD3 R30, P5, R30, R204, RZ ;  /* 0x000000cc1e1e7210 */ /* 0x000fe20007fbe0ff */
[----:B------:R-:W-:Y:S01]  /*122730*/  STL [R1+0x57e0], R42 ;  /* 0x0057e02a01007387 */ /* 0x000fe20000100800 */
[----:B------:R-:W3:Y:S01]  /*122740*/  LDL.LU R40, [R1+0x5760] ;  /* 0x0057600001287983 */ /* 0x000ee20000300800 */
[----:B------:R-:W-:Y:S02]  /*122750*/  STL [R1+0x57d8], R41 ;  /* 0x0057d82901007387 */ /* 0x000fe40000100800 */
[----:B------:R-:W3:Y:S02]  /*122760*/  LDL.LU R39, [R1+0x5758] ;  /* 0x0057580001277983 */ /* 0x000ee40000300800 */
[----:B------:R-:W-:Y:S01]  /*122770*/  STL [R1+0x57dc], R30 ;  /* 0x0057dc1e01007387 */ /* 0x000fe20000100800 */
[----:B------:R-:W3:Y:S04]  /*122780*/  LDL.LU R34, [R1+0x575c] ;  /* 0x00575c0001227983 */ /* 0x000ee80000300800 */
[----:B------:R1:W-:Y:S02]  /*122790*/  LDGSTS.E [R143+0x2800], [R28.64], P2 ;  /* 0x028000001c8f7fae */ /* 0x0003e40009121846 */
[----:B-1----:R-:W-:-:S02]  /*1227a0*/  IMAD.MOV.U32 R28, RZ, RZ, R35 ;  /* 0x000000ffff1c7224 */ /* 0x002fc400078e0023 */
[----:B------:R-:W3:Y:S01]  /*1227b0*/  LDL.LU R35, [R1+0x5750] ;  /* 0x0057500001237983 */ /* 0x000ee20000300800 */
[----:B----4-:R-:W-:-:S05]  /*1227c0*/  IMAD.MOV.U32 R29, RZ, RZ, R42 ;  /* 0x000000ffff1d7224 */ /* 0x010fca00078e002a */
[----:B------:R1:W-:Y:S02]  /*1227d0*/  LDGSTS.E [R143+0x2a00], [R28.64], P2 ;  /* 0x02a000001c8f7fae */ /* 0x0003e40009121846 */
[----:B-1----:R-:W-:Y:S01]  /*1227e0*/  IMAD.MOV.U32 R28, RZ, RZ, R36 ;  /* 0x000000ffff1c7224 */ /* 0x002fe200078e0024 */
[----:B------:R-:W-:-:S05]  /*1227f0*/  MOV R29, R41 ;  /* 0x00000029001d7202 */ /* 0x000fca0000000f00 */
[----:B------:R1:W-:Y:S02]  /*122800*/  LDGSTS.E [R143+0x2c00], [R28.64], P2 ;  /* 0x02c000001c8f7fae */ /* 0x0003e40009121846 */
[----:B-1----:R-:W-:Y:S01]  /*122810*/  IMAD.MOV.U32 R28, RZ, RZ, R30 ;  /* 0x000000ffff1c7224 */ /* 0x002fe200078e001e */
[----:B------:R-:W-:Y:S02]  /*122820*/  SEL R25, R25, RZ, !P0 ;  /* 0x000000ff19197207 */ /* 0x000fe40004000000 */
[----:B------:R-:W-:Y:S02]  /*122830*/  SEL R24, R24, RZ, !P0 ;  /* 0x000000ff18187207 */ /* 0x000fe40004000000 */
[----:B------:R-:W-:Y:S02]  /*122840*/  ISETP.NE.U32.AND P1, PT, R25, RZ, PT ;  /* 0x000000ff1900720c */ /* 0x000fe40003f25070 */
[----:B------:R-:W-:Y:S02]  /*122850*/  ISETP.NE.U32.AND P4, PT, R24, RZ, PT ;  /* 0x000000ff1800720c */ /* 0x000fe40003f85070 */
[----:B--2---:R-:W-:-:S05]  /*122860*/  IADD3.X R31, R31, R0, RZ, P5, !PT ;  /* 0x000000001f1f7210 */ /* 0x004fca0002ffe4ff */
[----:B------:R-:W-:Y:S01]  /*122870*/  IMAD.MOV.U32 R29, RZ, RZ, R31 ;  /* 0x000000ffff1d7224 */ /* 0x000fe200078e001f */
[----:B---3--:R-:W-:-:S04]  /*122880*/  IADD3 R32, P5, R32, R204, RZ ;  /* 0x000000cc20207210 */ /* 0x008fc80007fbe0ff */
[----:B------:R1:W-:Y:S01]  /*122890*/  LDGSTS.E [R143+0x2e00], [R28.64], P2 ;  /* 0x02e000001c8f7fae */ /* 0x0003e20009121846 */
[-C--:B------:R-:W-:Y:S01]  /*1228a0*/  IADD3 R37, P2, R37, R204.reuse, RZ ;  /* 0x000000cc25257210 */ /* 0x080fe20007f5e0ff */
[--C-:B------:R-:W-:Y:S01]  /*1228b0*/  IMAD.X R33, R33, 0x1, R0.reuse, P5 ;  /* 0x0000000121217824 */ /* 0x100fe200028e0600 */
[----:B------:R-:W-:Y:S01]  /*1228c0*/  IADD3 R38, P5, R38, R204, RZ ;  /* 0x000000cc26267210 */ /* 0x000fe20007fbe0ff */
[----:B------:R-:W-:Y:S01]  /*1228d0*/  STL [R1+0x57d0], R31 ;  /* 0x0057d01f01007387 */ /* 0x000fe20000100800 */
[----:B------:R2:W-:Y:S02]  /*1228e0*/  STL [R1+0x5774], R32 ;  /* 0x0057742001007387 */ /* 0x0005e40000100800 */
[----:B------:R3:W-:Y:S02]  /*1228f0*/  STL [R1+0x576c], R37 ;  /* 0x00576c2501007387 */ /* 0x0007e40000100800 */
[----:B------:R2:W-:Y:S01]  /*122900*/  STL [R1+0x5768], R33 ;  /* 0x0057682101007387 */ /* 0x0005e20000100800 */
[----:B------:R1:W-:Y:S04]  /*122910*/  STL [R1+0x5764], R38 ;  /* 0x0057642601007387 */ /* 0x0003e80000100800 */
[----:B------:R2:W-:Y:S01]  /*122920*/  LDGSTS.E [R143+0x4800], [R32.64], P3 ;  /* 0x04800000208f7fae */ /* 0x0005e20009921846 */
[----:B------:R-:W-:Y:S01]  /*122930*/  HMMA.1688.F32.TF32 R24, R12, R162, R172 ;  /* 0x000000a20c18723c */ /* 0x000fe200000810ac */
[----:B------:R-:W-:Y:S01]  /*122940*/  IADD3.X R40, R40, R0, RZ, P2, !PT ;  /* 0x0000000028287210 */ /* 0x000fe200017fe4ff */
[----:B------:R-:W-:Y:S01]  /*122950*/  IMAD.X R39, R39, 0x1, R0, P5 ;  /* 0x0000000127277824 */ /* 0x000fe200028e0600 */
[----:B------:R-:W-:-:S03]  /*122960*/  IADD3 R34, P2, R34, R204, RZ ;  /* 0x000000cc22227210 */ /* 0x000fc60007f5e0ff */
[----:B------:R-:W-:Y:S01]  /*122970*/  STL [R1+0x5760], R40 ;  /* 0x0057602801007387 */ /* 0x000fe20000100800 */
[----:B------:R-:W4:Y:S02]  /*122980*/  LDL.LU R36, [R1+0x56f4] ;  /* 0x0056f40001247983 */ /* 0x000f240000300800 */
[----:B--2---:R-:W-:Y:S01]  /*122990*/  IMAD.MOV.U32 R32, RZ, RZ, R37 ;  /* 0x000000ffff207224 */ /* 0x004fe200078e0025 */
[----:B------:R-:W-:Y:S01]  /*1229a0*/  STL [R1+0x575c], R34 ;  /* 0x00575c2201007387 */ /* 0x000fe20000100800 */
[----:B------:R2:W-:Y:S02]  /*1229b0*/  STL [R1+0x5758], R39 ;  /* 0x0057582701007387 */ /* 0x0005e40000100800 */
[----:B---3--:R-:W3:Y:S02]  /*1229c0*/  LDL.LU R37, [R1+0x56e8] ;  /* 0x0056e80001257983 */ /* 0x008ee40000300800 */
[----:B------:R-:W3:Y:S01]  /*1229d0*/  LDL.LU R140, [R1+0x56ec] ;  /* 0x0056ec00018c7983 */ /* 0x000ee20000300800 */
[----:B------:R-:W3:Y:S01]  /*1229e0*/  LDL.LU R174, [R1+0x1308] ;  /* 0x0013080001ae7983 */ /* 0x000ee20000300800 */
[----:B------:R-:W3:Y:S01]  /*1229f0*/  LDL.LU R175, [R1+0x130c] ;  /* 0x00130c0001af7983 */ /* 0x000ee20000300800 */
[----:B------:R-:W-:-:S05]  /*122a00*/  IADD3.X R35, R35, R0, RZ, P2, !PT ;  /* 0x0000000023237210 */ /* 0x000fca00017fe4ff */
[----:B------:R-:W-:Y:S01]  /*122a10*/  STL [R1+0x5750], R35 ;  /* 0x0057502301007387 */ /* 0x000fe20000100800 */
[----:B------:R-:W3:Y:S02]  /*122a20*/  LDL.LU R176, [R1+0x2e80] ;  /* 0x002e800001b07983 */ /* 0x000ee40000300800 */
[----:B------:R-:W3:Y:S02]  /*122a30*/  LDL.LU R177, [R1+0x2e84] ;  /* 0x002e840001b17983 */ /* 0x000ee40000300800 */
[----:B------:R-:W3:Y:S01]  /*122a40*/  LDL.LU R178, [R1+0x2e88] ;  /* 0x002e880001b27983 */ /* 0x000ee20000300800 */
[----:B------:R-:W3:Y:S01]  /*122a50*/  LDL.LU R179, [R1+0x2e8c] ;  /* 0x002e8c0001b37983 */ /* 0x000ee20000300800 */
[----:B-1----:R-:W-:Y:S01]  /*122a60*/  HMMA.1688.F32.TF32 R28, R12, R46, R48 ;  /* 0x0000002e0c1c723c */ /* 0x002fe20000081030 */
[----:B------:R-:W3:Y:S02]  /*122a70*/  LDL.LU R141, [R1+0x56e0] ;  /* 0x0056e000018d7983 */ /* 0x000ee40000300800 */
[----:B------:R-:W3:Y:S01]  /*122a80*/  LDL.LU R49, [R1+0x56d8] ;  /* 0x0056d80001317983 */ /* 0x000ee20000300800 */
[----:B------:R-:W3:Y:S01]  /*122a90*/  LDL.LU R48, [R1+0x56e4] ;  /* 0x0056e40001307983 */ /* 0x000ee20000300800 */
[----:B------:R-:W-:-:S05]  /*122aa0*/  IMAD.MOV.U32 R33, RZ, RZ, R40 ;  /* 0x000000ffff217224 */ /* 0x000fca00078e0028 */
[----:B------:R1:W-:Y:S02]  /*122ab0*/  LDGSTS.E [R143+0x4a00], [R32.64], P3 ;  /* 0x04a00000208f7fae */ /* 0x0003e40009921846 */
[----:B-1----:R-:W-:Y:S02]  /*122ac0*/  IMAD.MOV.U32 R32, RZ, RZ, R38 ;  /* 0x000000ffff207224 */ /* 0x002fe400078e0026 */
[----:B------:R-:W3:Y:S01]  /*122ad0*/  LDL.LU R38, [R1+0x56dc] ;  /* 0x0056dc0001267983 */ /* 0x000ee20000300800 */
[----:B------:R-:W-:Y:S01]  /*122ae0*/  IMAD.MOV.U32 R33, RZ, RZ, R39 ;  /* 0x000000ffff217224 */ /* 0x000fe200078e0027 */
[C---:B------:R-:W-:Y:S01]  /*122af0*/  ISETP.GT.AND P2, PT, R3.reuse, 0x15, PT ;  /* 0x000000150300780c */ /* 0x040fe20003f44270 */
[----:B------:R-:W3:Y:S01]  /*122b00*/  LDL.LU R50, [R1+0x1318] ;  /* 0x0013180001327983 */ /* 0x000ee20000300800 */
[----:B------:R-:W-:Y:S01]  /*122b10*/  ISETP.GT.AND P5, PT, R3, 0x19, PT ;  /* 0x000000190300780c */ /* 0x000fe20003fa4270 */
[----:B------:R-:W3:Y:S04]  /*122b20*/  LDL.LU R51, [R1+0x131c] ;  /* 0x00131c0001337983 */ /* 0x000ee80000300800 */
[----:B------:R1:W-:Y:S01]  /*122b30*/  LDGSTS.E [R143+0x4c00], [R32.64], P3 ;  /* 0x04c00000208f7fae */ /* 0x0003e20009921846 */
        /* <DEDUP_REMOVED lines=8> */
[----:B-1----:R-:W-:Y:S01]  /*122bc0*/  IMAD.MOV.U32 R32, RZ, RZ, R34 ;  /* 0x000000ffff207224 */ /* 0x002fe200078e0022 */
[----:B------:R-:W-:-:S05]  /*122bd0*/  MOV R33, R35 ;  /* 0x0000002300217202 */ /* 0x000fca0000000f00 */
[----:B------:R1:W-:Y:S02]  /*122be0*/  LDGSTS.E [R143+0x4e00], [R32.64], P3 ;  /* 0x04e00000208f7fae */ /* 0x0003e40009921846 */
[----:B-1----:R-:W-:Y:S02]  /*122bf0*/  SEL R33, RZ, 0x4, !P2 ;  /* 0x00000004ff217807 */ /* 0x002fe40005000000 */
[----:B------:R-:W-:Y:S02]  /*122c00*/  SEL R32, RZ, 0x4, !P5 ;  /* 0x00000004ff207807 */ /* 0x000fe40006800000 */
[-C--:B----4-:R-:W-:Y:S02]  /*122c10*/  IADD3 R36, P2, R36, R204.reuse, RZ ;  /* 0x000000cc24247210 */ /* 0x090fe40007f5e0ff */
[----:B---3--:R-:W-:-:S03]  /*122c20*/  IADD3 R140, P3, R140, R204, RZ ;  /* 0x000000cc8c8c7210 */ /* 0x008fc60007f7e0ff */
[--C-:B------:R-:W-:Y:S01]  /*122c30*/  IMAD.X R37, R37, 0x1, R0.reuse, P2 ;  /* 0x0000000125257824 */ /* 0x100fe200010e0600 */
[----:B------:R1:W-:Y:S01]  /*122c40*/  STL [R1+0x56f4], R36 ;  /* 0x0056f42401007387 */ /* 0x0003e20000100800 */
[----:B------:R-:W-:Y:S03]  /*122c50*/  STL [R1+0x56ec], R140 ;  /* 0x0056ec8c01007387 */ /* 0x000fe60000100800 */
[----:B------:R1:W-:Y:S01]  /*122c60*/  LDGSTS.E [R143+0x6800], [R36.64], P1 ;  /* 0x06800000248f7fae */ /* 0x0003e20008921846 */
[----:B------:R-:W-:Y:S01]  /*122c70*/  IADD3 R48, P5, R48, R204, RZ ;  /* 0x000000cc30307210 */ /* 0x000fe20007fbe0ff */
[----:B------:R-:W-:-:S04]  /*122c80*/  IMAD.X R141, R141, 0x1, R0, P3 ;  /* 0x000000018d8d7824 */ /* 0x000fc800018e0600 */
[----:B------:R-:W-:Y:S01]  /*122c90*/  IMAD.X R49, R49, 0x1, R0, P5 ;  /* 0x0000000131317824 */ /* 0x000fe200028e0600 */
[----:B------:R-:W-:Y:S01]  /*122ca0*/  STL [R1+0x56e4], R48 ;  /* 0x0056e43001007387 */ /* 0x000fe20000100800 */
[----:B------:R3:W-:Y:S02]  /*122cb0*/  STL [R1+0x56e8], R37 ;  /* 0x0056e82501007387 */ /* 0x0007e40000100800 */
[----:B------:R-:W-:Y:S02]  /*122cc0*/  STL [R1+0x56e0], R141 ;  /* 0x0056e08d01007387 */ /* 0x000fe40000100800 */
[----:B------:R-:W4:Y:S01]  /*122cd0*/  LDL.LU R41, [R1+0x5668] ;  /* 0x0056680001297983 */ /* 0x000f220000300800 */
[----:B------:R-:W-:Y:S01]  /*122ce0*/  STL [R1+0x56d8], R49 ;  /* 0x0056d83101007387 */ /* 0x000fe20000100800 */
[----:B------:R-:W4:Y:S01]  /*122cf0*/  LDL.LU R47, [R1+0x5660] ;  /* 0x00566000012f7983 */ /* 0x000f220000300800 */
[----:B------:R-:W-:-:S05]  /*122d00*/  IADD3 R38, P5, R38, R204, RZ ;  /* 0x000000cc26267210 */ /* 0x000fca0007fbe0ff */
[----:B------:R-:W-:Y:S01]  /*122d10*/  STL [R1+0x56dc], R38 ;  /* 0x0056dc2601007387 */ /* 0x000fe20000100800 */
[----:B------:R-:W4:Y:S02]  /*122d20*/  LDL.LU R45, [R1+0x5658] ;  /* 0x00565800012d7983 */ /* 0x000f240000300800 */
[----:B------:R-:W4:Y:S02]  /*122d30*/  LDL.LU R43, [R1+0x5650] ;  /* 0x00565000012b7983 */ /* 0x000f240000300800 */
[----:B------:R-:W4:Y:S02]  /*122d40*/  LDL.LU R42, [R1+0x565c] ;  /* 0x00565c00012a7983 */ /* 0x000f240000300800 */
[----:B-1----:R-:W-:Y:S02]  /*122d50*/  IMAD.MOV.U32 R36, RZ, RZ, R140 ;  /* 0x000000ffff247224 */ /* 0x002fe400078e008c */
[----:B---3--:R-:W-:Y:S01]  /*122d60*/  IMAD.MOV.U32 R37, RZ, RZ, R141 ;  /* 0x000000ffff257224 */ /* 0x008fe200078e008d */
[----:B--2---:R-:W-:-:S04]  /*122d70*/  IADD3.X R39, R39, R0, RZ, P5, !PT ;  /* 0x0000000027277210 */ /* 0x004fc80002ffe4ff */
[----:B------:R1:W-:Y:S01]  /*122d80*/  LDGSTS.E [R143+0x6a00], [R36.64], P1 ;  /* 0x06a00000248f7fae */ /* 0x0003e20008921846 */
[----:B------:R-:W-:Y:S01]  /*122d90*/  IADD3 R40, P5, R40, R204, RZ ;  /* 0x000000cc28287210 */ /* 0x000fe20007fbe0ff */
[----:B-1----:R-:W-:Y:S01]  /*122da0*/  IMAD.MOV.U32 R36, RZ, RZ, R48 ;  /* 0x000000ffff247224 */ /* 0x002fe200078e0030 */
[----:B------:R-:W-:-:S05]  /*122db0*/  MOV R37, R49 ;  /* 0x0000003100257202 */ /* 0x000fca0000000f00 */
[----:B------:R1:W-:Y:S04]  /*122dc0*/  LDGSTS.E [R143+0x6c00], [R36.64], P1 ;  /* 0x06c00000248f7fae */ /* 0x0003e80008921846 */
[----:B------:R2:W-:Y:S01]  /*122dd0*/  STL [R1+0x56d0], R39 ;  /* 0x0056d02701007387 */ /* 0x0005e20000100800 */
[----:B-1----:R-:W-:Y:S02]  /*122de0*/  IMAD.MOV.U32 R36, RZ, RZ, R38 ;  /* 0x000000ffff247224 */ /* 0x002fe400078e0026 */
[----:B------:R-:W-:-:S05]  /*122df0*/  IMAD.MOV.U32 R37, RZ, RZ, R39 ;  /* 0x000000ffff257224 */ /* 0x000fca00078e0027 */
[----:B------:R2:W-:Y:S01]  /*122e00*/  LDGSTS.E [R143+0x6e00], [R36.64], P1 ;  /* 0x06e00000248f7fae */ /* 0x0005e20008921846 */
[----:B------:R-:W-:-:S03]  /*122e10*/  IADD3 R46, P1, R46, R204, RZ ;  /* 0x000000cc2e2e7210 */ /* 0x000fc60007f3e0ff */
[----:B------:R1:W-:Y:S04]  /*122e20*/  STL [R1+0x5674], R40 ;  /* 0x0056742801007387 */ /* 0x0003e80000100800 */
[----:B------:R-:W-:Y:S01]  /*122e30*/  STL [R1+0x566c], R46 ;  /* 0x00566c2e01007387 */ /* 0x000fe20000100800 */
[----:B--2---:R-:W-:Y:S01]  /*122e40*/  HMMA.1688.F32.TF32 R36, R12, R50, R160 ;  /* 0x000000320c24723c */ /* 0x004fe200000810a0 */
[--C-:B----4-:R-:W-:Y:S01]  /*122e50*/  IMAD.X R41, R41, 0x1, R0.reuse, P5 ;  /* 0x0000000129297824 */ /* 0x110fe200028e0600 */
[----:B------:R-:W-:Y:S02]  /*122e60*/  IADD3 R44, P5, R44, R204, RZ ;  /* 0x000000cc2c2c7210 */ /* 0x000fe40007fbe0ff */
[----:B------:R-:W-:Y:S02]  /*122e70*/  IADD3.X R47, R47, R0, RZ, P1, !PT ;  /* 0x000000002f2f7210 */ /* 0x000fe40000ffe4ff */
[----:B------:R2:W-:Y:S04]  /*122e80*/  STL [R1+0x5668], R41 ;  /* 0x0056682901007387 */ /* 0x0005e80000100800 */
[----:B------:R1:W-:Y:S01]  /*122e90*/  LDGSTS.E [R143+0x8800], [R40.64], P4 ;  /* 0x08800000288f7fae */ /* 0x0003e2000a121846 */
[----:B------:R-:W-:Y:S02]  /*122ea0*/  STL [R1+0x5664], R44 ;  /* 0x0056642c01007387 */ /* 0x000fe40000100800 */
[----:B------:R-:W-:Y:S02]  /*122eb0*/  STL [R1+0x5660], R47 ;  /* 0x0056602f01007387 */ /* 0x000fe40000100800 */
[----:B------:R-:W-:-:S02]  /*122ec0*/  IMAD.X R45, R45, 0x1, R0, P5 ;  /* 0x000000012d2d7824 */ /* 0x000fc400028e0600 */
[----:B-1----:R-:W-:Y:S01]  /*122ed0*/  IMAD.MOV.U32 R40, RZ, RZ, R46 ;  /* 0x000000ffff287224 */ /* 0x002fe200078e002e */
[----:B------:R-:W-:Y:S01]  /*122ee0*/  IADD3 R42, P1, R42, R204, RZ ;  /* 0x000000cc2a2a7210 */ /* 0x000fe20007f3e0ff */
[----:B--2---:R-:W-:-:S03]  /*122ef0*/  IMAD.MOV.U32 R41, RZ, RZ, R47 ;  /* 0x000000ffff297224 */ /* 0x004fc600078e002f */
[----:B------:R-:W-:Y:S01]  /*122f00*/  IADD3.X R43, R43, R0, RZ, P1, !PT ;  /* 0x000000002b2b7210 */ /* 0x000fe20000ffe4ff */
[----:B------:R-:W-:Y:S04]  /*122f10*/  STL [R1+0x565c], R42 ;  /* 0x00565c2a01007387 */ /* 0x000fe80000100800 */
[----:B------:R1:W-:Y:S01]  /*122f20*/  LDGSTS.E [R143+0x8a00], [R40.64], P4 ;  /* 0x08a00000288f7fae */ /* 0x0003e2000a121846 */
[----:B------:R2:W-:Y:S02]  /*122f30*/  STL [R1+0x5658], R45 ;  /* 0x0056582d01007387 */ /* 0x0005e40000100800 */
[----:B-1----:R-:W-:Y:S02]  /*122f40*/  IMAD.MOV.U32 R41, RZ, RZ, R45 ;  /* 0x000000ffff297224 */ /* 0x002fe400078e002d */
[----:B------:R-:W-:Y:S01]  /*122f50*/  IMAD.MOV.U32 R40, RZ, RZ, R44 ;  /* 0x000000ffff287224 */ /* 0x000fe200078e002c */
[----:B--2---:R-:W2:Y:S01]  /*122f60*/  LDL.LU R45, [R1+0x55e8] ;  /* 0x0055e800012d7983 */ /* 0x004ea20000300800 */
[----:B------:R-:W3:Y:S02]  /*122f70*/  LDL.LU R44, [R1+0x55f4] ;  /* 0x0055f400012c7983 */ /* 0x000ee40000300800 */
[----:B------:R-:W-:Y:S02]  /*122f80*/  STL [R1+0x5650], R43 ;  /* 0x0056502b01007387 */ /* 0x000fe40000100800 */
        /* <DEDUP_REMOVED lines=11> */
[----:B------:R-:W-:-:S02]  /*123040*/  SEL R33, R33, RZ, !P0 ;  /* 0x000000ff21217207 */ /* 0x000fc40004000000 */
[----:B------:R-:W-:Y:S01]  /*123050*/  SEL R32, R32, RZ, !P0 ;  /* 0x000000ff20207207 */ /* 0x000fe20004000000 */
[----:B------:R1:W-:Y:S01]  /*123060*/  LDGSTS.E [R143+0x8c00], [R40.64], P4 ;  /* 0x08c00000288f7fae */ /* 0x0003e2000a121846 */
[----:B------:R-:W-:Y:S02]  /*123070*/  ISETP.GT.AND P1, PT, R3, 0x1d, PT ;  /* 0x0000001d0300780c */ /* 0x000fe40003f24270 */
[----:B------:R-:W-:Y:S02]  /*123080*/  ISETP.NE.U32.AND P2, PT, R33, RZ, PT ;  /* 0x000000ff2100720c */ /* 0x000fe40003f45070 */
[----:B------:R-:W-:Y:S02]  /*123090*/  ISETP.NE.U32.AND P3, PT, R32, RZ, PT ;  /* 0x000000ff2000720c */ /* 0x000fe40003f65070 */
[----:B------:R-:W-:Y:S01]  /*1230a0*/  HMMA.1688.F32.TF32 R32, R12, R174, R176 ;  /* 0x000000ae0c20723c */ /* 0x000fe200000810b0 */
[----:B------:R-:W4:Y:S01]  /*1230b0*/  LDL.LU R174, [R1+0x1338] ;  /* 0x0013380001ae7983 */ /* 0x000f220000300800 */
[----:B------:R-:W-:Y:S01]  /*1230c0*/  ISETP.GT.AND P5, PT, R3, 0x21, PT ;  /* 0x000000210300780c */ /* 0x000fe20003fa4270 */
[----:B------:R-:W4:Y:S02]  /*1230d0*/  LDL.LU R175, [R1+0x133c] ;  /* 0x00133c0001af7983 */ /* 0x000f240000300800 */
[----:B------:R-:W4:Y:S01]  /*1230e0*/  LDL.LU R47, [R1+0x55d0] ;  /* 0x0055d000012f7983 */ /* 0x000f220000300800 */
[----:B------:R-:W4:Y:S01]  /*1230f0*/  LDL.LU R176, [R1+0x2e50] ;  /* 0x002e500001b07983 */ /* 0x000f220000300800 */
[----:B------:R-:W4:Y:S02]  /*123100*/  LDL.LU R177, [R1+0x2e54] ;  /* 0x002e540001b17983 */ /* 0x000f240000300800 */
[----:B-1----:R-:W-:Y:S01]  /*123110*/  IMAD.MOV.U32 R40, RZ, RZ, R42 ;  /* 0x000000ffff287224 */ /* 0x002fe200078e002a */
[----:B------:R-:W-:Y:S01]  /*123120*/  MOV R41, R43 ;  /* 0x0000002b00297202 */ /* 0x000fe20000000f00 */
[----:B------:R-:W4:Y:S01]  /*123130*/  LDL.LU R178, [R1+0x2e58] ;  /* 0x002e580001b27983 */ /* 0x000f220000300800 */
[----:B------:R-:W4:Y:S02]  /*123140*/  LDL.LU R179, [R1+0x2e5c] ;  /* 0x002e5c0001b37983 */ /* 0x000f240000300800 */
[----:B------:R-:W4:Y:S02]  /*123150*/  LDL.LU R48, [R1+0x5574] ;  /* 0x0055740001307983 */ /* 0x000f240000300800 */
[----:B------:R-:W4:Y:S01]  /*123160*/  LDL.LU R142, [R1+0x556c] ;  /* 0x00556c00018e7983 */ /* 0x000f220000300800 */
[----:B------:R1:W-:Y:S04]  /*123170*/  LDGSTS.E [R143+0x8e00], [R40.64], P4 ;  /* 0x08e00000288f7fae */ /* 0x0003e8000a121846 */
[----:B------:R-:W4:Y:S01]  /*123180*/  LDL.LU R140, [R1+0x5564] ;  /* 0x00556400018c7983 */ /* 0x000f220000300800 */
[----:B-1----:R-:W-:-:S02]  /*123190*/  SEL R41, RZ, 0x4, !P1 ;  /* 0x00000004ff297807 */ /* 0x002fc40004800000 */
[----:B------:R-:W-:Y:S02]  /*1231a0*/  SEL R40, RZ, 0x4, !P5 ;  /* 0x00000004ff287807 */ /* 0x000fe40006800000 */
[----:B---3--:R-:W-:-:S05]  /*1231b0*/  IADD3 R44, P1, R44, R204, RZ ;  /* 0x000000cc2c2c7210 */ /* 0x008fca0007f3e0ff */
[--C-:B--2---:R-:W-:Y:S01]  /*1231c0*/  IMAD.X R45, R45, 0x1, R0.reuse, P1 ;  /* 0x000000012d2d7824 */ /* 0x104fe200008e0600 */
[-C--:B----4-:R-:W-:Y:S02]  /*1231d0*/  IADD3 R51, P4, R51, R204.reuse, RZ ;  /* 0x000000cc33337210 */ /* 0x090fe40007f9e0ff */
[-C--:B------:R-:W-:Y:S01]  /*1231e0*/  IADD3 R161, P5, R161, R204.reuse, RZ ;  /* 0x000000cca1a17210 */ /* 0x080fe20007fbe0ff */
[----:B------:R1:W-:Y:S04]  /*1231f0*/  STL [R1+0x55f4], R44 ;  /* 0x0055f42c01007387 */ /* 0x0003e80000100800 */
[----:B------:R1:W-:Y:S01]  /*123200*/  LDGSTS.E [R143+0xa800], [R44.64], P2 ;  /* 0x0a8000002c8f7fae */ /* 0x0003e20009121846 */
[--C-:B------:R-:W-:Y:S02]  /*123210*/  IMAD.X R163, R163, 0x1, R0.reuse, P4 ;  /* 0x00000001a3a37824 */ /* 0x100fe400020e0600 */
[----:B------:R2:W-:Y:S02]  /*123220*/  STL [R1+0x55ec], R51 ;  /* 0x0055ec3301007387 */ /* 0x0005e40000100800 */
[----:B------:R-:W-:Y:S01]  /*123230*/  IMAD.X R162, R162, 0x1, R0, P5 ;  /* 0x00000001a2a27824 */ /* 0x000fe200028e0600 */
[----:B------:R-:W-:Y:S01]  /*123240*/  STL [R1+0x55e4], R161 ;  /* 0x0055e4a101007387 */ /* 0x000fe20000100800 */
[----:B------:R3:W-:Y:S01]  /*123250*/  STL [R1+0x55e8], R45 ;  /* 0x0055e82d01007387 */ /* 0x0007e20000100800 */
[----:B------:R-:W-:Y:S01]  /*123260*/  IADD3 R46, P5, R46, R204, RZ ;  /* 0x000000cc2e2e7210 */ /* 0x000fe20007fbe0ff */
[----:B------:R-:W-:Y:S01]  /*123270*/  STL [R1+0x55e0], R163 ;  /* 0x0055e0a301007387 */ /* 0x000fe20000100800 */
[----:B------:R-:W4:Y:S01]  /*123280*/  LDL.LU R49, [R1+0x5568] ;  /* 0x0055680001317983 */ /* 0x000f220000300800 */
[----:B------:R-:W-:Y:S02]  /*123290*/  STL [R1+0x55d8], R162 ;  /* 0x0055d8a201007387 */ /* 0x000fe40000100800 */
[----:B------:R-:W4:Y:S02]  /*1232a0*/  LDL.LU R50, [R1+0x555c] ;  /* 0x00555c0001327983 */ /* 0x000f240000300800 */
[----:B------:R-:W-:Y:S01]  /*1232b0*/  STL [R1+0x55dc], R46 ;  /* 0x0055dc2e01007387 */ /* 0x000fe20000100800 */
[----:B------:R-:W4:Y:S01]  /*1232c0*/  LDL.LU R160, [R1+0x5560] ;  /* 0x0055600001a07983 */ /* 0x000f220000300800 */
[----:B------:R-:W4:Y:S02]  /*1232d0*/  LDL.LU R141, [R1+0x5558] ;  /* 0x00555800018d7983 */ /* 0x000f240000300800 */
[----:B-1----:R-:W-:-:S02]  /*1232e0*/  IMAD.MOV.U32 R44, RZ, RZ, R51 ;  /* 0x000000ffff2c7224 */ /* 0x002fc400078e0033 */
[----:B--2---:R-:W2:Y:S01]  /*1232f0*/  LDL.LU R51, [R1+0x5550] ;  /* 0x0055500001337983 */ /* 0x004ea20000300800 */
[----:B---3--:R-:W-:Y:S01]  /*123300*/  IMAD.MOV.U32 R45, RZ, RZ, R163 ;  /* 0x000000ffff2d7224 */ /* 0x008fe200078e00a3 */
[----:B------:R-:W-:-:S04]  /*123310*/  IADD3.X R47, R47, R0, RZ, P5, !PT ;  /* 0x000000002f2f7210 */ /* 0x000fc80002ffe4ff */
[----:B------:R1:W-:Y:S01]  /*123320*/  LDGSTS.E [R143+0xaa00], [R44.64], P2 ;  /* 0x0aa000002c8f7fae */ /* 0x0003e20009121846 */
[----:B------:R-:W-:Y:S01]  /*123330*/  IADD3 R48, P5, R48, R204, RZ ;  /* 0x000000cc30307210 */ /* 0x000fe20007fbe0ff */
[----:B-1----:R-:W-:Y:S01]  /*123340*/  IMAD.MOV.U32 R44, RZ, RZ, R161 ;  /* 0x000000ffff2c7224 */ /* 0x002fe200078e00a1 */
[----:B------:R-:W-:-:S05]  /*123350*/  MOV R45, R162 ;  /* 0x000000a2002d7202 */ /* 0x000fca0000000f00 */
[----:B------:R1:W-:Y:S02]  /*123360*/  LDGSTS.E [R143+0xac00], [R44.64], P2 ;  /* 0x0ac000002c8f7fae */ /* 0x0003e40009121846 */
[----:B-1----:R-:W-:Y:S02]  /*123370*/  IMAD.MOV.U32 R44, RZ, RZ, R46 ;  /* 0x000000ffff2c7224 */ /* 0x002fe400078e002e */
[----:B------:R-:W-:-:S05]  /*123380*/  IMAD.MOV.U32 R45, RZ, RZ, R47 ;  /* 0x000000ffff2d7224 */ /* 0x000fca00078e002f */
[----:B------:R1:W-:Y:S01]  /*123390*/  LDGSTS.E [R143+0xae00], [R44.64], P2 ;  /* 0x0ae000002c8f7fae */ /* 0x0003e20009121846 */
[----:B------:R-:W-:-:S03]  /*1233a0*/  IADD3 R142, P2, R142, R204, RZ ;  /* 0x000000cc8e8e7210 */ /* 0x000fc60007f5e0ff */
[----:B------:R1:W-:Y:S01]  /*1233b0*/  STL [R1+0x55d0], R47 ;  /* 0x0055d02f01007387 */ /* 0x0003e20000100800 */
[----:B------:R3:W-:Y:S03]  /*1233c0*/  STL [R1+0x5574], R48 ;  /* 0x0055743001007387 */ /* 0x0007e60000100800 */
[----:B------:R-:W-:Y:S01]  /*1233d0*/  STL [R1+0x556c], R142 ;  /* 0x00556c8e01007387 */ /* 0x000fe20000100800 */
[----:B------:R-:W-:Y:S02]  /*1233e0*/  SEL R41, R41, RZ, !P0 ;  /* 0x000000ff29297207 */ /* 0x000fe40004000000 */
[----:B------:R-:W-:Y:S02]  /*1233f0*/  SEL R40, R40, RZ, !P0 ;  /* 0x000000ff28287207 */ /* 0x000fe40004000000 */
[----:B------:R-:W-:Y:S02]  /*123400*/  ISETP.NE.U32.AND P1, PT, R41, RZ, PT ;  /* 0x000000ff2900720c */ /* 0x000fe40003f25070 */
[----:B------:R-:W-:-:S02]  /*123410*/  ISETP.NE.U32.AND P4, PT, R40, RZ, PT ;  /* 0x000000ff2800720c */ /* 0x000fc40003f85070 */
[C---:B------:R-:W-:Y:S08]  /*123420*/  HMMA.1688.F32.TF32 R40, R12.reuse, R182, R184 ;  /* 0x000000b60c28723c */ /* 0x040ff000000810b8 */
[----:B-1----:R-:W-:Y:S01]  /*123430*/  HMMA.1688.F32.TF32 R44, R12, R174, R176 ;  /* 0x000000ae0c2c723c */ /* 0x002fe200000810b0 */
[----:B----4-:R-:W-:Y:S01]  /*123440*/  IMAD.X R49, R49, 0x1, R0, P5 ;  /* 0x0000000131317824 */ /* 0x010fe200028e0600 */
[----:B------:R-:W-:-:S02]  /*123450*/  IADD3 R140, P5, R140, R204, RZ ;  /* 0x000000cc8c8c7210 */ /* 0x000fc40007fbe0ff */
[----:B------:R-:W-:Y:S01]  /*123460*/  IADD3.X R160, R160, R0, RZ, P2, !PT ;  /* 0x00000000a0a07210 */ /* 0x000fe200017fe4ff */
[----:B------:R-:W-:Y:S02]  /*123470*/  IADD3 R50, P2, R50, R204, RZ ;  /* 0x000000cc32327210 */ /* 0x000fe40007f5e0ff */
[----:B------:R-:W-:Y:S01]  /*123480*/  IMAD.X R141, R141, 0x1, R0, P5 ;  /* 0x000000018d8d7824 */ /* 0x000fe200028e0600 */
[----:B------:R1:W-:Y:S01]  /*123490*/  STL [R1+0x5568], R49 ;  /* 0x0055683101007387 */ /* 0x0003e20000100800 */
[----:B------:R-:W-:Y:S01]  /*1234a0*/  STL [R1+0x5564], R140 ;  /* 0x0055648c01007387 */ /* 0x000fe20000100800 */
[----:B--2---:R-:W-:Y:S01]  /*1234b0*/  IADD3.X R51, R51, R0, RZ, P2, !PT ;  /* 0x0000000033337210 */ /* 0x004fe200017fe4ff */
[----:B------:R-:W-:Y:S01]  /*1234c0*/  STL [R1+0x5560], R160 ;  /* 0x005560a001007387 */ /* 0x000fe20000100800 */
[----:B------:R-:W-:Y:S04]  /*1234d0*/  STL [R1+0x555c], R50 ;  /* 0x00555c3201007387 */ /* 0x000fe80000100800 */
[----:B------:R3:W-:Y:S01]  /*1234e0*/  LDGSTS.E [R143+0xc800], [R48.64], P3 ;  /* 0x0c800000308f7fae */ /* 0x0007e20009921846 */
[----:B------:R2:W-:Y:S02]  /*1234f0*/  STL [R1+0x5558], R141 ;  /* 0x0055588d01007387 */ /* 0x0005e40000100800 */
[----:B------:R-:W-:Y:S02]  /*123500*/  STL [R1+0x5550], R51 ;  /* 0x0055503301007387 */ /* 0x000fe40000100800 */
[----:B------:R-:W4:Y:S01]  /*123510*/  LDL.LU R190, [R1+0x1348] ;  /* 0x0013480001be7983 */ /* 0x000f220000300800 */
[----:B------:R-:W4:Y:S01]  /*123520*/  LDL.LU R191, [R1+0x134c] ;  /* 0x00134c0001bf7983 */ /* 0x000f220000300800 */
[----:B------:R-:W4:Y:S02]  /*123530*/  LDL.LU R192, [R1+0x2e40] ;  /* 0x002e400001c07983 */ /* 0x000f240000300800 */
[----:B------:R-:W4:Y:S02]  /*123540*/  LDL.LU R193, [R1+0x2e44] ;  /* 0x002e440001c17983 */ /* 0x000f240000300800 */
[----:B------:R-:W4:Y:S01]  /*123550*/  LDL.LU R194, [R1+0x2e48] ;  /* 0x002e480001c27983 */ /* 0x000f220000300800 */
[----:B------:R-:W4:Y:S01]  /*123560*/  LDL.LU R195, [R1+0x2e4c] ;  /* 0x002e4c0001c37983 */ /* 0x000f220000300800 */
[----:B---3--:R-:W-:-:S02]  /*123570*/  IMAD.MOV.U32 R48, RZ, RZ, R142 ;  /* 0x000000ffff307224 */ /* 0x008fc400078e008e */
[----:B-1----:R-:W-:-:S05]  /*123580*/  IMAD.MOV.U32 R49, RZ, RZ, R160 ;  /* 0x000000ffff317224 */ /* 0x002fca00078e00a0 */
[----:B------:R1:W-:Y:S02]  /*123590*/  LDGSTS.E [R143+0xca00], [R48.64], P3 ;  /* 0x0ca00000308f7fae */ /* 0x0003e40009921846 */
[----:B-1----:R-:W-:Y:S02]  /*1235a0*/  IMAD.MOV.U32 R49, RZ, RZ, R141 ;  /* 0x000000ffff317224 */ /* 0x002fe400078e008d */
[----:B------:R-:W-:Y:S01]  /*1235b0*/  IMAD.MOV.U32 R48, RZ, RZ, R140 ;  /* 0x000000ffff307224 */ /* 0x000fe200078e008c */
[----:B--2---:R-:W2:Y:S01]  /*1235c0*/  LDL.LU R141, [R1+0x54e8] ;  /* 0x0054e800018d7983 */ /* 0x004ea20000300800 */
[----:B------:R-:W3:Y:S02]  /*1235d0*/  LDL.LU R140, [R1+0x54f4] ;  /* 0x0054f400018c7983 */ /* 0x000ee40000300800 */
[----:B------:R-:W2:Y:S02]  /*1235e0*/  LDL.LU R185, [R1+0x54e0] ;  /* 0x0054e00001b97983 */ /* 0x000ea40000300800 */
[----:B------:R-:W2:Y:S01]  /*1235f0*/  LDL.LU R184, [R1+0x54ec] ;  /* 0x0054ec0001b87983 */ /* 0x000ea20000300800 */
[----:B------:R-:W4:Y:S01]  /*123600*/  LDL.LU R177, [R1+0x54d8] ;  /* 0x0054d80001b17983 */ /* 0x000f220000300800 */
[----:B------:R-:W4:Y:S02]  /*123610*/  LDL.LU R176, [R1+0x54e4] ;  /* 0x0054e40001b07983 */ /* 0x000f240000300800 */
[----:B------:R-:W4:Y:S02]  /*123620*/  LDL.LU R160, [R1+0x54dc] ;  /* 0x0054dc0001a07983 */ /* 0x000f240000300800 */
[----:B------:R-:W4:Y:S01]  /*123630*/  LDL.LU R178, [R1+0x1358] ;  /* 0x0013580001b27983 */ /* 0x000f220000300800 */
[----:B------:R-:W4:Y:S01]  /*123640*/  LDL.LU R179, [R1+0x135c] ;  /* 0x00135c0001b37983 */ /* 0x000f220000300800 */
[----:B------:R-:W4:Y:S03]  /*123650*/  LDL.LU R175, [R1+0x54d0] ;  /* 0x0054d00001af7983 */ /* 0x000f260000300800 */
[----:B------:R1:W-:Y:S01]  /*123660*/  LDGSTS.E [R143+0xcc00], [R48.64], P3 ;  /* 0x0cc00000308f7fae */ /* 0x0003e20009921846 */
[----:B------:R-:W-:-:S02]  /*123670*/  ISETP.GT.AND P2, PT, R3, 0x25, PT ;  /* 0x000000250300780c */ /* 0x000fc40003f44270 */
[----:B------:R-:W-:Y:S01]  /*123680*/  ISETP.GT.AND P5, PT, R3, 0x29, PT ;  /* 0x000000290300780c */ /* 0x000fe20003fa4270 */
[----:B------:R-:W4:Y:S01]  /*123690*/  LDL.LU R180, [R1+0x2e30] ;  /* 0x002e300001b47983 */ /* 0x000f220000300800 */
[----:B------:R-:W4:Y:S01]  /*1236a0*/  LDL.LU R181, [R1+0x2e34] ;  /* 0x002e340001b57983 */ /* 0x000f220000300800 */
[----:B------:R-:W4:Y:S02]  /*1236b0*/  LDL.LU R182, [R1+0x2e38] ;  /* 0x002e380001b67983 */ /* 0x000f240000300800 */
[----:B------:R-:W4:Y:S02]  /*1236c0*/  LDL.LU R183, [R1+0x2e3c] ;  /* 0x002e3c0001b77983 */ /* 0x000f240000300800 */
[----:B------:R-:W4:Y:S01]  /*1236d0*/  LDL.LU R173, [R1+0x5454] ;  /* 0x0054540001ad7983 */ /* 0x000f220000300800 */
[----:B------:R-:W4:Y:S01]  /*1236e0*/  LDL.LU R163, [R1+0x5444] ;  /* 0x0054440001a37983 */ /* 0x000f220000300800 */
[----:B------:R-:W4:Y:S02]  /*1236f0*/  LDL.LU R161, [R1+0x5434] ;  /* 0x0054340001a17983 */ /* 0x000f240000300800 */
[----:B-1----:R-:W-:Y:S01]  /*123700*/  IMAD.MOV.U32 R48, RZ, RZ, R50 ;  /* 0x000000ffff307224 */ /* 0x002fe200078e0032 */
[----:B------:R-:W-:-:S05]  /*123710*/  MOV R49, R51 ;  /* 0x0000003300317202 */ /* 0x000fca0000000f00 */
[----:B------:R1:W-:Y:S02]  /*123720*/  LDGSTS.E [R143+0xce00], [R48.64], P3 ;  /* 0x0ce00000308f7fae */ /* 0x0003e40009921846 */
[----:B-1----:R-:W-:Y:S02]  /*123730*/  SEL R49, RZ, 0x4, !P2 ;  /* 0x00000004ff317807 */ /* 0x002fe40005000000 */
[----:B------:R-:W-:Y:S02]  /*123740*/  SEL R48, RZ, 0x4, !P5 ;  /* 0x00000004ff307807 */ /* 0x000fe40006800000 */
[-C--:B---3--:R-:W-:Y:S02]  /*123750*/  IADD3 R140, P2, R140, R204.reuse, RZ ;  /* 0x000000cc8c8c7210 */ /* 0x088fe40007f5e0ff */
[-C--:B--2---:R-:W-:Y:S02]  /*123760*/  IADD3 R184, P3, R184, R204.reuse, RZ ;  /* 0x000000ccb8b87210 */ /* 0x084fe40007f7e0ff */
[----:B----4-:R-:W-:Y:S01]  /*123770*/  IADD3 R176, P5, R176, R204, RZ ;  /* 0x000000ccb0b07210 */ /* 0x010fe20007fbe0ff */
[--C-:B------:R-:W-:Y:S01]  /*123780*/  IMAD.X R141, R141, 0x1, R0.reuse, P2 ;  /* 0x000000018d8d7824 */ /* 0x100fe200010e0600 */
[----:B------:R1:W-:Y:S01]  /*123790*/  STL [R1+0x54f4], R140 ;  /* 0x0054f48c01007387 */ /* 0x0003e20000100800 */
[----:B------:R-:W-:-:S02]  /*1237a0*/  IMAD.X R185, R185, 0x1, R0, P3 ;  /* 0x00000001b9b97824 */ /* 0x000fc400018e0600 */
[----:B------:R-:W-:Y:S02]  /*1237b0*/  STL [R1+0x54ec], R184 ;  /* 0x0054ecb801007387 */ /* 0x000fe40000100800 */
[----:B------:R-:W-:Y:S02]  /*1237c0*/  STL [R1+0x54e4], R176 ;  /* 0x0054e4b001007387 */ /* 0x000fe40000100800 */
[----:B------:R-:W-:Y:S01]  /*1237d0*/  IMAD.X R177, R177, 0x1, R0, P5 ;  /* 0x00000001b1b17824 */ /* 0x000fe200028e0600 */
[----:B------:R2:W-:Y:S04]  /*1237e0*/  STL [R1+0x54e8], R141 ;  /* 0x0054e88d01007387 */ /* 0x0005e80000100800 */
[----:B------:R1:W-:Y:S01]  /*1237f0*/  LDGSTS.E [R143+0xe800], [R140.64], P1 ;  /* 0x0e8000008c8f7fae */ /* 0x0003e20008921846 */
[----:B------:R-:W-:Y:S01]  /*123800*/  IADD3 R160, P5, R160, R204, RZ ;  /* 0x000000cca0a07210 */ /* 0x000fe20007fbe0ff */
[----:B------:R-:W-:Y:S02]  /*123810*/  STL [R1+0x54e0], R185 ;  /* 0x0054e0b901007387 */ /* 0x000fe40000100800 */
[----:B------:R-:W3:Y:S01]  /*123820*/  LDL.LU R174, [R1+0x5440] ;  /* 0x0054400001ae7983 */ /* 0x000ee20000300800 */
[----:B------:R-:W-:Y:S01]  /*123830*/  STL [R1+0x54d8], R177 ;  /* 0x0054d8b101007387 */ /* 0x000fe20000100800 */
[----:B------:R-:W4:Y:S02]  /*123840*/  LDL.LU R142, [R1+0x541c] ;  /* 0x00541c00018e7983 */ /* 0x000f240000300800 */
[----:B------:R2:W-:Y:S02]  /*123850*/  STL [R1+0x54dc], R160 ;  /* 0x0054dca001007387 */ /* 0x0005e40000100800 */
[----:B------:R-:W4:Y:S02]  /*123860*/  LDL.LU R172, [R1+0x5430] ;  /* 0x0054300001ac7983 */ /* 0x000f240000300800 */
[----:B-1----:R-:W-:-:S02]  /*123870*/  IMAD.MOV.U32 R140, RZ, RZ, R184 ;  /* 0x000000ffff8c7224 */ /* 0x002fc400078e00b8 */
[----:B--2---:R-:W-:Y:S01]  /*123880*/  IMAD.MOV.U32 R141, RZ, RZ, R185 ;  /* 0x000000ffff8d7224 */ /* 0x004fe200078e00b9 */
[----:B------:R-:W-:Y:S01]  /*123890*/  IADD3.X R175, R175, R0, RZ, P5, !PT ;  /* 0x00000000afaf7210 */ /* 0x000fe20002ffe4ff */
[----:B------:R-:W2:Y:S04]  /*1238a0*/  LDL.LU R162, [R1+0x5418] ;  /* 0x0054180001a27983 */ /* 0x000ea80000300800 */
[----:B------:R1:W-:Y:S04]  /*1238b0*/  LDGSTS.E [R143+0xea00], [R140.64], P1 ;  /* 0x0ea000008c8f7fae */ /* 0x0003e80008921846 */
[----:B------:R-:W-:Y:S01]  /*1238c0*/  STL [R1+0x54d0], R175 ;  /* 0x0054d0af01007387 */ /* 0x000fe20000100800 */
[----:B-1----:R-:W-:Y:S01]  /*1238d0*/  IMAD.MOV.U32 R140, RZ, RZ, R176 ;  /* 0x000000ffff8c7224 */ /* 0x002fe200078e00b0 */
[----:B------:R-:W-:-:S05]  /*1238e0*/  MOV R141, R177 ;  /* 0x000000b1008d7202 */ /* 0x000fca0000000f00 */
[----:B------:R1:W-:Y:S02]  /*1238f0*/  LDGSTS.E [R143+0xec00], [R140.64], P1 ;  /* 0x0ec000008c8f7fae */ /* 0x0003e40008921846 */
[----:B-1----:R-:W-:Y:S02]  /*123900*/  IMAD.MOV.U32 R140, RZ, RZ, R160 ;  /* 0x000000ffff8c7224 */ /* 0x002fe400078e00a0 */
[----:B------:R-:W2:Y:S01]  /*123910*/  LDL.LU R160, [R1+0x5400] ;  /* 0x0054000001a07983 */ /* 0x000ea20000300800 */
[----:B------:R-:W-:Y:S01]  /*123920*/  IMAD.MOV.U32 R141, RZ, RZ, R175 ;  /* 0x000000ffff8d7224 */ /* 0x000fe200078e00af */
[----:B------:R-:W-:-:S04]  /*123930*/  IADD3 R173, P5, R173, R204, RZ ;  /* 0x000000ccadad7210 */ /* 0x000fc80007fbe0ff */
[----:B------:R1:W-:Y:S01]  /*123940*/  LDGSTS.E [R143+0xee00], [R140.64], P1 ;  /* 0x0ee000008c8f7fae */ /* 0x0003e20008921846 */
[-C--:B------:R-:W-:Y:S02]  /*123950*/  IADD3 R163, P1, R163, R204.reuse, RZ ;  /* 0x000000cca3a37210 */ /* 0x080fe40007f3e0ff */
[----:B------:R-:W-:Y:S02]  /*123960*/  SEL R49, R49, RZ, !P0 ;  /* 0x000000ff31317207 */ /* 0x000fe40004000000 */
[----:B------:R-:W-:Y:S01]  /*123970*/  SEL R48, R48, RZ, !P0 ;  /* 0x000000ff30307207 */ /* 0x000fe20004000000 */
[----:B------:R-:W-:Y:S01]  /*123980*/  STL [R1+0x5454], R173 ;  /* 0x005454ad01007387 */ /* 0x000fe20000100800 */
[----:B------:R2:W-:Y:S01]  /*123990*/  STL [R1+0x5444], R163 ;  /* 0x005444a301007387 */ /* 0x0005e20000100800 */
[----:B------:R-:W-:Y:S02]  /*1239a0*/  ISETP.NE.U32.AND P2, PT, R49, RZ, PT ;  /* 0x000000ff3100720c */ /* 0x000fe40003f45070 */
[----:B------:R-:W-:Y:S01]  /*1239b0*/  ISETP.NE.U32.AND P3, PT, R48, RZ, PT ;  /* 0x000000ff3000720c */ /* 0x000fe20003f65070 */
[----:B-1----:R-:W-:Y:S01]  /*1239c0*/  IMAD.MOV.U32 R140, RZ, RZ, R173 ;  /* 0x000000ffff8c7224 */ /* 0x002fe200078e00ad */
[C---:B------:R-:W-:Y:S08]  /*1239d0*/  HMMA.1688.F32.TF32 R48, R12.reuse, R190, R192 ;  /* 0x000000be0c30723c */ /* 0x040ff000000810c0 */
[----:B------:R-:W-:Y:S01]  /*1239e0*/  HMMA.1688.F32.TF32 R12, R12, R178, R180 ;  /* 0x000000b20c0c723c */ /* 0x000fe200000810b4 */
[----:B---3--:R-:W-:Y:S01]  /*1239f0*/  IMAD.X R174, R174, 0x1, R0, P5 ;  /* 0x00000001aeae7824 */ /* 0x008fe200028e0600 */
[----:B------:R-:W-:-:S02]  /*123a00*/  IADD3 R161, P5, R161, R204, RZ ;  /* 0x000000cca1a17210 */ /* 0x000fc40007fbe0ff */
[----:B----4-:R-:W-:Y:S01]  /*123a10*/  IADD3.X R172, R172, R0, RZ, P1, !PT ;  /* 0x00000000acac7210 */ /* 0x010fe20000ffe4ff */
[----:B------:R-:W-:Y:S02]  /*123a20*/  IADD3 R142, P1, R142, R204, RZ ;  /* 0x000000cc8e8e7210 */ /* 0x000fe40007f3e0ff */
[----:B------:R-:W-:Y:S01]  /*123a30*/  IMAD.MOV.U32 R141, RZ, RZ, R174 ;  /* 0x000000ffff8d7224 */ /* 0x000fe200078e00ae */
[----:B------:R-:W-:Y:S01]  /*123a40*/  STL [R1+0x5440], R174 ;  /* 0x005440ae01007387 */ /* 0x000fe20000100800 */
[----:B------:R1:W-:Y:S02]  /*123a50*/  STL [R1+0x5434], R161 ;  /* 0x005434a101007387 */ /* 0x0003e40000100800 */
[----:B------:R3:W-:Y:S02]  /*123a60*/  STL [R1+0x5430], R172 ;  /* 0x005430ac01007387 */ /* 0x0007e40000100800 */
[----:B--2---:R-:W-:Y:S01]  /*123a70*/  IMAD.X R162, R162, 0x1, R0, P5 ;  /* 0x00000001a2a27824 */ /* 0x004fe200028e0600 */
[----:B------:R-:W-:Y:S04]  /*123a80*/  STL [R1+0x541c], R142 ;  /* 0x00541c8e01007387 */ /* 0x000fe80000100800 */
[----:B------:R2:W-:Y:S04]  /*123a90*/  LDGSTS.E [R143+0x10800], [R140.64], P4 ;  /* 0x108000008c8f7fae */ /* 0x0005e8000a121846 */
[----:B------:R2:W-:Y:S01]  /*123aa0*/  STL [R1+0x5418], R162 ;  /* 0x005418a201007387 */ /* 0x0005e20000100800 */
[----:B------:R-:W4:Y:S01]  /*123ab0*/  LDL.LU R182, [R1+0x5308] ;  /* 0x0053080001b67983 */ /* 0x000f220000300800 */
[----:B--2---:R-:W-:Y:S01]  /*123ac0*/  MOV R140, R163 ;  /* 0x000000a3008c7202 */ /* 0x004fe20000000f00 */
[----:B------:R-:W-:Y:S01]  /*123ad0*/  IMAD.MOV.U32 R141, RZ, RZ, R172 ;  /* 0x000000ffff8d7224 */ /* 0x000fe200078e00ac */
[----:B------:R-:W2:Y:S01]  /*123ae0*/  LDL.LU R163, [R1+0x5320] ;  /* 0x0053200001a37983 */ /* 0x000ea20000300800 */
[----:B------:R-:W4:Y:S02]  /*123af0*/  LDL.LU R184, [R1+0x15f0] ;  /* 0x0015f00001b87983 */ /* 0x000f240000300800 */
[----:B------:R-:W4:Y:S01]  /*123b00*/  LDL.LU R185, [R1+0x15f4] ;  /* 0x0015f40001b97983 */ /* 0x000f220000300800 */
[----:B------:R1:W-:Y:S01]  /*123b10*/  LDGSTS.E [R143+0x10a00], [R140.64], P4 ;  /* 0x10a000008c8f7fae */ /* 0x0003e2000a121846 */
[----:B------:R-:W-:-:S02]  /*123b20*/  IMAD.X R160, R160, 0x1, R0, P1 ;  /* 0x00000001a0a07824 */ /* 0x000fc400008e0600 */
[----:B-1----:R-:W-:-:S03]  /*123b30*/  IMAD.MOV.U32 R140, RZ, RZ, R161 ;  /* 0x000000ffff8c7224 */ /* 0x002fc600078e00a1 */
[----:B------:R1:W-:Y:S01]  /*123b40*/  STL [R1+0x5400], R160 ;  /* 0x005400a001007387 */ /* 0x0003e20000100800 */
[----:B------:R-:W4:Y:S02]  /*123b50*/  LDL.LU R181, [R1+0x52f0] ;  /* 0x0052f00001b57983 */ /* 0x000f240000300800 */
[----:B------:R-:W4:Y:S02]  /*123b60*/  LDL.LU R180, [R1+0x530c] ;  /* 0x00530c0001b47983 */ /* 0x000f240000300800 */
[----:B------:R-:W4:Y:S01]  /*123b70*/  LDL.LU R179, [R1+0x52e0] ;  /* 0x0052e00001b37983 */ /* 0x000f220000300800 */
[----:B------:R-:W4:Y:S01]  /*123b80*/  LDL.LU R161, [R1+0x52f8] ;  /* 0x0052f80001a17983 */ /* 0x000f220000300800 */
[----:B------:R-:W4:Y:S02]  /*123b90*/  LDL.LU R178, [R1+0x52d0] ;  /* 0x0052d00001b27983 */ /* 0x000f240000300800 */
[----:B------:R-:W4:Y:S01]  /*123ba0*/  LDL.LU R175, [R1+0x52e8] ;  /* 0x0052e80001af7983 */ /* 0x000f220000300800 */
[----:B------:R-:W-:-:S02]  /*123bb0*/  MOV R141, R162 ;  /* 0x000000a2008d7202 */ /* 0x000fc40000000f00 */
[C---:B------:R-:W-:Y:S02]  /*123bc0*/  ISETP.GT.AND P1, PT, R3.reuse, 0x2d, PT ;  /* 0x0000002d0300780c */ /* 0x040fe40003f24270 */
[----:B------:R-:W-:Y:S01]  /*123bd0*/  ISETP.GT.AND P5, PT, R3, 0x31, PT ;  /* 0x000000310300780c */ /* 0x000fe20003fa4270 */
[----:B------:R-:W4:Y:S04]  /*123be0*/  LDL.LU R176, [R1+0x15e0] ;  /* 0x0015e00001b07983 */ /* 0x000f280000300800 */
[----:B------:R1:W-:Y:S01]  /*123bf0*/  LDGSTS.E [R143+0x10c00], [R140.64], P4 ;  /* 0x10c000008c8f7fae */ /* 0x0003e2000a121846 */
[----:B------:R-:W4:Y:S02]  /*123c00*/  LDL.LU R177, [R1+0x15e4] ;  /* 0x0015e40001b17983 */ /* 0x000f240000300800 */
[----:B------:R-:W4:Y:S02]  /*123c10*/  LDL.LU R174, [R1+0x5238] ;  /* 0x0052380001ae7983 */ /* 0x000f240000300800 */
[----:B------:R-:W4:Y:S01]  /*123c20*/  LDL.LU R173, [R1+0x5244] ;  /* 0x0052440001ad7983 */ /* 0x000f220000300800 */
[----:B---3--:R-:W3:Y:S01]  /*123c30*/  LDL.LU R172, [R1+0x5230] ;  /* 0x0052300001ac7983 */ /* 0x008ee20000300800 */
[----:B------:R-:W3:Y:S02]  /*123c40*/  LDL.LU R162, [R1+0x523c] ;  /* 0x00523c0001a27983 */ /* 0x000ee40000300800 */
[----:B-1----:R-:W-:-:S02]  /*123c50*/  IMAD.MOV.U32 R140, RZ, RZ, R142 ;  /* 0x000000ffff8c7224 */ /* 0x002fc400078e008e */
[----:B------:R-:W-:Y:S02]  /*123c60*/  IMAD.MOV.U32 R141, RZ, RZ, R160 ;  /* 0x000000ffff8d7224 */ /* 0x000fe400078e00a0 */
[----:B------:R-:W3:Y:S04]  /*123c70*/  LDL.LU R160, [R1+0x5234] ;  /* 0x0052340001a07983 */ /* 0x000ee80000300800 */
[----:B------:R1:W-:Y:S01]  /*123c80*/  LDGSTS.E [R143+0x10e00], [R140.64], P4 ;  /* 0x10e000008c8f7fae */ /* 0x0003e2000a121846 */
[----:B------:R-:W3:Y:S01]  /*123c90*/  LDL.LU R142, [R1+0x522c] ;  /* 0x00522c00018e7983 */ /* 0x000ee20000300800 */
[----:B-1----:R-:W-:Y:S02]  /*123ca0*/  SEL R141, RZ, 0x4, !P1 ;  /* 0x00000004ff8d7807 */ /* 0x002fe40004800000 */
[----:B------:R-:W-:-:S02]  /*123cb0*/  SEL R140, RZ, 0x4, !P5 ;  /* 0x00000004ff8c7807 */ /* 0x000fc40006800000 */
[----:B------:R-:W-:Y:S02]  /*123cc0*/  SEL R141, R141, RZ, !P0 ;  /* 0x000000ff8d8d7207 */ /* 0x000fe40004000000 */
[----:B------:R-:W-:Y:S02]  /*123cd0*/  SEL R140, R140, RZ, !P0 ;  /* 0x000000ff8c8c7207 */ /* 0x000fe40004000000 */
[----:B--2---:R-:W-:-:S05]  /*123ce0*/  IADD3 R163, P1, R163, R204, RZ ;  /* 0x000000cca3a37210 */ /* 0x004fca0007f3e0ff */
[----:B----4-:R-:W-:Y:S01]  /*123cf0*/  IMAD.X R182, R182, 0x1, R0, P1 ;  /* 0x00000001b6b67824 */ /* 0x010fe200008e0600 */
[----:B------:R-:W-:Y:S01]  /*123d00*/  ISETP.NE.U32.AND P1, PT, R141, RZ, PT ;  /* 0x000000ff8d00720c */ /* 0x000fe20003f25070 */
[----:B------:R1:W-:Y:S02]  /*123d10*/  STL [R1+0x5320], R163 ;  /* 0x005320a301007387 */ /* 0x0003e40000100800 */
[----:B------:R-:W-:Y:S01]  /*123d20*/  IMAD.MOV.U32 R141, RZ, RZ, R182 ;  /* 0x000000ffff8d7224 */ /* 0x000fe200078e00b6 */
[-C--:B------:R-:W-:Y:S02]  /*123d30*/  IADD3 R180, P4, R180, R204.reuse, RZ ;  /* 0x000000ccb4b47210 */ /* 0x080fe40007f9e0ff */
[----:B------:R-:W-:Y:S02]  /*123d40*/  IADD3 R161, P5, R161, R204, RZ ;  /* 0x000000cca1a17210 */ /* 0x000fe40007fbe0ff */
[----:B------:R-:W-:Y:S01]  /*123d50*/  IADD3.X R181, R181, R0, RZ, P4, !PT ;  /* 0x00000000b5b57210 */ /* 0x000fe200027fe4ff */
[----:B------:R-:W-:-:S02]  /*123d60*/  ISETP.NE.U32.AND P4, PT, R140, RZ, PT ;  /* 0x000000ff8c00720c */ /* 0x000fc40003f85070 */
[----:B------:R-:W-:Y:S02]  /*123d70*/  IMAD.MOV.U32 R140, RZ, RZ, R163 ;  /* 0x000000ffff8c7224 */ /* 0x000fe400078e00a3 */
[----:B------:R-:W-:Y:S01]  /*123d80*/  IMAD.X R179, R179, 0x1, R0, P5 ;  /* 0x00000001b3b37824 */ /* 0x000fe200028e0600 */
[----:B------:R-:W-:Y:S01]  /*123d90*/  STL [R1+0x530c], R180 ;  /* 0x00530cb401007387 */ /* 0x000fe20000100800 */
[----:B------:R-:W-:Y:S01]  /*123da0*/  IADD3 R175, P5, R175, R204, RZ ;  /* 0x000000ccafaf7210 */ /* 0x000fe20007fbe0ff */
[----:B------:R2:W-:Y:S02]  /*123db0*/  STL [R1+0x52f8], R161 ;  /* 0x0052f8a101007387 */ /* 0x0005e40000100800 */
[----:B------:R4:W-:Y:S01]  /*123dc0*/  STL [R1+0x5308], R182 ;  /* 0x005308b601007387 */ /* 0x0009e20000100800 */
[----:B------:R2:W-:Y:S04]  /*123dd0*/  LDGSTS.E [R143+0x12800], [R140.64], P2 ;  /* 0x128000008c8f7fae */ /* 0x0005e80009121846 */
[----:B------:R-:W-:Y:S01]  /*123de0*/  STL [R1+0x52f0], R181 ;  /* 0x0052f0b501007387 */ /* 0x000fe20000100800 */
[----:B------:R-:W-:Y:S01]  /*123df0*/  STL [R1+0x52e0], R179 ;  /* 0x0052e0b301007387 */ /* 0x000fe20000100800 */
[----:B------:R-:W-:Y:S01]  /*123e00*/  IADD3.X R178, R178, R0, RZ, P5, !PT ;  /* 0x00000000b2b27210 */ /* 0x000fe20002ffe4ff */
[----:B-1----:R-:W4:Y:S01]  /*123e10*/  LDL.LU R163, [R1+0x5228] ;  /* 0x0052280001a37983 */ /* 0x002f220000300800 */
[----:B------:R-:W-:Y:S03]  /*123e20*/  STL [R1+0x52e8], R175 ;  /* 0x0052e8af01007387 */ /* 0x000fe60000100800 */
[----:B------:R-:W-:Y:S02]  /*123e30*/  STL [R1+0x52d0], R178 ;  /* 0x0052d0b201007387 */ /* 0x000fe40000100800 */
[----:B--2---:R-:W-:-:S02]  /*123e40*/  IMAD.MOV.U32 R140, RZ, RZ, R180 ;  /* 0x000000ffff8c7224 */ /* 0x004fc400078e00b4 */
[----:B------:R-:W-:-:S05]  /*123e50*/  IMAD.MOV.U32 R141, RZ, RZ, R181 ;  /* 0x000000ffff8d7224 */ /* 0x000fca00078e00b5 */
[----:B------:R1:W-:Y:S02]  /*123e60*/  LDGSTS.E [R143+0x12a00], [R140.64], P2 ;  /* 0x12a000008c8f7fae */ /* 0x0003e40009121846 */
[----:B-1----:R-:W-:Y:S02]  /*123e70*/  IMAD.MOV.U32 R140, RZ, RZ, R161 ;  /* 0x000000ffff8c7224 */ /* 0x002fe400078e00a1 */
[----:B------:R-:W2:Y:S01]  /*123e80*/  LDL.LU R161, [R1+0x5220] ;  /* 0x0052200001a17983 */ /* 0x000ea20000300800 */
[----:B------:R-:W-:Y:S02]  /*123e90*/  MOV R141, R179 ;  /* 0x000000b3008d7202 */ /* 0x000fe40000000f00 */
[----:B------:R-:W-:-:S03]  /*123ea0*/  IADD3 R173, P5, R173, R204, RZ ;  /* 0x000000ccadad7210 */ /* 0x000fc60007fbe0ff */
[----:B------:R1:W-:Y:S02]  /*123eb0*/  LDGSTS.E [R143+0x12c00], [R140.64], P2 ;  /* 0x12c000008c8f7fae */ /* 0x0003e40009121846 */
[----:B------:R-:W-:Y:S01]  /*123ec0*/  IMAD.X R174, R174, 0x1, R0, P5 ;  /* 0x00000001aeae7824 */ /* 0x000fe200028e0600 */
[----:B---3--:R-:W-:Y:S01]  /*123ed0*/  IADD3 R160, P5, R160, R204, RZ ;  /* 0x000000cca0a07210 */ /* 0x008fe20007fbe0ff */
[----:B-1----:R-:W-:Y:S02]  /*123ee0*/  IMAD.MOV.U32 R140, RZ, RZ, R175 ;  /* 0x000000ffff8c7224 */ /* 0x002fe400078e00af */
[----:B------:R-:W-:-:S05]  /*123ef0*/  IMAD.MOV.U32 R141, RZ, RZ, R178 ;  /* 0x000000ffff8d7224 */ /* 0x000fca00078e00b2 */
[----:B------:R1:W-:Y:S01]  /*123f00*/  LDGSTS.E [R143+0x12e00], [R140.64], P2 ;  /* 0x12e000008c8f7fae */ /* 0x0003e20009121846 */
[----:B------:R-:W-:-:S03]  /*123f10*/  IADD3 R162, P2, R162, R204, RZ ;  /* 0x000000cca2a27210 */ /* 0x000fc60007f5e0ff */
[----:B------:R-:W-:Y:S01]  /*123f20*/  STL [R1+0x5244], R173 ;  /* 0x005244ad01007387 */ /* 0x000fe20000100800 */
[----:B------:R-:W-:Y:S01]  /*123f30*/  IADD3.X R172, R172, R0, RZ, P2, !PT ;  /* 0x00000000acac7210 */ /* 0x000fe200017fe4ff */
[----:B------:R-:W-:Y:S02]  /*123f40*/  IADD3 R142, P2, R142, R204, RZ ;  /* 0x000000cc8e8e7210 */ /* 0x000fe40007f5e0ff */
[----:B------:R3:W-:Y:S01]  /*123f50*/  STL [R1+0x523c], R162 ;  /* 0x00523ca201007387 */ /* 0x0007e20000100800 */
[----:B------:R-:W-:Y:S02]  /*123f60*/  STL [R1+0x5238], R174 ;  /* 0x005238ae01007387 */ /* 0x000fe40000100800 */
[----:B------:R2:W-:Y:S02]  /*123f70*/  STL [R1+0x5234], R160 ;  /* 0x005234a001007387 */ /* 0x0005e40000100800 */
[----:B-1----:R-:W-:Y:S02]  /*123f80*/  IMAD.MOV.U32 R140, RZ, RZ, R173 ;  /* 0x000000ffff8c7224 */ /* 0x002fe400078e00ad */
[----:B------:R-:W-:Y:S01]  /*123f90*/  IMAD.MOV.U32 R141, RZ, RZ, R174 ;  /* 0x000000ffff8d7224 */ /* 0x000fe200078e00ae */
[----:B------:R1:W-:Y:S01]  /*123fa0*/  STL [R1+0x5230], R172 ;  /* 0x005230ac01007387 */ /* 0x0003e20000100800 */
[----:B------:R-:W-:Y:S01]  /*123fb0*/  STL [R1+0x522c], R142 ;  /* 0x00522c8e01007387 */ /* 0x000fe20000100800 */
[----:B------:R-:W-:Y:S02]  /*123fc0*/  HMMA.1688.F32.TF32 R136, R8, R184, R136 ;  /* 0x000000b80888723c */ /* 0x000fe40000081088 */
[----:B------:R1:W-:Y:S02]  /*123fd0*/  LDGSTS.E [R143+0x14800], [R140.64], P3 ;  /* 0x148000008c8f7fae */ /* 0x0003e40009921846 */
[----:B-1----:R-:W-:Y:S01]  /*123fe0*/  MOV R140, R162 ;  /* 0x000000a2008c7202 */ /* 0x002fe20000000f00 */
[----:B------:R-:W-:-:S05]  /*123ff0*/  IMAD.MOV.U32 R141, RZ, RZ, R172 ;  /* 0x000000ffff8d7224 */ /* 0x000fca00078e00ac */
[----:B------:R1:W-:Y:S02]  /*124000*/  LDGSTS.E [R143+0x14a00], [R140.64], P3 ;  /* 0x14a000008c8f7fae */ /* 0x0003e40009921846 */
[----:B-1----:R-:W-:Y:S02]  /*124010*/  IMAD.MOV.U32 R140, RZ, RZ, R160 ;  /* 0x000000ffff8c7224 */ /* 0x002fe400078e00a0 */
[----:B----4-:R-:W-:-:S05]  /*124020*/  IMAD.X R163, R163, 0x1, R0, P5 ;  /* 0x00000001a3a37824 */ /* 0x010fca00028e0600 */
[----:B------:R1:W-:Y:S01]  /*124030*/  STL [R1+0x5228], R163 ;  /* 0x005228a301007387 */ /* 0x0003e20000100800 */
[----:B------:R-:W4:Y:S02]  /*124040*/  LDL.LU R182, [R1+0x51b8] ;  /* 0x0051b80001b67983 */ /* 0x000f240000300800 */
[----:B---3--:R-:W3:Y:S02]  /*124050*/  LDL.LU R162, [R1+0x51c4] ;  /* 0x0051c40001a27983 */ /* 0x008ee40000300800 */
[----:B------:R-:W4:Y:S01]  /*124060*/  LDL.LU R184, [R1+0x15d0] ;  /* 0x0015d00001b87983 */ /* 0x000f220000300800 */
[----:B------:R-:W4:Y:S01]  /*124070*/  LDL.LU R185, [R1+0x15d4] ;  /* 0x0015d40001b97983 */ /* 0x000f220000300800 */
[----:B--2---:R-:W-:-:S05]  /*124080*/  IMAD.X R161, R161, 0x1, R0, P2 ;  /* 0x00000001a1a17824 */ /* 0x004fca00010e0600 */
        /* <DEDUP_REMOVED lines=8> */
[----:B------:R-:W-:-:S03]  /*124110*/  ISETP.GT.AND P2, PT, R3, 0x35, PT ;  /* 0x000000350300780c */ /* 0x000fc60003f44270 */
[----:B------:R2:W-:Y:S01]  /*124120*/  LDGSTS.E [R143+0x14c00], [R140.64], P3 ;  /* 0x14c000008c8f7fae */ /* 0x0005e20009921846 */
[----:B------:R-:W-:Y:S01]  /*124130*/  ISETP.GT.AND P5, PT, R3, 0x39, PT ;  /* 0x000000390300780c */ /* 0x000fe20003fa4270 */
[----:B------:R-:W-:Y:S01]  /*124140*/  HMMA.1688.F32.TF32 R52, R8, R176, R52 ;  /* 0x000000b00834723c */ /* 0x000fe20000081034 */
[----:B------:R-:W4:Y:S01]  /*124150*/  LDL.LU R176, [R1+0x13c0] ;  /* 0x0013c00001b07983 */ /* 0x000f220000300800 */
[----:B------:R-:W4:Y:S01]  /*124160*/  LDL.LU R177, [R1+0x13c4] ;  /* 0x0013c40001b17983 */ /* 0x000f220000300800 */
[----:B------:R-:W4:Y:S02]  /*124170*/  LDL.LU R174, [R1+0x4910] ;  /* 0x0049100001ae7983 */ /* 0x000f240000300800 */
[----:B------:R-:W4:Y:S02]  /*124180*/  LDL.LU R173, [R1+0x4914] ;  /* 0x0049140001ad7983 */ /* 0x000f240000300800 */
[----:B------:R-:W4:Y:S01]  /*124190*/  LDL.LU R172, [R1+0x4918] ;  /* 0x0049180001ac7983 */ /* 0x000f220000300800 */
[----:B-1----:R-:W4:Y:S01]  /*1241a0*/  LDL.LU R163, [R1+0x491c] ;  /* 0x00491c0001a37983 */ /* 0x002f220000300800 */
[----:B--2---:R-:W-:-:S02]  /*1241b0*/  IMAD.MOV.U32 R140, RZ, RZ, R142 ;  /* 0x000000ffff8c7224 */ /* 0x004fc400078e008e */
[----:B------:R-:W-:Y:S02]  /*1241c0*/  IMAD.MOV.U32 R141, RZ, RZ, R161 ;  /* 0x000000ffff8d7224 */ /* 0x000fe400078e00a1 */
[----:B------:R-:W2:Y:S04]  /*1241d0*/  LDL.LU R161, [R1+0x4924] ;  /* 0x0049240001a17983 */ /* 0x000ea80000300800 */
[----:B------:R1:W-:Y:S01]  /*1241e0*/  LDGSTS.E [R143+0x14e00], [R140.64], P3 ;  /* 0x14e000008c8f7fae */ /* 0x0003e20009921846 */
[----:B------:R-:W2:Y:S01]  /*1241f0*/  LDL.LU R142, [R1+0x492c] ;  /* 0x00492c00018e7983 */ /* 0x000ea20000300800 */
[----:B-1----:R-:W-:Y:S02]  /*124200*/  SEL R141, RZ, 0x4, !P2 ;  /* 0x00000004ff8d7807 */ /* 0x002fe40005000000 */
[----:B------:R-:W-:-:S02]  /*124210*/  SEL R140, RZ, 0x4, !P5 ;  /* 0x00000004ff8c7807 */ /* 0x000fc40006800000 */
[----:B------:R-:W-:Y:S02]  /*124220*/  SEL R141, R141, RZ, !P0 ;  /* 0x000000ff8d8d7207 */ /* 0x000fe40004000000 */
[----:B------:R-:W-:Y:S02]  /*124230*/  SEL R140, R140, RZ, !P0 ;  /* 0x000000ff8c8c7207 */ /* 0x000fe40004000000 */
[----:B---3--:R-:W-:-:S05]  /*124240*/  IADD3 R162, P2, R162, R204, RZ ;  /* 0x000000cca2a27210 */ /* 0x008fca0007f5e0ff */
        /* <DEDUP_REMOVED lines=21> */
[----:B---3--:R-:W-:-:S02]  /*1243a0*/  IMAD.MOV.U32 R140, RZ, RZ, R180 ;  /* 0x000000ffff8c7224 */ /* 0x008fc400078e00b4 */
[----:B------:R-:W-:-:S05]  /*1243b0*/  IMAD.MOV.U32 R141, RZ, RZ, R181 ;  /* 0x000000ffff8d7224 */ /* 0x000fca00078e00b5 */
[----:B------:R1:W-:Y:S02]  /*1243c0*/  LDGSTS.E [R143+0x16a00], [R140.64], P1 ;  /* 0x16a000008c8f7fae */ /* 0x0003e40008921846 */
[----:B-1----:R-:W-:Y:S02]  /*1243d0*/  IMAD.MOV.U32 R140, RZ, RZ, R160 ;  /* 0x000000ffff8c7224 */ /* 0x002fe400078e00a0 */
[----:B------:R-:W3:Y:S01]  /*1243e0*/  LDL.LU R160, [R1+0x4928] ;  /* 0x0049280001a07983 */ /* 0x000ee20000300800 */
[----:B------:R-:W-:Y:S02]  /*1243f0*/  MOV R141, R179 ;  /* 0x000000b3008d7202 */ /* 0x000fe40000000f00 */
[----:B------:R-:W-:-:S03]  /*124400*/  IADD3 R173, P5, R173, R204, RZ ;  /* 0x000000ccadad7210 */ /* 0x000fc60007fbe0ff */
[----:B------:R1:W-:Y:S02]  /*124410*/  LDGSTS.E [R143+0x16c00], [R140.64], P1 ;  /* 0x16c000008c8f7fae */ /* 0x0003e40008921846 */
[----:B------:R-:W-:Y:S01]  /*124420*/  IMAD.X R174, R174, 0x1, R0, P5 ;  /* 0x00000001aeae7824 */ /* 0x000fe200028e0600 */
[----:B--2---:R-:W-:Y:S01]  /*124430*/  IADD3 R161, P5, R161, R204, RZ ;  /* 0x000000cca1a17210 */ /* 0x004fe20007fbe0ff */
        /* <DEDUP_REMOVED lines=23> */
[----:B--2---:R-:W2:Y:S02]  /*1245b0*/  LDL.LU R163, [R1+0x4994] ;  /* 0x0049940001a37983 */ /* 0x004ea40000300800 */
[----:B------:R-:W4:Y:S01]  /*1245c0*/  LDL.LU R184, [R1+0x13b0] ;  /* 0x0013b00001b87983 */ /* 0x000f220000300800 */
[----:B------:R-:W4:Y:S01]  /*1245d0*/  LDL.LU R185, [R1+0x13b4] ;  /* 0x0013b40001b97983 */ /* 0x000f220000300800 */
[----:B---3--:R-:W-:-:S05]  /*1245e0*/  IMAD.X R160, R160, 0x1, R0, P1 ;  /* 0x00000001a0a07824 */ /* 0x008fca00008e0600 */
        /* <DEDUP_REMOVED lines=18> */
[----:B---3--:R-:W-:-:S02]  /*124710*/  IMAD.MOV.U32 R140, RZ, RZ, R142 ;  /* 0x000000ffff8c7224 */ /* 0x008fc400078e008e */
        /* <DEDUP_REMOVED lines=305> */
[----:B------:R-:W-:Y:S01]  /*125a30*/  STL [R1+0x4d1c], R163 ;  /* 0x004d1ca301007387 */ /* 0x000fe20000100800 */
[----:B------:R-:W-:Y:S02]  /*125a40*/  STL [R1+0x4d10], R174 ;  /* 0x004d10ae01007387 */ /* 0x000fe40000100800 */
[----:B------:R-:W-:Y:S02]  /*125a50*/  STL [R1+0x4d24], R161 ;  /* 0x004d24a101007387 */ /* 0x000fe40000100800 */
[----:B-1----:R-:W-:Y:S02]  /*125a60*/  IMAD.MOV.U32 R140, RZ, RZ, R173 ;  /* 0x000000ffff8c7224 */ /* 0x002fe400078e00ad */
[----:B------:R-:W-:Y:S01]  /*125a70*/  IMAD.MOV.U32 R141, RZ, RZ, R174 ;  /* 0x000000ffff8d7224 */ /* 0x000fe200078e00ae */
[----:B------:R1:W-:Y:S01]  /*125a80*/  STL [R1+0x4d18], R172 ;  /* 0x004d18ac01007387 */ /* 0x0003e20000100800 */
[----:B------:R2:W-:Y:S01]  /*125a90*/  STL [R1+0x4d2c], R142 ;  /* 0x004d2c8e01007387 */ /* 0x0005e20000100800 */
[----:B------:R-:W-:Y:S02]  /*125aa0*/  HMMA.1688.F32.TF32 R88, R8, R184, R88 ;  /* 0x000000b80858723c */ /* 0x000fe40000081058 */
[----:B------:R1:W-:Y:S02]  /*125ab0*/  LDGSTS.E [R143+0x28800], [R140.64], P4 ;  /* 0x288000008c8f7fae */ /* 0x0003e4000a121846 */
[----:B-1----:R-:W-:Y:S01]  /*125ac0*/  IMAD.MOV.U32 R141, RZ, RZ, R172 ;  /* 0x000000ffff8d7224 */ /* 0x002fe200078e00ac */
[----:B------:R-:W-:-:S05]  /*125ad0*/  MOV R140, R163 ;  /* 0x000000a3008c7202 */ /* 0x000fca0000000f00 */
[----:B------:R1:W-:Y:S01]  /*125ae0*/  LDGSTS.E [R143+0x28a00], [R140.64], P4 ;  /* 0x28a000008c8f7fae */ /* 0x0003e2000a121846 */
[----:B----4-:R-:W-:-:S05]  /*125af0*/  IMAD.X R162, R162, 0x1, R0, P5 ;  /* 0x00000001a2a27824 */ /* 0x010fca00028e0600 */
[----:B------:R2:W-:Y:S01]  /*125b00*/  STL [R1+0x4d20], R162 ;  /* 0x004d20a201007387 */ /* 0x0005e20000100800 */
[----:B------:R-:W4:Y:S02]  /*125b10*/  LDL.LU R182, [R1+0x4d90] ;  /* 0x004d900001b67983 */ /* 0x000f240000300800 */
[----:B------:R-:W4:Y:S02]  /*125b20*/  LDL.LU R172, [R1+0x4d94] ;  /* 0x004d940001ac7983 */ /* 0x000f240000300800 */
        /* <DEDUP_REMOVED lines=9> */
[----:B------:R-:W4:Y:S02]  /*125bc0*/  LDL.LU R175, [R1+0x4dac] ;  /* 0x004dac0001af7983 */ /* 0x000f240000300800 */
[----:B-1----:R-:W-:Y:S01]  /*125bd0*/  IMAD.MOV.U32 R140, RZ, RZ, R161 ;  /* 0x000000ffff8c7224 */ /* 0x002fe200078e00a1 */
        /* <DEDUP_REMOVED lines=8> */
[----:B-1----:R-:W-:Y:S02]  /*125c60*/  IMAD.MOV.U32 R140, RZ, RZ, R142 ;  /* 0x000000ffff8c7224 */ /* 0x002fe400078e008e */
[----:B------:R-:W-:Y:S01]  /*125c70*/  IMAD.MOV.U32 R141, RZ, RZ, R160 ;  /* 0x000000ffff8d7224 */ /* 0x000fe200078e00a0 */
[----:B--2---:R-:W2:Y:S01]  /*125c80*/  LDL.LU R142, [R1+0x4e14] ;  /* 0x004e1400018e7983 */ /* 0x004ea20000300800 */
[----:B------:R-:W2:Y:S02]  /*125c90*/  LDL.LU R173, [R1+0x4e18] ;  /* 0x004e180001ad7983 */ /* 0x000ea40000300800 */
[----:B------:R-:W2:Y:S02]  /*125ca0*/  LDL.LU R162, [R1+0x4e1c] ;  /* 0x004e1c0001a27983 */ /* 0x000ea40000300800 */
[----:B------:R-:W2:Y:S01]  /*125cb0*/  LDL.LU R161, [R1+0x4e24] ;  /* 0x004e240001a17983 */ /* 0x000ea20000300800 */
[----:B------:R1:W-:Y:S04]  /*125cc0*/  LDGSTS.E [R143+0x28e00], [R140.64], P4 ;  /* 0x28e000008c8f7fae */ /* 0x0003e8000a121846 */
[----:B---3--:R-:W2:Y:S01]  /*125cd0*/  LDL.LU R160, [R1+0x4e2c] ;  /* 0x004e2c0001a07983 */ /* 0x008ea20000300800 */
[----:B-1----:R-:W-:-:S02]  /*125ce0*/  SEL R141, RZ, 0x4, !P1 ;  /* 0x00000004ff8d7807 */ /* 0x002fc40004800000 */
[----:B------:R-:W-:Y:S02]  /*125cf0*/  SEL R140, RZ, 0x4, !P5 ;  /* 0x00000004ff8c7807 */ /* 0x000fe40006800000 */
[----:B------:R-:W-:Y:S02]  /*125d00*/  SEL R141, R141, RZ, !P0 ;  /* 0x000000ff8d8d7207 */ /* 0x000fe40004000000 */
[----:B------:R-:W-:Y:S02]  /*125d10*/  SEL R140, R140, RZ, !P0 ;  /* 0x000000ff8c8c7207 */ /* 0x000fe40004000000 */
[----:B----4-:R-:W-:-:S05]  /*125d20*/  IADD3 R172, P1, R172, R204, RZ ;  /* 0x000000ccacac7210 */ /* 0x010fca0007f3e0ff */
[----:B------:R-:W-:Y:S01]  /*125d30*/  IMAD.X R182, R182, 0x1, R0, P1 ;  /* 0x00000001b6b67824 */ /* 0x000fe200008e0600 */
        /* <DEDUP_REMOVED lines=12> */
[----:B------:R-:W-:Y:S01]  /*125e00*/  STL [R1+0x4d90], R182 ;  /* 0x004d90b601007387 */ /* 0x000fe20000100800 */
[----:B------:R4:W-:Y:S04]  /*125e10*/  LDGSTS.E [R143+0x2a800], [R140.64], P2 ;  /* 0x2a8000008c8f7fae */ /* 0x0009e80009121846 */
[----:B------:R-:W-:Y:S01]  /*125e20*/  STL [R1+0x4d98], R181 ;  /* 0x004d98b501007387 */ /* 0x000fe20000100800 */
[----:B------:R-:W-:Y:S01]  /*125e30*/  STL [R1+0x4da0], R179 ;  /* 0x004da0b301007387 */ /* 0x000fe20000100800 */
[----:B------:R-:W-:Y:S01]  /*125e40*/  IADD3.X R178, R178, R0, RZ, P5, !PT ;  /* 0x00000000b2b27210 */ /* 0x000fe20002ffe4ff */
[----:B-1----:R-:W3:Y:S01]  /*125e50*/  LDL.LU R172, [R1+0x4e20] ;  /* 0x004e200001ac7983 */ /* 0x002ee20000300800 */
[----:B------:R-:W-:Y:S03]  /*125e60*/  STL [R1+0x4dac], R175 ;  /* 0x004dacaf01007387 */ /* 0x000fe60000100800 */
[----:B------:R-:W-:Y:S02]  /*125e70*/  STL [R1+0x4da8], R178 ;  /* 0x004da8b201007387 */ /* 0x000fe40000100800 */
[----:B----4-:R-:W-:-:S02]  /*125e80*/  IMAD.MOV.U32 R140, RZ, RZ, R180 ;  /* 0x000000ffff8c7224 */ /* 0x010fc400078e00b4 */
[----:B------:R-:W-:-:S05]  /*125e90*/  IMAD.MOV.U32 R141, RZ, RZ, R181 ;  /* 0x000000ffff8d7224 */ /* 0x000fca00078e00b5 */
[----:B------:R1:W-:Y:S02]  /*125ea0*/  LDGSTS.E [R143+0x2aa00], [R140.64], P2 ;  /* 0x2aa000008c8f7fae */ /* 0x0003e40009121846 */
[----:B-1----:R-:W-:Y:S02]  /*125eb0*/  IMAD.MOV.U32 R140, RZ, RZ, R163 ;  /* 0x000000ffff8c7224 */ /* 0x002fe400078e00a3 */
[----:B------:R-:W4:Y:S01]  /*125ec0*/  LDL.LU R163, [R1+0x4e28] ;  /* 0x004e280001a37983 */ /* 0x000f220000300800 */
[----:B------:R-:W-:Y:S02]  /*125ed0*/  MOV R141, R179 ;  /* 0x000000b3008d7202 */ /* 0x000fe40000000f00 */
[----:B--2---:R-:W-:-:S03]  /*125ee0*/  IADD3 R142, P5, R142, R204, RZ ;  /* 0x000000cc8e8e7210 */ /* 0x004fc60007fbe0ff */
[----:B------:R1:W-:Y:S02]  /*125ef0*/  LDGSTS.E [R143+0x2ac00], [R140.64], P2 ;  /* 0x2ac000008c8f7fae */ /* 0x0003e40009121846 */
[----:B------:R-:W-:Y:S01]  /*125f00*/  IMAD.X R174, R174, 0x1, R0, P5 ;  /* 0x00000001aeae7824 */ /* 0x000fe200028e0600 */
[----:B------:R-:W-:Y:S01]  /*125f10*/  IADD3 R161, P5, R161, R204, RZ ;  /* 0x000000cca1a17210 */ /* 0x000fe20007fbe0ff */
[----:B-1----:R-:W-:Y:S02]  /*125f20*/  IMAD.MOV.U32 R140, RZ, RZ, R175 ;  /* 0x000000ffff8c7224 */ /* 0x002fe400078e00af */
[----:B------:R-:W-:-:S05]  /*125f30*/  IMAD.MOV.U32 R141, RZ, RZ, R178 ;  /* 0x000000ffff8d7224 */ /* 0x000fca00078e00b2 */
[----:B------:R1:W-:Y:S01]  /*125f40*/  LDGSTS.E [R143+0x2ae00], [R140.64], P2 ;  /* 0x2ae000008c8f7fae */ /* 0x0003e20009121846 */
[----:B------:R-:W-:-:S03]  /*125f50*/  IADD3 R162, P2, R162, R204, RZ ;  /* 0x000000cca2a27210 */ /* 0x000fc60007f5e0ff */
[----:B------:R2:W-:Y:S01]  /*125f60*/  STL [R1+0x4e14], R142 ;  /* 0x004e148e01007387 */ /* 0x0005e20000100800 */
[----:B------:R-:W-:-:S03]  /*125f70*/  IADD3.X R173, R173, R0, RZ, P2, !PT ;  /* 0x00000000adad7210 */ /* 0x000fc600017fe4ff */
[----:B------:R3:W-:Y:S01]  /*125f80*/  STL [R1+0x4e1c], R162 ;  /* 0x004e1ca201007387 */ /* 0x0007e20000100800 */
[----:B------:R-:W-:Y:S01]  /*125f90*/  IADD3 R160, P2, R160, R204, RZ ;  /* 0x000000cca0a07210 */ /* 0x000fe20007f5e0ff */
[----:B------:R3:W-:Y:S02]  /*125fa0*/  STL [R1+0x4e10], R174 ;  /* 0x004e10ae01007387 */ /* 0x0007e40000100800 */
[----:B------:R3:W-:Y:S02]  /*125fb0*/  STL [R1+0x4e24], R161 ;  /* 0x004e24a101007387 */ /* 0x0007e40000100800 */
[----:B-1----:R-:W-:Y:S02]  /*125fc0*/  IMAD.MOV.U32 R140, RZ, RZ, R142 ;  /* 0x000000ffff8c7224 */ /* 0x002fe400078e008e */
[----:B------:R-:W-:Y:S01]  /*125fd0*/  IMAD.MOV.U32 R141, RZ, RZ, R174 ;  /* 0x000000ffff8d7224 */ /* 0x000fe200078e00ae */
[----:B------:R-:W-:Y:S01]  /*125fe0*/  STL [R1+0x4e18], R173 ;  /* 0x004e18ad01007387 */ /* 0x000fe20000100800 */
[----:B--2---:R-:W2:Y:S02]  /*125ff0*/  LDL.LU R142, [R1+0x4e94] ;  /* 0x004e9400018e7983 */ /* 0x004ea40000300800 */
[----:B------:R-:W-:Y:S01]  /*126000*/  STL [R1+0x4e2c], R160 ;  /* 0x004e2ca001007387 */ /* 0x000fe20000100800 */
[----:B------:R1:W-:Y:S01]  /*126010*/  LDGSTS.E [R143+0x2c800], [R140.64], P3 ;  /* 0x2c8000008c8f7fae */ /* 0x0003e20009921846 */
[----:B------:R-:W-:Y:S01]  /*126020*/  HMMA.1688.F32.TF32 R100, R8, R176, R100 ;  /* 0x000000b00864723c */ /* 0x000fe20000081064 */
[----:B-1----:R-:W-:Y:S01]  /*126030*/  MOV R140, R162 ;  /* 0x000000a2008c7202 */ /* 0x002fe20000000f00 */
[----:B------:R-:W-:-:S05]  /*126040*/  IMAD.MOV.U32 R141, RZ, RZ, R173 ;  /* 0x000000ffff8d7224 */ /* 0x000fca00078e00ad */
[----:B------:R1:W-:Y:S02]  /*126050*/  LDGSTS.E [R143+0x2ca00], [R140.64], P3 ;  /* 0x2ca000008c8f7fae */ /* 0x0003e40009921846 */
[----:B-1----:R-:W-:Y:S02]  /*126060*/  IMAD.MOV.U32 R140, RZ, RZ, R161 ;  /* 0x000000ffff8c7224 */ /* 0x002fe400078e00a1 */
[----:B---3--:R-:W-:-:S05]  /*126070*/  IMAD.X R172, R172, 0x1, R0, P5 ;  /* 0x00000001acac7824 */ /* 0x008fca00028e0600 */
[----:B------:R1:W-:Y:S01]  /*126080*/  STL [R1+0x4e20], R172 ;  /* 0x004e20ac01007387 */ /* 0x0003e20000100800 */
[----:B------:R-:W3:Y:S02]  /*126090*/  LDL.LU R162, [R1+0x4e90] ;  /* 0x004e900001a27983 */ /* 0x000ee40000300800 */
[----:B------:R-:W3:Y:S02]  /*1260a0*/  LDL.LU R174, [R1+0x4e98] ;  /* 0x004e980001ae7983 */ /* 0x000ee40000300800 */
[----:B------:R-:W3:Y:S01]  /*1260b0*/  LDL.LU R180, [R1+0x1680] ;  /* 0x0016800001b47983 */ /* 0x000ee20000300800 */
[----:B------:R-:W3:Y:S01]  /*1260c0*/  LDL.LU R181, [R1+0x1684] ;  /* 0x0016840001b57983 */ /* 0x000ee20000300800 */
[----:B------:R-:W-:-:S05]  /*1260d0*/  MOV R141, R172 ;  /* 0x000000ac008d7202 */ /* 0x000fca0000000f00 */
[----:B------:R1:W-:Y:S01]  /*1260e0*/  LDGSTS.E [R143+0x2cc00], [R140.64], P3 ;  /* 0x2cc000008c8f7fae */ /* 0x0003e20009921846 */
[----:B----4-:R-:W-:-:S05]  /*1260f0*/  IMAD.X R163, R163, 0x1, R0, P2 ;  /* 0x00000001a3a37824 */ /* 0x010fca00010e0600 */
[----:B------:R4:W-:Y:S01]  /*126100*/  STL [R1+0x4e28], R163 ;  /* 0x004e28a301007387 */ /* 0x0009e20000100800 */
[----:B------:R-:W3:Y:S02]  /*126110*/  LDL.LU R161, [R1+0x4e9c] ;  /* 0x004e9c0001a17983 */ /* 0x000ee40000300800 */
[----:B------:R-:W3:Y:S02]  /*126120*/  LDL.LU R177, [R1+0x4ea0] ;  /* 0x004ea00001b17983 */ /* 0x000ee40000300800 */
[----:B-1----:R-:W3:Y:S01]  /*126130*/  LDL.LU R172, [R1+0x4ea4] ;  /* 0x004ea40001ac7983 */ /* 0x002ee20000300800 */
[----:B------:R-:W3:Y:S01]  /*126140*/  LDL.LU R176, [R1+0x4ea8] ;  /* 0x004ea80001b07983 */ /* 0x000ee20000300800 */
[----:B------:R-:W3:Y:S02]  /*126150*/  LDL.LU R175, [R1+0x4eac] ;  /* 0x004eac0001af7983 */ /* 0x000ee40000300800 */
[----:B------:R-:W-:Y:S02]  /*126160*/  IMAD.MOV.U32 R140, RZ, RZ, R160 ;  /* 0x000000ffff8c7224 */ /* 0x000fe400078e00a0 */
[----:B------:R-:W-:Y:S01]  /*126170*/  IMAD.MOV.U32 R141, RZ, RZ, R163 ;  /* 0x000000ffff8d7224 */ /* 0x000fe200078e00a3 */
[----:B------:R-:W-:-:S02]  /*126180*/  ISETP.GT.AND P2, PT, R3, 0x65, PT ;  /* 0x000000650300780c */ /* 0x000fc40003f44270 */
[----:B------:R-:W-:Y:S01]  /*126190*/  ISETP.GT.AND P5, PT, R3, 0x69, PT ;  /* 0x000000690300780c */ /* 0x000fe20003fa4270 */
[----:B------:R-:W3:Y:S04]  /*1261a0*/  LDL.LU R160, [R1+0x4f14] ;  /* 0x004f140001a07983 */ /* 0x000ee80000300800 */
[----:B------:R1:W-:Y:S01]  /*1261b0*/  LDGSTS.E [R143+0x2ce00], [R140.64], P3 ;  /* 0x2ce000008c8f7fae */ /* 0x0003e20009921846 */
[----:B------:R-:W3:Y:S02]  /*1261c0*/  LDL.LU R200, [R1+0x1690] ;  /* 0x0016900001c87983 */ /* 0x000ee40000300800 */
[----:B------:R-:W3:Y:S02]  /*1261d0*/  LDL.LU R201, [R1+0x1694] ;  /* 0x0016940001c97983 */ /* 0x000ee40000300800 */
[----:B------:R-:W-:Y:S01]  /*1261e0*/  IMAD.MOV.U32 R202, RZ, RZ, R218 ;  /* 0x000000ffffca7224 */ /* 0x000fe200078e00da */
[----:B------:R-:W-:Y:S01]  /*1261f0*/  MOV R203, R217 ;  /* 0x000000d900cb7202 */ /* 0x000fe20000000f00 */
[----:B------:R-:W3:Y:S01]  /*126200*/  LDL.LU R218, [R1+0x6168] ;  /* 0x0061680001da7983 */ /* 0x000ee20000300800 */
[----:B------:R-:W3:Y:S02]  /*126210*/  LDL.LU R217, [R1+0x6164] ;  /* 0x0061640001d97983 */ /* 0x000ee40000300800 */
[----:B----4-:R-:W2:Y:S01]  /*126220*/  LDL.LU R163, [R1+0x4f10] ;  /* 0x004f100001a37983 */ /* 0x010ea20000300800 */
[----:B-1----:R-:W-:-:S02]  /*126230*/  SEL R141, RZ, 0x4, !P2 ;  /* 0x00000004ff8d7807 */ /* 0x002fc40005000000 */
[----:B------:R-:W-:Y:S02]  /*126240*/  SEL R140, RZ, 0x4, !P5 ;  /* 0x00000004ff8c7807 */ /* 0x000fe40006800000 */
[----:B------:R-:W-:Y:S02]  /*126250*/  SEL R141, R141, RZ, !P0 ;  /* 0x000000ff8d8d7207 */ /* 0x000fe40004000000 */
[----:B--2---:R-:W-:Y:S02]  /*126260*/  IADD3 R142, P2, R142, R204, RZ ;  /* 0x000000cc8e8e7210 */ /* 0x004fe40007f5e0ff */
[----:B------:R-:W-:-:S03]  /*126270*/  SEL R140, R140, RZ, !P0 ;  /* 0x000000ff8c8c7207 */ /* 0x000fc60004000000 */
[----:B------:R-:W-:Y:S01]  /*126280*/  STL [R1+0x4e94], R142 ;  /* 0x004e948e01007387 */ /* 0x000fe20000100800 */
[----:B---3--:R-:W-:Y:S01]  /*126290*/  IMAD.X R162, R162, 0x1, R0, P2 ;  /* 0x00000001a2a27824 */ /* 0x008fe200010e0600 */
[----:B------:R-:W-:-:S03]  /*1262a0*/  ISETP.NE.U32.AND P2, PT, R141, RZ, PT ;  /* 0x000000ff8d00720c */ /* 0x000fc60003f45070 */
[----:B------:R-:W-:Y:S01]  /*1262b0*/  IMAD.MOV.U32 R141, RZ, RZ, R162 ;  /* 0x000000ffff8d7224 */ /* 0x000fe200078e00a2 */
[-C--:B------:R-:W-:Y:S02]  /*1262c0*/  IADD3 R161, P3, R161, R204.reuse, RZ ;  /* 0x000000cca1a17210 */ /* 0x080fe40007f7e0ff */
[----:B------:R-:W-:-:S03]  /*1262d0*/  IADD3 R172, P5, R172, R204, RZ ;  /* 0x000000ccacac7210 */ /* 0x000fc60007fbe0ff */
[--C-:B------:R-:W-:Y:S01]  /*1262e0*/  IMAD.X R174, R174, 0x1, R0.reuse, P3 ;  /* 0x00000001aeae7824 */ /* 0x100fe200018e0600 */
[----:B------:R-:W-:Y:S01]  /*1262f0*/  STL [R1+0x4e9c], R161 ;  /* 0x004e9ca101007387 */ /* 0x000fe20000100800 */
[----:B------:R-:W-:Y:S02]  /*126300*/  IMAD.X R177, R177, 0x1, R0, P5 ;  /* 0x00000001b1b17824 */ /* 0x000fe400028e0600 */
[----:B------:R-:W-:Y:S01]  /*126310*/  STL [R1+0x4ea4], R172 ;  /* 0x004ea4ac01007387 */ /* 0x000fe20000100800 */
[----:B------:R-:W-:Y:S01]  /*126320*/  IADD3 R175, P5, R175, R204, RZ ;  /* 0x000000ccafaf7210 */ /* 0x000fe20007fbe0ff */
[----:B------:R1:W-:Y:S01]  /*126330*/  STL [R1+0x4e90], R162 ;  /* 0x004e90a201007387 */ /* 0x0003e20000100800 */
[----:B------:R2:W-:Y:S01]  /*126340*/  STL [R1+0x4e98], R174 ;  /* 0x004e98ae01007387 */ /* 0x0005e20000100800 */
[----:B------:R-:W-:Y:S01]  /*126350*/  ISETP.NE.U32.AND P3, PT, R140, RZ, PT ;  /* 0x000000ff8c00720c */ /* 0x000fe20003f65070 */
[----:B------:R-:W-:Y:S01]  /*126360*/  STL [R1+0x4ea0], R177 ;  /* 0x004ea0b101007387 */ /* 0x000fe20000100800 */
[----:B------:R-:W-:-:S05]  /*126370*/  MOV R140, R142 ;  /* 0x0000008e008c7202 */ /* 0x000fca0000000f00 */
[----:B------:R3:W-:Y:S04]  /*126380*/  LDGSTS.E [R143+0x2e800], [R140.64], P1 ;  /* 0x2e8000008c8f7fae */ /* 0x0007e80008921846 */
[----:B-1----:R-:W4:Y:S01]  /*126390*/  LDL.LU R162, [R1+0x4f18] ;  /* 0x004f180001a27983 */ /* 0x002f220000300800 */
[----:B------:R-:W-:Y:S02]  /*1263a0*/  STL [R1+0x4eac], R175 ;  /* 0x004eacaf01007387 */ /* 0x000fe40000100800 */
[----:B------:R-:W4:Y:S02]  /*1263b0*/  LDL.LU R142, [R1+0x4f1c] ;  /* 0x004f1c00018e7983 */ /* 0x000f240000300800 */
[----:B------:R-:W4:Y:S02]  /*1263c0*/  LDL.LU R173, [R1+0x4f24] ;  /* 0x004f240001ad7983 */ /* 0x000f240000300800 */
[----:B------:R-:W-:Y:S01]  /*1263d0*/  IMAD.X R176, R176, 0x1, R0, P5 ;  /* 0x00000001b0b07824 */ /* 0x000fe200028e0600 */
[----:B---3--:R-:W-:Y:S01]  /*1263e0*/  MOV R141, R174 ;  /* 0x000000ae008d7202 */ /* 0x008fe20000000f00 */
[----:B------:R-:W-:Y:S01]  /*1263f0*/  IMAD.MOV.U32 R140, RZ, RZ, R161 ;  /* 0x000000ffff8c7224 */ /* 0x000fe200078e00a1 */
[----:B--2---:R-:W2:Y:S01]  /*126400*/  LDL.LU R174, [R1+0x4f20] ;  /* 0x004f200001ae7983 */ /* 0x004ea20000300800 */
[----:B------:R-:W3:Y:S02]  /*126410*/  LDL.LU R161, [R1+0x4f2c] ;  /* 0x004f2c0001a17983 */ /* 0x000ee40000300800 */
[----:B------:R-:W-:Y:S01]  /*126420*/  STL [R1+0x4ea8], R176 ;  /* 0x004ea8b001007387 */ /* 0x000fe20000100800 */
[----:B------:R1:W-:Y:S02]  /*126430*/  LDGSTS.E [R143+0x2ea00], [R140.64], P1 ;  /* 0x2ea000008c8f7fae */ /* 0x0003e40008921846 */
[----:B-1----:R-:W-:-:S02]  /*126440*/  IMAD.MOV.U32 R140, RZ, RZ, R172 ;  /* 0x000000ffff8c7224 */ /* 0x002fc400078e00ac */
[----:B------:R-:W3:Y:S01]  /*126450*/  LDL.LU R172, [R1+0x4f28] ;  /* 0x004f280001ac7983 */ /* 0x000ee20000300800 */
[----:B------:R-:W-:Y:S01]  /*126460*/  IMAD.MOV.U32 R141, RZ, RZ, R177 ;  /* 0x000000ffff8d7224 */ /* 0x000fe200078e00b1 */
[----:B------:R-:W-:Y:S01]  /*126470*/  IADD3 R160, P5, R160, R204, RZ ;  /* 0x000000cca0a07210 */ /* 0x000fe20007fbe0ff */
[----:B------:R-:W3:Y:S01]  /*126480*/  LDL.LU R196, [R1+0x16a0] ;  /* 0x0016a00001c47983 */ /* 0x000ee20000300800 */
[----:B------:R-:W3:Y:S04]  /*126490*/  LDL.LU R197, [R1+0x16a4] ;  /* 0x0016a40001c57983 */ /* 0x000ee80000300800 */
[----:B------:R1:W-:Y:S01]  /*1264a0*/  LDGSTS.E [R143+0x2ec00], [R140.64], P1 ;  /* 0x2ec000008c8f7fae */ /* 0x0003e20008921846 */
[----:B------:R-:W-:Y:S02]  /*1264b0*/  IMAD.X R163, R163, 0x1, R0, P5 ;  /* 0x00000001a3a37824 */ /* 0x000fe400028e0600 */
[----:B------:R-:W-:Y:S02]  /*1264c0*/  STL [R1+0x4f14], R160 ;  /* 0x004f14a001007387 */ /* 0x000fe40000100800 */
[----:B-1----:R-:W-:Y:S01]  /*1264d0*/  IMAD.MOV.U32 R140, RZ, RZ, R175 ;  /* 0x000000ffff8c7224 */ /* 0x002fe200078e00af */
[----:B------:R-:W-:Y:S01]  /*1264e0*/  MOV R141, R176 ;  /* 0x000000b0008d7202 */ /* 0x000fe20000000f00 */
[----:B------:R-:W-:-:S02]  /*1264f0*/  IMAD.MOV.U32 R198, RZ, RZ, R216 ;  /* 0x000000ffffc67224 */ /* 0x000fc400078e00d8 */
[----:B------:R-:W-:Y:S01]  /*126500*/  IMAD.MOV.U32 R199, RZ, RZ, R246 ;  /* 0x000000ffffc77224 */ /* 0x000fe200078e00f6 */
[----:B------:R-:W3:Y:S04]  /*126510*/  LDL.LU R216, [R1+0x6160] ;  /* 0x0061600001d87983 */ /* 0x000ee80000300800 */
[----:B------:R1:W-:Y:S01]  /*126520*/  LDGSTS.E [R143+0x2ee00], [R140.64], P1 ;  /* 0x2ee000008c8f7fae */ /* 0x0003e20008921846 */
[----:B------:R-:W3:Y:S02]  /*126530*/  LDL.LU R246, [R1+0x615c] ;  /* 0x00615c0001f67983 */ /* 0x000ee40000300800 */
[----:B-1----:R-:W-:Y:S02]  /*126540*/  IMAD.MOV.U32 R140, RZ, RZ, R160 ;  /* 0x000000ffff8c7224 */ /* 0x002fe400078e00a0 */
[----:B------:R-:W-:-:S05]  /*126550*/  IMAD.MOV.U32 R141, RZ, RZ, R163 ;  /* 0x000000ffff8d7224 */ /* 0x000fca00078e00a3 */
[----:B------:R1:W-:Y:S01]  /*126560*/  LDGSTS.E [R143+0x30800], [R140.64], P4 ;  /* 0x308000008c8f7fae */ /* 0x0003e2000a121846 */
[-C--:B----4-:R-:W-:Y:S02]  /*126570*/  IADD3 R142, P1, R142, R204.reuse, RZ ;  /* 0x000000cc8e8e7210 */ /* 0x090fe40007f3e0ff */
[----:B------:R-:W-:Y:S02]  /*126580*/  IADD3 R173, P5, R173, R204, RZ ;  /* 0x000000ccadad7210 */ /* 0x000fe40007fbe0ff */
[----:B------:R-:W-:Y:S01]  /*126590*/  IADD3.X R162, R162, R0, RZ, P1, !PT ;  /* 0x00000000a2a27210 */ /* 0x000fe20000ffe4ff */
[----:B------:R-:W-:Y:S01]  /*1265a0*/  STL [R1+0x4f1c], R142 ;  /* 0x004f1c8e01007387 */ /* 0x000fe20000100800 */
[----:B------:R4:W-:Y:S02]  /*1265b0*/  STL [R1+0x4f10], R163 ;  /* 0x004f10a301007387 */ /* 0x0009e40000100800 */
[----:B------:R-:W-:Y:S01]  /*1265c0*/  STL [R1+0x4f24], R173 ;  /* 0x004f24ad01007387 */ /* 0x000fe20000100800 */
[----:B------:R3:W-:Y:S01]  /*1265d0*/  STL [R1+0x4f18], R162 ;  /* 0x004f18a201007387 */ /* 0x0007e20000100800 */
[----:B--2---:R-:W-:Y:S01]  /*1265e0*/  IMAD.X R174, R174, 0x1, R0, P5 ;  /* 0x00000001aeae7824 */ /* 0x004fe200028e0600 */
[----:B---3--:R-:W-:-:S02]  /*1265f0*/  IADD3 R161, P1, R161, R204, RZ ;  /* 0x000000cca1a17210 */ /* 0x008fc40007f3e0ff */
[----:B-1----:R-:W-:Y:S01]  /*126600*/  MOV R140, R142 ;  /* 0x0000008e008c7202 */ /* 0x002fe20000000f00 */
[----:B------:R-:W-:Y:S01]  /*126610*/  IMAD.MOV.U32 R141, RZ, RZ, R162 ;  /* 0x000000ffff8d7224 */ /* 0x000fe200078e00a2 */
[----:B----4-:R-:W2:Y:S01]  /*126620*/  LDL.LU R163, [R1+0x4f90] ;  /* 0x004f900001a37983 */ /* 0x010ea20000300800 */
[----:B------:R1:W-:Y:S02]  /*126630*/  STL [R1+0x4f2c], R161 ;  /* 0x004f2ca101007387 */ /* 0x0003e40000100800 */
[----:B------:R3:W-:Y:S02]  /*126640*/  STL [R1+0x4f20], R174 ;  /* 0x004f20ae01007387 */ /* 0x0007e40000100800 */
[----:B------:R-:W4:Y:S01]  /*126650*/  LDL.LU R160, [R1+0x4f94] ;  /* 0x004f940001a07983 */ /* 0x000f220000300800 */
[----:B------:R-:W2:Y:S01]  /*126660*/  LDL.LU R162, [R1+0x4f98] ;  /* 0x004f980001a27983 */ /* 0x000ea20000300800 */
[----:B------:R-:W2:Y:S03]  /*126670*/  LDL.LU R142, [R1+0x4f9c] ;  /* 0x004f9c00018e7983 */ /* 0x000ea60000300800 */
[----:B------:R1:W-:Y:S01]  /*126680*/  LDGSTS.E [R143+0x30a00], [R140.64], P4 ;  /* 0x30a000008c8f7fae */ /* 0x0003e2000a121846 */
[----:B------:R-:W3:Y:S02]  /*126690*/  LDL.LU R177, [R1+0x4fa0] ;  /* 0x004fa00001b17983 */ /* 0x000ee40000300800 */
[----:B------:R-:W3:Y:S02]  /*1266a0*/  LDL.LU R176, [R1+0x4fa4] ;  /* 0x004fa40001b07983 */ /* 0x000ee40000300800 */
[----:B------:R-:W-:-:S02]  /*1266b0*/  IMAD.X R172, R172, 0x1, R0, P1 ;  /* 0x00000001acac7824 */ /* 0x000fc400008e0600 */
[----:B-1----:R-:W-:Y:S01]  /*1266c0*/  IMAD.MOV.U32 R140, RZ, RZ, R173 ;  /* 0x000000ffff8c7224 */ /* 0x002fe200078e00ad */
[----:B------:R-:W-:Y:S02]  /*1266d0*/  MOV R141, R174 ;  /* 0x000000ae008d7202 */ /* 0x000fe40000000f00 */
[----:B------:R1:W-:Y:S01]  /*1266e0*/  STL [R1+0x4f28], R172 ;  /* 0x004f28ac01007387 */ /* 0x0003e20000100800 */
[----:B------:R-:W3:Y:S03]  /*1266f0*/  LDL.LU R175, [R1+0x4fa8] ;  /* 0x004fa80001af7983 */ /* 0x000ee60000300800 */
[----:B------:R1:W-:Y:S02]  /*126700*/  LDGSTS.E [R143+0x30c00], [R140.64], P4 ;  /* 0x30c000008c8f7fae */ /* 0x0003e4000a121846 */
[----:B-1----:R-:W-:Y:S02]  /*126710*/  IMAD.MOV.U32 R140, RZ, RZ, R161 ;  /* 0x000000ffff8c7224 */ /* 0x002fe400078e00a1 */
[----:B------:R-:W3:Y:S01]  /*126720*/  LDL.LU R161, [R1+0x4fac] ;  /* 0x004fac0001a17983 */ /* 0x000ee20000300800 */
        /* <DEDUP_REMOVED lines=10> */
[----:B------:R-:W3:Y:S01]  /*1267d0*/  LDL.LU R244, [R1+0x6154] ;  /* 0x0061540001f47983 */ /* 0x000ee20000300800 */
[----:B-1----:R-:W-:-:S02]  /*1267e0*/  SEL R141, RZ, 0x4, !P1 ;  /* 0x00000004ff8d7807 */ /* 0x002fc40004800000 */
[----:B------:R-:W-:Y:S02]  /*1267f0*/  SEL R140, RZ, 0x4, !P5 ;  /* 0x00000004ff8c7807 */ /* 0x000fe40006800000 */
[----:B------:R-:W-:Y:S02]  /*126800*/  SEL R141, R141, RZ, !P0 ;  /* 0x000000ff8d8d7207 */ /* 0x000fe40004000000 */
[----:B------:R-:W-:Y:S02]  /*126810*/  SEL R140, R140, RZ, !P0 ;  /* 0x000000ff8c8c7207 */ /* 0x000fe40004000000 */
[-C--:B----4-:R-:W-:Y:S02]  /*126820*/  IADD3 R160, P4, R160, R204.reuse, RZ ;  /* 0x000000cca0a07210 */ /* 0x090fe40007f9e0ff */
[-C--:B--2---:R-:W-:Y:S02]  /*126830*/  IADD3 R142, P5, R142, R204.reuse, RZ ;  /* 0x000000cc8e8e7210 */ /* 0x084fe40007fbe0ff */
[----:B---3--:R-:W-:Y:S01]  /*126840*/  IADD3 R176, P1, R176, R204, RZ ;  /* 0x000000ccb0b07210 */ /* 0x008fe20007f3e0ff */
[----:B------:R-:W-:-:S02]  /*126850*/  IMAD.X R163, R163, 0x1, R0, P4 ;  /* 0x00000001a3a37824 */ /* 0x000fc400020e0600 */
[--C-:B------:R-:W-:Y:S01]  /*126860*/  IMAD.X R162, R162, 0x1, R0.reuse, P5 ;  /* 0x00000001a2a27824 */ /* 0x100fe200028e0600 */
[----:B------:R-:W-:Y:S01]  /*126870*/  STL [R1+0x4f94], R160 ;  /* 0x004f94a001007387 */ /* 0x000fe20000100800 */
[----:B------:R-:W-:Y:S02]  /*126880*/  STL [R1+0x4f9c], R142 ;  /* 0x004f9c8e01007387 */ /* 0x000fe40000100800 */
[----:B------:R-:W-:Y:S01]  /*126890*/  IMAD.X R177, R177, 0x1, R0, P1 ;  /* 0x00000001b1b17824 */ /* 0x000fe200008e0600 */
[----:B------:R-:W-:Y:S02]  /*1268a0*/  ISETP.NE.U32.AND P4, PT, R141, RZ, PT ;  /* 0x000000ff8d00720c */ /* 0x000fe40003f85070 */
[----:B------:R-:W-:Y:S01]  /*1268b0*/  ISETP.NE.U32.AND P5, PT, R140, RZ, PT ;  /* 0x000000ff8c00720c */ /* 0x000fe20003fa5070 */
[----:B------:R-:W-:Y:S01]  /*1268c0*/  STL [R1+0x4fa4], R176 ;  /* 0x004fa4b001007387 */ /* 0x000fe20000100800 */
[----:B------:R-:W-:Y:S01]  /*1268d0*/  MOV R140, R160 ;  /* 0x000000a0008c7202 */ /* 0x000fe20000000f00 */
[----:B------:R-:W-:-:S02]  /*1268e0*/  IMAD.MOV.U32 R141, RZ, RZ, R163 ;  /* 0x000000ffff8d7224 */ /* 0x000fc400078e00a3 */
[----:B------:R1:W-:Y:S01]  /*1268f0*/  STL [R1+0x4f90], R163 ;  /* 0x004f90a301007387 */ /* 0x0003e20000100800 */
[----:B------:R2:W-:Y:S01]  /*126900*/  STL [R1+0x4f98], R162 ;  /* 0x004f98a201007387 */ /* 0x0005e20000100800 */
[----:B------:R-:W-:Y:S02]  /*126910*/  STL [R1+0x4fa0], R177 ;  /* 0x004fa0b101007387 */ /* 0x000fe40000100800 */
[----:B------:R-:W3:Y:S01]  /*126920*/  LDL.LU R174, [R1+0x5010] ;  /* 0x0050100001ae7983 */ /* 0x000ee20000300800 */
[----:B------:R4:W-:Y:S01]  /*126930*/  LDGSTS.E [R143+0x32800], [R140.64], P2 ;  /* 0x328000008c8f7fae */ /* 0x0009e20009121846 */
[----:B------:R-:W-:Y:S01]  /*126940*/  IADD3 R161, P1, R161, R204, RZ ;  /* 0x000000cca1a17210 */ /* 0x000fe20007f3e0ff */
[----:B----4-:R-:W-:Y:S01]  /*126950*/  IMAD.MOV.U32 R140, RZ, RZ, R142 ;  /* 0x000000ffff8c7224 */ /* 0x010fe200078e008e */
[----:B------:R-:W-:-:S03]  /*126960*/  MOV R141, R162 ;  /* 0x000000a2008d7202 */ /* 0x000fc60000000f00 */
[----:B------:R4:W-:Y:S01]  /*126970*/  STL [R1+0x4fac], R161 ;  /* 0x004faca101007387 */ /* 0x0009e20000100800 */
[----:B------:R-:W3:Y:S02]  /*126980*/  LDL.LU R172, [R1+0x5018] ;  /* 0x0050180001ac7983 */ /* 0x000ee40000300800 */
[----:B-1----:R-:W3:Y:S02]  /*126990*/  LDL.LU R163, [R1+0x501c] ;  /* 0x00501c0001a37983 */ /* 0x002ee40000300800 */
[----:B------:R-:W3:Y:S01]  /*1269a0*/  LDL.LU R160, [R1+0x5024] ;  /* 0x0050240001a07983 */ /* 0x000ee20000300800 */
[----:B------:R1:W-:Y:S01]  /*1269b0*/  LDGSTS.E [R143+0x32a00], [R140.64], P2 ;  /* 0x32a000008c8f7fae */ /* 0x0003e20009121846 */
[----:B------:R-:W-:-:S03]  /*1269c0*/  IMAD.X R175, R175, 0x1, R0, P1 ;  /* 0x00000001afaf7824 */ /* 0x000fc600008e0600 */
[----:B--2---:R-:W2:Y:S01]  /*1269d0*/  LDL.LU R162, [R1+0x5020] ;  /* 0x0050200001a27983 */ /* 0x004ea20000300800 */
[----:B------:R-:W2:Y:S03]  /*1269e0*/  LDL.LU R142, [R1+0x502c] ;  /* 0x00502c00018e7983 */ /* 0x000ea60000300800 */
[----:B------:R4:W-:Y:S01]  /*1269f0*/  STL [R1+0x4fa8], R175 ;  /* 0x004fa8af01007387 */ /* 0x0009e20000100800 */
[----:B-1----:R-:W-:Y:S02]  /*126a00*/  IMAD.MOV.U32 R140, RZ, RZ, R176 ;  /* 0x000000ffff8c7224 */ /* 0x002fe400078e00b0 */
[----:B------:R-:W-:-:S05]  /*126a10*/  IMAD.MOV.U32 R141, RZ, RZ, R177 ;  /* 0x000000ffff8d7224 */ /* 0x000fca00078e00b1 */
[----:B------:R1:W-:Y:S02]  /*126a20*/  LDGSTS.E [R143+0x32c00], [R140.64], P2 ;  /* 0x32c000008c8f7fae */ /* 0x0003e40009121846 */
[----:B-1----:R-:W-:Y:S02]  /*126a30*/  IMAD.MOV.U32 R140, RZ, RZ, R161 ;  /* 0x000000ffff8c7224 */ /* 0x002fe400078e00a1 */
[----:B----4-:R-:W4:Y:S01]  /*126a40*/  LDL.LU R161, [R1+0x5028] ;  /* 0x0050280001a17983 */ /* 0x010f220000300800 */
[----:B------:R-:W-:Y:S02]  /*126a50*/  IADD3 R173, P1, R173, R204, RZ ;  /* 0x000000ccadad7210 */ /* 0x000fe40007f3e0ff */
[----:B------:R-:W-:Y:S01]  /*126a60*/  MOV R141, R175 ;  /* 0x000000af008d7202 */ /* 0x000fe20000000f00 */
[----:B------:R-:W4:Y:S04]  /*126a70*/  LDL.LU R188, [R1+0x16c0] ;  /* 0x0016c00001bc7983 */ /* 0x000f280000300800 */
[----:B------:R1:W-:Y:S04]  /*126a80*/  LDGSTS.E [R143+0x32e00], [R140.64], P2 ;  /* 0x32e000008c8f7fae */ /* 0x0003e80009121846 */
[----:B------:R-:W-:Y:S01]  /*126a90*/  STL [R1+0x5014], R173 ;  /* 0x005014ad01007387 */ /* 0x000fe20000100800 */
[----:B------:R-:W4:Y:S02]  /*126aa0*/  LDL.LU R189, [R1+0x16c4] ;  /* 0x0016c40001bd7983 */ /* 0x000f240000300800 */
[----:B------:R-:W-:-:S02]  /*126ab0*/  IMAD.MOV.U32 R190, RZ, RZ, R242 ;  /* 0x000000ffffbe7224 */ /* 0x000fc400078e00f2 */
[----:B------:R-:W-:Y:S01]  /*126ac0*/  IMAD.MOV.U32 R191, RZ, RZ, R240 ;  /* 0x000000ffffbf7224 */ /* 0x000fe200078e00f0 */
[----:B------:R-:W4:Y:S01]  /*126ad0*/  LDL.LU R242, [R1+0x6150] ;  /* 0x0061500001f27983 */ /* 0x000f220000300800 */
[----:B------:R-:W4:Y:S02]  /*126ae0*/  LDL.LU R240, [R1+0x614c] ;  /* 0x00614c0001f07983 */ /* 0x000f240000300800 */
[----:B-1----:R-:W-:Y:S01]  /*126af0*/  IMAD.MOV.U32 R140, RZ, RZ, R173 ;  /* 0x000000ffff8c7224 */ /* 0x002fe200078e00ad */
[----:B------:R-:W-:Y:S01]  /*126b00*/  HMMA.1688.F32.TF32 R104, R8, R180, R104 ;  /* 0x000000b40868723c */ /* 0x000fe20000081068 */
[----:B------:R-:W-:Y:S02]  /*126b10*/  IMAD.MOV.U32 R175, RZ, RZ, R236 ;  /* 0x000000ffffaf7224 */ /* 0x000fe400078e00ec */
[----:B---3--:R-:W-:-:S04]  /*126b20*/  IMAD.X R174, R174, 0x1, R0, P1 ;  /* 0x00000001aeae7824 */ /* 0x008fc800008e0600 */
[----:B------:R-:W-:-:S05]  /*126b30*/  IMAD.MOV.U32 R141, RZ, RZ, R174 ;  /* 0x000000ffff8d7224 */ /* 0x000fca00078e00ae */
[----:B------:R1:W-:Y:S01]  /*126b40*/  LDGSTS.E [R143+0x34800], [R140.64], P3 ;  /* 0x348000008c8f7fae */ /* 0x0003e20009921846 */
[-C--:B------:R-:W-:Y:S02]  /*126b50*/  IADD3 R163, P2, R163, R204.reuse, RZ ;  /* 0x000000cca3a37210 */ /* 0x080fe40007f5e0ff */
[----:B------:R-:W-:Y:S02]  /*126b60*/  IADD3 R160, P1, R160, R204, RZ ;  /* 0x000000cca0a07210 */ /* 0x000fe40007f3e0ff */
[----:B------:R-:W-:Y:S01]  /*126b70*/  IADD3.X R172, R172, R0, RZ, P2, !PT ;  /* 0x00000000acac7210 */ /* 0x000fe200017fe4ff */
[----:B--2---:R-:W-:Y:S01]  /*126b80*/  IADD3 R142, P2, R142, R204, RZ ;  /* 0x000000cc8e8e7210 */ /* 0x004fe20007f5e0ff */
[----:B------:R-:W-:Y:S01]  /*126b90*/  STL [R1+0x501c], R163 ;  /* 0x00501ca301007387 */ /* 0x000fe20000100800 */
[----:B------:R-:W-:Y:S01]  /*126ba0*/  IMAD.X R162, R162, 0x1, R0, P1 ;  /* 0x00000001a2a27824 */ /* 0x000fe200008e0600 */
[----:B-1----:R-:W-:Y:S01]  /*126bb0*/  MOV R140, R163 ;  /* 0x000000a3008c7202 */ /* 0x002fe20000000f00 */
[----:B------:R-:W-:Y:S01]  /*126bc0*/  IMAD.MOV.U32 R141, RZ, RZ, R172 ;  /* 0x000000ffff8d7224 */ /* 0x000fe200078e00ac */
[----:B------:R-:W-:Y:S01]  /*126bd0*/  STL [R1+0x5010], R174 ;  /* 0x005010ae01007387 */ /* 0x000fe20000100800 */
[----:B------:R-:W-:Y:S02]  /*126be0*/  STL [R1+0x5024], R160 ;  /* 0x005024a001007387 */ /* 0x000fe40000100800 */
[----:B------:R-:W-:Y:S02]  /*126bf0*/  STL [R1+0x5018], R172 ;  /* 0x005018ac01007387 */ /* 0x000fe40000100800 */
[----:B------:R-:W-:Y:S01]  /*126c00*/  STL [R1+0x502c], R142 ;  /* 0x00502c8e01007387 */ /* 0x000fe20000100800 */
[----:B------:R1:W-:Y:S04]  /*126c10*/  STL [R1+0x5020], R162 ;  /* 0x005020a201007387 */ /* 0x0003e80000100800 */
[----:B------:R2:W-:Y:S01]  /*126c20*/  LDGSTS.E [R143+0x34a00], [R140.64], P3 ;  /* 0x34a000008c8f7fae */ /* 0x0005e20009921846 */
[----:B------:R-:W3:Y:S01]  /*126c30*/  LDL.LU R176, [R1+0x5090] ;  /* 0x0050900001b07983 */ /* 0x000ee20000300800 */
[----:B--2---:R-:W-:-:S02]  /*126c40*/  MOV R141, R162 ;  /* 0x000000a2008d7202 */ /* 0x004fc40000000f00 */
[----:B-1----:R-:W2:Y:S01]  /*126c50*/  LDL.LU R162, [R1+0x5094] ;  /* 0x0050940001a27983 */ /* 0x002ea20000300800 */
[----:B----4-:R-:W-:Y:S02]  /*126c60*/  IMAD.X R161, R161, 0x1, R0, P2 ;  /* 0x00000001a1a17824 */ /* 0x010fe400010e0600 */
[----:B------:R-:W-:-:S03]  /*126c70*/  IMAD.MOV.U32 R140, RZ, RZ, R160 ;  /* 0x000000ffff8c7224 */ /* 0x000fc600078e00a0 */
[----:B------:R1:W-:Y:S01]  /*126c80*/  STL [R1+0x5028], R161 ;  /* 0x005028a101007387 */ /* 0x0003e20000100800 */
[----:B------:R-:W4:Y:S02]  /*126c90*/  LDL.LU R183, [R1+0x5098] ;  /* 0x0050980001b77983 */ /* 0x000f240000300800 */
[----:B------:R-:W4:Y:S02]  /*126ca0*/  LDL.LU R182, [R1+0x509c] ;  /* 0x00509c0001b67983 */ /* 0x000f240000300800 */
[----:B------:R-:W4:Y:S01]  /*126cb0*/  LDL.LU R181, [R1+0x50a0] ;  /* 0x0050a00001b57983 */ /* 0x000f220000300800 */
[----:B------:R-:W4:Y:S01]  /*126cc0*/  LDL.LU R160, [R1+0x50a4] ;  /* 0x0050a40001a07983 */ /* 0x000f220000300800 */
[----:B------:R-:W4:Y:S02]  /*126cd0*/  LDL.LU R172, [R1+0x16d0] ;  /* 0x0016d00001ac7983 */ /* 0x000f240000300800 */
[----:B------:R-:W4:Y:S02]  /*126ce0*/  LDL.LU R173, [R1+0x16d4] ;  /* 0x0016d40001ad7983 */ /* 0x000f240000300800 */
[----:B------:R-:W-:Y:S01]  /*126cf0*/  IMAD.MOV.U32 R174, RZ, RZ, R238 ;  /* 0x000000ffffae7224 */ /* 0x000fe200078e00ee */
[----:B------:R1:W-:Y:S04]  /*126d00*/  LDGSTS.E [R143+0x34c00], [R140.64], P3 ;  /* 0x34c000008c8f7fae */ /* 0x0003e80009921846 */
[----:B------:R-:W4:Y:S01]  /*126d10*/  LDL.LU R238, [R1+0x6148] ;  /* 0x0061480001ee7983 */ /* 0x000f220000300800 */
[----:B------:R-:W4:Y:S02]  /*126d20*/  LDL.LU R236, [R1+0x6144] ;  /* 0x0061440001ec7983 */ /* 0x000f240000300800 */
[----:B------:R-:W4:Y:S02]  /*126d30*/  LDL.LU R180, [R1+0x50a8] ;  /* 0x0050a80001b47983 */ /* 0x000f240000300800 */
[----:B------:R-:W4:Y:S01]  /*126d40*/  LDL.LU R179, [R1+0x50ac] ;  /* 0x0050ac0001b37983 */ /* 0x000f220000300800 */
[----:B------:R-:W-:-:S02]  /*126d50*/  ISETP.GT.AND P1, PT, R3, 0x75, PT ;  /* 0x000000750300780c */ /* 0x000fc40003f24270 */
[----:B------:R-:W-:Y:S01]  /*126d60*/  ISETP.GT.AND P2, PT, R3, 0x79, PT ;  /* 0x000000790300780c */ /* 0x000fe20003f44270 */
[----:B------:R-:W4:Y:S01]  /*126d70*/  LDL.LU R178, [R1+0x5110] ;  /* 0x0051100001b27983 */ /* 0x000f220000300800 */
[----:B------:R-:W4:Y:S02]  /*126d80*/  LDL.LU R177, [R1+0x5114] ;  /* 0x0051140001b17983 */ /* 0x000f240000300800 */
[----:B------:R-:W4:Y:S02]  /*126d90*/  LDL.LU R163, [R1+0x511c] ;  /* 0x00511c0001a37983 */ /* 0x000f240000300800 */
[----:B-1----:R-:W-:Y:S01]  /*126da0*/  IMAD.MOV.U32 R140, RZ, RZ, R142 ;  /* 0x000000ffff8c7224 */ /* 0x002fe200078e008e */
[----:B------:R-:W-:Y:S02]  /*126db0*/  MOV R141, R161 ;  /* 0x000000a1008d7202 */ /* 0x000fe40000000f00 */
[----:B------:R-:W4:Y:S04]  /*126dc0*/  LDL.LU R161, [R1+0x5124] ;  /* 0x0051240001a17983 */ /* 0x000f280000300800 */
[----:B------:R1:W-:Y:S01]  /*126dd0*/  LDGSTS.E [R143+0x34e00], [R140.64], P3 ;  /* 0x34e000008c8f7fae */ /* 0x0003e20009921846 */
[----:B------:R-:W4:Y:S01]  /*126de0*/  LDL.LU R142, [R1+0x512c] ;  /* 0x00512c00018e7983 */ /* 0x000f220000300800 */
[----:B-1----:R-:W-:-:S02]  /*126df0*/  SEL R141, RZ, 0x4, !P1 ;  /* 0x00000004ff8d7807 */ /* 0x002fc40004800000 */
[----:B------:R-:W-:Y:S02]  /*126e00*/  SEL R140, RZ, 0x4, !P2 ;  /* 0x00000004ff8c7807 */ /* 0x000fe40005000000 */
[----:B------:R-:W-:Y:S02]  /*126e10*/  SEL R141, R141, RZ, !P0 ;  /* 0x000000ff8d8d7207 */ /* 0x000fe40004000000 */
[----:B------:R-:W-:Y:S02]  /*126e20*/  SEL R140, R140, RZ, !P0 ;  /* 0x000000ff8c8c7207 */ /* 0x000fe40004000000 */
[----:B------:R-:W-:Y:S02]  /*126e30*/  ISETP.NE.U32.AND P2, PT, R141, RZ, PT ;  /* 0x000000ff8d00720c */ /* 0x000fe40003f45070 */
[----:B--2---:R-:W-:-:S05]  /*126e40*/  IADD3 R162, P1, R162, R204, RZ ;  /* 0x000000cca2a27210 */ /* 0x004fca0007f3e0ff */
[----:B---3--:R-:W-:Y:S01]  /*126e50*/  IMAD.X R176, R176, 0x1, R0, P1 ;  /* 0x00000001b0b07824 */ /* 0x008fe200008e0600 */
[----:B------:R-:W-:Y:S01]  /*126e60*/  STL [R1+0x5094], R162 ;  /* 0x005094a201007387 */ /* 0x000fe20000100800 */
[-C--:B----4-:R-:W-:Y:S02]  /*126e70*/  IADD3 R182, P6, R182, R204.reuse, RZ ;  /* 0x000000ccb6b67210 */ /* 0x090fe40007fde0ff */
[----:B------:R-:W-:-:S03]  /*126e80*/  IADD3 R160, P3, R160, R204, RZ ;  /* 0x000000cca0a07210 */ /* 0x000fc60007f7e0ff */
[--C-:B------:R-:W-:Y:S01]  /*126e90*/  IMAD.X R183, R183, 0x1, R0.reuse, P6 ;  /* 0x00000001b7b77824 */ /* 0x100fe200030e0600 */
[----:B------:R-:W-:Y:S01]  /*126ea0*/  STL [R1+0x509c], R182 ;  /* 0x00509cb601007387 */ /* 0x000fe20000100800 */
[----:B------:R-:W-:Y:S02]  /*126eb0*/  IMAD.X R181, R181, 0x1, R0, P3 ;  /* 0x00000001b5b57824 */ /* 0x000fe400018e0600 */
[----:B------:R-:W-:Y:S01]  /*126ec0*/  STL [R1+0x50a4], R160 ;  /* 0x0050a4a001007387 */ /* 0x000fe20000100800 */
[----:B------:R-:W-:Y:S01]  /*126ed0*/  ISETP.NE.U32.AND P1, PT, R140, RZ, PT ;  /* 0x000000ff8c00720c */ /* 0x000fe20003f25070 */
[----:B------:R1:W-:Y:S01]  /*126ee0*/  STL [R1+0x5090], R176 ;  /* 0x005090b001007387 */ /* 0x0003e20000100800 */
[----:B------:R-:W-:Y:S01]  /*126ef0*/  MOV R140, R162 ;  /* 0x000000a2008c7202 */ /* 0x000fe20000000f00 */
[----:B------:R-:W-:Y:S02]  /*126f00*/  IMAD.MOV.U32 R141, RZ, RZ, R176 ;  /* 0x000000ffff8d7224 */ /* 0x000fe400078e00b0 */
[----:B------:R-:W-:Y:S01]  /*126f10*/  STL [R1+0x5098], R183 ;  /* 0x005098b701007387 */ /* 0x000fe20000100800 */
[----:B------:R-:W-:Y:S01]  /*126f20*/  IADD3 R179, P3, R179, R204, RZ ;  /* 0x000000ccb3b37210 */ /* 0x000fe20007f7e0ff */
[----:B------:R2:W-:Y:S04]  /*126f30*/  STL [R1+0x50a0], R181 ;  /* 0x0050a0b501007387 */ /* 0x0005e80000100800 */
[----:B------:R3:W-:Y:S04]  /*126f40*/  LDGSTS.E [R143+0x36800], [R140.64], P4 ;  /* 0x368000008c8f7fae */ /* 0x0007e8000a121846 */
[----:B-1----:R-:W4:Y:S01]  /*126f50*/  LDL.LU R176, [R1+0x5118] ;  /* 0x0051180001b07983 */ /* 0x002f220000300800 */
[----:B------:R-:W-:Y:S02]  /*126f60*/  STL [R1+0x50ac], R179 ;  /* 0x0050acb301007387 */ /* 0x000fe40000100800 */
[----:B------:R-:W-:-:S02]  /*126f70*/  IMAD.X R180, R180, 0x1, R0, P3 ;  /* 0x00000001b4b47824 */ /* 0x000fc400018e0600 */
[----:B------:R-:W2:Y:S02]  /*126f80*/  LDL.LU R162, [R1+0x5120] ;  /* 0x0051200001a27983 */ /* 0x000ea40000300800 */
[----:B---3--:R-:W-:Y:S01]  /*126f90*/  IMAD.MOV.U32 R140, RZ, RZ, R182 ;  /* 0x000000ffff8c7224 */ /* 0x008fe200078e00b6 */
[----:B------:R-:W-:Y:S01]  /*126fa0*/  MOV R141, R183 ;  /* 0x000000b7008d7202 */ /* 0x000fe20000000f00 */
[----:B------:R-:W-:Y:S04]  /*126fb0*/  STL [R1+0x50a8], R180 ;  /* 0x0050a8b401007387 */ /* 0x000fe80000100800 */
[----:B------:R1:W-:Y:S02]  /*126fc0*/  LDGSTS.E [R143+0x36a00], [R140.64], P4 ;  /* 0x36a000008c8f7fae */ /* 0x0003e4000a121846 */
[----:B-1----:R-:W-:-:S02]  /*126fd0*/  IMAD.MOV.U32 R140, RZ, RZ, R160 ;  /* 0x000000ffff8c7224 */ /* 0x002fc400078e00a0 */
[----:B------:R-:W3:Y:S01]  /*126fe0*/  LDL.LU R160, [R1+0x5128] ;  /* 0x0051280001a07983 */ /* 0x000ee20000300800 */
[----:B------:R-:W-:Y:S01]  /*126ff0*/  IMAD.MOV.U32 R141, RZ, RZ, R181 ;  /* 0x000000ffff8d7224 */ /* 0x000fe200078e00b5 */
[----:B------:R-:W-:-:S04]  /*127000*/  IADD3 R177, P3, R177, R204, RZ ;  /* 0x000000ccb1b17210 */ /* 0x000fc80007f7e0ff */
[----:B------:R1:W-:Y:S01]  /*127010*/  LDGSTS.E [R143+0x36c00], [R140.64], P4 ;  /* 0x36c000008c8f7fae */ /* 0x0003e2000a121846 */
[----:B------:R-:W-:Y:S02]  /*127020*/  IMAD.X R178, R178, 0x1, R0, P3 ;  /* 0x00000001b2b27824 */ /* 0x000fe400018e0600 */
[----:B-1----:R-:W-:Y:S01]  /*127030*/  IMAD.MOV.U32 R140, RZ, RZ, R179 ;  /* 0x000000ffff8c7224 */ /* 0x002fe200078e00b3 */
[----:B------:R-:W-:-:S05]  /*127040*/  MOV R141, R180 ;  /* 0x000000b4008d7202 */ /* 0x000fca0000000f00 */
[----:B------:R1:W-:Y:S01]  /*127050*/  LDGSTS.E [R143+0x36e00], [R140.64], P4 ;  /* 0x36e000008c8f7fae */ /* 0x0003e2000a121846 */
[-C--:B------:R-:W-:Y:S02]  /*127060*/  IADD3 R163, P4, R163, R204.reuse, RZ ;  /* 0x000000cca3a37210 */ /* 0x080fe40007f9e0ff */
[----:B------:R-:W-:Y:S01]  /*127070*/  IADD3 R161, P3, R161, R204, RZ ;  /* 0x000000cca1a17210 */ /* 0x000fe20007f7e0ff */
[----:B------:R-:W-:Y:S02]  /*127080*/  STL [R1+0x5114], R177 ;  /* 0x005114b101007387 */ /* 0x000fe40000100800 */
[----:B------:R-:W-:Y:S01]  /*127090*/  STL [R1+0x511c], R163 ;  /* 0x00511ca301007387 */ /* 0x000fe20000100800 */
[----:B-1----:R-:W-:Y:S01]  /*1270a0*/  MOV R140, R177 ;  /* 0x000000b1008c7202 */ /* 0x002fe20000000f00 */
[----:B------:R-:W-:Y:S01]  /*1270b0*/  IMAD.MOV.U32 R141, RZ, RZ, R178 ;  /* 0x000000ffff8d7224 */ /* 0x000fe200078e00b2 */
[----:B------:R-:W-:Y:S04]  /*1270c0*/  STL [R1+0x5110], R178 ;  /* 0x005110b201007387 */ /* 0x000fe80000100800 */
[----:B------:R1:W-:Y:S01]  /*1270d0*/  LDGSTS.E [R143+0x38800], [R140.64], P5 ;  /* 0x388000008c8f7fae */ /* 0x0003e2000a921846 */
[----:B------:R-:W-:Y:S01]  /*1270e0*/  STL [R1+0x5124], R161 ;  /* 0x005124a101007387 */ /* 0x000fe20000100800 */
[----:B------:R-:W-:Y:S01]  /*1270f0*/  HMMA.1688.F32.TF32 R96, R8, R184, R96 ;  /* 0x000000b80860723c */ /* 0x000fe20000081060 */
[----:B------:R-:W-:Y:S01]  /*127100*/  IMAD.MOV.U32 R186, RZ, RZ, R243 ;  /* 0x000000ffffba7224 */ /* 0x000fe200078e00f3 */
[----:B-1----:R-:W-:Y:S01]  /*127110*/  MOV R140, R163 ;  /* 0x000000a3008c7202 */ /* 0x002fe20000000f00 */
[----:B------:R-:W-:-:S05]  /*127120*/  IMAD.MOV.U32 R187, RZ, RZ, R241 ;  /* 0x000000ffffbb7224 */ /* 0x000fca00078e00f1 */
[C---:B------:R-:W-:Y:S08]  /*127130*/  HMMA.1688.F32.TF32 R120, R8.reuse, R188, R120 ;  /* 0x000000bc0878723c */ /* 0x040ff00000081078 */
[----:B------:R-:W-:Y:S01]  /*127140*/  HMMA.1688.F32.TF32 R124, R8, R172, R124 ;  /* 0x000000ac087c723c */ /* 0x000fe2000008107c */
[--C-:B----4-:R-:W-:Y:S01]  /*127150*/  IMAD.X R176, R176, 0x1, R0.reuse, P4 ;  /* 0x00000001b0b07824 */ /* 0x110fe200020e0600 */
[----:B------:R-:W-:Y:S01]  /*127160*/  IADD3 R142, P4, R142, R204, RZ ;  /* 0x000000cc8e8e7210 */ /* 0x000fe20007f9e0ff */
[----:B--2---:R-:W-:-:S02]  /*127170*/  IMAD.X R162, R162, 0x1, R0, P3 ;  /* 0x00000001a2a27824 */ /* 0x004fc400018e0600 */
[----:B------:R-:W-:Y:S01]  /*127180*/  IMAD.MOV.U32 R141, RZ, RZ, R176 ;  /* 0x000000ffff8d7224 */ /* 0x000fe200078e00b0 */
[----:B------:R-:W-:Y:S01]  /*127190*/  STL [R1+0x5118], R176 ;  /* 0x005118b001007387 */ /* 0x000fe20000100800 */
[----:B------:R-:W2:Y:S02]  /*1271a0*/  LDL.LU R184, [R1+0x16e0] ;  /* 0x0016e00001b87983 */ /* 0x000ea40000300800 */
[----:B------:R1:W-:Y:S01]  /*1271b0*/  STL [R1+0x512c], R142 ;  /* 0x00512c8e01007387 */ /* 0x0003e20000100800 */
[----:B------:R4:W-:Y:S01]  /*1271c0*/  LDGSTS.E [R143+0x38a00], [R140.64], P5 ;  /* 0x38a000008c8f7fae */ /* 0x0009e2000a921846 */
[----:B------:R-:W-:Y:S02]  /*1271d0*/  STL [R1+0x5120], R162 ;  /* 0x005120a201007387 */ /* 0x000fe40000100800 */
[----:B------:R-:W2:Y:S02]  /*1271e0*/  LDL.LU R185, [R1+0x16e4] ;  /* 0x0016e40001b97983 */ /* 0x000ea40000300800 */
[----:B------:R-:W2:Y:S01]  /*1271f0*/  LDL.LU R243, [R1+0x6140] ;  /* 0x0061400001f37983 */ /* 0x000ea20000300800 */
[----:B------:R-:W2:Y:S01]  /*127200*/  LDL.LU R241, [R1+0x613c] ;  /* 0x00613c0001f17983 */ /* 0x000ea20000300800 */
[----:B----4-:R-:W-:Y:S01]  /*127210*/  IMAD.MOV.U32 R140, RZ, RZ, R161 ;  /* 0x000000ffff8c7224 */ /* 0x010fe200078e00a1 */
[----:B------:R-:W-:-:S05]  /*127220*/  MOV R141, R162 ;  /* 0x000000a2008d7202 */ /* 0x000fca0000000f00 */
[----:B------:R4:W-:Y:S01]  /*127230*/  LDGSTS.E [R143+0x38c00], [R140.64], P5 ;  /* 0x38c000008c8f7fae */ /* 0x0009e2000a921846 */
[----:B---3--:R-:W-:-:S05]  /*127240*/  IMAD.X R160, R160, 0x1, R0, P4 ;  /* 0x00000001a0a07824 */ /* 0x008fca00020e0600 */
[----:B------:R3:W-:Y:S01]  /*127250*/  STL [R1+0x5128], R160 ;  /* 0x005128a001007387 */ /* 0x0007e20000100800 */
[----:B------:R-:W2:Y:S02]  /*127260*/  LDL.LU R181, [R1+0x5190] ;  /* 0x0051900001b57983 */ /* 0x000ea40000300800 */
[----:B----4-:R-:W-:Y:S02]  /*127270*/  IMAD.MOV.U32 R140, RZ, RZ, R142 ;  /* 0x000000ffff8c7224 */ /* 0x010fe400078e008e */
[----:B-1----:R-:W4:Y:S01]  /*127280*/  LDL.LU R142, [R1+0x5194] ;  /* 0x00519400018e7983 */ /* 0x002f220000300800 */
[----:B------:R-:W4:Y:S02]  /*127290*/  LDL.LU R188, [R1+0x5198] ;  /* 0x0051980001bc7983 */ /* 0x000f240000300800 */
[----:B------:R-:W4:Y:S02]  /*1272a0*/  LDL.LU R173, [R1+0x519c] ;  /* 0x00519c0001ad7983 */ /* 0x000f240000300800 */
[----:B------:R-:W4:Y:S01]  /*1272b0*/  LDL.LU R183, [R1+0x51a0] ;  /* 0x0051a00001b77983 */ /* 0x000f220000300800 */
[----:B------:R-:W4:Y:S01]  /*1272c0*/  LDL.LU R182, [R1+0x51a4] ;  /* 0x0051a40001b67983 */ /* 0x000f220000300800 */
[----:B------:R-:W4:Y:S02]  /*1272d0*/  LDL.LU R180, [R1+0x51a8] ;  /* 0x0051a80001b47983 */ /* 0x000f240000300800 */
[----:B------:R-:W4:Y:S02]  /*1272e0*/  LDL.LU R172, [R1+0x51ac] ;  /* 0x0051ac0001ac7983 */ /* 0x000f240000300800 */
[----:B------:R-:W-:Y:S01]  /*1272f0*/  IMAD.MOV.U32 R141, RZ, RZ, R160 ;  /* 0x000000ffff8d7224 */ /* 0x000fe200078e00a0 */
[----:B------:R-:W-:-:S02]  /*127300*/  ISETP.GT.AND P3, PT, R3, 0x7d, PT ;  /* 0x0000007d0300780c */ /* 0x000fc40003f64270 */
[----:B------:R-:W-:Y:S01]  /*127310*/  ISETP.GT.AND P4, PT, R3, 0x2, PT ;  /* 0x000000020300780c */ /* 0x000fe20003f84270 */
[----:B------:R-:W4:Y:S04]  /*127320*/  LDL.LU R176, [R1+0x16f0] ;  /* 0x0016f00001b07983 */ /* 0x000f280000300800 */
[----:B------:R1:W-:Y:S01]  /*127330*/  LDGSTS.E [R143+0x38e00], [R140.64], P5 ;  /* 0x38e000008c8f7fae */ /* 0x0003e2000a921846 */
[----:B------:R-:W4:Y:S02]  /*127340*/  LDL.LU R177, [R1+0x16f4] ;  /* 0x0016f40001b17983 */ /* 0x000f240000300800 */
[----:B------:R-:W-:Y:S01]  /*127350*/  IMAD.MOV.U32 R178, RZ, RZ, R239 ;  /* 0x000000ffffb27224 */ /* 0x000fe200078e00ef */
[----:B------:R-:W-:Y:S01]  /*127360*/  MOV R179, R237 ;  /* 0x000000ed00b37202 */ /* 0x000fe20000000f00 */
[----:B------:R-:W4:Y:S01]  /*127370*/  LDL.LU R239, [R1+0x6138] ;  /* 0x0061380001ef7983 */ /* 0x000f220000300800 */
[----:B------:R-:W4:Y:S02]  /*127380*/  LDL.LU R237, [R1+0x6134] ;  /* 0x0061340001ed7983 */ /* 0x000f240000300800 */
[----:B---3--:R-:W2:Y:S02]  /*127390*/  LDL.LU R160, [R1+0x1700] ;  /* 0x0017000001a07983 */ /* 0x008ea40000300800 */
[----:B------:R-:W2:Y:S01]  /*1273a0*/  LDL.LU R161, [R1+0x1704] ;  /* 0x0017040001a17983 */ /* 0x000ea20000300800 */
[----:B-1----:R-:W-:-:S02]  /*1273b0*/  SEL R141, RZ, 0x4, !P3 ;  /* 0x00000004ff8d7807 */ /* 0x002fc40005800000 */
[----:B------:R-:W-:Y:S02]  /*1273c0*/  SEL R140, RZ, 0x4, !P4 ;  /* 0x00000004ff8c7807 */ /* 0x000fe40006000000 */
[----:B------:R-:W-:Y:S02]  /*1273d0*/  SEL R141, R141, RZ, !P0 ;  /* 0x000000ff8d8d7207 */ /* 0x000fe40004000000 */
[----:B------:R-:W-:Y:S01]  /*1273e0*/  SEL R140, R140, RZ, !P0 ;  /* 0x000000ff8c8c7207 */ /* 0x000fe20004000000 */
[----:B------:R-:W-:Y:S02]  /*1273f0*/  IMAD.MOV.U32 R162, RZ, RZ, R247 ;  /* 0x000000ffffa27224 */ /* 0x000fe400078e00f7 */
[----:B------:R-:W-:Y:S01]  /*127400*/  IMAD.MOV.U32 R163, RZ, RZ, R248 ;  /* 0x000000ffffa37224 */ /* 0x000fe200078e00f8 */
[----:B------:R-:W-:Y:S01]  /*127410*/  ISETP.NE.U32.AND P4, PT, R141, RZ, PT ;  /* 0x000000ff8d00720c */ /* 0x000fe20003f85070 */
[----:B------:R-:W2:Y:S01]  /*127420*/  LDL.LU R247, [R1+0x6130] ;  /* 0x0061300001f77983 */ /* 0x000ea20000300800 */
[----:B------:R-:W2:Y:S02]  /*127430*/  LDL.LU R248, [R1+0x612c] ;  /* 0x00612c0001f87983 */ /* 0x000ea40000300800 */
[----:B--2---:R-:W-:Y:S01]  /*127440*/  HMMA.1688.F32.TF32 R16, R8, R184, R16 ;  /* 0x000000b80810723c */ /* 0x004fe20000081010 */
[----:B----4-:R-:W-:-:S02]  /*127450*/  IADD3 R142, P5, R142, R204, RZ ;  /* 0x000000cc8e8e7210 */ /* 0x010fc40007fbe0ff */
[-C--:B------:R-:W-:Y:S02]  /*127460*/  IADD3 R173, P6, R173, R204.reuse, RZ ;  /* 0x000000ccadad7210 */ /* 0x080fe40007fde0ff */
[----:B------:R-:W-:Y:S01]  /*127470*/  IADD3 R182, P3, R182, R204, RZ ;  /* 0x000000ccb6b67210 */ /* 0x000fe20007f7e0ff */
[----:B------:R-:W-:Y:S01]  /*127480*/  IMAD.X R181, R181, 0x1, R0, P5 ;  /* 0x00000001b5b57824 */ /* 0x000fe200028e0600 */
[----:B------:R-:W-:Y:S01]  /*127490*/  ISETP.NE.U32.AND P5, PT, R140, RZ, PT ;  /* 0x000000ff8c00720c */ /* 0x000fe20003fa5070 */
[----:B------:R-:W-:Y:S01]  /*1274a0*/  IMAD.MOV.U32 R140, RZ, RZ, R142 ;  /* 0x000000ffff8c7224 */ /* 0x000fe200078e008e */
[----:B------:R-:W-:Y:S01]  /*1274b0*/  IADD3.X R188, R188, R0, RZ, P6, !PT ;  /* 0x00000000bcbc7210 */ /* 0x000fe200037fe4ff */
[----:B------:R-:W-:Y:S01]  /*1274c0*/  IMAD.MOV.U32 R141, RZ, RZ, R181 ;  /* 0x000000ffff8d7224 */ /* 0x000fe200078e00b5 */
[----:B------:R1:W-:Y:S01]  /*1274d0*/  STL [R1+0x5194], R142 ;  /* 0x0051948e01007387 */ /* 0x0003e20000100800 */
[----:B------:R-:W-:Y:S02]  /*1274e0*/  IMAD.X R183, R183, 0x1, R0, P3 ;  /* 0x00000001b7b77824 */ /* 0x000fe400018e0600 */
[----:B------:R-:W-:Y:S02]  /*1274f0*/  STL [R1+0x519c], R173 ;  /* 0x00519cad01007387 */ /* 0x000fe40000100800 */
[----:B------:R-:W-:Y:S01]  /*127500*/  STL [R1+0x51a4], R182 ;  /* 0x0051a4b601007387 */ /* 0x000fe20000100800 */
[----:B------:R2:W-:Y:S04]  /*127510*/  STL [R1+0x5190], R181 ;  /* 0x005190b501007387 */ /* 0x0005e80000100800 */
[----:B------:R4:W-:Y:S01]  /*127520*/  LDGSTS.E [R143+0x3a800], [R140.64], P2 ;  /* 0x3a8000008c8f7fae */ /* 0x0009e20009121846 */
[----:B------:R-:W-:Y:S01]  /*127530*/  IADD3 R172, P3, R172, R204, RZ ;  /* 0x000000ccacac7210 */ /* 0x000fe20007f7e0ff */
[----:B------:R-:W-:Y:S02]  /*127540*/  STL [R1+0x5198], R188 ;  /* 0x005198bc01007387 */ /* 0x000fe40000100800 */
[----:B------:R-:W-:Y:S01]  /*127550*/  STL [R1+0x51a0], R183 ;  /* 0x0051a0b701007387 */ /* 0x000fe20000100800 */
[----:B-1----:R-:W3:Y:S01]  /*127560*/  LDL.LU R142, [R1+0x5854] ;  /* 0x00585400018e7983 */ /* 0x002ee20000300800 */
[----:B------:R-:W-:Y:S02]  /*127570*/  STL [R1+0x51ac], R172 ;  /* 0x0051acac01007387 */ /* 0x000fe40000100800 */
[----:B----4-:R-:W-:-:S02]  /*127580*/  IMAD.MOV.U32 R140, RZ, RZ, R173 ;  /* 0x000000ffff8c7224 */ /* 0x010fc400078e00ad */
[----:B------:R-:W-:Y:S01]  /*127590*/  IMAD.MOV.U32 R141, RZ, RZ, R188 ;  /* 0x000000ffff8d7224 */ /* 0x000fe200078e00bc */
[----:B--2---:R-:W2:Y:S01]  /*1275a0*/  LDL.LU R181, [R1+0x584c] ;  /* 0x00584c0001b57983 */ /* 0x004ea20000300800 */
[----:B------:R-:W-:Y:S01]  /*1275b0*/  IADD3.X R180, R180, R0, RZ, P3, !PT ;  /* 0x00000000b4b47210 */ /* 0x000fe20001ffe4ff */
[----:B------:R-:W4:Y:S02]  /*1275c0*/  LDL.LU R184, [R1+0x5848] ;  /* 0x0058480001b87983 */ /* 0x000f240000300800 */
[----:B------:R-:W4:Y:S01]  /*1275d0*/  LDL.LU R173, [R1+0x5844] ;  /* 0x0058440001ad7983 */ /* 0x000f220000300800 */
[----:B------:R1:W-:Y:S04]  /*1275e0*/  LDGSTS.E [R143+0x3aa00], [R140.64], P2 ;  /* 0x3aa000008c8f7fae */ /* 0x0003e80009121846 */
[----:B------:R1:W-:Y:S01]  /*1275f0*/  STL [R1+0x51a8], R180 ;  /* 0x0051a8b401007387 */ /* 0x0003e20000100800 */
[----:B------:R-:W4:Y:S02]  /*127600*/  LDL.LU R189, [R1+0x5840] ;  /* 0x0058400001bd7983 */ /* 0x000f240000300800 */
[----:B-1----:R-:W-:Y:S01]  /*127610*/  IMAD.MOV.U32 R140, RZ, RZ, R182 ;  /* 0x000000ffff8c7224 */ /* 0x002fe200078e00b6 */
[----:B------:R-:W-:-:S05]  /*127620*/  MOV R141, R183 ;  /* 0x000000b7008d7202 */ /* 0x000fca0000000f00 */
[----:B------:R1:W-:Y:S02]  /*127630*/  LDGSTS.E [R143+0x3ac00], [R140.64], P2 ;  /* 0x3ac000008c8f7fae */ /* 0x0003e40009121846 */
[----:B-1----:R-:W-:Y:S02]  /*127640*/  IMAD.MOV.U32 R141, RZ, RZ, R180 ;  /* 0x000000ffff8d7224 */ /* 0x002fe400078e00b4 */
[----:B------:R-:W4:Y:S01]  /*127650*/  LDL.LU R180, [R1+0x5838] ;  /* 0x0058380001b47983 */ /* 0x000f220000300800 */
[----:B------:R-:W-:Y:S02]  /*127660*/  IMAD.MOV.U32 R140, RZ, RZ, R172 ;  /* 0x000000ffff8c7224 */ /* 0x000fe400078e00ac */
[----:B------:R-:W4:Y:S01]  /*127670*/  LDL.LU R172, [R1+0x583c] ;  /* 0x00583c0001ac7983 */ /* 0x000f220000300800 */
[C---:B------:R-:W-:Y:S02]  /*127680*/  ISETP.GT.AND P3, PT, R3.reuse, 0x6, PT ;  /* 0x000000060300780c */ /* 0x040fe40003f64270 */
[----:B------:R1:W-:Y:S01]  /*127690*/  LDGSTS.E [R143+0x3ae00], [R140.64], P2 ;  /* 0x3ae000008c8f7fae */ /* 0x0003e20009121846 */
[----:B------:R-:W-:-:S02]  /*1276a0*/  ISETP.GT.AND P2, PT, R3, 0xa, PT ;  /* 0x0000000a0300780c */ /* 0x000fc40003f44270 */
[----:B-1----:R-:W-:Y:S02]  /*1276b0*/  SEL R141, RZ, 0x4, !P3 ;  /* 0x00000004ff8d7807 */ /* 0x002fe40005800000 */
[----:B------:R-:W-:Y:S01]  /*1276c0*/  SEL R140, RZ, 0x4, !P2 ;  /* 0x00000004ff8c7807 */ /* 0x000fe20005000000 */
[C---:B------:R-:W-:Y:S08]  /*1276d0*/  HMMA.1688.F32.TF32 R108, R8.reuse, R200, R108 ;  /* 0x000000c8086c723c */ /* 0x040ff0000008106c */
[C---:B------:R-:W-:Y:S08]  /*1276e0*/  HMMA.1688.F32.TF32 R112, R8.reuse, R196, R112 ;  /* 0x000000c40870723c */ /* 0x040ff00000081070 */
[----:B------:R-:W-:Y:S01]  /*1276f0*/  HMMA.1688.F32.TF32 R116, R8, R192, R116 ;  /* 0x000000c00874723c */ /* 0x000fe20000081074 */
[----:B------:R-:W-:Y:S01]  /*127700*/  MOV R182, R241 ;  /* 0x000000f100b67202 */ /* 0x000fe20000000f00 */
[----:B------:R-:W-:-:S02]  /*127710*/  IMAD.MOV.U32 R183, RZ, RZ, R240 ;  /* 0x000000ffffb77224 */ /* 0x000fc400078e00f0 */
[----:B------:R-:W-:Y:S02]  /*127720*/  IMAD.MOV.U32 R200, RZ, RZ, R248 ;  /* 0x000000ffffc87224 */ /* 0x000fe400078e00f8 */
[----:B------:R-:W-:Y:S01]  /*127730*/  IMAD.MOV.U32 R201, RZ, RZ, R247 ;  /* 0x000000ffffc97224 */ /* 0x000fe200078e00f7 */
[----:B------:R-:W-:Y:S01]  /*127740*/  MOV R196, R237 ;  /* 0x000000ed00c47202 */ /* 0x000fe20000000f00 */
[----:B------:R-:W-:Y:S02]  /*127750*/  IMAD.MOV.U32 R197, RZ, RZ, R236 ;  /* 0x000000ffffc57224 */ /* 0x000fe400078e00ec */
[----:B------:R-:W-:Y:S02]  /*127760*/  IMAD.MOV.U32 R192, RZ, RZ, R239 ;  /* 0x000000ffffc07224 */ /* 0x000fe400078e00ef */
[----:B------:R-:W-:Y:S01]  /*127770*/  IMAD.MOV.U32 R193, RZ, RZ, R238 ;  /* 0x000000ffffc17224 */ /* 0x000fe200078e00ee */
[----:B------:R1:W-:Y:S01]  /*127780*/  LDGSTS.E [R143+0x3c800], [R200.64], P1 ;  /* 0x3c800000c88f7fae */ /* 0x0003e20008921846 */
[----:B------:R1:W-:Y:S03]  /*127790*/  LDGSTS.E [R143+0x3ca00], [R196.64], P1 ;  /* 0x3ca00000c48f7fae */ /* 0x0003e60008921846 */
[----:B------:R1:W-:Y:S01]  /*1277a0*/  LDGSTS.E [R143+0x3cc00], [R192.64], P1 ;  /* 0x3cc00000c08f7fae */ /* 0x0003e20008921846 */
[----:B------:R1:W-:Y:S01]  /*1277b0*/  LDGSTS.E [R143+0x3ce00], [R182.64], P1 ;  /* 0x3ce00000b68f7fae */ /* 0x0003e20008921846 */
[----:B------:R-:W-:Y:S01]  /*1277c0*/  HMMA.1688.F32.TF32 R132, R8, R160, R132 ;  /* 0x000000a00884723c */ /* 0x000fe20000081084 */
[----:B------:R-:W-:-:S07]  /*1277d0*/  SEL R140, R140, RZ, !P0 ;  /* 0x000000ff8c8c7207 */ /* 0x000fce0004000000 */
[----:B------:R-:W-:Y:S01]  /*1277e0*/  HMMA.1688.F32.TF32 R20, R8, R176, R20 ;  /* 0x000000b00814723c */ /* 0x000fe20000081014 */
[----:B------:R-:W-:-:S06]  /*1277f0*/  SEL R141, R141, RZ, !P0 ;  /* 0x000000ff8d8d7207 */ /* 0x000fcc0004000000 */
[----:B------:R-:W-:Y:S02]  /*127800*/  IMAD.MOV.U32 R176, RZ, RZ, R246 ;  /* 0x000000ffffb07224 */ /* 0x000fe400078e00f6 */
[----:B------:R-:W-:Y:S01]  /*127810*/  IMAD.MOV.U32 R177, RZ, RZ, R218 ;  /* 0x000000ffffb17224 */ /* 0x000fe200078e00da */
[-C--:B---3--:R-:W-:Y:S02]  /*127820*/  IADD3 R142, P3, R142, R204.reuse, RZ ;  /* 0x000000cc8e8e7210 */ /* 0x088fe40007f7e0ff */
[----:B--2---:R-:W-:-:S03]  /*127830*/  IADD3 R181, P2, R181, R204, RZ ;  /* 0x000000ccb5b57210 */ /* 0x004fc60007f5e0ff */
[--C-:B----4-:R-:W-:Y:S01]  /*127840*/  IMAD.X R184, R184, 0x1, R0.reuse, P3 ;  /* 0x00000001b8b87824 */ /* 0x110fe200018e0600 */
[----:B------:R-:W-:Y:S01]  /*127850*/  IADD3 R173, P3, R173, R204, RZ ;  /* 0x000000ccadad7210 */ /* 0x000fe20007f7e0ff */
[----:B------:R-:W-:Y:S01]  /*127860*/  STL [R1+0x5854], R142 ;  /* 0x0058548e01007387 */ /* 0x000fe20000100800 */
[----:B------:R-:W-:Y:S01]  /*127870*/  IADD3.X R189, R189, R0, RZ, P2, !PT ;  /* 0x00000000bdbd7210 */ /* 0x000fe200017fe4ff */
[----:B------:R-:W-:Y:S02]  /*127880*/  STL [R1+0x584c], R181 ;  /* 0x00584cb501007387 */ /* 0x000fe40000100800 */
[----:B------:R-:W-:Y:S01]  /*127890*/  STL [R1+0x5848], R184 ;  /* 0x005848b801007387 */ /* 0x000fe20000100800 */
[----:B------:R-:W-:Y:S02]  /*1278a0*/  STL [R1+0x5844], R173 ;  /* 0x005844ad01007387 */ /* 0x000fe40000100800 */
[----:B------:R-:W-:Y:S02]  /*1278b0*/  STL [R1+0x5840], R189 ;  /* 0x005840bd01007387 */ /* 0x000fe40000100800 */
[----:B------:R-:W-:-:S05]  /*1278c0*/  IMAD.X R180, R180, 0x1, R0, P3 ;  /* 0x00000001b4b47824 */ /* 0x000fca00018e0600 */
[----:B------:R-:W-:Y:S01]  /*1278d0*/  STL [R1+0x5838], R180 ;  /* 0x005838b401007387 */ /* 0x000fe20000100800 */
[----:B------:R-:W-:Y:S02]  /*1278e0*/  STL.64 [R1+0x3978], R200 ;  /* 0x003978c801007387 */ /* 0x000fe40000100a00 */
[----:B------:R1:W-:Y:S02]  /*1278f0*/  STL.64 [R1+0x3970], R196 ;  /* 0x003970c401007387 */ /* 0x0003e40000100a00 */
[----:B------:R-:W-:Y:S01]  /*127900*/  STL.64 [R1+0x3968], R192 ;  /* 0x003968c001007387 */ /* 0x000fe20000100a00 */
[----:B------:R2:W-:Y:S01]  /*127910*/  STL.64 [R1+0x3960], R182 ;  /* 0x003960b601007387 */ /* 0x0005e20000100a00 */
[----:B------:R-:W-:-:S05]  /*127920*/  IADD3 R172, P1, R172, R204, RZ ;  /* 0x000000ccacac7210 */ /* 0x000fca0007f3e0ff */
[----:B------:R-:W-:Y:S01]  /*127930*/  STL [R1+0x583c], R172 ;  /* 0x00583cac01007387 */ /* 0x000fe20000100800 */
[----:B-1----:R-:W-:Y:S01]  /*127940*/  MOV R196, R244 ;  /* 0x000000f400c47202 */ /* 0x002fe20000000f00 */
[----:B------:R-:W-:Y:S02]  /*127950*/  IMAD.MOV.U32 R197, RZ, RZ, R216 ;  /* 0x000000ffffc57224 */ /* 0x000fe400078e00d8 */
[----:B--2---:R-:W-:Y:S02]  /*127960*/  IMAD.MOV.U32 R182, RZ, RZ, R243 ;  /* 0x000000ffffb67224 */ /* 0x004fe400078e00f3 */
[----:B------:R-:W-:Y:S02]  /*127970*/  IMAD.MOV.U32 R183, RZ, RZ, R242 ;  /* 0x000000ffffb77224 */ /* 0x000fe400078e00f2 */
[----:B------:R-:W-:Y:S02]  /*127980*/  IMAD.MOV.U32 R192, RZ, RZ, R245 ;  /* 0x000000ffffc07224 */ /* 0x000fe400078e00f5 */
[----:B------:R-:W-:Y:S01]  /*127990*/  IMAD.MOV.U32 R193, RZ, RZ, R217 ;  /* 0x000000ffffc17224 */ /* 0x000fe200078e00d9 */
[----:B------:R1:W-:Y:S01]  /*1279a0*/  STL.64 [R1+0x3958], R182 ;  /* 0x003958b601007387 */ /* 0x0003e20000100a00 */
[----:B------:R-:W-:Y:S03]  /*1279b0*/  STL.64 [R1+0x3950], R196 ;  /* 0x003950c401007387 */ /* 0x000fe60000100a00 */
[----:B------:R-:W-:Y:S02]  /*1279c0*/  STL.64 [R1+0x3948], R192 ;  /* 0x003948c001007387 */ /* 0x000fe40000100a00 */
[----:B------:R-:W2:Y:S01]  /*1279d0*/  LDL.LU R160, [R1+0x5830] ;  /* 0x0058300001a07983 */ /* 0x000ea20000300800 */
[----:B------:R-:W-:Y:S01]  /*1279e0*/  ISETP.NE.U32.AND P3, PT, R140, RZ, PT ;  /* 0x000000ff8c00720c */ /* 0x000fe20003f65070 */
[----:B------:R-:W-:Y:S01]  /*1279f0*/  IMAD.MOV.U32 R140, RZ, RZ, R142 ;  /* 0x000000ffff8c7224 */ /* 0x000fe200078e008e */
[----:B------:R3:W-:Y:S04]  /*127a00*/  LDGSTS.E [R143+0x3e800], [R182.64], P4 ;  /* 0x3e800000b68f7fae */ /* 0x0007e8000a121846 */
[----:B------:R-:W4:Y:S01]  /*127a10*/  LDL.LU R142, [R1+0x57d4] ;  /* 0x0057d400018e7983 */ /* 0x000f220000300800 */
[----:B------:R3:W-:Y:S02]  /*127a20*/  LDGSTS.E [R143+0x3ea00], [R196.64], P4 ;  /* 0x3ea00000c48f7fae */ /* 0x0007e4000a121846 */
[----:B------:R1:W-:Y:S02]  /*127a30*/  STL.64 [R1+0x3940], R176 ;  /* 0x003940b001007387 */ /* 0x0003e40000100a00 */
[----:B------:R3:W-:Y:S01]  /*127a40*/  LDGSTS.E [R143+0x3ec00], [R192.64], P4 ;  /* 0x3ec00000c08f7fae */ /* 0x0007e2000a121846 */
[----:B------:R-:W4:Y:S04]  /*127a50*/  LDL.LU R185, [R1+0x57cc] ;  /* 0x0057cc0001b97983 */ /* 0x000f280000300800 */
[----:B------:R3:W-:Y:S01]  /*127a60*/  LDGSTS.E [R143+0x3ee00], [R176.64], P4 ;  /* 0x3ee00000b08f7fae */ /* 0x0007e2000a121846 */
[----:B------:R-:W-:Y:S01]  /*127a70*/  ISETP.NE.U32.AND P2, PT, R141, RZ, PT ;  /* 0x000000ff8d00720c */ /* 0x000fe20003f45070 */
[----:B------:R-:W-:-:S02]  /*127a80*/  MOV R141, R184 ;  /* 0x000000b8008d7202 */ /* 0x000fc40000000f00 */
[----:B---3--:R-:W3:Y:S01]  /*127a90*/  LDL.LU R143, [R1+0x57c8] ;  /* 0x0057c800018f7983 */ /* 0x008ee20000300800 */
[----:B------:R-:W3:Y:S02]  /*127aa0*/  LDL.LU R188, [R1+0x57c0] ;  /* 0x0057c00001bc7983 */ /* 0x000ee40000300800 */
[----:B------:R-:W3:Y:S02]  /*127ab0*/  LDL.LU R184, [R1+0x57b8] ;  /* 0x0057b80001b87983 */ /* 0x000ee40000300800 */
[----:B-1----:R-:W3:Y:S01]  /*127ac0*/  LDL.LU R183, [R1+0x57c4] ;  /* 0x0057c40001b77983 */ /* 0x002ee20000300800 */
[----:B------:R-:W3:Y:S01]  /*127ad0*/  LDL.LU R176, [R1+0x57bc] ;  /* 0x0057bc0001b07983 */ /* 0x000ee20000300800 */
[----:B------:R-:W-:-:S04]  /*127ae0*/  SHF.L.U32 R230, R230, 0x2, RZ ;  /* 0x00000002e6e67819 */ /* 0x000fc800000006ff */
[----:B------:R-:W-:-:S05]  /*127af0*/  LOP3.LUT R182, R230, 0x40, RZ, 0x3c, !PT ;  /* 0x00000040e6b67812 */ /* 0x000fca00078e3cff */
[----:B------:R1:W-:Y:S02]  /*127b00*/  LDGSTS.E [R182+0x1000], [R140.64], P5 ;  /* 0x010000008cb67fae */ /* 0x0003e4000a921846 */
[----:B-1----:R-:W-:Y:S02]  /*127b10*/  IMAD.MOV.U32 R140, RZ, RZ, R181 ;  /* 0x000000ffff8c7224 */ /* 0x002fe400078e00b5 */
[----:B------:R-:W-:-:S05]  /*127b20*/  IMAD.MOV.U32 R141, RZ, RZ, R189 ;  /* 0x000000ffff8d7224 */ /* 0x000fca00078e00bd */
[----:B------:R1:W-:Y:S01]  /*127b30*/  LDGSTS.E [R182+0x1200], [R140.64], P5 ;  /* 0x012000008cb67fae */ /* 0x0003e2000a921846 */
[----:B------:R-:W-:Y:S02]  /*127b40*/  ISETP.GT.AND P4, PT, R3, 0x12, PT ;  /* 0x000000120300780c */ /* 0x000fe40003f84270 */
[----:B-1----:R-:W-:Y:S01]  /*127b50*/  MOV R140, R173 ;  /* 0x000000ad008c7202 */ /* 0x002fe20000000f00 */
[----:B------:R-:W-:Y:S02]  /*127b60*/  IMAD.MOV.U32 R141, RZ, RZ, R180 ;  /* 0x000000ffff8d7224 */ /* 0x000fe400078e00b4 */
[----:B------:R-:W3:Y:S04]  /*127b70*/  LDL.LU R180, [R1+0x57b0] ;  /* 0x0057b00001b47983 */ /* 0x000ee80000300800 */
[----:B------:R1:W-:Y:S01]  /*127b80*/  LDGSTS.E [R182+0x1400], [R140.64], P5 ;  /* 0x014000008cb67fae */ /* 0x0003e2000a921846 */
[----:B------:R-:W3:Y:S02]  /*127b90*/  LDL.LU R177, [R1+0x5754] ;  /* 0x0057540001b17983 */ /* 0x000ee40000300800 */
[----:B-1----:R-:W-:-:S02]  /*127ba0*/  IMAD.MOV.U32 R140, RZ, RZ, R172 ;  /* 0x000000ffff8c7224 */ /* 0x002fc400078e00ac */
[----:B--2---:R-:W-:Y:S01]  /*127bb0*/  IMAD.X R160, R160, 0x1, R0, P1 ;  /* 0x00000001a0a07824 */ /* 0x004fe200008e0600 */
[----:B------:R-:W-:-:S03]  /*127bc0*/  ISETP.GT.AND P1, PT, R3, 0xe, PT ;  /* 0x0000000e0300780c */ /* 0x000fc60003f24270 */
[----:B------:R-:W-:Y:S01]  /*127bd0*/  IMAD.MOV.U32 R141, RZ, RZ, R160 ;  /* 0x000000ffff8d7224 */ /* 0x000fe200078e00a0 */
[----:B------:R1:W-:Y:S01]  /*127be0*/  STL [R1+0x5830], R160 ;  /* 0x005830a001007387 */ /* 0x0003e20000100800 */
[----:B------:R-:W2:Y:S02]  /*127bf0*/  LDL.LU R181, [R1+0x5748] ;  /* 0x0057480001b57983 */ /* 0x000ea40000300800 */
[----:B------:R-:W2:Y:S02]  /*127c00*/  LDL.LU R173, [R1+0x5740] ;  /* 0x0057400001ad7983 */ /* 0x000ea40000300800 */
[----:B------:R-:W2:Y:S01]  /*127c10*/  LDL.LU R172, [R1+0x574c] ;  /* 0x00574c0001ac7983 */ /* 0x000ea20000300800 */
[----:B------:R4:W-:Y:S04]  /*127c20*/  LDGSTS.E [R182+0x1600], [R140.64], P5 ;  /* 0x016000008cb67fae */ /* 0x0009e8000a921846 */
[----:B------:R-:W2:Y:S04]  /*127c30*/  LDL.LU R161, [R1+0x5738] ;  /* 0x0057380001a17983 */ /* 0x000ea80000300800 */
[----:B-1----:R-:W2:Y:S01]  /*127c40*/  LDL.LU R160, [R1+0x5744] ;  /* 0x0057440001a07983 */ /* 0x002ea20000300800 */
[----:B----4-:R-:W-:-:S02]  /*127c50*/  SEL R141, RZ, 0x4, !P1 ;  /* 0x00000004ff8d7807 */ /* 0x010fc40004800000 */
[----:B------:R-:W-:Y:S01]  /*127c60*/  SEL R140, RZ, 0x4, !P4 ;  /* 0x00000004ff8c7807 */ /* 0x000fe20006000000 */
[-C--:B------:R-:W-:Y:S01]  /*127c70*/  IADD3 R142, P1, R142, R204.reuse, RZ ;  /* 0x000000cc8e8e7210 */ /* 0x080fe20007f3e0ff */
[-C--:B------:R-:W-:Y:S02]  /*127c80*/  IADD3 R185, P4, R185, R204.reuse, RZ ;  /* 0x000000ccb9b97210 */ /* 0x080fe40007f9e0ff */
[----:B---3--:R-:W-:Y:S02]  /*127c90*/  IADD3 R183, P5, R183, R204, RZ ;  /* 0x000000ccb7b77210 */ /* 0x008fe40007fbe0ff */
[----:B------:R-:W-:Y:S02]  /*127ca0*/  IADD3.X R143, R143, R0, RZ, P1, !PT ;  /* 0x000000008f8f7210 */ /* 0x000fe40000ffe4ff */
[----:B------:R-:W-:Y:S01]  /*127cb0*/  SEL R141, R141, RZ, !P0 ;  /* 0x000000ff8d8d7207 */ /* 0x000fe20004000000 */
[--C-:B------:R-:W-:Y:S01]  /*127cc0*/  IMAD.X R188, R188, 0x1, R0.reuse, P4 ;  /* 0x00000001bcbc7824 */ /* 0x100fe200020e0600 */
[----:B------:R-:W-:Y:S01]  /*127cd0*/  STL [R1+0x57d4], R142 ;  /* 0x0057d48e01007387 */ /* 0x000fe20000100800 */
[----:B------:R-:W-:-:S02]  /*127ce0*/  IMAD.X R184, R184, 0x1, R0, P5 ;  /* 0x00000001b8b87824 */ /* 0x000fc400028e0600 */
[----:B------:R-:W-:Y:S01]  /*127cf0*/  STL [R1+0x57cc], R185 ;  /* 0x0057ccb901007387 */ /* 0x000fe20000100800 */
[----:B------:R-:W-:Y:S01]  /*127d00*/  SEL R140, R140, RZ, !P0 ;  /* 0x000000ff8c8c7207 */ /* 0x000fe20004000000 */
[----:B------:R-:W-:Y:S01]  /*127d10*/  STL [R1+0x57c4], R183 ;  /* 0x0057c4b701007387 */ /* 0x000fe20000100800 */
[----:B------:R-:W-:Y:S01]  /*127d20*/  IADD3 R176, P5, R176, R204, RZ ;  /* 0x000000ccb0b07210 */ /* 0x000fe20007fbe0ff */
[----:B------:R1:W-:Y:S01]  /*127d30*/  STL [R1+0x57c8], R143 ;  /* 0x0057c88f01007387 */ /* 0x0003e20000100800 */
[----:B------:R-:W-:Y:S01]  /*127d40*/  ISETP.NE.U32.AND P1, PT, R141, RZ, PT ;  /* 0x000000ff8d00720c */ /* 0x000fe20003f25070 */
[----:B------:R-:W-:Y:S01]  /*127d50*/  STL [R1+0x57c0], R188 ;  /* 0x0057c0bc01007387 */ /* 0x000fe20000100800 */
[----:B------:R-:W-:Y:S01]  /*127d60*/  MOV R141, R143 ;  /* 0x0000008f008d7202 */ /* 0x000fe20000000f00 */
[----:B------:R-:W-:Y:S01]  /*127d70*/  STL [R1+0x57b8], R184 ;  /* 0x0057b8b801007387 */ /* 0x000fe20000100800 */
[----:B------:R-:W-:Y:S01]  /*127d80*/  ISETP.NE.U32.AND P4, PT, R140, RZ, PT ;  /* 0x000000ff8c00720c */ /* 0x000fe20003f85070 */
[----:B------:R-:W-:Y:S01]  /*127d90*/  IMAD.MOV.U32 R140, RZ, RZ, R142 ;  /* 0x000000ffff8c7224 */ /* 0x000fe200078e008e */
[----:B-1----:R-:W2:Y:S01]  /*127da0*/  LDL.LU R143, [R1+0x5730] ;  /* 0x00573000018f7983 */ /* 0x002ea20000300800 */
[----:B------:R-:W-:Y:S02]  /*127db0*/  STL [R1+0x57bc], R176 ;  /* 0x0057bcb001007387 */ /* 0x000fe40000100800 */
[----:B------:R-:W4:Y:S01]  /*127dc0*/  LDL.LU R142, [R1+0x573c] ;  /* 0x00573c00018e7983 */ /* 0x000f220000300800 */
[----:B------:R1:W-:Y:S02]  /*127dd0*/  LDGSTS.E [R182+0x3000], [R140.64], P2 ;  /* 0x030000008cb67fae */ /* 0x0003e40009121846 */
[----:B-1----:R-:W-:-:S02]  /*127de0*/  IMAD.MOV.U32 R140, RZ, RZ, R185 ;  /* 0x000000ffff8c7224 */ /* 0x002fc400078e00b9 */
[----:B------:R-:W-:-:S05]  /*127df0*/  IMAD.MOV.U32 R141, RZ, RZ, R188 ;  /* 0x000000ffff8d7224 */ /* 0x000fca00078e00bc */
[----:B------:R1:W-:Y:S01]  /*127e00*/  LDGSTS.E [R182+0x3200], [R140.64], P2 ;  /* 0x032000008cb67fae */ /* 0x0003e20009121846 */
[----:B------:R-:W-:Y:S01]  /*127e10*/  IMAD.X R180, R180, 0x1, R0, P5 ;  /* 0x00000001b4b47824 */ /* 0x000fe200028e0600 */
[----:B-1----:R-:W-:Y:S01]  /*127e20*/  MOV R140, R183 ;  /* 0x000000b7008c7202 */ /* 0x002fe20000000f00 */
[----:B------:R-:W-:-:S05]  /*127e30*/  IMAD.MOV.U32 R141, RZ, RZ, R184 ;  /* 0x000000ffff8d7224 */ /* 0x000fca00078e00b8 */
[----:B------:R1:W-:Y:S01]  /*127e40*/  LDGSTS.E [R182+0x3400], [R140.64], P2 ;  /* 0x034000008cb67fae */ /* 0x0003e20009121846 */
[----:B------:R-:W-:-:S03]  /*127e50*/  IADD3 R177, P5, R177, R204, RZ ;  /* 0x000000ccb1b17210 */ /* 0x000fc60007fbe0ff */
[----:B------:R1:W-:Y:S01]  /*127e60*/  STL [R1+0x57b0], R180 ;  /* 0x0057b0b401007387 */ /* 0x0003e20000100800 */
[----:B------:R-:W2:Y:S02]  /*127e70*/  LDL.LU R183, [R1+0x56d4] ;  /* 0x0056d40001b77983 */ /* 0x000ea40000300800 */
[----:B-1----:R-:W-:Y:S02]  /*127e80*/  IMAD.MOV.U32 R140, RZ, RZ, R176 ;  /* 0x000000ffff8c7224 */ /* 0x002fe400078e00b0 */
[----:B------:R-:W-:Y:S02]  /*127e90*/  IMAD.MOV.U32 R141, RZ, RZ, R180 ;  /* 0x000000ffff8d7224 */ /* 0x000fe400078e00b4 */
[----:B------:R-:W2:Y:S04]  /*127ea0*/  LDL.LU R180, [R1+0x56cc] ;  /* 0x0056cc0001b47983 */ /* 0x000ea80000300800 */
[----:B------:R1:W-:Y:S01]  /*127eb0*/  LDGSTS.E [R182+0x3600], [R140.64], P2 ;  /* 0x036000008cb67fae */ /* 0x0003e20009121846 */
[----:B------:R-:W-:Y:S02]  /*127ec0*/  STL [R1+0x5754], R177 ;  /* 0x005754b101007387 */ /* 0x000fe40000100800 */
[----:B------:R-:W2:Y:S01]  /*127ed0*/  LDL.LU R176, [R1+0x56c4] ;  /* 0x0056c40001b07983 */ /* 0x000ea20000300800 */
[----:B------:R-:W-:Y:S01]  /*127ee0*/  HMMA.1688.F32.TF32 R128, R8, R168, R128 ;  /* 0x000000a80880723c */ /* 0x000fe20000081080 */
[----:B-1----:R-:W-:-:S07]  /*127ef0*/  IMAD.MOV.U32 R140, RZ, RZ, R177 ;  /* 0x000000ffff8c7224 */ /* 0x002fce00078e00b1 */
[----:B------:R-:W-:Y:S01]  /*127f00*/  HMMA.1688.F32.TF32 R24, R8, R164, R24 ;  /* 0x000000a40818723c */ /* 0x000fe20000081018 */
[----:B--2---:R-:W-:Y:S02]  /*127f10*/  IADD3.X R181, R181, R0, RZ, P5, !PT ;  /* 0x00000000b5b57210 */ /* 0x004fe40002ffe4ff */
[----:B------:R-:W-:-:S05]  /*127f20*/  IADD3 R172, P2, R172, R204, RZ ;  /* 0x000000ccacac7210 */ /* 0x000fca0007f5e0ff */
[--C-:B------:R-:W-:Y:S01]  /*127f30*/  IMAD.X R173, R173, 0x1, R0.reuse, P2 ;  /* 0x00000001adad7824 */ /* 0x100fe200010e0600 */
[----:B------:R-:W-:Y:S01]  /*127f40*/  IADD3 R160, P5, R160, R204, RZ ;  /* 0x000000cca0a07210 */ /* 0x000fe20007fbe0ff */
[----:B------:R-:W-:Y:S01]  /*127f50*/  STL [R1+0x574c], R172 ;  /* 0x00574cac01007387 */ /* 0x000fe20000100800 */
[----:B------:R1:W-:Y:S03]  /*127f60*/  STL [R1+0x5748], R181 ;  /* 0x005748b501007387 */ /* 0x0003e60000100800 */
[----:B------:R-:W-:Y:S01]  /*127f70*/  IMAD.X R161, R161, 0x1, R0, P5 ;  /* 0x00000001a1a17824 */ /* 0x000fe200028e0600 */
[----:B------:R2:W-:Y:S01]  /*127f80*/  STL [R1+0x5744], R160 ;  /* 0x005744a001007387 */ /* 0x0005e20000100800 */
[----:B------:R1:W-:Y:S02]  /*127f90*/  STL [R1+0x5740], R173 ;  /* 0x005740ad01007387 */ /* 0x0003e40000100800 */
[----:B------:R-:W3:Y:S01]  /*127fa0*/  LDL.LU R184, [R1+0x56c8] ;  /* 0x0056c80001b87983 */ /* 0x000ee20000300800 */
[----:B------:R-:W-:-:S05]  /*127fb0*/  MOV R141, R181 ;  /* 0x000000b5008d7202 */ /* 0x000fca0000000f00 */
[----:B------:R1:W-:Y:S01]  /*127fc0*/  LDGSTS.E [R182+0x5000], [R140.64], P3 ;  /* 0x050000008cb67fae */ /* 0x0003e20009921846 */
[----:B----4-:R-:W-:-:S05]  /*127fd0*/  IADD3 R142, P2, R142, R204, RZ ;  /* 0x000000cc8e8e7210 */ /* 0x010fca0007f5e0ff */
[----:B------:R-:W-:Y:S01]  /*127fe0*/  STL [R1+0x573c], R142 ;  /* 0x00573c8e01007387 */ /* 0x000fe20000100800 */
[----:B------:R4:W-:Y:S02]  /*127ff0*/  STL [R1+0x5738], R161 ;  /* 0x005738a101007387 */ /* 0x0009e40000100800 */
[----:B------:R-:W3:Y:S02]  /*128000*/  LDL.LU R168, [R1+0x56bc] ;  /* 0x0056bc0001a87983 */ /* 0x000ee40000300800 */
[----:B-1----:R-:W3:Y:S01]  /*128010*/  LDL.LU R181, [R1+0x56c0] ;  /* 0x0056c00001b57983 */ /* 0x002ee20000300800 */
[----:B------:R-:W3:Y:S01]  /*128020*/  LDL.LU R177, [R1+0x56b8] ;  /* 0x0056b80001b17983 */ /* 0x000ee20000300800 */
[----:B------:R-:W-:Y:S02]  /*128030*/  IMAD.MOV.U32 R140, RZ, RZ, R172 ;  /* 0x000000ffff8c7224 */ /* 0x000fe400078e00ac */
[----:B------:R-:W-:Y:S02]  /*128040*/  IMAD.MOV.U32 R141, RZ, RZ, R173 ;  /* 0x000000ffff8d7224 */ /* 0x000fe400078e00ad */
[----:B------:R-:W3:Y:S02]  /*128050*/  LDL.LU R172, [R1+0x56b0] ;  /* 0x0056b00001ac7983 */ /* 0x000ee40000300800 */
[----:B--2---:R-:W-:Y:S01]  /*128060*/  IMAD.X R143, R143, 0x1, R0, P2 ;  /* 0x000000018f8f7824 */ /* 0x004fe200010e0600 */
[----:B------:R1:W-:Y:S02]  /*128070*/  LDGSTS.E [R182+0x5200], [R140.64], P3 ;  /* 0x052000008cb67fae */ /* 0x0003e40009921846 */
[----:B-1----:R-:W-:-:S02]  /*128080*/  MOV R140, R160 ;  /* 0x000000a0008c7202 */ /* 0x002fc40000000f00 */
[----:B------:R-:W2:Y:S01]  /*128090*/  LDL.LU R160, [R1+0x5654] ;  /* 0x0056540001a07983 */ /* 0x000ea20000300800 */
[----:B------:R1:W-:Y:S02]  /*1280a0*/  STL [R1+0x5730], R143 ;  /* 0x0057308f01007387 */ /* 0x0003e40000100800 */
[----:B------:R-:W2:Y:S02]  /*1280b0*/  LDL.LU R173, [R1+0x5648] ;  /* 0x0056480001ad7983 */ /* 0x000ea40000300800 */
[----:B------:R-:W-:Y:S01]  /*1280c0*/  IMAD.MOV.U32 R141, RZ, RZ, R161 ;  /* 0x000000ffff8d7224 */ /* 0x000fe200078e00a1 */
[----:B------:R-:W2:Y:S01]  /*1280d0*/  LDL.LU R169, [R1+0x5640] ;  /* 0x0056400001a97983 */ /* 0x000ea20000300800 */
[----:B------:R-:W2:Y:S02]  /*1280e0*/  LDL.LU R165, [R1+0x564c] ;  /* 0x00564c0001a57983 */ /* 0x000ea40000300800 */
[----:B------:R-:W2:Y:S02]  /*1280f0*/  LDL.LU R164, [R1+0x5638] ;  /* 0x0056380001a47983 */ /* 0x000ea40000300800 */
[----:B----4-:R-:W4:Y:S01]  /*128100*/  LDL.LU R161, [R1+0x5644] ;  /* 0x0056440001a17983 */ /* 0x010f220000300800 */
[----:B------:R1:W-:Y:S02]  /*128110*/  LDGSTS.E [R182+0x5400], [R140.64], P3 ;  /* 0x054000008cb67fae */ /* 0x0003e40009921846 */
[----:B-1----:R-:W-:-:S02]  /*128120*/  IMAD.MOV.U32 R141, RZ, RZ, R143 ;  /* 0x000000ffff8d7224 */ /* 0x002fc400078e008f */
[----:B------:R-:W-:Y:S01]  /*128130*/  IMAD.MOV.U32 R140, RZ, RZ, R142 ;  /* 0x000000ffff8c7224 */ /* 0x000fe200078e008e */
[----:B------:R-:W4:Y:S01]  /*128140*/  LDL.LU R143, [R1+0x5630] ;  /* 0x00563000018f7983 */ /* 0x000f220000300800 */
[----:B------:R-:W4:Y:S01]  /*128150*/  LDL.LU R142, [R1+0x563c] ;  /* 0x00563c00018e7983 */ /* 0x000f220000300800 */
[C---:B------:R-:W-:Y:S02]  /*128160*/  ISETP.GT.AND P2, PT, R3.reuse, 0x16, PT ;  /* 0x000000160300780c */ /* 0x040fe40003f44270 */
[----:B------:R-:W-:Y:S01]  /*128170*/  ISETP.GT.AND P5, PT, R3, 0x1a, PT ;  /* 0x0000001a0300780c */ /* 0x000fe20003fa4270 */
[----:B------:R1:W-:Y:S01]  /*128180*/  LDGSTS.E [R182+0x5600], [R140.64], P3 ;  /* 0x056000008cb67fae */ /* 0x0003e20009921846 */
[-C--:B------:R-:W-:Y:S02]  /*128190*/  IADD3 R180, P3, R180, R204.reuse, RZ ;  /* 0x000000ccb4b47210 */ /* 0x080fe40007f7e0ff */
[----:B-1----:R-:W-:Y:S02]  /*1281a0*/  SEL R141, RZ, 0x4, !P2 ;  /* 0x00000004ff8d7807 */ /* 0x002fe40005000000 */
[----:B------:R-:W-:Y:S01]  /*1281b0*/  SEL R140, RZ, 0x4, !P5 ;  /* 0x00000004ff8c7807 */ /* 0x000fe20006800000 */
[----:B------:R-:W-:Y:S01]  /*1281c0*/  IADD3 R183, P2, R183, R204, RZ ;  /* 0x000000ccb7b77210 */ /* 0x000fe20007f5e0ff */
[----:B------:R-:W-:-:S02]  /*1281d0*/  SEL R141, R141, RZ, !P0 ;  /* 0x000000ff8d8d7207 */ /* 0x000fc40004000000 */
[----:B------:R-:W-:Y:S02]  /*1281e0*/  SEL R140, R140, RZ, !P0 ;  /* 0x000000ff8c8c7207 */ /* 0x000fe40004000000 */
[----:B------:R-:W-:Y:S01]  /*1281f0*/  IADD3 R176, P5, R176, R204, RZ ;  /* 0x000000ccb0b07210 */ /* 0x000fe20007fbe0ff */
[----:B------:R-:W-:Y:S01]  /*128200*/  STL [R1+0x56d4], R183 ;  /* 0x0056d4b701007387 */ /* 0x000fe20000100800 */
[----:B------:R-:W-:Y:S03]  /*128210*/  STL [R1+0x56cc], R180 ;  /* 0x0056ccb401007387 */ /* 0x000fe60000100800 */
[----:B------:R1:W-:Y:S01]  /*128220*/  STL [R1+0x56c4], R176 ;  /* 0x0056c4b001007387 */ /* 0x0003e20000100800 */
[C---:B------:R-:W-:Y:S08]  /*128230*/  HMMA.1688.F32.TF32 R32, R8.reuse, R152, R32 ;  /* 0x000000980820723c */ /* 0x040ff00000081020 */
[----:B------:R-:W-:Y:S01]  /*128240*/  HMMA.1688.F32.TF32 R28, R8, R156, R28 ;  /* 0x0000009c081c723c */ /* 0x000fe2000008101c */
[----:B---3--:R-:W-:Y:S01]  /*128250*/  IADD3.X R184, R184, R0, RZ, P2, !PT ;  /* 0x00000000b8b87210 */ /* 0x008fe200017fe4ff */
[----:B------:R-:W-:-:S03]  /*128260*/  ISETP.NE.U32.AND P2, PT, R141, RZ, PT ;  /* 0x000000ff8d00720c */ /* 0x000fc60003f45070 */
[----:B------:R-:W-:Y:S01]  /*128270*/  MOV R141, R184 ;  /* 0x000000b8008d7202 */ /* 0x000fe20000000f00 */
[----:B------:R-:W-:Y:S01]  /*128280*/  STL [R1+0x56c8], R184 ;  /* 0x0056c8b801007387 */ /* 0x000fe20000100800 */
[--C-:B------:R-:W-:Y:S01]  /*128290*/  IMAD.X R181, R181, 0x1, R0.reuse, P3 ;  /* 0x00000001b5b57824 */ /* 0x100fe200018e0600 */
[----:B------:R-:W-:Y:S01]  /*1282a0*/  ISETP.NE.U32.AND P3, PT, R140, RZ, PT ;  /* 0x000000ff8c00720c */ /* 0x000fe20003f65070 */
[----:B------:R-:W-:Y:S02]  /*1282b0*/  IMAD.MOV.U32 R140, RZ, RZ, R183 ;  /* 0x000000ffff8c7224 */ /* 0x000fe400078e00b7 */
[----:B------:R-:W-:-:S03]  /*1282c0*/  IMAD.X R177, R177, 0x1, R0, P5 ;  /* 0x00000001b1b17824 */ /* 0x000fc600028e0600 */
[----:B------:R3:W-:Y:S01]  /*1282d0*/  LDGSTS.E [R182+0x7000], [R140.64], P1 ;  /* 0x070000008cb67fae */ /* 0x0007e20008921846 */
[----:B------:R-:W-:Y:S01]  /*1282e0*/  IADD3 R168, P5, R168, R204, RZ ;  /* 0x000000cca8a87210 */ /* 0x000fe20007fbe0ff */
[----:B---3--:R-:W-:Y:S02]  /*1282f0*/  IMAD.MOV.U32 R140, RZ, RZ, R180 ;  /* 0x000000ffff8c7224 */ /* 0x008fe400078e00b4 */
[----:B------:R-:W-:Y:S02]  /*128300*/  IMAD.MOV.U32 R141, RZ, RZ, R181 ;  /* 0x000000ffff8d7224 */ /* 0x000fe400078e00b5 */
[----:B------:R-:W-:-:S03]  /*128310*/  IMAD.X R172, R172, 0x1, R0, P5 ;  /* 0x00000001acac7824 */ /* 0x000fc600028e0600 */
[----:B------:R3:W-:Y:S01]  /*128320*/  LDGSTS.E [R182+0x7200], [R140.64], P1 ;  /* 0x072000008cb67fae */ /* 0x0007e20008921846 */
[----:B--2---:R-:W-:Y:S02]  /*128330*/  IADD3 R160, P5, R160, R204, RZ ;  /* 0x000000cca0a07210 */ /* 0x004fe40007fbe0ff */
[----:B---3--:R-:W-:Y:S01]  /*128340*/  MOV R140, R176 ;  /* 0x000000b0008c7202 */ /* 0x008fe20000000f00 */
[----:B------:R-:W-:-:S05]  /*128350*/  IMAD.MOV.U32 R141, RZ, RZ, R177 ;  /* 0x000000ffff8d7224 */ /* 0x000fca00078e00b1 */
[----:B------:R2:W-:Y:S04]  /*128360*/  LDGSTS.E [R182+0x7400], [R140.64], P1 ;  /* 0x074000008cb67fae */ /* 0x0005e80008921846 */
[----:B------:R-:W-:Y:S01]  /*128370*/  STL [R1+0x56c0], R181 ;  /* 0x0056c0b501007387 */ /* 0x000fe20000100800 */
[----:B------:R-:W-:Y:S02]  /*128380*/  STL [R1+0x56b8], R177 ;  /* 0x0056b8b101007387 */ /* 0x000fe40000100800 */
[----:B------:R-:W-:Y:S02]  /*128390*/  STL [R1+0x56bc], R168 ;  /* 0x0056bca801007387 */ /* 0x000fe40000100800 */
[----:B------:R4:W-:Y:S01]  /*1283a0*/  STL [R1+0x56b0], R172 ;  /* 0x0056b0ac01007387 */ /* 0x0009e20000100800 */
[----:B------:R-:W-:Y:S01]  /*1283b0*/  IADD3.X R173, R173, R0, RZ, P5, !PT ;  /* 0x00000000adad7210 */ /* 0x000fe20002ffe4ff */
[----:B-1----:R-:W3:Y:S01]  /*1283c0*/  LDL.LU R176, [R1+0x55d4] ;  /* 0x0055d40001b07983 */ /* 0x002ee20000300800 */
[----:B--2---:R-:W-:-:S02]  /*1283d0*/  IMAD.MOV.U32 R140, RZ, RZ, R168 ;  /* 0x000000ffff8c7224 */ /* 0x004fc400078e00a8 */
[----:B------:R-:W-:Y:S01]  /*1283e0*/  IMAD.MOV.U32 R141, RZ, RZ, R172 ;  /* 0x000000ffff8d7224 */ /* 0x000fe200078e00ac */
[-C--:B----4-:R-:W-:Y:S01]  /*1283f0*/  IADD3 R161, P5, R161, R204.reuse, RZ ;  /* 0x000000cca1a17210 */ /* 0x090fe20007fbe0ff */
[----:B------:R-:W2:Y:S04]  /*128400*/  LDL.LU R172, [R1+0x55cc] ;  /* 0x0055cc0001ac7983 */ /* 0x000ea80000300800 */
[----:B------:R1:W-:Y:S01]  /*128410*/  LDGSTS.E [R182+0x7600], [R140.64], P1 ;  /* 0x076000008cb67fae */ /* 0x0003e20008921846 */
[-C--:B------:R-:W-:Y:S01]  /*128420*/  IADD3 R165, P1, R165, R204.reuse, RZ ;  /* 0x000000cca5a57210 */ /* 0x080fe20007f3e0ff */
[----:B------:R4:W-:Y:S02]  /*128430*/  STL [R1+0x5654], R160 ;  /* 0x005654a001007387 */ /* 0x0009e40000100800 */
[----:B------:R-:W2:Y:S02]  /*128440*/  LDL.LU R168, [R1+0x55c4] ;  /* 0x0055c40001a87983 */ /* 0x000ea40000300800 */
[--C-:B------:R-:W-:Y:S01]  /*128450*/  IMAD.X R169, R169, 0x1, R0.reuse, P1 ;  /* 0x00000001a9a97824 */ /* 0x100fe200008e0600 */
[----:B------:R-:W-:Y:S01]  /*128460*/  STL [R1+0x564c], R165 ;  /* 0x00564ca501007387 */ /* 0x000fe20000100800 */
[----:B------:R-:W-:Y:S01]  /*128470*/  IADD3 R142, P1, R142, R204, RZ ;  /* 0x000000cc8e8e7210 */ /* 0x000fe20007f3e0ff */
[----:B------:R4:W-:Y:S02]  /*128480*/  STL [R1+0x5648], R173 ;  /* 0x005648ad01007387 */ /* 0x0009e40000100800 */
[----:B------:R-:W-:Y:S01]  /*128490*/  IMAD.X R164, R164, 0x1, R0, P5 ;  /* 0x00000001a4a47824 */ /* 0x000fe200028e0600 */
[----:B------:R-:W-:Y:S01]  /*1284a0*/  STL [R1+0x5644], R161 ;  /* 0x005644a101007387 */ /* 0x000fe20000100800 */
[----:B------:R4:W-:Y:S02]  /*1284b0*/  STL [R1+0x5640], R169 ;  /* 0x005640a901007387 */ /* 0x0009e40000100800 */
[----:B------:R-:W2:Y:S02]  /*1284c0*/  LDL.LU R177, [R1+0x55c8] ;  /* 0x0055c80001b17983 */ /* 0x000ea40000300800 */
[----:B------:R-:W-:Y:S02]  /*1284d0*/  STL [R1+0x563c], R142 ;  /* 0x00563c8e01007387 */ /* 0x000fe40000100800 */
[----:B-1----:R-:W-:Y:S01]  /*1284e0*/  IMAD.MOV.U32 R140, RZ, RZ, R160 ;  /* 0x000000ffff8c7224 */ /* 0x002fe200078e00a0 */
[----:B------:R1:W-:Y:S01]  /*1284f0*/  STL [R1+0x5638], R164 ;  /* 0x005638a401007387 */ /* 0x0003e20000100800 */
[----:B------:R-:W-:Y:S01]  /*128500*/  MOV R141, R173 ;  /* 0x000000ad008d7202 */ /* 0x000fe20000000f00 */
[----:B----4-:R-:W4:Y:S02]  /*128510*/  LDL.LU R160, [R1+0x55bc] ;  /* 0x0055bc0001a07983 */ /* 0x010f240000300800 */
[----:B------:R-:W4:Y:S02]  /*128520*/  LDL.LU R173, [R1+0x55c0] ;  /* 0x0055c00001ad7983 */ /* 0x000f240000300800 */
[----:B------:R1:W-:Y:S01]  /*128530*/  LDGSTS.E [R182+0x9000], [R140.64], P4 ;  /* 0x090000008cb67fae */ /* 0x0003e2000a121846 */
[----:B------:R-:W-:-:S02]  /*128540*/  IMAD.X R143, R143, 0x1, R0, P1 ;  /* 0x000000018f8f7824 */ /* 0x000fc400008e0600 */
[----:B-1----:R-:W-:Y:S02]  /*128550*/  IMAD.MOV.U32 R140, RZ, RZ, R165 ;  /* 0x000000ffff8c7224 */ /* 0x002fe400078e00a5 */
[----:B------:R-:W-:Y:S02]  /*128560*/  IMAD.MOV.U32 R141, RZ, RZ, R169 ;  /* 0x000000ffff8d7224 */ /* 0x000fe400078e00a9 */
[----:B------:R-:W4:Y:S04]  /*128570*/  LDL.LU R169, [R1+0x55b8] ;  /* 0x0055b80001a97983 */ /* 0x000f280000300800 */
[----:B------:R1:W-:Y:S02]  /*128580*/  LDGSTS.E [R182+0x9200], [R140.64], P4 ;  /* 0x092000008cb67fae */ /* 0x0003e4000a121846 */
[----:B-1----:R-:W-:-:S02]  /*128590*/  IMAD.MOV.U32 R141, RZ, RZ, R164 ;  /* 0x000000ffff8d7224 */ /* 0x002fc400078e00a4 */
[----:B------:R-:W4:Y:S01]  /*1285a0*/  LDL.LU R164, [R1+0x55b0] ;  /* 0x0055b00001a47983 */ /* 0x000f220000300800 */
[----:B------:R-:W4:Y:S02]  /*1285b0*/  LDL.LU R153, [R1+0x5554] ;  /* 0x0055540001997983 */ /* 0x000f240000300800 */
[----:B------:R1:W-:Y:S01]  /*1285c0*/  STL [R1+0x5630], R143 ;  /* 0x0056308f01007387 */ /* 0x0003e20000100800 */
[----:B------:R-:W-:Y:S01]  /*1285d0*/  MOV R140, R161 ;  /* 0x000000a1008c7202 */ /* 0x000fe20000000f00 */
[----:B------:R-:W4:Y:S01]  /*1285e0*/  LDL.LU R165, [R1+0x5548] ;  /* 0x0055480001a57983 */ /* 0x000f220000300800 */
[----:B------:R-:W4:Y:S02]  /*1285f0*/  LDL.LU R161, [R1+0x5540] ;  /* 0x0055400001a17983 */ /* 0x000f240000300800 */
[----:B------:R-:W4:Y:S02]  /*128600*/  LDL.LU R157, [R1+0x554c] ;  /* 0x00554c00019d7983 */ /* 0x000f240000300800 */
[----:B------:R-:W4:Y:S01]  /*128610*/  LDL.LU R156, [R1+0x5538] ;  /* 0x00553800019c7983 */ /* 0x000f220000300800 */
[----:B------:R-:W4:Y:S04]  /*128620*/  LDL.LU R152, [R1+0x5544] ;  /* 0x0055440001987983 */ /* 0x000f280000300800 */
        /* <DEDUP_REMOVED lines=11> */
[----:B------:R-:W-:Y:S01]  /*1286e0*/  SEL R140, R140, RZ, !P0 ;  /* 0x000000ff8c8c7207 */ /* 0x000fe20004000000 */
[C---:B------:R-:W-:Y:S08]  /*1286f0*/  HMMA.1688.F32.TF32 R36, R8.reuse, R148, R36 ;  /* 0x000000940824723c */ /* 0x040ff00000081024 */
[----:B------:R-:W-:Y:S01]  /*128700*/  HMMA.1688.F32.TF32 R40, R8, R144, R40 ;  /* 0x000000900828723c */ /* 0x000fe20000081028 */
[----:B---3--:R-:W-:-:S02]  /*128710*/  IADD3 R176, P1, R176, R204, RZ ;  /* 0x000000ccb0b07210 */ /* 0x008fc40007f3e0ff */
[-C--:B--2---:R-:W-:Y:S02]  /*128720*/  IADD3 R172, P4, R172, R204.reuse, RZ ;  /* 0x000000ccacac7210 */ /* 0x084fe40007f9e0ff */
[----:B------:R-:W-:Y:S02]  /*128730*/  IADD3 R168, P5, R168, R204, RZ ;  /* 0x000000cca8a87210 */ /* 0x000fe40007fbe0ff */
[----:B------:R-:W-:Y:S01]  /*128740*/  IADD3.X R177, R177, R0, RZ, P1, !PT ;  /* 0x00000000b1b17210 */ /* 0x000fe20000ffe4ff */
[----:B------:R-:W-:-:S03]  /*128750*/  ISETP.NE.U32.AND P1, PT, R141, RZ, PT ;  /* 0x000000ff8d00720c */ /* 0x000fc60003f25070 */
[----:B------:R-:W-:Y:S01]  /*128760*/  MOV R141, R177 ;  /* 0x000000b1008d7202 */ /* 0x000fe20000000f00 */
[----:B----4-:R-:W-:Y:S01]  /*128770*/  IMAD.X R173, R173, 0x1, R0, P4 ;  /* 0x00000001adad7824 */ /* 0x010fe200020e0600 */
[----:B------:R-:W-:Y:S01]  /*128780*/  ISETP.NE.U32.AND P4, PT, R140, RZ, PT ;  /* 0x000000ff8c00720c */ /* 0x000fe20003f85070 */
[----:B------:R-:W-:-:S05]  /*128790*/  IMAD.MOV.U32 R140, RZ, RZ, R176 ;  /* 0x000000ffff8c7224 */ /* 0x000fca00078e00b0 */
[----:B------:R1:W-:Y:S02]  /*1287a0*/  LDGSTS.E [R182+0xb000], [R140.64], P2 ;  /* 0x0b0000008cb67fae */ /* 0x0003e40009121846 */
[----:B-1----:R-:W-:Y:S02]  /*1287b0*/  IMAD.MOV.U32 R140, RZ, RZ, R172 ;  /* 0x000000ffff8c7224 */ /* 0x002fe400078e00ac */
[----:B------:R-:W-:Y:S02]  /*1287c0*/  IMAD.MOV.U32 R141, RZ, RZ, R173 ;  /* 0x000000ffff8d7224 */ /* 0x000fe400078e00ad */
[--C-:B------:R-:W-:Y:S01]  /*1287d0*/  IMAD.X R169, R169, 0x1, R0.reuse, P5 ;  /* 0x00000001a9a97824 */ /* 0x100fe200028e0600 */
[----:B------:R-:W-:Y:S02]  /*1287e0*/  IADD3 R160, P5, R160, R204, RZ ;  /* 0x000000cca0a07210 */ /* 0x000fe40007fbe0ff */
[----:B------:R1:W-:Y:S04]  /*1287f0*/  LDGSTS.E [R182+0xb200], [R140.64], P2 ;  /* 0x0b2000008cb67fae */ /* 0x0003e80009121846 */
[----:B------:R-:W-:Y:S01]  /*128800*/  STL [R1+0x55d4], R176 ;  /* 0x0055d4b001007387 */ /* 0x000fe20000100800 */
[----:B------:R-:W-:Y:S02]  /*128810*/  STL [R1+0x55cc], R172 ;  /* 0x0055ccac01007387 */ /* 0x000fe40000100800 */
[----:B------:R-:W-:Y:S01]  /*128820*/  IMAD.X R164, R164, 0x1, R0, P5 ;  /* 0x00000001a4a47824 */ /* 0x000fe200028e0600 */
[----:B-1----:R-:W-:Y:S01]  /*128830*/  MOV R140, R168 ;  /* 0x000000a8008c7202 */ /* 0x002fe20000000f00 */
[----:B------:R-:W-:Y:S01]  /*128840*/  IMAD.MOV.U32 R141, RZ, RZ, R169 ;  /* 0x000000ffff8d7224 */ /* 0x000fe200078e00a9 */
[----:B------:R1:W-:Y:S04]  /*128850*/  STL [R1+0x55c4], R168 ;  /* 0x0055c4a801007387 */ /* 0x0003e80000100800 */
[----:B------:R2:W-:Y:S01]  /*128860*/  LDGSTS.E [R182+0xb400], [R140.64], P2 ;  /* 0x0b4000008cb67fae */ /* 0x0005e20009121846 */
[----:B------:R-:W-:Y:S01]  /*128870*/  STL [R1+0x55c8], R177 ;  /* 0x0055c8b101007387 */ /* 0x000fe20000100800 */
[----:B------:R-:W-:Y:S01]  /*128880*/  IADD3 R153, P5, R153, R204, RZ ;  /* 0x000000cc99997210 */ /* 0x000fe20007fbe0ff */
[----:B------:R-:W-:Y:S01]  /*128890*/  STL [R1+0x55c0], R173 ;  /* 0x0055c0ad01007387 */ /* 0x000fe20000100800 */
[----:B------:R-:W-:Y:S01]  /*1288a0*/  STL [R1+0x55b8], R169 ;  /* 0x0055b8a901007387 */ /* 0x000fe20000100800 */
[----:B------:R-:W-:Y:S02]  /*1288b0*/  STL [R1+0x55bc], R160 ;  /* 0x0055bca001007387 */ /* 0x000fe40000100800 */
[----:B--2---:R-:W-:-:S02]  /*1288c0*/  IMAD.MOV.U32 R140, RZ, RZ, R160 ;  /* 0x000000ffff8c7224 */ /* 0x004fc400078e00a0 */
[----:B------:R-:W-:Y:S01]  /*1288d0*/  IMAD.MOV.U32 R141, RZ, RZ, R164 ;  /* 0x000000ffff8d7224 */ /* 0x000fe200078e00a4 */
[----:B------:R2:W-:Y:S01]  /*1288e0*/  STL [R1+0x55b0], R164 ;  /* 0x0055b0a401007387 */ /* 0x0005e20000100800 */
[----:B------:R-:W-:Y:S01]  /*1288f0*/  IADD3.X R165, R165, R0, RZ, P5, !PT ;  /* 0x00000000a5a57210 */ /* 0x000fe20002ffe4ff */
[----:B-1----:R-:W3:Y:S02]  /*128900*/  LDL.LU R168, [R1+0x54d4] ;  /* 0x0054d40001a87983 */ /* 0x002ee40000300800 */
[----:B------:R1:W-:Y:S01]  /*128910*/  LDGSTS.E [R182+0xb600], [R140.64], P2 ;  /* 0x0b6000008cb67fae */ /* 0x0003e20009121846 */
[-C--:B------:R-:W-:Y:S02]  /*128920*/  IADD3 R157, P2, R157, R204.reuse, RZ ;  /* 0x000000cc9d9d7210 */ /* 0x080fe40007f5e0ff */
[----:B------:R-:W-:Y:S01]  /*128930*/  IADD3 R152, P5, R152, R204, RZ ;  /* 0x000000cc98987210 */ /* 0x000fe20007fbe0ff */
[----:B--2---:R-:W2:Y:S01]  /*128940*/  LDL.LU R164, [R1+0x54cc] ;  /* 0x0054cc0001a47983 */ /* 0x004ea20000300800 */
[----:B------:R4:W-:Y:S02]  /*128950*/  STL [R1+0x5554], R153 ;  /* 0x0055549901007387 */ /* 0x0009e40000100800 */
[----:B------:R-:W-:-:S02]  /*128960*/  IMAD.X R161, R161, 0x1, R0, P2 ;  /* 0x00000001a1a17824 */ /* 0x000fc400010e0600 */
[----:B------:R-:W2:Y:S01]  /*128970*/  LDL.LU R160, [R1+0x54c4] ;  /* 0x0054c40001a07983 */ /* 0x000ea20000300800 */
[----:B------:R-:W-:Y:S01]  /*128980*/  STL [R1+0x554c], R157 ;  /* 0x00554c9d01007387 */ /* 0x000fe20000100800 */
[----:B------:R-:W-:Y:S01]  /*128990*/  IADD3 R142, P2, R142, R204, RZ ;  /* 0x000000cc8e8e7210 */ /* 0x000fe20007f5e0ff */
[----:B------:R4:W-:Y:S02]  /*1289a0*/  STL [R1+0x5548], R165 ;  /* 0x005548a501007387 */ /* 0x0009e40000100800 */
[--C-:B------:R-:W-:Y:S01]  /*1289b0*/  IMAD.X R156, R156, 0x1, R0.reuse, P5 ;  /* 0x000000019c9c7824 */ /* 0x100fe200028e0600 */
        /* <DEDUP_REMOVED lines=12> */
[----:B------:R-:W4:Y:S01]  /*128a80*/  LDL.LU R161, [R1+0x54b8] ;  /* 0x0054b80001a17983 */ /* 0x000f220000300800 */
[----:B------:R-:W-:Y:S02]  /*128a90*/  IMAD.MOV.U32 R140, RZ, RZ, R157 ;  /* 0x000000ffff8c7224 */ /* 0x000fe400078e009d */
[----:B------:R-:W4:Y:S02]  /*128aa0*/  LDL.LU R157, [R1+0x54b0] ;  /* 0x0054b000019d7983 */ /* 0x000f240000300800 */
[----:B------:R-:W4:Y:S01]  /*128ab0*/  LDL.LU R149, [R1+0x5408] ;  /* 0x0054080001957983 */ /* 0x000f220000300800 */
[----:B------:R1:W-:Y:S04]  /*128ac0*/  STL [R1+0x5530], R143 ;  /* 0x0055308f01007387 */ /* 0x0003e80000100800 */
[----:B------:R1:W-:Y:S02]  /*128ad0*/  LDGSTS.E [R182+0xd200], [R140.64], P3 ;  /* 0x0d2000008cb67fae */ /* 0x0003e40009921846 */
[----:B-1----:R-:W-:Y:S01]  /*128ae0*/  IMAD.MOV.U32 R141, RZ, RZ, R156 ;  /* 0x000000ffff8d7224 */ /* 0x002fe200078e009c */
        /* <DEDUP_REMOVED lines=18> */
[-C--:B---3--:R-:W-:Y:S02]  /*128c10*/  IADD3 R168, P2, R168, R204.reuse, RZ ;  /* 0x000000cca8a87210 */ /* 0x088fe40007f5e0ff */
        /* <DEDUP_REMOVED lines=8> */
[----:B------:R1:W-:Y:S01]  /*128ca0*/  LDGSTS.E [R182+0xf000], [R140.64], P1 ;  /* 0x0f0000008cb67fae */ /* 0x0003e20008921846 */
[----:B------:R-:W-:Y:S02]  /*128cb0*/  IMAD.X R161, R161, 0x1, R0, P5 ;  /* 0x00000001a1a17824 */ /* 0x000fe400028e0600 */
[----:B-1----:R-:W-:Y:S02]  /*128cc0*/  IMAD.MOV.U32 R140, RZ, RZ, R164 ;  /* 0x000000ffff8c7224 */ /* 0x002fe400078e00a4 */
[----:B------:R-:W-:Y:S01]  /*128cd0*/  IMAD.MOV.U32 R141, RZ, RZ, R165 ;  /* 0x000000ffff8d7224 */ /* 0x000fe200078e00a5 */
[----:B------:R-:W-:-:S04]  /*128ce0*/  IADD3 R153, P5, R153, R204, RZ ;  /* 0x000000cc99997210 */ /* 0x000fc80007fbe0ff */
[----:B------:R1:W-:Y:S01]  /*128cf0*/  LDGSTS.E [R182+0xf200], [R140.64], P1 ;  /* 0x0f2000008cb67fae */ /* 0x0003e20008921846 */
[----:B------:R-:W-:-:S03]  /*128d00*/  IMAD.X R157, R157, 0x1, R0, P5 ;  /* 0x000000019d9d7824 */ /* 0x000fc600028e0600 */
[----:B------:R-:W-:Y:S01]  /*128d10*/  STL [R1+0x54d4], R168 ;  /* 0x0054d4a801007387 */ /* 0x000fe20000100800 */
[----:B------:R-:W-:Y:S01]  /*128d20*/  STL [R1+0x54cc], R164 ;  /* 0x0054cca401007387 */ /* 0x000fe20000100800 */
[----:B-1----:R-:W-:Y:S01]  /*128d30*/  MOV R140, R160 ;  /* 0x000000a0008c7202 */ /* 0x002fe20000000f00 */
[----:B------:R-:W-:Y:S01]  /*128d40*/  IMAD.MOV.U32 R141, RZ, RZ, R161 ;  /* 0x000000ffff8d7224 */ /* 0x000fe200078e00a1 */
[----:B------:R-:W-:Y:S04]  /*128d50*/  STL [R1+0x54c4], R160 ;  /* 0x0054c4a001007387 */ /* 0x000fe80000100800 */
[----:B------:R1:W-:Y:S01]  /*128d60*/  LDGSTS.E [R182+0xf400], [R140.64], P1 ;  /* 0x0f4000008cb67fae */ /* 0x0003e20008921846 */
[----:B------:R-:W-:Y:S01]  /*128d70*/  STL [R1+0x54c8], R169 ;  /* 0x0054c8a901007387 */ /* 0x000fe20000100800 */
[----:B------:R-:W-:Y:S01]  /*128d80*/  IADD3 R149, P5, R149, R204, RZ ;  /* 0x000000cc95957210 */ /* 0x000fe20007fbe0ff */
[----:B------:R-:W-:Y:S01]  /*128d90*/  STL [R1+0x54c0], R165 ;  /* 0x0054c0a501007387 */ /* 0x000fe20000100800 */
[----:B------:R2:W-:Y:S01]  /*128da0*/  STL [R1+0x54b8], R161 ;  /* 0x0054b8a101007387 */ /* 0x0005e20000100800 */
[----:B------:R-:W-:Y:S02]  /*128db0*/  STL [R1+0x54bc], R153 ;  /* 0x0054bc9901007387 */ /* 0x000fe40000100800 */
[----:B-1----:R-:W-:-:S02]  /*128dc0*/  IMAD.MOV.U32 R140, RZ, RZ, R153 ;  /* 0x000000ffff8c7224 */ /* 0x002fc400078e0099 */
[----:B------:R-:W-:Y:S01]  /*128dd0*/  IMAD.MOV.U32 R141, RZ, RZ, R157 ;  /* 0x000000ffff8d7224 */ /* 0x000fe200078e009d */
[----:B------:R1:W-:Y:S01]  /*128de0*/  STL [R1+0x54b0], R157 ;  /* 0x0054b09d01007387 */ /* 0x0003e20000100800 */
[----:B------:R-:W-:Y:S01]  /*128df0*/  IADD3.X R156, R156, R0, RZ, P5, !PT ;  /* 0x000000009c9c7210 */ /* 0x000fe20002ffe4ff */
[----:B--2---:R-:W2:Y:S02]  /*128e00*/  LDL.LU R161, [R1+0x52d4] ;  /* 0x0052d40001a17983 */ /* 0x004ea40000300800 */
[----:B------:R3:W-:Y:S01]  /*128e10*/  LDGSTS.E [R182+0xf600], [R140.64], P1 ;  /* 0x0f6000008cb67fae */ /* 0x0007e20008921846 */
[-C--:B------:R-:W-:Y:S02]  /*128e20*/  IADD3 R148, P1, R148, R204.reuse, RZ ;  /* 0x000000cc94947210 */ /* 0x080fe40007f3e0ff */
[----:B------:R-:W-:Y:S01]  /*128e30*/  IADD3 R144, P5, R144, R204, RZ ;  /* 0x000000cc90907210 */ /* 0x000fe20007fbe0ff */
[----:B-1----:R-:W4:Y:S01]  /*128e40*/  LDL.LU R157, [R1+0x52bc] ;  /* 0x0052bc00019d7983 */ /* 0x002f220000300800 */
[----:B------:R-:W-:Y:S02]  /*128e50*/  STL [R1+0x5408], R149 ;  /* 0x0054089501007387 */ /* 0x000fe40000100800 */
[----:B------:R-:W-:-:S02]  /*128e60*/  IMAD.X R152, R152, 0x1, R0, P1 ;  /* 0x0000000198987824 */ /* 0x000fc400008e0600 */
[----:B------:R-:W4:Y:S01]  /*128e70*/  LDL.LU R153, [R1+0x52ac] ;  /* 0x0052ac0001997983 */ /* 0x000f220000300800 */
[----:B------:R-:W-:Y:S01]  /*128e80*/  STL [R1+0x53f8], R148 ;  /* 0x0053f89401007387 */ /* 0x000fe20000100800 */
[----:B------:R-:W-:Y:S01]  /*128e90*/  IADD3 R142, P1, R142, R204, RZ ;  /* 0x000000cc8e8e7210 */ /* 0x000fe20007f3e0ff */
[----:B------:R1:W-:Y:S02]  /*128ea0*/  STL [R1+0x53f0], R156 ;  /* 0x0053f09c01007387 */ /* 0x0003e40000100800 */
[----:B------:R-:W-:Y:S01]  /*128eb0*/  IMAD.X R145, R145, 0x1, R0, P5 ;  /* 0x0000000191917824 */ /* 0x000fe200028e0600 */
[----:B------:R-:W-:Y:S01]  /*128ec0*/  STL [R1+0x53e4], R144 ;  /* 0x0053e49001007387 */ /* 0x000fe20000100800 */
[----:B------:R1:W-:Y:S02]  /*128ed0*/  STL [R1+0x53e0], R152 ;  /* 0x0053e09801007387 */ /* 0x0003e40000100800 */
[----:B------:R-:W4:Y:S02]  /*128ee0*/  LDL.LU R164, [R1+0x52b8] ;  /* 0x0052b80001a47983 */ /* 0x000f240000300800 */
[----:B------:R-:W-:Y:S01]  /*128ef0*/  STL [R1+0x53cc], R142 ;  /* 0x0053cc8e01007387 */ /* 0x000fe20000100800 */
[----:B------:R1:W-:Y:S01]  /*128f00*/  STL [R1+0x53c8], R145 ;  /* 0x0053c89101007387 */ /* 0x0003e20000100800 */
[----:B---3--:R-:W-:Y:S01]  /*128f10*/  MOV R141, R156 ;  /* 0x0000009c008d7202 */ /* 0x008fe20000000f00 */
[----:B------:R-:W3:Y:S02]  /*128f20*/  LDL.LU R160, [R1+0x52a8] ;  /* 0x0052a80001a07983 */ /* 0x000ee40000300800 */
[----:B------:R-:W-:Y:S01]  /*128f30*/  IMAD.MOV.U32 R140, RZ, RZ, R149 ;  /* 0x000000ffff8c7224 */ /* 0x000fe200078e0095 */
[----:B-1----:R-:W3:Y:S01]  /*128f40*/  LDL.LU R156, [R1+0x5298] ;  /* 0x00529800019c7983 */ /* 0x002ee20000300800 */
[----:B------:R-:W3:Y:S03]  /*128f50*/  LDL.LU R149, [R1+0x529c] ;  /* 0x00529c0001957983 */ /* 0x000ee60000300800 */
[----:B------:R1:W-:Y:S02]  /*128f60*/  LDGSTS.E [R182+0x11000], [R140.64], P4 ;  /* 0x110000008cb67fae */ /* 0x0003e4000a121846 */
[----:B-1----:R-:W-:-:S02]  /*128f70*/  IMAD.MOV.U32 R141, RZ, RZ, R152 ;  /* 0x000000ffff8d7224 */ /* 0x002fc400078e0098 */
[----:B------:R-:W3:Y:S01]  /*128f80*/  LDL.LU R152, [R1+0x5284] ;  /* 0x0052840001987983 */ /* 0x000ee20000300800 */
[----:B------:R-:W-:Y:S02]  /*128f90*/  IMAD.MOV.U32 R140, RZ, RZ, R148 ;  /* 0x000000ffff8c7224 */ /* 0x000fe400078e0094 */
[----:B------:R-:W-:-:S03]  /*128fa0*/  IMAD.X R143, R143, 0x1, R0, P1 ;  /* 0x000000018f8f7824 */ /* 0x000fc600008e0600 */
[----:B------:R1:W-:Y:S04]  /*128fb0*/  LDGSTS.E [R182+0x11200], [R140.64], P4 ;  /* 0x112000008cb67fae */ /* 0x0003e8000a121846 */
[----:B------:R1:W-:Y:S01]  /*128fc0*/  STL [R1+0x53b8], R143 ;  /* 0x0053b88f01007387 */ /* 0x0003e20000100800 */
[----:B------:R-:W3:Y:S02]  /*128fd0*/  LDL.LU R238, [R1+0x15f8] ;  /* 0x0015f80001ee7983 */ /* 0x000ee40000300800 */
[----:B------:R-:W3:Y:S01]  /*128fe0*/  LDL.LU R239, [R1+0x15fc] ;  /* 0x0015fc0001ef7983 */ /* 0x000ee20000300800 */
[C---:B------:R-:W-:Y:S02]  /*128ff0*/  ISETP.GT.AND P1, PT, R3.reuse, 0x2e, PT ;  /* 0x0000002e0300780c */ /* 0x040fe40003f24270 */
[----:B------:R-:W-:Y:S01]  /*129000*/  ISETP.GT.AND P5, PT, R3, 0x32, PT ;  /* 0x000000320300780c */ /* 0x000fe20003fa4270 */
[----:B------:R-:W3:Y:S01]  /*129010*/  LDL.LU R148, [R1+0x5218] ;  /* 0x0052180001947983 */ /* 0x000ee20000300800 */
[----:B-1----:R-:W-:Y:S01]  /*129020*/  MOV R140, R144 ;  /* 0x00000090008c7202 */ /* 0x002fe20000000f00 */
[----:B------:R-:W-:-:S02]  /*129030*/  IMAD.MOV.U32 R141, RZ, RZ, R145 ;  /* 0x000000ffff8d7224 */ /* 0x000fc400078e0091 */
[----:B------:R-:W3:Y:S04]  /*129040*/  LDL.LU R145, [R1+0x5224] ;  /* 0x0052240001917983 */ /* 0x000ee80000300800 */
[----:B------:R1:W-:Y:S01]  /*129050*/  LDGSTS.E [R182+0x11400], [R140.64], P4 ;  /* 0x114000008cb67fae */ /* 0x0003e2000a121846 */
[----:B------:R-:W3:Y:S02]  /*129060*/  LDL.LU R144, [R1+0x521c] ;  /* 0x00521c0001907983 */ /* 0x000ee40000300800 */
[----:B-1----:R-:W-:Y:S02]  /*129070*/  IMAD.MOV.U32 R140, RZ, RZ, R142 ;  /* 0x000000ffff8c7224 */ /* 0x002fe400078e008e */
[----:B------:R-:W-:Y:S02]  /*129080*/  IMAD.MOV.U32 R141, RZ, RZ, R143 ;  /* 0x000000ffff8d7224 */ /* 0x000fe400078e008f */
[----:B------:R-:W3:Y:S04]  /*129090*/  LDL.LU R143, [R1+0x5214] ;  /* 0x00521400018f7983 */ /* 0x000ee80000300800 */
[----:B------:R1:W-:Y:S01]  /*1290a0*/  LDGSTS.E [R182+0x11600], [R140.64], P4 ;  /* 0x116000008cb67fae */ /* 0x0003e2000a121846 */
[----:B------:R-:W3:Y:S01]  /*1290b0*/  LDL.LU R142, [R1+0x520c] ;  /* 0x00520c00018e7983 */ /* 0x000ee20000300800 */
[----:B-1----:R-:W-:-:S02]  /*1290c0*/  SEL R141, RZ, 0x4, !P1 ;  /* 0x00000004ff8d7807 */ /* 0x002fc40004800000 */
[----:B------:R-:W-:-:S04]  /*1290d0*/  SEL R140, RZ, 0x4, !P5 ;  /* 0x00000004ff8c7807 */ /* 0x000fc80006800000 */
[----:B------:R-:W-:Y:S01]  /*1290e0*/  SEL R140, R140, RZ, !P0 ;  /* 0x000000ff8c8c7207 */ /* 0x000fe20004000000 */
[C---:B------:R-:W-:Y:S08]  /*1290f0*/  HMMA.1688.F32.TF32 R44, R8.reuse, R224, R44 ;  /* 0x000000e0082c723c */ /* 0x040ff0000008102c */
[C---:B------:R-:W-:Y:S08]  /*129100*/  HMMA.1688.F32.TF32 R48, R8.reuse, R220, R48 ;  /* 0x000000dc0830723c */ /* 0x040ff00000081030 */
[----:B------:R-:W-:Y:S01]  /*129110*/  HMMA.1688.F32.TF32 R12, R8, R232, R12 ;  /* 0x000000e8080c723c */ /* 0x000fe2000008100c */
[----:B--2---:R-:W-:-:S02]  /*129120*/  IADD3 R161, P1, R161, R204, RZ ;  /* 0x000000cca1a17210 */ /* 0x004fc40007f3e0ff */
[-C--:B----4-:R-:W-:Y:S02]  /*129130*/  IADD3 R157, P4, R157, R204.reuse, RZ ;  /* 0x000000cc9d9d7210 */ /* 0x090fe40007f9e0ff */
[----:B------:R-:W-:Y:S01]  /*129140*/  IADD3 R153, P5, R153, R204, RZ ;  /* 0x000000cc99997210 */ /* 0x000fe20007fbe0ff */
[----:B------:R-:W-:Y:S02]  /*129150*/  STL [R1+0x52d4], R161 ;  /* 0x0052d4a101007387 */ /* 0x000fe40000100800 */
[----:B------:R-:W-:Y:S01]  /*129160*/  STL [R1+0x52bc], R157 ;  /* 0x0052bc9d01007387 */ /* 0x000fe20000100800 */
[----:B------:R-:W-:Y:S01]  /*129170*/  IADD3.X R164, R164, R0, RZ, P1, !PT ;  /* 0x00000000a4a47210 */ /* 0x000fe20000ffe4ff */
[----:B------:R-:W-:Y:S01]  /*129180*/  STL [R1+0x52ac], R153 ;  /* 0x0052ac9901007387 */ /* 0x000fe20000100800 */
[--C-:B---3--:R-:W-:Y:S02]  /*129190*/  IMAD.X R160, R160, 0x1, R0.reuse, P4 ;  /* 0x00000001a0a07824 */ /* 0x108fe400020e0600 */
[--C-:B------:R-:W-:Y:S01]  /*1291a0*/  IMAD.X R156, R156, 0x1, R0.reuse, P5 ;  /* 0x000000019c9c7824 */ /* 0x100fe200028e0600 */
[----:B------:R-:W-:Y:S01]  /*1291b0*/  IADD3 R149, P5, R149, R204, RZ ;  /* 0x000000cc95957210 */ /* 0x000fe20007fbe0ff */
[----:B------:R-:W-:Y:S01]  /*1291c0*/  STL [R1+0x52b8], R164 ;  /* 0x0052b8a401007387 */ /* 0x000fe20000100800 */
[----:B------:R-:W-:Y:S01]  /*1291d0*/  STL [R1+0x52a8], R160 ;  /* 0x0052a8a001007387 */ /* 0x000fe20000100800 */
[----:B------:R-:W-:Y:S01]  /*1291e0*/  ISETP.NE.U32.AND P4, PT, R140, RZ, PT ;  /* 0x000000ff8c00720c */ /* 0x000fe20003f85070 */
[----:B------:R-:W-:Y:S01]  /*1291f0*/  STL [R1+0x5298], R156 ;  /* 0x0052989c01007387 */ /* 0x000fe20000100800 */
[----:B------:R-:W2:Y:S01]  /*129200*/  LDL.LU R140, [R1+0x5210] ;  /* 0x00521000018c7983 */ /* 0x000ea20000300800 */
[----:B------:R-:W-:Y:S02]  /*129210*/  STL [R1+0x529c], R149 ;  /* 0x00529c9501007387 */ /* 0x000fe40000100800 */
[----:B------:R-:W3:Y:S02]  /*129220*/  LDL.LU R10, [R1+0x5208] ;  /* 0x00520800010a7983 */ /* 0x000ee40000300800 */
[----:B------:R-:W-:-:S05]  /*129230*/  IMAD.X R152, R152, 0x1, R0, P5 ;  /* 0x0000000198987824 */ /* 0x000fca00028e0600 */
[----:B------:R-:W-:Y:S01]  /*129240*/  STL [R1+0x5284], R152 ;  /* 0x0052849801007387 */ /* 0x000fe20000100800 */
[----:B------:R-:W4:Y:S02]  /*129250*/  LDL.LU R11, [R1+0x5200] ;  /* 0x00520000010b7983 */ /* 0x000f240000300800 */
[----:B------:R-:W-:Y:S01]  /*129260*/  IMAD.MOV.U32 R8, RZ, RZ, R161 ;  /* 0x000000ffff087224 */ /* 0x000fe200078e00a1 */
[----:B------:R-:W-:Y:S01]  /*129270*/  MOV R9, R164 ;  /* 0x000000a400097202 */ /* 0x000fe20000000f00 */
[----:B------:R-:W-:Y:S04]  /*129280*/  HMMA.1688.F32.TF32 R136, R4, R238, R136 ;  /* 0x000000ee0488723c */ /* 0x000fe80000081088 */
[----:B------:R1:W-:Y:S02]  /*129290*/  LDGSTS.E [R182+0x13000], [R8.64], P2 ;  /* 0x1300000008b67fae */ /* 0x0003e40009121846 */
[----:B-1----:R-:W-:-:S02]  /*1292a0*/  IMAD.MOV.U32 R8, RZ, RZ, R157 ;  /* 0x000000ffff087224 */ /* 0x002fc400078e009d */
[----:B------:R-:W-:-:S05]  /*1292b0*/  IMAD.MOV.U32 R9, RZ, RZ, R160 ;  /* 0x000000ffff097224 */ /* 0x000fca00078e00a0 */
[----:B------:R1:W-:Y:S01]  /*1292c0*/  LDGSTS.E [R182+0x13200], [R8.64], P2 ;  /* 0x1320000008b67fae */ /* 0x0003e20009121846 */
[----:B------:R-:W-:Y:S02]  /*1292d0*/  IADD3 R145, P5, R145, R204, RZ ;  /* 0x000000cc91917210 */ /* 0x000fe40007fbe0ff */
[----:B-1----:R-:W-:Y:S01]  /*1292e0*/  MOV R8, R153 ;  /* 0x0000009900087202 */ /* 0x002fe20000000f00 */
[----:B------:R-:W-:-:S05]  /*1292f0*/  IMAD.MOV.U32 R9, RZ, RZ, R156 ;  /* 0x000000ffff097224 */ /* 0x000fca00078e009c */
[----:B------:R1:W-:Y:S01]  /*129300*/  LDGSTS.E [R182+0x13400], [R8.64], P2 ;  /* 0x1340000008b67fae */ /* 0x0003e20009121846 */
[----:B------:R-:W-:Y:S01]  /*129310*/  IADD3.X R148, R148, R0, RZ, P5, !PT ;  /* 0x0000000094947210 */ /* 0x000fe20002ffe4ff */
[----:B------:R-:W-:Y:S02]  /*129320*/  IADD3 R143, P5, R143, R204, RZ ;  /* 0x000000cc8f8f7210 */ /* 0x000fe40007fbe0ff */
[----:B-1----:R-:W-:Y:S02]  /*129330*/  IMAD.MOV.U32 R8, RZ, RZ, R149 ;  /* 0x000000ffff087224 */ /* 0x002fe400078e0095 */
[----:B------:R-:W-:-:S05]  /*129340*/  IMAD.MOV.U32 R9, RZ, RZ, R152 ;  /* 0x000000ffff097224 */ /* 0x000fca00078e0098 */
[----:B------:R1:W-:Y:S01]  /*129350*/  LDGSTS.E [R182+0x13600], [R8.64], P2 ;  /* 0x1360000008b67fae */ /* 0x0003e20009121846 */
[----:B------:R-:W-:-:S03]  /*129360*/  IADD3 R144, P2, R144, R204, RZ ;  /* 0x000000cc90907210 */ /* 0x000fc60007f5e0ff */
[----:B------:R-:W-:Y:S04]  /*129370*/  STL [R1+0x5224], R145 ;  /* 0x0052249101007387 */ /* 0x000fe80000100800 */
[----:B------:R-:W-:Y:S01]  /*129380*/  STL [R1+0x521c], R144 ;  /* 0x00521c9001007387 */ /* 0x000fe20000100800 */
[----:B------:R-:W-:Y:S02]  /*129390*/  STL [R1+0x5218], R148 ;  /* 0x0052189401007387 */ /* 0x000fe40000100800 */
[----:B------:R-:W-:Y:S02]  /*1293a0*/  STL.64 [R1+0x1d60], R136 ;  /* 0x001d608801007387 */ /* 0x000fe40000100a00 */
[----:B------:R-:W-:Y:S01]  /*1293b0*/  STL.64 [R1+0x1d68], R138 ;  /* 0x001d688a01007387 */ /* 0x000fe20000100a00 */
[----:B------:R-:W-:Y:S01]  /*1293c0*/  STL [R1+0x5214], R143 ;  /* 0x0052148f01007387 */ /* 0x000fe20000100800 */
[----:B-1----:R-:W-:Y:S01]  /*1293d0*/  IMAD.MOV.U32 R8, RZ, RZ, R145 ;  /* 0x000000ffff087224 */ /* 0x002fe200078e0091 */
[----:B------:R-:W-:-:S05]  /*1293e0*/  MOV R9, R148 ;  /* 0x0000009400097202 */ /* 0x000fca0000000f00 */
[----:B------:R1:W-:Y:S02]  /*1293f0*/  LDGSTS.E [R182+0x15000], [R8.64], P3 ;  /* 0x1500000008b67fae */ /* 0x0003e40009921846 */
[----:B-1----:R-:W-:Y:S02]  /*129400*/  IMAD.MOV.U32 R8, RZ, RZ, R144 ;  /* 0x000000ffff087224 */ /* 0x002fe400078e0090 */
[--C-:B--2---:R-:W-:Y:S01]  /*129410*/  IMAD.X R140, R140, 0x1, R0.reuse, P2 ;  /* 0x000000018c8c7824 */ /* 0x104fe200010e0600 */
[----:B------:R-:W-:Y:S01]  /*129420*/  IADD3 R142, P2, R142, R204, RZ ;  /* 0x000000cc8e8e7210 */ /* 0x000fe20007f5e0ff */
[----:B---3--:R-:W-:-:S03]  /*129430*/  IMAD.X R10, R10, 0x1, R0, P5 ;  /* 0x000000010a0a7824 */ /* 0x008fc600028e0600 */
[----:B------:R-:W-:Y:S01]  /*129440*/  STL [R1+0x5210], R140 ;  /* 0x0052108c01007387 */ /* 0x000fe20000100800 */
[----:B------:R-:W-:Y:S02]  /*129450*/  STL [R1+0x520c], R142 ;  /* 0x00520c8e01007387 */ /* 0x000fe40000100800 */
[----:B------:R1:W-:Y:S02]  /*129460*/  STL [R1+0x5208], R10 ;  /* 0x0052080a01007387 */ /* 0x0003e40000100800 */
[----:B------:R-:W2:Y:S01]  /*129470*/  LDL.LU R242, [R1+0x15e8] ;  /* 0x0015e80001f27983 */ /* 0x000ea20000300800 */
[----:B------:R-:W2:Y:S01]  /*129480*/  LDL.LU R243, [R1+0x15ec] ;  /* 0x0015ec0001f37983 */ /* 0x000ea20000300800 */
[----:B------:R-:W-:-:S05]  /*129490*/  IMAD.MOV.U32 R9, RZ, RZ, R140 ;  /* 0x000000ffff097224 */ /* 0x000fca00078e008c */
[----:B------:R3:W-:Y:S01]  /*1294a0*/  LDGSTS.E [R182+0x15200], [R8.64], P3 ;  /* 0x1520000008b67fae */ /* 0x0007e20009921846 */
[----:B----4-:R-:W-:-:S05]  /*1294b0*/  IMAD.X R11, R11, 0x1, R0, P2 ;  /* 0x000000010b0b7824 */ /* 0x010fca00010e0600 */
[----:B------:R4:W-:Y:S01]  /*1294c0*/  STL [R1+0x5200], R11 ;  /* 0x0052000b01007387 */ /* 0x0009e20000100800 */
[----:B---3--:R-:W-:-:S03]  /*1294d0*/  IMAD.MOV.U32 R9, RZ, RZ, R10 ;  /* 0x000000ffff097224 */ /* 0x008fc600078e000a */
[----:B-1----:R-:W3:Y:S01]  /*1294e0*/  LDL.LU R10, [R1+0x48b4] ;  /* 0x0048b400010a7983 */ /* 0x002ee20000300800 */
[----:B------:R-:W3:Y:S01]  /*1294f0*/  LDL.LU R145, [R1+0x48bc] ;  /* 0x0048bc0001917983 */ /* 0x000ee20000300800 */
[----:B------:R-:W-:Y:S02]  /*129500*/  MOV R8, R143 ;  /* 0x0000008f00087202 */ /* 0x000fe40000000f00 */
[----:B------:R-:W3:Y:S01]  /*129510*/  LDL.LU R143, [R1+0x48c4] ;  /* 0x0048c400018f7983 */ /* 0x000ee20000300800 */
[----:B------:R-:W3:Y:S02]  /*129520*/  LDL.LU R149, [R1+0x48b0] ;  /* 0x0048b00001957983 */ /* 0x000ee40000300800 */
[----:B------:R-:W3:Y:S02]  /*129530*/  LDL.LU R148, [R1+0x48b8] ;  /* 0x0048b80001947983 */ /* 0x000ee40000300800 */
[----:B------:R-:W3:Y:S01]  /*129540*/  LDL.LU R144, [R1+0x48c0] ;  /* 0x0048c00001907983 */ /* 0x000ee20000300800 */
[----:B------:R1:W-:Y:S02]  /*129550*/  LDGSTS.E [R182+0x15400], [R8.64], P3 ;  /* 0x1540000008b67fae */ /* 0x0003e40009921846 */
[----:B-1----:R-:W-:-:S02]  /*129560*/  IMAD.MOV.U32 R8, RZ, RZ, R142 ;  /* 0x000000ffff087224 */ /* 0x002fc400078e008e */
[----:B------:R-:W3:Y:S01]  /*129570*/  LDL.LU R142, [R1+0x48c8] ;  /* 0x0048c800018e7983 */ /* 0x000ee20000300800 */
[----:B------:R-:W3:Y:S02]  /*129580*/  LDL.LU R136, [R1+0x48cc] ;  /* 0x0048cc0001887983 */ /* 0x000ee40000300800 */
[----:B------:R-:W-:Y:S02]  /*129590*/  IMAD.MOV.U32 R9, RZ, RZ, R11 ;  /* 0x000000ffff097224 */ /* 0x000fe400078e000b */
[----:B------:R-:W3:Y:S01]  /*1295a0*/  LDL.LU R238, [R1+0x15d8] ;  /* 0x0015d80001ee7983 */ /* 0x000ee20000300800 */
[----:B------:R-:W3:Y:S01]  /*1295b0*/  LDL.LU R239, [R1+0x15dc] ;  /* 0x0015dc0001ef7983 */ /* 0x000ee20000300800 */
[C---:B------:R-:W-:Y:S02]  /*1295c0*/  ISETP.GT.AND P2, PT, R3.reuse, 0x36, PT ;  /* 0x000000360300780c */ /* 0x040fe40003f44270 */
[----:B------:R-:W-:Y:S01]  /*1295d0*/  ISETP.GT.AND P5, PT, R3, 0x3a, PT ;  /* 0x0000003a0300780c */ /* 0x000fe20003fa4270 */
[----:B------:R1:W-:Y:S01]  /*1295e0*/  LDGSTS.E [R182+0x15600], [R8.64], P3 ;  /* 0x1560000008b67fae */ /* 0x0003e20009921846 */
[----:B------:R-:W3:Y:S02]  /*1295f0*/  LDL.LU R140, [R1+0x4934] ;  /* 0x00493400018c7983 */ /* 0x000ee40000300800 */
[----:B------:R-:W3:Y:S01]  /*129600*/  LDL.LU R138, [R1+0x493c] ;  /* 0x00493c00018a7983 */ /* 0x000ee20000300800 */
[----:B------:R-:W-:Y:S01]  /*129610*/  SEL R141, R141, RZ, !P0 ;  /* 0x000000ff8d8d7207 */ /* 0x000fe20004000000 */
[----:B----4-:R-:W4:Y:S01]  /*129620*/  LDL.LU R11, [R1+0x4944] ;  /* 0x00494400010b7983 */ /* 0x010f220000300800 */
[----:B-1----:R-:W-:-:S02]  /*129630*/  SEL R9, RZ, 0x4, !P2 ;  /* 0x00000004ff097807 */ /* 0x002fc40005000000 */
[----:B------:R-:W-:Y:S02]  /*129640*/  SEL R8, RZ, 0x4, !P5 ;  /* 0x00000004ff087807 */ /* 0x000fe40006800000 */
[----:B------:R-:W-:Y:S02]  /*129650*/  ISETP.NE.U32.AND P1, PT, R141, RZ, PT ;  /* 0x000000ff8d00720c */ /* 0x000fe40003f25070 */
[----:B------:R-:W-:Y:S01]  /*129660*/  SEL R8, R8, RZ, !P0 ;  /* 0x000000ff08087207 */ /* 0x000fe20004000000 */
[----:B--2---:R-:W-:Y:S01]  /*129670*/  HMMA.1688.F32.TF32 R52, R4, R242, R52 ;  /* 0x000000f20434723c */ /* 0x004fe20000081034 */
[-C--:B---3--:R-:W-:Y:S02]  /*129680*/  IADD3 R10, P2, R10, R204.reuse, RZ ;  /* 0x000000cc0a0a7210 */ /* 0x088fe40007f5e0ff */
[-C--:B------:R-:W-:Y:S02]  /*129690*/  IADD3 R145, P3, R145, R204.reuse, RZ ;  /* 0x000000cc91917210 */ /* 0x080fe40007f7e0ff */
[----:B------:R-:W-:-:S02]  /*1296a0*/  IADD3 R143, P5, R143, R204, RZ ;  /* 0x000000cc8f8f7210 */ /* 0x000fc40007fbe0ff */
[----:B------:R-:W-:Y:S01]  /*1296b0*/  IADD3.X R149, R149, R0, RZ, P2, !PT ;  /* 0x0000000095957210 */ /* 0x000fe200017fe4ff */
[--C-:B------:R-:W-:Y:S01]  /*1296c0*/  IMAD.X R148, R148, 0x1, R0.reuse, P3 ;  /* 0x0000000194947824 */ /* 0x100fe200018e0600 */
[----:B------:R1:W-:Y:S01]  /*1296d0*/  STL [R1+0x48b4], R10 ;  /* 0x0048b40a01007387 */ /* 0x0003e20000100800 */
[----:B------:R-:W-:Y:S02]  /*1296e0*/  STL [R1+0x48bc], R145 ;  /* 0x0048bc9101007387 */ /* 0x000fe40000100800 */
[----:B------:R-:W-:Y:S02]  /*1296f0*/  IMAD.X R144, R144, 0x1, R0, P5 ;  /* 0x0000000190907824 */ /* 0x000fe400028e0600 */
[----:B------:R-:W-:Y:S01]  /*129700*/  STL [R1+0x48c4], R143 ;  /* 0x0048c48f01007387 */ /* 0x000fe20000100800 */
[----:B------:R-:W-:Y:S01]  /*129710*/  STL [R1+0x48b0], R149 ;  /* 0x0048b09501007387 */ /* 0x000fe20000100800 */
[----:B------:R-:W-:Y:S02]  /*129720*/  STL [R1+0x48b8], R148 ;  /* 0x0048b89401007387 */ /* 0x000fe40000100800 */
[----:B------:R-:W2:Y:S02]  /*129730*/  LDL.LU R141, [R1+0x4930] ;  /* 0x00493000018d7983 */ /* 0x000ea40000300800 */
[----:B------:R-:W-:Y:S03]  /*129740*/  STL [R1+0x48c0], R144 ;  /* 0x0048c09001007387 */ /* 0x000fe60000100800 */
[----:B------:R3:W-:Y:S01]  /*129750*/  STL.64 [R1+0x1d50], R52 ;  /* 0x001d503401007387 */ /* 0x0007e20000100a00 */
[----:B------:R-:W-:Y:S02]  /*129760*/  STL.64 [R1+0x1d58], R54 ;  /* 0x001d583601007387 */ /* 0x000fe40000100a00 */
[----:B------:R-:W4:Y:S01]  /*129770*/  LDL.LU R139, [R1+0x4938] ;  /* 0x00493800018b7983 */ /* 0x000f220000300800 */
[----:B------:R-:W-:-:S02]  /*129780*/  ISETP.NE.U32.AND P3, PT, R8, RZ, PT ;  /* 0x000000ff0800720c */ /* 0x000fc40003f65070 */
[----:B------:R-:W-:Y:S01]  /*129790*/  IADD3 R136, P5, R136, R204, RZ ;  /* 0x000000cc88887210 */ /* 0x000fe20007fbe0ff */
[----:B------:R-:W-:-:S04]  /*1297a0*/  IMAD.MOV.U32 R8, RZ, RZ, R10 ;  /* 0x000000ffff087224 */ /* 0x000fc800078e000a */
[----:B------:R2:W-:Y:S01]  /*1297b0*/  STL [R1+0x48cc], R136 ;  /* 0x0048cc8801007387 */ /* 0x0005e20000100800 */
[----:B------:R-:W4:Y:S02]  /*1297c0*/  LDL.LU R137, [R1+0x4940] ;  /* 0x0049400001897983 */ /* 0x000f240000300800 */
[----:B------:R-:W-:Y:S02]  /*1297d0*/  IMAD.X R142, R142, 0x1, R0, P5 ;  /* 0x000000018e8e7824 */ /* 0x000fe400028e0600 */
[----:B-1----:R-:W4:Y:S03]  /*1297e0*/  LDL.LU R10, [R1+0x494c] ;  /* 0x00494c00010a7983 */ /* 0x002f260000300800 */
[----:B------:R-:W-:Y:S01]  /*1297f0*/  STL [R1+0x48c8], R142 ;  /* 0x0048c88e01007387 */ /* 0x000fe20000100800 */
[----:B---3--:R-:W3:Y:S01]  /*129800*/  LDL.LU R52, [R1+0x4948] ;  /* 0x0049480001347983 */ /* 0x008ee20000300800 */
[----:B------:R-:W-:-:S04]  /*129810*/  SEL R9, R9, RZ, !P0 ;  /* 0x000000ff09097207 */ /* 0x000fc80004000000 */
[----:B------:R-:W-:Y:S01]  /*129820*/  ISETP.NE.U32.AND P2, PT, R9, RZ, PT ;  /* 0x000000ff0900720c */ /* 0x000fe20003f45070 */
[----:B------:R-:W-:Y:S01]  /*129830*/  MOV R9, R149 ;  /* 0x0000009500097202 */ /* 0x000fe20000000f00 */
[----:B------:R-:W-:Y:S04]  /*129840*/  HMMA.1688.F32.TF32 R56, R4, R238, R56 ;  /* 0x000000ee0438723c */ /* 0x000fe80000081038 */
[----:B------:R1:W-:Y:S02]  /*129850*/  LDGSTS.E [R182+0x17000], [R8.64], P1 ;  /* 0x1700000008b67fae */ /* 0x0003e40008921846 */
[----:B-1----:R-:W-:Y:S02]  /*129860*/  IMAD.MOV.U32 R8, RZ, RZ, R145 ;  /* 0x000000ffff087224 */ /* 0x002fe400078e0091 */
[----:B------:R-:W-:-:S05]  /*129870*/  IMAD.MOV.U32 R9, RZ, RZ, R148 ;  /* 0x000000ffff097224 */ /* 0x000fca00078e0094 */
[----:B------:R1:W-:Y:S01]  /*129880*/  LDGSTS.E [R182+0x17200], [R8.64], P1 ;  /* 0x1720000008b67fae */ /* 0x0003e20008921846 */
[----:B------:R-:W-:Y:S02]  /*129890*/  IADD3 R140, P5, R140, R204, RZ ;  /* 0x000000cc8c8c7210 */ /* 0x000fe40007fbe0ff */
[----:B-1----:R-:W-:Y:S01]  /*1298a0*/  MOV R8, R143 ;  /* 0x0000008f00087202 */ /* 0x002fe20000000f00 */
[----:B------:R-:W-:-:S05]  /*1298b0*/  IMAD.MOV.U32 R9, RZ, RZ, R144 ;  /* 0x000000ffff097224 */ /* 0x000fca00078e0090 */
[----:B------:R1:W-:Y:S04]  /*1298c0*/  LDGSTS.E [R182+0x17400], [R8.64], P1 ;  /* 0x1740000008b67fae */ /* 0x0003e80008921846 */
[----:B------:R-:W-:Y:S01]  /*1298d0*/  STL [R1+0x4934], R140 ;  /* 0x0049348c01007387 */ /* 0x000fe20000100800 */
[----:B-1----:R-:W-:Y:S02]  /*1298e0*/  IMAD.MOV.U32 R8, RZ, RZ, R136 ;  /* 0x000000ffff087224 */ /* 0x002fe400078e0088 */
[----:B------:R-:W-:-:S05]  /*1298f0*/  IMAD.MOV.U32 R9, RZ, RZ, R142 ;  /* 0x000000ffff097224 */ /* 0x000fca00078e008e */
[----:B------:R1:W-:Y:S01]  /*129900*/  LDGSTS.E [R182+0x17600], [R8.64], P1 ;  /* 0x1760000008b67fae */ /* 0x0003e20008921846 */
[----:B------:R-:W-:-:S05]  /*129910*/  IADD3 R138, P1, R138, R204, RZ ;  /* 0x000000cc8a8a7210 */ /* 0x000fca0007f3e0ff */
[----:B------:R-:W-:Y:S01]  /*129920*/  STL [R1+0x493c], R138 ;  /* 0x00493c8a01007387 */ /* 0x000fe20000100800 */
[----:B-1----:R-:W-:Y:S01]  /*129930*/  IMAD.MOV.U32 R8, RZ, RZ, R140 ;  /* 0x000000ffff087224 */ /* 0x002fe200078e008c */
[----:B--2---:R-:W-:Y:S01]  /*129940*/  IADD3.X R141, R141, R0, RZ, P5, !PT ;  /* 0x000000008d8d7210 */ /* 0x004fe20002ffe4ff */
[----:B----4-:R-:W-:-:S03]  /*129950*/  IADD3 R11, P5, R11, R204, RZ ;  /* 0x000000cc0b0b7210 */ /* 0x010fc60007fbe0ff */
[----:B------:R-:W-:Y:S01]  /*129960*/  MOV R9, R141 ;  /* 0x0000008d00097202 */ /* 0x000fe20000000f00 */
[----:B------:R-:W-:Y:S01]  /*129970*/  STL [R1+0x4930], R141 ;  /* 0x0049308d01007387 */ /* 0x000fe20000100800 */
[----:B------:R-:W-:Y:S02]  /*129980*/  STL.64 [R1+0x1d20], R56 ;  /* 0x001d203801007387 */ /* 0x000fe40000100a00 */
[--C-:B------:R-:W-:Y:S02]  /*129990*/  IMAD.X R139, R139, 0x1, R0.reuse, P1 ;  /* 0x000000018b8b7824 */ /* 0x100fe400008e0600 */
[----:B------:R-:W-:Y:S01]  /*1299a0*/  STL.64 [R1+0x1d28], R58 ;  /* 0x001d283a01007387 */ /* 0x000fe20000100a00 */
[----:B------:R-:W2:Y:S01]  /*1299b0*/  LDL.LU R136, [R1+0x49c4] ;  /* 0x0049c40001887983 */ /* 0x000ea20000300800 */
[----:B------:R-:W4:Y:S02]  /*1299c0*/  LDL.LU R53, [R1+0x49cc] ;  /* 0x0049cc0001357983 */ /* 0x000f240000300800 */
[----:B------:R1:W-:Y:S01]  /*1299d0*/  STL [R1+0x4944], R11 ;  /* 0x0049440b01007387 */ /* 0x0003e20000100800 */
[----:B------:R1:W-:Y:S01]  /*1299e0*/  LDGSTS.E [R182+0x19000], [R8.64], P4 ;  /* 0x1900000008b67fae */ /* 0x0003e2000a121846 */
[----:B------:R-:W-:Y:S02]  /*1299f0*/  STL [R1+0x4938], R139 ;  /* 0x0049388b01007387 */ /* 0x000fe40000100800 */
[----:B------:R-:W-:Y:S01]  /*129a00*/  IMAD.X R137, R137, 0x1, R0, P5 ;  /* 0x0000000189897824 */ /* 0x000fe200028e0600 */
[----:B------:R-:W-:-:S05]  /*129a10*/  IADD3 R10, P1, R10, R204, RZ ;  /* 0x000000cc0a0a7210 */ /* 0x000fca0007f3e0ff */
[----:B------:R-:W-:Y:S01]  /*129a20*/  STL [R1+0x494c], R10 ;  /* 0x00494c0a01007387 */ /* 0x000fe20000100800 */
[----:B-1----:R-:W-:Y:S02]  /*129a30*/  IMAD.MOV.U32 R8, RZ, RZ, R138 ;  /* 0x000000ffff087224 */ /* 0x002fe400078e008a */
[----:B------:R-:W-:Y:S02]  /*129a40*/  IMAD.MOV.U32 R9, RZ, RZ, R139 ;  /* 0x000000ffff097224 */ /* 0x000fe400078e008b */
[----:B---3--:R-:W-:Y:S01]  /*129a50*/  IMAD.X R52, R52, 0x1, R0, P1 ;  /* 0x0000000134347824 */ /* 0x008fe200008e0600 */
[----:B------:R1:W-:Y:S01]  /*129a60*/  STL [R1+0x4940], R137 ;  /* 0x0049408901007387 */ /* 0x0003e20000100800 */
[----:B------:R-:W3:Y:S02]  /*129a70*/  LDL.LU R242, [R1+0x13c8] ;  /* 0x0013c80001f27983 */ /* 0x000ee40000300800 */
[----:B------:R-:W3:Y:S01]  /*129a80*/  LDL.LU R243, [R1+0x13cc] ;  /* 0x0013cc0001f37983 */ /* 0x000ee20000300800 */
[----:B------:R1:W-:Y:S04]  /*129a90*/  LDGSTS.E [R182+0x19200], [R8.64], P4 ;  /* 0x1920000008b67fae */ /* 0x0003e8000a121846 */
[----:B------:R1:W-:Y:S02]  /*129aa0*/  STL [R1+0x4948], R52 ;  /* 0x0049483401007387 */ /* 0x0003e40000100800 */
[----:B-1----:R-:W-:Y:S01]  /*129ab0*/  MOV R8, R11 ;  /* 0x0000000b00087202 */ /* 0x002fe20000000f00 */
[----:B------:R-:W-:Y:S01]  /*129ac0*/  IMAD.MOV.U32 R9, RZ, RZ, R137 ;  /* 0x000000ffff097224 */ /* 0x000fe200078e0089 */
        /* <DEDUP_REMOVED lines=13> */
[----:B-1----:R-:W-:Y:S02]  /*129ba0*/  IMAD.MOV.U32 R8, RZ, RZ, R10 ;  /* 0x000000ffff087224 */ /* 0x002fe400078e000a */
[----:B------:R-:W-:Y:S02]  /*129bb0*/  IMAD.MOV.U32 R9, RZ, RZ, R52 ;  /* 0x000000ffff097224 */ /* 0x000fe400078e0034 */
[----:B------:R-:W4:Y:S04]  /*129bc0*/  LDL.LU R52, [R1+0x4a44] ;  /* 0x004a440001347983 */ /* 0x000f280000300800 */
[----:B------:R1:W-:Y:S02]  /*129bd0*/  LDGSTS.E [R182+0x19600], [R8.64], P4 ;  /* 0x1960000008b67fae */ /* 0x0003e4000a121846 */
[----:B-1----:R-:W-:-:S02]  /*129be0*/  SEL R9, RZ, 0x4, !P1 ;  /* 0x00000004ff097807 */ /* 0x002fc40004800000 */
[----:B------:R-:W-:Y:S02]  /*129bf0*/  SEL R8, RZ, 0x4, !P5 ;  /* 0x00000004ff087807 */ /* 0x000fe40006800000 */
[----:B------:R-:W-:Y:S02]  /*129c00*/  SEL R9, R9, RZ, !P0 ;  /* 0x000000ff09097207 */ /* 0x000fe40004000000 */
[----:B------:R-:W-:Y:S02]  /*129c10*/  SEL R8, R8, RZ, !P0 ;  /* 0x000000ff08087207 */ /* 0x000fe40004000000 */
[-C--:B--2---:R-:W-:Y:S01]  /*129c20*/  IADD3 R136, P5, R136, R204.reuse, RZ ;  /* 0x000000cc88887210 */ /* 0x084fe20007fbe0ff */
[----:B---3--:R-:W-:Y:S01]  /*129c30*/  HMMA.1688.F32.TF32 R60, R4, R242, R60 ;  /* 0x000000f2043c723c */ /* 0x008fe2000008103c */
[-C--:B----4-:R-:W-:Y:S02]  /*129c40*/  IADD3 R11, P1, R11, R204.reuse, RZ ;  /* 0x000000cc0b0b7210 */ /* 0x090fe40007f3e0ff */
[----:B------:R-:W-:-:S02]  /*129c50*/  IADD3 R137, P4, R137, R204, RZ ;  /* 0x000000cc89897210 */ /* 0x000fc40007f9e0ff */
[----:B------:R-:W-:Y:S01]  /*129c60*/  IADD3.X R139, R139, R0, RZ, P1, !PT ;  /* 0x000000008b8b7210 */ /* 0x000fe20000ffe4ff */
[----:B------:R-:W-:Y:S02]  /*129c70*/  ISETP.NE.U32.AND P1, PT, R9, RZ, PT ;  /* 0x000000ff0900720c */ /* 0x000fe40003f25070 */
[--C-:B------:R-:W-:Y:S01]  /*129c80*/  IMAD.X R138, R138, 0x1, R0.reuse, P4 ;  /* 0x000000018a8a7824 */ /* 0x100fe200020e0600 */
[----:B------:R-:W-:Y:S01]  /*129c90*/  ISETP.NE.U32.AND P4, PT, R8, RZ, PT ;  /* 0x000000ff0800720c */ /* 0x000fe20003f85070 */
[----:B------:R-:W-:Y:S01]  /*129ca0*/  IMAD.MOV.U32 R8, RZ, RZ, R11 ;  /* 0x000000ffff087224 */ /* 0x000fe200078e000b */
[----:B------:R-:W-:Y:S01]  /*129cb0*/  MOV R9, R139 ;  /* 0x0000008b00097202 */ /* 0x000fe20000000f00 */
[----:B------:R1:W-:Y:S01]  /*129cc0*/  STL [R1+0x49b4], R11 ;  /* 0x0049b40b01007387 */ /* 0x0003e20000100800 */
[----:B------:R-:W-:Y:S02]  /*129cd0*/  STL [R1+0x49bc], R137 ;  /* 0x0049bc8901007387 */ /* 0x000fe40000100800 */
[----:B------:R-:W-:Y:S02]  /*129ce0*/  STL [R1+0x49c4], R136 ;  /* 0x0049c48801007387 */ /* 0x000fe40000100800 */
[----:B------:R-:W-:Y:S01]  /*129cf0*/  STL [R1+0x49b0], R139 ;  /* 0x0049b08b01007387 */ /* 0x000fe20000100800 */
[----:B------:R-:W-:Y:S04]  /*129d00*/  STL [R1+0x49b8], R138 ;  /* 0x0049b88a01007387 */ /* 0x000fe80000100800 */
[----:B------:R2:W-:Y:S01]  /*129d10*/  LDGSTS.E [R182+0x1b000], [R8.64], P2 ;  /* 0x1b00000008b67fae */ /* 0x0005e20009121846 */
[----:B------:R-:W-:-:S02]  /*129d20*/  IMAD.X R59, R59, 0x1, R0, P5 ;  /* 0x000000013b3b7824 */ /* 0x000fc400028e0600 */
[----:B------:R-:W3:Y:S01]  /*129d30*/  LDL.LU R57, [R1+0x4a30] ;  /* 0x004a300001397983 */ /* 0x000ee20000300800 */
[----:B------:R-:W-:Y:S02]  /*129d40*/  IADD3 R53, P5, R53, R204, RZ ;  /* 0x000000cc35357210 */ /* 0x000fe40007fbe0ff */
[----:B------:R-:W-:Y:S01]  /*129d50*/  STL [R1+0x49c0], R59 ;  /* 0x0049c03b01007387 */ /* 0x000fe20000100800 */
[----:B--2---:R-:W-:Y:S02]  /*129d60*/  IMAD.MOV.U32 R8, RZ, RZ, R137 ;  /* 0x000000ffff087224 */ /* 0x004fe400078e0089 */
[----:B------:R-:W-:Y:S01]  /*129d70*/  IMAD.MOV.U32 R9, RZ, RZ, R138 ;  /* 0x000000ffff097224 */ /* 0x000fe200078e008a */
[----:B------:R-:W-:Y:S01]  /*129d80*/  STL.64 [R1+0x1d10], R60 ;  /* 0x001d103c01007387 */ /* 0x000fe20000100a00 */
[----:B------:R-:W-:Y:S02]  /*129d90*/  STL.64 [R1+0x1d18], R62 ;  /* 0x001d183e01007387 */ /* 0x000fe40000100a00 */
[----:B------:R-:W-:-:S02]  /*129da0*/  IMAD.X R58, R58, 0x1, R0, P5 ;  /* 0x000000013a3a7824 */ /* 0x000fc400028e0600 */
[----:B------:R-:W2:Y:S01]  /*129db0*/  LDL.LU R55, [R1+0x4a38] ;  /* 0x004a380001377983 */ /* 0x000ea20000300800 */
[----:B------:R4:W-:Y:S04]  /*129dc0*/  LDGSTS.E [R182+0x1b200], [R8.64], P2 ;  /* 0x1b20000008b67fae */ /* 0x0009e80009121846 */
[----:B------:R4:W-:Y:S01]  /*129dd0*/  STL [R1+0x49cc], R53 ;  /* 0x0049cc3501007387 */ /* 0x0009e20000100800 */
[----:B------:R-:W2:Y:S02]  /*129de0*/  LDL.LU R10, [R1+0x4a4c] ;  /* 0x004a4c00010a7983 */ /* 0x000ea40000300800 */
[----:B-1----:R-:W2:Y:S02]  /*129df0*/  LDL.LU R11, [R1+0x4a48] ;  /* 0x004a4800010b7983 */ /* 0x002ea40000300800 */
[----:B------:R-:W-:Y:S01]  /*129e00*/  STL [R1+0x49c8], R58 ;  /* 0x0049c83a01007387 */ /* 0x000fe20000100800 */
[----:B----4-:R-:W-:Y:S01]  /*129e10*/  MOV R8, R136 ;  /* 0x0000008800087202 */ /* 0x010fe20000000f00 */
[----:B------:R-:W-:-:S05]  /*129e20*/  IMAD.MOV.U32 R9, RZ, RZ, R59 ;  /* 0x000000ffff097224 */ /* 0x000fca00078e003b */
[----:B------:R1:W-:Y:S02]  /*129e30*/  LDGSTS.E [R182+0x1b400], [R8.64], P2 ;  /* 0x1b40000008b67fae */ /* 0x0003e40009121846 */
[----:B-1----:R-:W-:Y:S02]  /*129e40*/  IMAD.MOV.U32 R8, RZ, RZ, R53 ;  /* 0x000000ffff087224 */ /* 0x002fe400078e0035 */
[----:B------:R-:W2:Y:S01]  /*129e50*/  LDL.LU R53, [R1+0x4a40] ;  /* 0x004a400001357983 */ /* 0x000ea20000300800 */
[----:B------:R-:W-:Y:S01]  /*129e60*/  HMMA.1688.F32.TF32 R60, R4, R238, R64 ;  /* 0x000000ee043c723c */ /* 0x000fe20000081040 */
[----:B------:R-:W-:Y:S01]  /*129e70*/  IMAD.MOV.U32 R9, RZ, RZ, R58 ;  /* 0x000000ffff097224 */ /* 0x000fe200078e003a */
[----:B------:R-:W-:-:S04]  /*129e80*/  IADD3 R56, P5, R56, R204, RZ ;  /* 0x000000cc38387210 */ /* 0x000fc80007fbe0ff */
[----:B------:R1:W-:Y:S01]  /*129e90*/  LDGSTS.E [R182+0x1b600], [R8.64], P2 ;  /* 0x1b60000008b67fae */ /* 0x0003e20009121846 */
[----:B------:R-:W-:-:S03]  /*129ea0*/  IADD3 R54, P2, R54, R204, RZ ;  /* 0x000000cc36367210 */ /* 0x000fc60007f5e0ff */
[----:B------:R-:W-:Y:S04]  /*129eb0*/  STL [R1+0x4a34], R56 ;  /* 0x004a343801007387 */ /* 0x000fe80000100800 */
[----:B------:R-:W-:Y:S01]  /*129ec0*/  STL [R1+0x4a3c], R54 ;  /* 0x004a3c3601007387 */ /* 0x000fe20000100800 */
[----:B---3--:R-:W-:Y:S01]  /*129ed0*/  IADD3.X R57, R57, R0, RZ, P5, !PT ;  /* 0x0000000039397210 */ /* 0x008fe20002ffe4ff */
[----:B------:R-:W-:-:S04]  /*129ee0*/  IADD3 R52, P5, R52, R204, RZ ;  /* 0x000000cc34347210 */ /* 0x000fc80007fbe0ff */
[----:B------:R-:W-:Y:S03]  /*129ef0*/  STL [R1+0x4a30], R57 ;  /* 0x004a303901007387 */ /* 0x000fe60000100800 */
[----:B------:R-:W-:Y:S02]  /*129f00*/  STL.64 [R1+0x1cf0], R60 ;  /* 0x001cf03c01007387 */ /* 0x000fe40000100a00 */
[----:B------:R3:W-:Y:S02]  /*129f10*/  STL.64 [R1+0x1cf8], R62 ;  /* 0x001cf83e01007387 */ /* 0x0007e40000100a00 */
[----:B------:R-:W4:Y:S01]  /*129f20*/  LDL.LU R137, [R1+0x4ab0] ;  /* 0x004ab00001897983 */ /* 0x000f220000300800 */
[----:B------:R-:W4:Y:S01]  /*129f30*/  LDL.LU R136, [R1+0x4ab4] ;  /* 0x004ab40001887983 */ /* 0x000f220000300800 */
[----:B------:R1:W-:Y:S02]  /*129f40*/  STL [R1+0x4a44], R52 ;  /* 0x004a443401007387 */ /* 0x0003e40000100800 */
[--C-:B--2---:R-:W-:Y:S01]  /*129f50*/  IMAD.X R55, R55, 0x1, R0.reuse, P2 ;  /* 0x0000000137377824 */ /* 0x104fe200010e0600 */
[----:B------:R-:W-:Y:S01]  /*129f60*/  IADD3 R10, P2, R10, R204, RZ ;  /* 0x000000cc0a0a7210 */ /* 0x000fe20007f5e0ff */
[----:B---3--:R-:W2:Y:S01]  /*129f70*/  LDL.LU R63, [R1+0x4ab8] ;  /* 0x004ab800013f7983 */ /* 0x008ea20000300800 */
[----:B------:R-:W3:Y:S02]  /*129f80*/  LDL.LU R62, [R1+0x4abc] ;  /* 0x004abc00013e7983 */ /* 0x000ee40000300800 */
[----:B------:R-:W2:Y:S02]  /*129f90*/  LDL.LU R61, [R1+0x4ac0] ;  /* 0x004ac000013d7983 */ /* 0x000ea40000300800 */
[----:B------:R-:W2:Y:S01]  /*129fa0*/  LDL.LU R60, [R1+0x4ac4] ;  /* 0x004ac400013c7983 */ /* 0x000ea20000300800 */
[----:B------:R-:W2:Y:S01]  /*129fb0*/  LDL.LU R58, [R1+0x4acc] ;  /* 0x004acc00013a7983 */ /* 0x000ea20000300800 */
[----:B------:R-:W-:Y:S02]  /*129fc0*/  STL [R1+0x4a38], R55 ;  /* 0x004a383701007387 */ /* 0x000fe40000100800 */
[----:B------:R-:W-:Y:S02]  /*129fd0*/  STL [R1+0x4a4c], R10 ;  /* 0x004a4c0a01007387 */ /* 0x000fe40000100800 */
[----:B------:R-:W-:-:S05]  /*129fe0*/  IMAD.X R53, R53, 0x1, R0, P5 ;  /* 0x0000000135357824 */ /* 0x000fca00028e0600 */
[----:B------:R-:W-:Y:S01]  /*129ff0*/  STL [R1+0x4a40], R53 ;  /* 0x004a403501007387 */ /* 0x000fe20000100800 */
[----:B------:R-:W2:Y:S02]  /*12a000*/  LDL.LU R242, [R1+0x13a8] ;  /* 0x0013a80001f27983 */ /* 0x000ea40000300800 */
[----:B-1----:R-:W-:Y:S01]  /*12a010*/  IMAD.MOV.U32 R8, RZ, RZ, R56 ;  /* 0x000000ffff087224 */ /* 0x002fe200078e0038 */
[----:B------:R-:W-:-:S05]  /*12a020*/  MOV R9, R57 ;  /* 0x0000003900097202 */ /* 0x000fca0000000f00 */
[----:B------:R1:W-:Y:S01]  /*12a030*/  LDGSTS.E [R182+0x1d000], [R8.64], P3 ;  /* 0x1d00000008b67fae */ /* 0x0003e20009921846 */
[----:B------:R-:W-:Y:S01]  /*12a040*/  IADD3.X R11, R11, R0, RZ, P2, !PT ;  /* 0x000000000b0b7210 */ /* 0x000fe200017fe4ff */
[----:B-1----:R-:W-:Y:S02]  /*12a050*/  IMAD.MOV.U32 R8, RZ, RZ, R54 ;  /* 0x000000ffff087224 */ /* 0x002fe400078e0036 */
[----:B------:R-:W-:-:S05]  /*12a060*/  IMAD.MOV.U32 R9, RZ, RZ, R55 ;  /* 0x000000ffff097224 */ /* 0x000fca00078e0037 */
[----:B------:R1:W-:Y:S01]  /*12a070*/  LDGSTS.E [R182+0x1d200], [R8.64], P3 ;  /* 0x1d20000008b67fae */ /* 0x0003e20009921846 */
[C---:B------:R-:W-:Y:S02]  /*12a080*/  ISETP.GT.AND P2, PT, R3.reuse, 0x46, PT ;  /* 0x000000460300780c */ /* 0x040fe40003f44270 */
[----:B------:R-:W-:Y:S01]  /*12a090*/  ISETP.GT.AND P5, PT, R3, 0x4a, PT ;  /* 0x0000004a0300780c */ /* 0x000fe20003fa4270 */
[----:B-1----:R-:W-:Y:S02]  /*12a0a0*/  IMAD.MOV.U32 R8, RZ, RZ, R52 ;  /* 0x000000ffff087224 */ /* 0x002fe400078e0034 */
[----:B------:R-:W-:-:S05]  /*12a0b0*/  IMAD.MOV.U32 R9, RZ, RZ, R53 ;  /* 0x000000ffff097224 */ /* 0x000fca00078e0035 */
[----:B------:R1:W-:Y:S01]  /*12a0c0*/  LDGSTS.E [R182+0x1d400], [R8.64], P3 ;  /* 0x1d40000008b67fae */ /* 0x0003e20009921846 */
[----:B------:R-:W-:Y:S02]  /*12a0d0*/  IMAD.MOV.U32 R243, RZ, RZ, R214 ;  /* 0x000000fffff37224 */ /* 0x000fe400078e00d6 */
[----:B------:R-:W2:Y:S02]  /*12a0e0*/  LDL.LU R214, [R1+0x6128] ;  /* 0x0061280001d67983 */ /* 0x000ea40000300800 */
[----:B------:R-:W2:Y:S02]  /*12a0f0*/  LDL.LU R59, [R1+0x4ac8] ;  /* 0x004ac800013b7983 */ /* 0x000ea40000300800 */
[----:B-1----:R-:W-:Y:S01]  /*12a100*/  IMAD.MOV.U32 R8, RZ, RZ, R10 ;  /* 0x000000ffff087224 */ /* 0x002fe200078e000a */
[----:B------:R-:W-:-:S05]  /*12a110*/  MOV R9, R11 ;  /* 0x0000000b00097202 */ /* 0x000fca0000000f00 */
[----:B------:R1:W-:Y:S04]  /*12a120*/  LDGSTS.E [R182+0x1d600], [R8.64], P3 ;  /* 0x1d60000008b67fae */ /* 0x0003e80009921846 */
[----:B------:R1:W-:Y:S02]  /*12a130*/  STL [R1+0x4a48], R11 ;  /* 0x004a480b01007387 */ /* 0x0003e40000100800 */
[----:B-1----:R-:W-:Y:S02]  /*12a140*/  SEL R9, RZ, 0x4, !P2 ;  /* 0x00000004ff097807 */ /* 0x002fe40005000000 */
[----:B------:R-:W-:Y:S02]  /*12a150*/  SEL R8, RZ, 0x4, !P5 ;  /* 0x00000004ff087807 */ /* 0x000fe40006800000 */
[----:B------:R-:W-:-:S02]  /*12a160*/  SEL R9, R9, RZ, !P0 ;  /* 0x000000ff09097207 */ /* 0x000fc40004000000 */
[----:B------:R-:W-:Y:S01]  /*12a170*/  SEL R8, R8, RZ, !P0 ;  /* 0x000000ff08087207 */ /* 0x000fe20004000000 */
[----:B------:R-:W-:Y:S02]  /*12a180*/  IMAD.MOV.U32 R238, RZ, RZ, R213 ;  /* 0x000000ffffee7224 */ /* 0x000fe400078e00d5 */
[----:B------:R-:W-:Y:S01]  /*12a190*/  IMAD.MOV.U32 R239, RZ, RZ, R212 ;  /* 0x000000ffffef7224 */ /* 0x000fe200078e00d4 */
[----:B------:R-:W2:Y:S01]  /*12a1a0*/  LDL.LU R213, [R1+0x6124] ;  /* 0x0061240001d57983 */ /* 0x000ea20000300800 */
[----:B------:R-:W2:Y:S02]  /*12a1b0*/  LDL.LU R212, [R1+0x6120] ;  /* 0x0061200001d47983 */ /* 0x000ea40000300800 */
[----:B------:R-:W2:Y:S02]  /*12a1c0*/  LDL.LU R56, [R1+0x4b34] ;  /* 0x004b340001387983 */ /* 0x000ea40000300800 */
[----:B------:R-:W2:Y:S01]  /*12a1d0*/  LDL.LU R54, [R1+0x4b3c] ;  /* 0x004b3c0001367983 */ /* 0x000ea20000300800 */
[----:B------:R-:W2:Y:S01]  /*12a1e0*/  LDL.LU R52, [R1+0x4b44] ;  /* 0x004b440001347983 */ /* 0x000ea20000300800 */
[----:B----4-:R-:W-:-:S05]  /*12a1f0*/  IADD3 R136, P2, R136, R204, RZ ;  /* 0x000000cc88887210 */ /* 0x010fca0007f5e0ff */
[----:B------:R-:W-:Y:S01]  /*12a200*/  IMAD.X R137, R137, 0x1, R0, P2 ;  /* 0x0000000189897824 */ /* 0x000fe200010e0600 */
[----:B------:R-:W-:Y:S02]  /*12a210*/  ISETP.NE.U32.AND P2, PT, R9, RZ, PT ;  /* 0x000000ff0900720c */ /* 0x000fe40003f45070 */
[----:B---3--:R-:W-:-:S04]  /*12a220*/  IADD3 R62, P3, R62, R204, RZ ;  /* 0x000000cc3e3e7210 */ /* 0x008fc80007f7e0ff */
[----:B--2---:R-:W-:Y:S01]  /*12a230*/  IADD3.X R63, R63, R0, RZ, P3, !PT ;  /* 0x000000003f3f7210 */ /* 0x004fe20001ffe4ff */
[----:B------:R-:W-:Y:S01]  /*12a240*/  ISETP.NE.U32.AND P3, PT, R8, RZ, PT ;  /* 0x000000ff0800720c */ /* 0x000fe20003f65070 */
[-C--:B------:R-:W-:Y:S01]  /*12a250*/  IADD3 R60, P5, R60, R204.reuse, RZ ;  /* 0x000000cc3c3c7210 */ /* 0x080fe20007fbe0ff */
[----:B------:R-:W-:Y:S01]  /*12a260*/  STL [R1+0x4ab4], R136 ;  /* 0x004ab48801007387 */ /* 0x000fe20000100800 */
[----:B------:R-:W-:Y:S03]  /*12a270*/  STL [R1+0x4abc], R62 ;  /* 0x004abc3e01007387 */ /* 0x000fe60000100800 */
[----:B------:R-:W-:Y:S01]  /*12a280*/  STL [R1+0x4ac4], R60 ;  /* 0x004ac43c01007387 */ /* 0x000fe20000100800 */
[----:B------:R-:W-:Y:S02]  /*12a290*/  STL [R1+0x4ab0], R137 ;  /* 0x004ab08901007387 */ /* 0x000fe40000100800 */
[----:B------:R-:W-:Y:S02]  /*12a2a0*/  STL [R1+0x4ab8], R63 ;  /* 0x004ab83f01007387 */ /* 0x000fe40000100800 */
[----:B------:R-:W2:Y:S02]  /*12a2b0*/  LDL.LU R57, [R1+0x4b30] ;  /* 0x004b300001397983 */ /* 0x000ea40000300800 */
[----:B------:R-:W-:Y:S01]  /*12a2c0*/  IMAD.X R61, R61, 0x1, R0, P5 ;  /* 0x000000013d3d7824 */ /* 0x000fe200028e0600 */
[----:B------:R-:W-:Y:S04]  /*12a2d0*/  HMMA.1688.F32.TF32 R8, R4, R242, R68 ;  /* 0x000000f20408723c */ /* 0x000fe80000081044 */
[----:B------:R-:W-:Y:S01]  /*12a2e0*/  STL [R1+0x4ac0], R61 ;  /* 0x004ac03d01007387 */ /* 0x000fe20000100800 */
[----:B------:R-:W-:Y:S11]  /*12a2f0*/  IADD3 R58, P5, R58, R204, RZ ;  /* 0x000000cc3a3a7210 */ /* 0x000ff60007fbe0ff */
[----:B------:R-:W-:Y:S07]  /*12a300*/  @!UPT UIADD3 URZ, URZ, URZ, URZ ;  /* 0x0000003f3f3ff290 */ /* 0x000fee000fffe03f */
[----:B------:R-:W-:Y:S01]  /*12a310*/  STL.64 [R1+0x1bd0], R8 ;  /* 0x001bd00801007387 */ /* 0x000fe20000100a00 */
[----:B------:R1:W-:Y:S02]  /*12a320*/  STL.64 [R1+0x1bd8], R10 ;  /* 0x001bd80a01007387 */ /* 0x0003e40000100a00 */
[----:B------:R-:W3:Y:S02]  /*12a330*/  LDL.LU R55, [R1+0x4b38] ;  /* 0x004b380001377983 */ /* 0x000ee40000300800 */
[----:B------:R-:W-:Y:S01]  /*12a340*/  STL [R1+0x4acc], R58 ;  /* 0x004acc3a01007387 */ /* 0x000fe20000100800 */
[----:B------:R-:W3:Y:S04]  /*12a350*/  LDL.LU R53, [R1+0x4b40] ;  /* 0x004b400001357983 */ /* 0x000ee80000300800 */
[----:B-1----:R-:W3:Y:S01]  /*12a360*/  LDL.LU R11, [R1+0x4b48] ;  /* 0x004b4800010b7983 */ /* 0x002ee20000300800 */
[----:B------:R-:W3:Y:S02]  /*12a370*/  LDL.LU R10, [R1+0x4b4c] ;  /* 0x004b4c00010a7983 */ /* 0x000ee40000300800 */
[----:B------:R-:W-:-:S02]  /*12a380*/  IMAD.MOV.U32 R8, RZ, RZ, R136 ;  /* 0x000000ffff087224 */ /* 0x000fc400078e0088 */
[----:B------:R-:W-:-:S05]  /*12a390*/  IMAD.MOV.U32 R9, RZ, RZ, R137 ;  /* 0x000000ffff097224 */ /* 0x000fca00078e0089 */
[----:B------:R1:W-:Y:S02]  /*12a3a0*/  LDGSTS.E [R182+0x1f000], [R8.64], P1 ;  /* 0x1f00000008b67fae */ /* 0x0003e40008921846 */
[----:B-1----:R-:W-:Y:S02]  /*12a3b0*/  IMAD.MOV.U32 R8, RZ, RZ, R62 ;  /* 0x000000ffff087224 */ /* 0x002fe400078e003e */
[----:B------:R-:W-:-:S05]  /*12a3c0*/  IMAD.MOV.U32 R9, RZ, RZ, R63 ;  /* 0x000000ffff097224 */ /* 0x000fca00078e003f */
[----:B------:R1:W-:Y:S01]  /*12a3d0*/  LDGSTS.E [R182+0x1f200], [R8.64], P1 ;  /* 0x1f20000008b67fae */ /* 0x0003e20008921846 */
[----:B------:R-:W-:Y:S01]  /*12a3e0*/  IADD3.X R59, R59, R0, RZ, P5, !PT ;  /* 0x000000003b3b7210 */ /* 0x000fe20002ffe4ff */
[----:B-1----:R-:W-:Y:S01]  /*12a3f0*/  IMAD.MOV.U32 R8, RZ, RZ, R60 ;  /* 0x000000ffff087224 */ /* 0x002fe200078e003c */
[----:B------:R-:W-:Y:S02]  /*12a400*/  MOV R9, R61 ;  /* 0x0000003d00097202 */ /* 0x000fe40000000f00 */
[----:B------:R-:W-:Y:S03]  /*12a410*/  HMMA.1688.F32.TF32 R60, R4, R238, R72 ;  /* 0x000000ee043c723c */ /* 0x000fe60000081048 */
[----:B------:R1:W-:Y:S01]  /*12a420*/  LDGSTS.E [R182+0x1f400], [R8.64], P1 ;  /* 0x1f40000008b67fae */ /* 0x0003e20008921846 */
[----:B------:R-:W-:Y:S01]  /*12a430*/  IADD3 R56, P5, R56, R204, RZ ;  /* 0x000000cc38387210 */ /* 0x000fe20007fbe0ff */
[----:B-1----:R-:W-:-:S02]  /*12a440*/  IMAD.MOV.U32 R8, RZ, RZ, R58 ;  /* 0x000000ffff087224 */ /* 0x002fc400078e003a */
[----:B------:R-:W-:Y:S01]  /*12a450*/  IMAD.MOV.U32 R9, RZ, RZ, R59 ;  /* 0x000000ffff097224 */ /* 0x000fe200078e003b */
[----:B------:R-:W-:Y:S04]  /*12a460*/  STL [R1+0x4ac8], R59 ;  /* 0x004ac83b01007387 */ /* 0x000fe80000100800 */
[----:B------:R1:W-:Y:S01]  /*12a470*/  LDGSTS.E [R182+0x1f600], [R8.64], P1 ;  /* 0x1f60000008b67fae */ /* 0x0003e20008921846 */
[-C--:B------:R-:W-:Y:S01]  /*12a480*/  IADD3 R54, P1, R54, R204.reuse, RZ ;  /* 0x000000cc36367210 */ /* 0x080fe20007f3e0ff */
[----:B------:R-:W-:Y:S04]  /*12a490*/  STL [R1+0x4b34], R56 ;  /* 0x004b343801007387 */ /* 0x000fe80000100800 */
[----:B------:R-:W-:Y:S01]  /*12a4a0*/  STL [R1+0x4b3c], R54 ;  /* 0x004b3c3601007387 */ /* 0x000fe20000100800 */
[----:B--2---:R-:W-:Y:S01]  /*12a4b0*/  IMAD.X R57, R57, 0x1, R0, P5 ;  /* 0x0000000139397824 */ /* 0x004fe200028e0600 */
[----:B------:R-:W-:-:S04]  /*12a4c0*/  IADD3 R52, P5, R52, R204, RZ ;  /* 0x000000cc34347210 */ /* 0x000fc80007fbe0ff */
[----:B------:R-:W-:Y:S01]  /*12a4d0*/  STL [R1+0x4b30], R57 ;  /* 0x004b303901007387 */ /* 0x000fe20000100800 */
[----:B------:R-:W-:Y:S02]  /*12a4e0*/  STL.64 [R1+0x1b20], R60 ;  /* 0x001b203c01007387 */ /* 0x000fe40000100a00 */
[----:B------:R2:W-:Y:S02]  /*12a4f0*/  STL.64 [R1+0x1b28], R62 ;  /* 0x001b283e01007387 */ /* 0x0005e40000100a00 */
[----:B------:R-:W4:Y:S01]  /*12a500*/  LDL.LU R65, [R1+0x4bb0] ;  /* 0x004bb00001417983 */ /* 0x000f220000300800 */
[----:B------:R-:W4:Y:S01]  /*12a510*/  LDL.LU R64, [R1+0x4bb4] ;  /* 0x004bb40001407983 */ /* 0x000f220000300800 */
[----:B------:R-:W-:Y:S03]  /*12a520*/  STL [R1+0x4b44], R52 ;  /* 0x004b443401007387 */ /* 0x000fe60000100800 */
[----:B--2---:R-:W2:Y:S01]  /*12a530*/  LDL.LU R62, [R1+0x4bbc] ;  /* 0x004bbc00013e7983 */ /* 0x004ea20000300800 */
[----:B------:R-:W2:Y:S02]  /*12a540*/  LDL.LU R60, [R1+0x4bc4] ;  /* 0x004bc400013c7983 */ /* 0x000ea40000300800 */
[----:B------:R-:W2:Y:S01]  /*12a550*/  LDL.LU R58, [R1+0x4bcc] ;  /* 0x004bcc00013a7983 */ /* 0x000ea20000300800 */
[----:B---3--:R-:W-:-:S05]  /*12a560*/  IADD3.X R55, R55, R0, RZ, P1, !PT ;  /* 0x0000000037377210 */ /* 0x008fca0000ffe4ff */
[----:B------:R3:W-:Y:S01]  /*12a570*/  STL [R1+0x4b38], R55 ;  /* 0x004b383701007387 */ /* 0x0007e20000100800 */
[----:B------:R-:W2:Y:S02]  /*12a580*/  LDL.LU R63, [R1+0x4bb8] ;  /* 0x004bb800013f7983 */ /* 0x000ea40000300800 */
[----:B------:R-:W-:Y:S01]  /*12a590*/  IMAD.X R53, R53, 0x1, R0, P5 ;  /* 0x0000000135357824 */ /* 0x000fe200028e0600 */
[----:B------:R-:W-:-:S05]  /*12a5a0*/  IADD3 R10, P1, R10, R204, RZ ;  /* 0x000000cc0a0a7210 */ /* 0x000fca0007f3e0ff */
[----:B------:R-:W-:Y:S01]  /*12a5b0*/  STL [R1+0x4b4c], R10 ;  /* 0x004b4c0a01007387 */ /* 0x000fe20000100800 */
[----:B------:R-:W-:Y:S02]  /*12a5c0*/  STL [R1+0x4b40], R53 ;  /* 0x004b403501007387 */ /* 0x000fe40000100800 */
[----:B------:R-:W2:Y:S02]  /*12a5d0*/  LDL.LU R61, [R1+0x4bc0] ;  /* 0x004bc000013d7983 */ /* 0x000ea40000300800 */
[----:B-1----:R-:W-:Y:S02]  /*12a5e0*/  IMAD.MOV.U32 R8, RZ, RZ, R56 ;  /* 0x000000ffff087224 */ /* 0x002fe400078e0038 */
[----:B------:R-:W-:-:S05]  /*12a5f0*/  IMAD.MOV.U32 R9, RZ, RZ, R57 ;  /* 0x000000ffff097224 */ /* 0x000fca00078e0039 */
[----:B------:R1:W-:Y:S01]  /*12a600*/  LDGSTS.E [R182+0x21000], [R8.64], P4 ;  /* 0x2100000008b67fae */ /* 0x0003e2000a121846 */
[----:B------:R-:W-:Y:S01]  /*12a610*/  IMAD.X R11, R11, 0x1, R0, P1 ;  /* 0x000000010b0b7824 */ /* 0x000fe200008e0600 */
[----:B-1----:R-:W-:Y:S01]  /*12a620*/  MOV R8, R54 ;  /* 0x0000003600087202 */ /* 0x002fe20000000f00 */
[----:B------:R-:W-:-:S05]  /*12a630*/  IMAD.MOV.U32 R9, RZ, RZ, R55 ;  /* 0x000000ffff097224 */ /* 0x000fca00078e0037 */
[----:B------:R1:W-:Y:S01]  /*12a640*/  LDGSTS.E [R182+0x21200], [R8.64], P4 ;  /* 0x2120000008b67fae */ /* 0x0003e2000a121846 */
[C---:B------:R-:W-:Y:S02]  /*12a650*/  ISETP.GT.AND P1, PT, R3.reuse, 0x4e, PT ;  /* 0x0000004e0300780c */ /* 0x040fe40003f24270 */
[----:B------:R-:W-:Y:S01]  /*12a660*/  ISETP.GT.AND P5, PT, R3, 0x52, PT ;  /* 0x000000520300780c */ /* 0x000fe20003fa4270 */
[----:B-1----:R-:W-:Y:S01]  /*12a670*/  IMAD.MOV.U32 R8, RZ, RZ, R52 ;  /* 0x000000ffff087224 */ /* 0x002fe200078e0034 */
[----:B------:R-:W-:-:S05]  /*12a680*/  MOV R9, R53 ;  /* 0x0000003500097202 */ /* 0x000fca0000000f00 */
[----:B------:R1:W-:Y:S01]  /*12a690*/  LDGSTS.E [R182+0x21400], [R8.64], P4 ;  /* 0x2140000008b67fae */ /* 0x0003e2000a121846 */
[----:B------:R-:W-:Y:S02]  /*12a6a0*/  IMAD.MOV.U32 R242, RZ, RZ, R211 ;  /* 0x000000fffff27224 */ /* 0x000fe400078e00d3 */
[----:B------:R-:W-:Y:S02]  /*12a6b0*/  IMAD.MOV.U32 R243, RZ, RZ, R210 ;  /* 0x000000fffff37224 */ /* 0x000fe400078e00d2 */
[----:B------:R-:W2:Y:S01]  /*12a6c0*/  LDL.LU R211, [R1+0x611c] ;  /* 0x00611c0001d37983 */ /* 0x000ea20000300800 */
[----:B------:R-:W2:Y:S01]  /*12a6d0*/  LDL.LU R210, [R1+0x6118] ;  /* 0x0061180001d27983 */ /* 0x000ea20000300800 */
[----:B-1----:R-:W-:Y:S01]  /*12a6e0*/  IMAD.MOV.U32 R8, RZ, RZ, R10 ;  /* 0x000000ffff087224 */ /* 0x002fe200078e000a */
[----:B------:R-:W-:-:S05]  /*12a6f0*/  MOV R9, R11 ;  /* 0x0000000b00097202 */ /* 0x000fca0000000f00 */
[----:B------:R1:W-:Y:S04]  /*12a700*/  LDGSTS.E [R182+0x21600], [R8.64], P4 ;  /* 0x2160000008b67fae */ /* 0x0003e8000a121846 */
[----:B------:R1:W-:Y:S01]  /*12a710*/  STL [R1+0x4b48], R11 ;  /* 0x004b480b01007387 */ /* 0x0003e20000100800 */
[----:B------:R-:W2:Y:S02]  /*12a720*/  LDL.LU R59, [R1+0x4bc8] ;  /* 0x004bc800013b7983 */ /* 0x000ea40000300800 */
[----:B------:R-:W2:Y:S01]  /*12a730*/  LDL.LU R56, [R1+0x4c34] ;  /* 0x004c340001387983 */ /* 0x000ea20000300800 */
[----:B-1----:R-:W-:Y:S02]  /*12a740*/  SEL R9, RZ, 0x4, !P1 ;  /* 0x00000004ff097807 */ /* 0x002fe40004800000 */
[----:B------:R-:W-:-:S02]  /*12a750*/  SEL R8, RZ, 0x4, !P5 ;  /* 0x00000004ff087807 */ /* 0x000fc40006800000 */
[----:B------:R-:W-:Y:S02]  /*12a760*/  SEL R9, R9, RZ, !P0 ;  /* 0x000000ff09097207 */ /* 0x000fe40004000000 */
[----:B------:R-:W-:Y:S01]  /*12a770*/  SEL R8, R8, RZ, !P0 ;  /* 0x000000ff08087207 */ /* 0x000fe20004000000 */
[----:B------:R-:W-:Y:S02]  /*12a780*/  IMAD.MOV.U32 R238, RZ, RZ, R209 ;  /* 0x000000ffffee7224 */ /* 0x000fe400078e00d1 */
[----:B------:R-:W-:Y:S01]  /*12a790*/  IMAD.MOV.U32 R239, RZ, RZ, R208 ;  /* 0x000000ffffef7224 */ /* 0x000fe200078e00d0 */
[----:B------:R-:W2:Y:S01]  /*12a7a0*/  LDL.LU R209, [R1+0x6114] ;  /* 0x0061140001d17983 */ /* 0x000ea20000300800 */
[----:B------:R-:W2:Y:S02]  /*12a7b0*/  LDL.LU R208, [R1+0x6110] ;  /* 0x0061100001d07983 */ /* 0x000ea40000300800 */
[----:B---3--:R-:W3:Y:S02]  /*12a7c0*/  LDL.LU R55, [R1+0x4c38] ;  /* 0x004c380001377983 */ /* 0x008ee40000300800 */
[----:B------:R-:W3:Y:S01]  /*12a7d0*/  LDL.LU R54, [R1+0x4c3c] ;  /* 0x004c3c0001367983 */ /* 0x000ee20000300800 */
[----:B------:R-:W3:Y:S01]  /*12a7e0*/  LDL.LU R52, [R1+0x4c44] ;  /* 0x004c440001347983 */ /* 0x000ee20000300800 */
[----:B----4-:R-:W-:-:S05]  /*12a7f0*/  IADD3 R64, P1, R64, R204, RZ ;  /* 0x000000cc40407210 */ /* 0x010fca0007f3e0ff */
[----:B------:R-:W-:Y:S01]  /*12a800*/  IMAD.X R65, R65, 0x1, R0, P1 ;  /* 0x0000000141417824 */ /* 0x000fe200008e0600 */
[-C--:B--2---:R-:W-:Y:S02]  /*12a810*/  IADD3 R62, P4, R62, R204.reuse, RZ ;  /* 0x000000cc3e3e7210 */ /* 0x084fe40007f9e0ff */
[----:B------:R-:W-:Y:S02]  /*12a820*/  ISETP.NE.U32.AND P1, PT, R9, RZ, PT ;  /* 0x000000ff0900720c */ /* 0x000fe40003f25070 */
[----:B------:R-:W-:Y:S01]  /*12a830*/  IADD3 R60, P5, R60, R204, RZ ;  /* 0x000000cc3c3c7210 */ /* 0x000fe20007fbe0ff */
[----:B------:R-:W-:Y:S01]  /*12a840*/  STL [R1+0x4bb4], R64 ;  /* 0x004bb44001007387 */ /* 0x000fe20000100800 */
[----:B------:R-:W-:Y:S03]  /*12a850*/  STL [R1+0x4bbc], R62 ;  /* 0x004bbc3e01007387 */ /* 0x000fe60000100800 */
[----:B------:R-:W-:Y:S01]  /*12a860*/  STL [R1+0x4bc4], R60 ;  /* 0x004bc43c01007387 */ /* 0x000fe20000100800 */
[----:B------:R-:W-:Y:S01]  /*12a870*/  STL [R1+0x4bb0], R65 ;  /* 0x004bb04101007387 */ /* 0x000fe20000100800 */
[----:B------:R-:W-:Y:S01]  /*12a880*/  IADD3.X R63, R63, R0, RZ, P4, !PT ;  /* 0x000000003f3f7210 */ /* 0x000fe200027fe4ff */
[----:B------:R-:W-:-:S02]  /*12a890*/  ISETP.NE.U32.AND P4, PT, R8, RZ, PT ;  /* 0x000000ff0800720c */ /* 0x000fc40003f85070 */
[----:B------:R-:W-:Y:S02]  /*12a8a0*/  HMMA.1688.F32.TF32 R8, R4, R242, R76 ;  /* 0x000000f20408723c */ /* 0x000fe4000008104c */
[----:B------:R-:W-:Y:S01]  /*12a8b0*/  STL [R1+0x4bb8], R63 ;  /* 0x004bb83f01007387 */ /* 0x000fe20000100800 */
[----:B------:R-:W2:Y:S02]  /*12a8c0*/  LDL.LU R57, [R1+0x4c30] ;  /* 0x004c300001397983 */ /* 0x000ea40000300800 */
[----:B------:R-:W-:Y:S01]  /*12a8d0*/  IMAD.X R61, R61, 0x1, R0, P5 ;  /* 0x000000013d3d7824 */ /* 0x000fe200028e0600 */
[----:B------:R-:W-:-:S04]  /*12a8e0*/  IADD3 R58, P5, R58, R204, RZ ;  /* 0x000000cc3a3a7210 */ /* 0x000fc80007fbe0ff */
[----:B------:R-:W-:Y:S11]  /*12a8f0*/  STL [R1+0x4bc0], R61 ;  /* 0x004bc03d01007387 */ /* 0x000ff60000100800 */
[----:B------:R-:W-:Y:S02]  /*12a900*/  @!UPT UIADD3 URZ, URZ, URZ, URZ ;  /* 0x0000003f3f3ff290 */ /* 0x000fe4000fffe03f */
[----:B------:R-:W-:Y:S01]  /*12a910*/  STL.64 [R1+0x1b00], R8 ;  /* 0x001b000801007387 */ /* 0x000fe20000100a00 */
[----:B------:R1:W-:Y:S02]  /*12a920*/  STL.64 [R1+0x1b08], R10 ;  /* 0x001b080a01007387 */ /* 0x0003e40000100a00 */
[----:B------:R-:W4:Y:S02]  /*12a930*/  LDL.LU R53, [R1+0x4c40] ;  /* 0x004c400001357983 */ /* 0x000f240000300800 */
[----:B------:R-:W-:Y:S01]  /*12a940*/  STL [R1+0x4bcc], R58 ;  /* 0x004bcc3a01007387 */ /* 0x000fe20000100800 */
[----:B-1----:R-:W4:Y:S01]  /*12a950*/  LDL.LU R11, [R1+0x4c48] ;  /* 0x004c4800010b7983 */ /* 0x002f220000300800 */
[----:B------:R-:W4:Y:S02]  /*12a960*/  LDL.LU R10, [R1+0x4c4c] ;  /* 0x004c4c00010a7983 */ /* 0x000f240000300800 */
[----:B------:R-:W-:Y:S02]  /*12a970*/  IMAD.MOV.U32 R8, RZ, RZ, R64 ;  /* 0x000000ffff087224 */ /* 0x000fe400078e0040 */
[----:B------:R-:W-:-:S05]  /*12a980*/  IMAD.MOV.U32 R9, RZ, RZ, R65 ;  /* 0x000000ffff097224 */ /* 0x000fca00078e0041 */
[----:B------:R1:W-:Y:S02]  /*12a990*/  LDGSTS.E [R182+0x23000], [R8.64], P2 ;  /* 0x2300000008b67fae */ /* 0x0003e40009121846 */
[----:B-1----:R-:W-:Y:S02]  /*12a9a0*/  IMAD.MOV.U32 R8, RZ, RZ, R62 ;  /* 0x000000ffff087224 */ /* 0x002fe400078e003e */
[----:B------:R-:W-:-:S05]  /*12a9b0*/  IMAD.MOV.U32 R9, RZ, RZ, R63 ;  /* 0x000000ffff097224 */ /* 0x000fca00078e003f */
[----:B------:R1:W-:Y:S02]  /*12a9c0*/  LDGSTS.E [R182+0x23200], [R8.64], P2 ;  /* 0x2320000008b67fae */ /* 0x0003e40009121846 */
[----:B-1----:R-:W-:Y:S01]  /*12a9d0*/  IMAD.MOV.U32 R8, RZ, RZ, R60 ;  /* 0x000000ffff087224 */ /* 0x002fe200078e003c */
[----:B------:R-:W-:Y:S02]  /*12a9e0*/  MOV R9, R61 ;  /* 0x0000003d00097202 */ /* 0x000fe40000000f00 */
[----:B------:R-:W-:Y:S01]  /*12a9f0*/  HMMA.1688.F32.TF32 R60, R4, R238, R80 ;  /* 0x000000ee043c723c */ /* 0x000fe20000081050 */
[----:B------:R-:W-:Y:S02]  /*12aa00*/  IADD3.X R59, R59, R0, RZ, P5, !PT ;  /* 0x000000003b3b7210 */ /* 0x000fe40002ffe4ff */
[----:B------:R1:W-:Y:S01]  /*12aa10*/  LDGSTS.E [R182+0x23400], [R8.64], P2 ;  /* 0x2340000008b67fae */ /* 0x0003e20009121846 */
[----:B------:R-:W-:-:S03]  /*12aa20*/  IADD3 R56, P5, R56, R204, RZ ;  /* 0x000000cc38387210 */ /* 0x000fc60007fbe0ff */
[----:B------:R-:W-:Y:S01]  /*12aa30*/  STL [R1+0x4bc8], R59 ;  /* 0x004bc83b01007387 */ /* 0x000fe20000100800 */
[----:B-1----:R-:W-:Y:S02]  /*12aa40*/  IMAD.MOV.U32 R8, RZ, RZ, R58 ;  /* 0x000000ffff087224 */ /* 0x002fe400078e003a */
[----:B------:R-:W-:-:S05]  /*12aa50*/  IMAD.MOV.U32 R9, RZ, RZ, R59 ;  /* 0x000000ffff097224 */ /* 0x000fca00078e003b */
[----:B------:R1:W-:Y:S01]  /*12aa60*/  LDGSTS.E [R182+0x23600], [R8.64], P2 ;  /* 0x2360000008b67fae */ /* 0x0003e20009121846 */
[----:B---3--:R-:W-:-:S03]  /*12aa70*/  IADD3 R54, P2, R54, R204, RZ ;  /* 0x000000cc36367210 */ /* 0x008fc60007f5e0ff */
[----:B------:R-:W-:Y:S04]  /*12aa80*/  STL [R1+0x4c34], R56 ;  /* 0x004c343801007387 */ /* 0x000fe80000100800 */
[----:B------:R-:W-:Y:S01]  /*12aa90*/  STL [R1+0x4c3c], R54 ;  /* 0x004c3c3601007387 */ /* 0x000fe20000100800 */
[----:B------:R-:W-:Y:S01]  /*12aaa0*/  IADD3.X R55, R55, R0, RZ, P2, !PT ;  /* 0x0000000037377210 */ /* 0x000fe200017fe4ff */
[----:B------:R-:W-:Y:S02]  /*12aab0*/  IMAD.MOV.U32 R242, RZ, RZ, R251 ;  /* 0x000000fffff27224 */ /* 0x000fe400078e00fb */
[----:B------:R-:W-:Y:S02]  /*12aac0*/  IMAD.MOV.U32 R243, RZ, RZ, R207 ;  /* 0x000000fffff37224 */ /* 0x000fe400078e00cf */
[----:B-1----:R-:W-:-:S02]  /*12aad0*/  IMAD.MOV.U32 R8, RZ, RZ, R56 ;  /* 0x000000ffff087224 */ /* 0x002fc400078e0038 */
[----:B------:R-:W-:Y:S02]  /*12aae0*/  IMAD.MOV.U32 R238, RZ, RZ, R206 ;  /* 0x000000ffffee7224 */ /* 0x000fe400078e00ce */
[----:B------:R-:W-:Y:S02]  /*12aaf0*/  IMAD.MOV.U32 R239, RZ, RZ, R205 ;  /* 0x000000ffffef7224 */ /* 0x000fe400078e00cd */
[----:B--2---:R-:W-:Y:S01]  /*12ab00*/  IMAD.X R57, R57, 0x1, R0, P5 ;  /* 0x0000000139397824 */ /* 0x004fe200028e0600 */
[----:B------:R-:W-:-:S04]  /*12ab10*/  IADD3 R52, P5, R52, R204, RZ ;  /* 0x000000cc34347210 */ /* 0x000fc80007fbe0ff */
[----:B------:R-:W-:Y:S01]  /*12ab20*/  STL [R1+0x4c30], R57 ;  /* 0x004c303901007387 */ /* 0x000fe20000100800 */
[----:B------:R-:W-:Y:S02]  /*12ab30*/  STL.64 [R1+0x1ad0], R60 ;  /* 0x001ad03c01007387 */ /* 0x000fe40000100a00 */
[----:B------:R1:W-:Y:S02]  /*12ab40*/  STL.64 [R1+0x1ad8], R62 ;  /* 0x001ad83e01007387 */ /* 0x0003e40000100a00 */
[----:B------:R-:W2:Y:S01]  /*12ab50*/  LDL.LU R64, [R1+0x4cb4] ;  /* 0x004cb40001407983 */ /* 0x000ea20000300800 */
[----:B-1----:R-:W3:Y:S01]  /*12ab60*/  LDL.LU R62, [R1+0x4cbc] ;  /* 0x004cbc00013e7983 */ /* 0x002ee20000300800 */
[----:B------:R-:W-:Y:S02]  /*12ab70*/  STL [R1+0x4c44], R52 ;  /* 0x004c443401007387 */ /* 0x000fe40000100800 */
[----:B------:R-:W3:Y:S02]  /*12ab80*/  LDL.LU R60, [R1+0x4cc4] ;  /* 0x004cc400013c7983 */ /* 0x000ee40000300800 */
[----:B----4-:R-:W-:Y:S01]  /*12ab90*/  IMAD.X R53, R53, 0x1, R0, P5 ;  /* 0x0000000135357824 */ /* 0x010fe200028e0600 */
[----:B------:R1:W-:Y:S01]  /*12aba0*/  STL [R1+0x4c38], R55 ;  /* 0x004c383701007387 */ /* 0x0003e20000100800 */
[----:B------:R-:W-:-:S05]  /*12abb0*/  IADD3 R10, P2, R10, R204, RZ ;  /* 0x000000cc0a0a7210 */ /* 0x000fca0007f5e0ff */
[----:B------:R-:W-:Y:S01]  /*12abc0*/  STL [R1+0x4c4c], R10 ;  /* 0x004c4c0a01007387 */ /* 0x000fe20000100800 */
[----:B------:R4:W-:Y:S02]  /*12abd0*/  STL [R1+0x4c40], R53 ;  /* 0x004c403501007387 */ /* 0x0009e40000100800 */
[----:B------:R-:W3:Y:S02]  /*12abe0*/  LDL.LU R65, [R1+0x4cb0] ;  /* 0x004cb00001417983 */ /* 0x000ee40000300800 */
[----:B------:R-:W3:Y:S01]  /*12abf0*/  LDL.LU R63, [R1+0x4cb8] ;  /* 0x004cb800013f7983 */ /* 0x000ee20000300800 */
[----:B------:R-:W3:Y:S01]  /*12ac00*/  LDL.LU R61, [R1+0x4cc0] ;  /* 0x004cc000013d7983 */ /* 0x000ee20000300800 */
[----:B------:R-:W-:Y:S02]  /*12ac10*/  IMAD.X R11, R11, 0x1, R0, P2 ;  /* 0x000000010b0b7824 */ /* 0x000fe400010e0600 */
[----:B------:R-:W3:Y:S02]  /*12ac20*/  LDL.LU R58, [R1+0x4ccc] ;  /* 0x004ccc00013a7983 */ /* 0x000ee40000300800 */
[----:B------:R-:W3:Y:S01]  /*12ac30*/  LDL.LU R251, [R1+0x610c] ;  /* 0x00610c0001fb7983 */ /* 0x000ee20000300800 */
[----:B------:R-:W3:Y:S01]  /*12ac40*/  LDL.LU R207, [R1+0x6108] ;  /* 0x0061080001cf7983 */ /* 0x000ee20000300800 */
[----:B------:R1:W-:Y:S02]  /*12ac50*/  STL [R1+0x4c48], R11 ;  /* 0x004c480b01007387 */ /* 0x0003e40000100800 */
[----:B------:R-:W3:Y:S02]  /*12ac60*/  LDL.LU R59, [R1+0x4cc8] ;  /* 0x004cc800013b7983 */ /* 0x000ee40000300800 */
[----:B------:R-:W-:Y:S01]  /*12ac70*/  IMAD.MOV.U32 R9, RZ, RZ, R57 ;  /* 0x000000ffff097224 */ /* 0x000fe200078e0039 */
[----:B------:R-:W3:Y:S01]  /*12ac80*/  LDL.LU R56, [R1+0x4d34] ;  /* 0x004d340001387983 */ /* 0x000ee20000300800 */
[----:B------:R-:W3:Y:S02]  /*12ac90*/  LDL.LU R206, [R1+0x6104] ;  /* 0x0061040001ce7983 */ /* 0x000ee40000300800 */
[----:B------:R-:W3:Y:S02]  /*12aca0*/  LDL.LU R205, [R1+0x6100] ;  /* 0x0061000001cd7983 */ /* 0x000ee40000300800 */
[----:B------:R-:W3:Y:S01]  /*12acb0*/  LDL.LU R57, [R1+0x4d30] ;  /* 0x004d300001397983 */ /* 0x000ee20000300800 */
[----:B------:R1:W-:Y:S02]  /*12acc0*/  LDGSTS.E [R182+0x25000], [R8.64], P3 ;  /* 0x2500000008b67fae */ /* 0x0003e40009921846 */
[----:B-1----:R-:W-:Y:S01]  /*12acd0*/  MOV R8, R54 ;  /* 0x0000003600087202 */ /* 0x002fe20000000f00 */
[----:B------:R-:W-:-:S02]  /*12ace0*/  IMAD.MOV.U32 R9, RZ, RZ, R55 ;  /* 0x000000ffff097224 */ /* 0x000fc400078e0037 */
[----:B------:R-:W3:Y:S01]  /*12acf0*/  LDL.LU R55, [R1+0x4d38] ;  /* 0x004d380001377983 */ /* 0x000ee20000300800 */
[----:B------:R-:W3:Y:S03]  /*12ad00*/  LDL.LU R54, [R1+0x4d3c] ;  /* 0x004d3c0001367983 */ /* 0x000ee60000300800 */
[----:B------:R1:W-:Y:S02]  /*12ad10*/  LDGSTS.E [R182+0x25200], [R8.64], P3 ;  /* 0x2520000008b67fae */ /* 0x0003e40009921846 */
[----:B-1----:R-:W-:Y:S01]  /*12ad20*/  IMAD.MOV.U32 R8, RZ, RZ, R52 ;  /* 0x000000ffff087224 */ /* 0x002fe200078e0034 */
[----:B------:R-:W-:Y:S02]  /*12ad30*/  MOV R9, R53 ;  /* 0x0000003500097202 */ /* 0x000fe40000000f00 */
[----:B----4-:R-:W4:Y:S01]  /*12ad40*/  LDL.LU R53, [R1+0x4d40] ;  /* 0x004d400001357983 */ /* 0x010f220000300800 */
[----:B------:R-:W4:Y:S03]  /*12ad50*/  LDL.LU R52, [R1+0x4d44] ;  /* 0x004d440001347983 */ /* 0x000f260000300800 */
[----:B------:R1:W-:Y:S02]  /*12ad60*/  LDGSTS.E [R182+0x25400], [R8.64], P3 ;  /* 0x2540000008b67fae */ /* 0x0003e40009921846 */
[----:B-1----:R-:W-:-:S02]  /*12ad70*/  IMAD.MOV.U32 R8, RZ, RZ, R10 ;  /* 0x000000ffff087224 */ /* 0x002fc400078e000a */
[----:B------:R-:W4:Y:S01]  /*12ad80*/  LDL.LU R10, [R1+0x4d4c] ;  /* 0x004d4c00010a7983 */ /* 0x000f220000300800 */
[----:B------:R-:W-:Y:S02]  /*12ad90*/  MOV R9, R11 ;  /* 0x0000000b00097202 */ /* 0x000fe40000000f00 */
[C---:B------:R-:W-:Y:S02]  /*12ada0*/  ISETP.GT.AND P2, PT, R3.reuse, 0x56, PT ;  /* 0x000000560300780c */ /* 0x040fe40003f44270 */
[----:B------:R-:W-:Y:S01]  /*12adb0*/  ISETP.GT.AND P5, PT, R3, 0x5a, PT ;  /* 0x0000005a0300780c */ /* 0x000fe20003fa4270 */
[----:B------:R1:W-:Y:S02]  /*12adc0*/  LDGSTS.E [R182+0x25600], [R8.64], P3 ;  /* 0x2560000008b67fae */ /* 0x0003e40009921846 */
[----:B-1----:R-:W-:Y:S02]  /*12add0*/  SEL R9, RZ, 0x4, !P2 ;  /* 0x00000004ff097807 */ /* 0x002fe40005000000 */
[----:B------:R-:W-:-:S02]  /*12ade0*/  SEL R8, RZ, 0x4, !P5 ;  /* 0x00000004ff087807 */ /* 0x000fc40006800000 */
[----:B------:R-:W-:Y:S02]  /*12adf0*/  SEL R9, R9, RZ, !P0 ;  /* 0x000000ff09097207 */ /* 0x000fe40004000000 */
[----:B------:R-:W-:Y:S01]  /*12ae00*/  SEL R8, R8, RZ, !P0 ;  /* 0x000000ff08087207 */ /* 0x000fe20004000000 */
[----:B------:R-:W-:Y:S01]  /*12ae10*/  HMMA.1688.F32.TF32 R68, R4, R242, R84 ;  /* 0x000000f20444723c */ /* 0x000fe20000081054 */
[-C--:B--2---:R-:W-:Y:S02]  /*12ae20*/  IADD3 R64, P2, R64, R204.reuse, RZ ;  /* 0x000000cc40407210 */ /* 0x084fe40007f5e0ff */
[-C--:B---3--:R-:W-:Y:S02]  /*12ae30*/  IADD3 R62, P3, R62, R204.reuse, RZ ;  /* 0x000000cc3e3e7210 */ /* 0x088fe40007f7e0ff */
[----:B------:R-:W-:Y:S01]  /*12ae40*/  IADD3 R60, P5, R60, R204, RZ ;  /* 0x000000cc3c3c7210 */ /* 0x000fe20007fbe0ff */
[----:B------:R-:W-:Y:S02]  /*12ae50*/  STL [R1+0x4cb4], R64 ;  /* 0x004cb44001007387 */ /* 0x000fe40000100800 */
[----:B------:R-:W-:Y:S02]  /*12ae60*/  STL [R1+0x4cbc], R62 ;  /* 0x004cbc3e01007387 */ /* 0x000fe40000100800 */
[----:B------:R-:W-:Y:S01]  /*12ae70*/  STL [R1+0x4cc4], R60 ;  /* 0x004cc43c01007387 */ /* 0x000fe20000100800 */
[----:B------:R-:W-:Y:S01]  /*12ae80*/  IMAD.X R65, R65, 0x1, R0, P2 ;  /* 0x0000000141417824 */ /* 0x000fe200010e0600 */
[----:B------:R-:W-:-:S02]  /*12ae90*/  IADD3.X R63, R63, R0, RZ, P3, !PT ;  /* 0x000000003f3f7210 */ /* 0x000fc40001ffe4ff */
[----:B------:R-:W-:Y:S01]  /*12aea0*/  ISETP.NE.U32.AND P2, PT, R9, RZ, PT ;  /* 0x000000ff0900720c */ /* 0x000fe20003f45070 */
[----:B------:R-:W-:Y:S02]  /*12aeb0*/  ISETP.NE.U32.AND P3, PT, R8, RZ, PT ;  /* 0x000000ff0800720c */ /* 0x000fe40003f65070 */
[----:B------:R-:W-:Y:S02]  /*12aec0*/  IMAD.MOV.U32 R8, RZ, RZ, R64 ;  /* 0x000000ffff087224 */ /* 0x000fe400078e0040 */
[----:B------:R-:W-:Y:S01]  /*12aed0*/  IMAD.MOV.U32 R9, RZ, RZ, R65 ;  /* 0x000000ffff097224 */ /* 0x000fe200078e0041 */
[----:B------:R-:W-:Y:S01]  /*12aee0*/  STL [R1+0x4cb0], R65 ;  /* 0x004cb04101007387 */ /* 0x000fe20000100800 */
[----:B------:R-:W-:Y:S02]  /*12aef0*/  IMAD.X R61, R61, 0x1, R0, P5 ;  /* 0x000000013d3d7824 */ /* 0x000fe400028e0600 */
[----:B------:R-:W-:Y:S02]  /*12af00*/  STL [R1+0x4cb8], R63 ;  /* 0x004cb83f01007387 */ /* 0x000fe40000100800 */
[----:B------:R-:W2:Y:S01]  /*12af10*/  LDL.LU R11, [R1+0x4d48] ;  /* 0x004d4800010b7983 */ /* 0x000ea20000300800 */
[----:B------:R1:W-:Y:S04]  /*12af20*/  LDGSTS.E [R182+0x27000], [R8.64], P1 ;  /* 0x2700000008b67fae */ /* 0x0003e80008921846 */
[----:B------:R3:W-:Y:S01]  /*12af30*/  STL [R1+0x4cc0], R61 ;  /* 0x004cc03d01007387 */ /* 0x0007e20000100800 */
[----:B------:R-:W-:Y:S01]  /*12af40*/  IADD3 R58, P5, R58, R204, RZ ;  /* 0x000000cc3a3a7210 */ /* 0x000fe20007fbe0ff */
[----:B-1----:R-:W-:-:S02]  /*12af50*/  IMAD.MOV.U32 R8, RZ, RZ, R62 ;  /* 0x000000ffff087224 */ /* 0x002fc400078e003e */
[----:B------:R-:W-:-:S05]  /*12af60*/  IMAD.MOV.U32 R9, RZ, RZ, R63 ;  /* 0x000000ffff097224 */ /* 0x000fca00078e003f */
[----:B------:R1:W-:Y:S01]  /*12af70*/  LDGSTS.E [R182+0x27200], [R8.64], P1 ;  /* 0x2720000008b67fae */ /* 0x0003e20008921846 */
[----:B------:R-:W-:Y:S01]  /*12af80*/  IADD3.X R59, R59, R0, RZ, P5, !PT ;  /* 0x000000003b3b7210 */ /* 0x000fe20002ffe4ff */
[----:B-1----:R-:W-:Y:S01]  /*12af90*/  IMAD.MOV.U32 R8, RZ, RZ, R60 ;  /* 0x000000ffff087224 */ /* 0x002fe200078e003c */
[----:B------:R-:W-:Y:S02]  /*12afa0*/  MOV R9, R61 ;  /* 0x0000003d00097202 */ /* 0x000fe40000000f00 */
[----:B---3--:R-:W-:Y:S03]  /*12afb0*/  HMMA.1688.F32.TF32 R60, R4, R238, R88 ;  /* 0x000000ee043c723c */ /* 0x008fe60000081058 */
[----:B------:R1:W-:Y:S01]  /*12afc0*/  LDGSTS.E [R182+0x27400], [R8.64], P1 ;  /* 0x2740000008b67fae */ /* 0x0003e20008921846 */
[----:B------:R-:W-:-:S03]  /*12afd0*/  IADD3 R56, P5, R56, R204, RZ ;  /* 0x000000cc38387210 */ /* 0x000fc60007fbe0ff */
[----:B------:R-:W-:Y:S01]  /*12afe0*/  STL.64 [R1+0x1670], R68 ;  /* 0x0016704401007387 */ /* 0x000fe20000100a00 */
[----:B------:R-:W-:Y:S02]  /*12aff0*/  STL.64 [R1+0x1678], R70 ;  /* 0x0016784601007387 */ /* 0x000fe40000100a00 */
[----:B------:R-:W-:Y:S02]  /*12b000*/  STL [R1+0x4ccc], R58 ;  /* 0x004ccc3a01007387 */ /* 0x000fe40000100800 */
[----:B-1----:R-:W-:Y:S02]  /*12b010*/  IMAD.MOV.U32 R8, RZ, RZ, R58 ;  /* 0x000000ffff087224 */ /* 0x002fe400078e003a */
[----:B------:R-:W-:Y:S02]  /*12b020*/  IMAD.MOV.U32 R9, RZ, RZ, R59 ;  /* 0x000000ffff097224 */ /* 0x000fe400078e003b */
[----:B------:R-:W-:-:S03]  /*12b030*/  IMAD.X R57, R57, 0x1, R0, P5 ;  /* 0x0000000139397824 */ /* 0x000fc600028e0600 */
[----:B------:R1:W-:Y:S01]  /*12b040*/  LDGSTS.E [R182+0x27600], [R8.64], P1 ;  /* 0x2760000008b67fae */ /* 0x0003e20008921846 */
[----:B------:R-:W-:-:S03]  /*12b050*/  IADD3 R54, P1, R54, R204, RZ ;  /* 0x000000cc36367210 */ /* 0x000fc60007f3e0ff */
[----:B------:R-:W-:Y:S01]  /*12b060*/  STL [R1+0x4cc8], R59 ;  /* 0x004cc83b01007387 */ /* 0x000fe20000100800 */
[----:B------:R-:W-:Y:S01]  /*12b070*/  STL [R1+0x4d34], R56 ;  /* 0x004d343801007387 */ /* 0x000fe20000100800 */
[----:B----4-:R-:W-:Y:S02]  /*12b080*/  IADD3 R52, P5, R52, R204, RZ ;  /* 0x000000cc34347210 */ /* 0x010fe40007fbe0ff */
[----:B------:R-:W-:Y:S01]  /*12b090*/  STL [R1+0x4d3c], R54 ;  /* 0x004d3c3601007387 */ /* 0x000fe20000100800 */
[----:B------:R-:W-:Y:S02]  /*12b0a0*/  STL [R1+0x4d30], R57 ;  /* 0x004d303901007387 */ /* 0x000fe40000100800 */
[----:B------:R-:W-:Y:S02]  /*12b0b0*/  STL.64 [R1+0x1660], R60 ;  /* 0x0016603c01007387 */ /* 0x000fe40000100a00 */
[----:B------:R3:W-:Y:S01]  /*12b0c0*/  STL.64 [R1+0x1668], R62 ;  /* 0x0016683e01007387 */ /* 0x0007e20000100a00 */
[----:B------:R-:W-:Y:S01]  /*12b0d0*/  IADD3.X R55, R55, R0, RZ, P1, !PT ;  /* 0x0000000037377210 */ /* 0x000fe20000ffe4ff */
[----:B------:R-:W4:Y:S01]  /*12b0e0*/  LDL.LU R64, [R1+0x4db4] ;  /* 0x004db40001407983 */ /* 0x000f220000300800 */
[----:B------:R-:W-:Y:S01]  /*12b0f0*/  IADD3 R10, P1, R10, R204, RZ ;  /* 0x000000cc0a0a7210 */ /* 0x000fe20007f3e0ff */
[----:B------:R-:W-:-:S02]  /*12b100*/  IMAD.X R53, R53, 0x1, R0, P5 ;  /* 0x0000000135357824 */ /* 0x000fc400028e0600 */
[----:B---3--:R-:W3:Y:S01]  /*12b110*/  LDL.LU R62, [R1+0x4dbc] ;  /* 0x004dbc00013e7983 */ /* 0x008ee20000300800 */
[----:B------:R-:W-:Y:S02]  /*12b120*/  STL [R1+0x4d44], R52 ;  /* 0x004d443401007387 */ /* 0x000fe40000100800 */
[----:B------:R-:W3:Y:S02]  /*12b130*/  LDL.LU R60, [R1+0x4dc4] ;  /* 0x004dc400013c7983 */ /* 0x000ee40000300800 */
[----:B------:R1:W-:Y:S01]  /*12b140*/  STL [R1+0x4d38], R55 ;  /* 0x004d383701007387 */ /* 0x0003e20000100800 */
[----:B------:R-:W-:Y:S01]  /*12b150*/  STL [R1+0x4d4c], R10 ;  /* 0x004d4c0a01007387 */ /* 0x000fe20000100800 */
[----:B------:R2:W-:Y:S02]  /*12b160*/  STL [R1+0x4d40], R53 ;  /* 0x004d403501007387 */ /* 0x0005e40000100800 */
[----:B------:R-:W3:Y:S02]  /*12b170*/  LDL.LU R65, [R1+0x4db0] ;  /* 0x004db00001417983 */ /* 0x000ee40000300800 */
[----:B------:R-:W3:Y:S01]  /*12b180*/  LDL.LU R63, [R1+0x4db8] ;  /* 0x004db800013f7983 */ /* 0x000ee20000300800 */
[----:B------:R-:W3:Y:S01]  /*12b190*/  LDL.LU R61, [R1+0x4dc0] ;  /* 0x004dc000013d7983 */ /* 0x000ee20000300800 */
[----:B------:R-:W3:Y:S02]  /*12b1a0*/  LDL.LU R58, [R1+0x4dcc] ;  /* 0x004dcc00013a7983 */ /* 0x000ee40000300800 */
[----:B------:R-:W-:-:S02]  /*12b1b0*/  IMAD.MOV.U32 R242, RZ, RZ, R250 ;  /* 0x000000fffff27224 */ /* 0x000fc400078e00fa */
[----:B------:R-:W-:Y:S01]  /*12b1c0*/  IMAD.MOV.U32 R243, RZ, RZ, R249 ;  /* 0x000000fffff37224 */ /* 0x000fe200078e00f9 */
[----:B------:R-:W3:Y:S01]  /*12b1d0*/  LDL.LU R250, [R1+0x60fc] ;  /* 0x0060fc0001fa7983 */ /* 0x000ee20000300800 */
[----:B------:R-:W3:Y:S02]  /*12b1e0*/  LDL.LU R249, [R1+0x60f8] ;  /* 0x0060f80001f97983 */ /* 0x000ee40000300800 */
[----:B-1----:R-:W-:Y:S02]  /*12b1f0*/  IMAD.MOV.U32 R8, RZ, RZ, R56 ;  /* 0x000000ffff087224 */ /* 0x002fe400078e0038 */
[----:B------:R-:W-:Y:S02]  /*12b200*/  IMAD.MOV.U32 R9, RZ, RZ, R57 ;  /* 0x000000ffff097224 */ /* 0x000fe400078e0039 */
[----:B------:R-:W-:-:S03]  /*12b210*/  IMAD.MOV.U32 R238, RZ, RZ, R219 ;  /* 0x000000ffffee7224 */ /* 0x000fc600078e00db */
[----:B------:R1:W-:Y:S02]  /*12b220*/  LDGSTS.E [R182+0x29000], [R8.64], P4 ;  /* 0x2900000008b67fae */ /* 0x0003e4000a121846 */
[----:B-1----:R-:W-:Y:S01]  /*12b230*/  MOV R8, R54 ;  /* 0x0000003600087202 */ /* 0x002fe20000000f00 */
[----:B------:R-:W-:-:S05]  /*12b240*/  IMAD.MOV.U32 R9, RZ, RZ, R55 ;  /* 0x000000ffff097224 */ /* 0x000fca00078e0037 */
[----:B------:R1:W-:Y:S02]  /*12b250*/  LDGSTS.E [R182+0x29200], [R8.64], P4 ;  /* 0x2920000008b67fae */ /* 0x0003e4000a121846 */
[----:B-1----:R-:W-:Y:S01]  /*12b260*/  IMAD.MOV.U32 R8, RZ, RZ, R52 ;  /* 0x000000ffff087224 */ /* 0x002fe200078e0034 */
[----:B------:R-:W-:-:S05]  /*12b270*/  MOV R9, R53 ;  /* 0x0000003500097202 */ /* 0x000fca0000000f00 */
[----:B------:R1:W-:Y:S01]  /*12b280*/  LDGSTS.E [R182+0x29400], [R8.64], P4 ;  /* 0x2940000008b67fae */ /* 0x0003e2000a121846 */
[----:B------:R-:W-:Y:S01]  /*12b290*/  ISETP.GT.AND P5, PT, R3, 0x62, PT ;  /* 0x000000620300780c */ /* 0x000fe20003fa4270 */
[----:B-1----:R-:W-:Y:S02]  /*12b2a0*/  IMAD.MOV.U32 R8, RZ, RZ, R10 ;  /* 0x000000ffff087224 */ /* 0x002fe400078e000a */
[----:B--2---:R-:W-:-:S05]  /*12b2b0*/  IMAD.X R11, R11, 0x1, R0, P1 ;  /* 0x000000010b0b7824 */ /* 0x004fca00008e0600 */
[----:B------:R1:W-:Y:S01]  /*12b2c0*/  STL [R1+0x4d48], R11 ;  /* 0x004d480b01007387 */ /* 0x0003e20000100800 */
        /* <DEDUP_REMOVED lines=8> */
[----:B------:R-:W-:Y:S01]  /*12b350*/  MOV R9, R11 ;  /* 0x0000000b00097202 */ /* 0x000fe20000000f00 */
[----:B------:R-:W2:Y:S01]  /*12b360*/  LDL.LU R10, [R1+0x4e4c] ;  /* 0x004e4c00010a7983 */ /* 0x000ea20000300800 */
[----:B------:R-:W-:-:S03]  /*12b370*/  ISETP.GT.AND P1, PT, R3, 0x5e, PT ;  /* 0x0000005e0300780c */ /* 0x000fc60003f24270 */
[----:B------:R1:W-:Y:S02]  /*12b380*/  LDGSTS.E [R182+0x29600], [R8.64], P4 ;  /* 0x2960000008b67fae */ /* 0x0003e4000a121846 */
[----:B-1----:R-:W-:Y:S02]  /*12b390*/  SEL R9, RZ, 0x4, !P1 ;  /* 0x00000004ff097807 */ /* 0x002fe40004800000 */
[----:B------:R-:W-:Y:S02]  /*12b3a0*/  SEL R8, RZ, 0x4, !P5 ;  /* 0x00000004ff087807 */ /* 0x000fe40006800000 */
[----:B----4-:R-:W-:-:S05]  /*12b3b0*/  IADD3 R64, P1, R64, R204, RZ ;  /* 0x000000cc40407210 */ /* 0x010fca0007f3e0ff */
[----:B------:R-:W-:Y:S01]  /*12b3c0*/  STL [R1+0x4db4], R64 ;  /* 0x004db44001007387 */ /* 0x000fe20000100800 */
[-C--:B---3--:R-:W-:Y:S02]  /*12b3d0*/  IADD3 R62, P4, R62, R204.reuse, RZ ;  /* 0x000000cc3e3e7210 */ /* 0x088fe40007f9e0ff */
[----:B------:R-:W-:Y:S01]  /*12b3e0*/  IADD3 R60, P5, R60, R204, RZ ;  /* 0x000000cc3c3c7210 */ /* 0x000fe20007fbe0ff */
[----:B------:R-:W-:Y:S01]  /*12b3f0*/  IMAD.X R65, R65, 0x1, R0, P1 ;  /* 0x0000000141417824 */ /* 0x000fe200008e0600 */
[----:B------:R-:W-:Y:S01]  /*12b400*/  IADD3.X R63, R63, R0, RZ, P4, !PT ;  /* 0x000000003f3f7210 */ /* 0x000fe200027fe4ff */
[----:B------:R-:W-:Y:S02]  /*12b410*/  STL [R1+0x4dbc], R62 ;  /* 0x004dbc3e01007387 */ /* 0x000fe40000100800 */
[----:B------:R-:W-:Y:S02]  /*12b420*/  STL [R1+0x4dc4], R60 ;  /* 0x004dc43c01007387 */ /* 0x000fe40000100800 */
[----:B------:R-:W-:Y:S01]  /*12b430*/  STL [R1+0x4db0], R65 ;  /* 0x004db04101007387 */ /* 0x000fe20000100800 */
[----:B------:R-:W-:Y:S01]  /*12b440*/  STL [R1+0x4db8], R63 ;  /* 0x004db83f01007387 */ /* 0x000fe20000100800 */
[----:B------:R-:W3:Y:S01]  /*12b450*/  LDL.LU R11, [R1+0x4e48] ;  /* 0x004e4800010b7983 */ /* 0x000ee20000300800 */
[----:B------:R-:W-:-:S02]  /*12b460*/  SEL R9, R9, RZ, !P0 ;  /* 0x000000ff09097207 */ /* 0x000fc40004000000 */
[----:B------:R-:W-:Y:S02]  /*12b470*/  SEL R8, R8, RZ, !P0 ;  /* 0x000000ff08087207 */ /* 0x000fe40004000000 */
[----:B------:R-:W-:Y:S02]  /*12b480*/  ISETP.NE.U32.AND P1, PT, R9, RZ, PT ;  /* 0x000000ff0900720c */ /* 0x000fe40003f25070 */
[----:B------:R-:W-:Y:S01]  /*12b490*/  ISETP.NE.U32.AND P4, PT, R8, RZ, PT ;  /* 0x000000ff0800720c */ /* 0x000fe20003f85070 */
[----:B------:R-:W-:Y:S02]  /*12b4a0*/  IMAD.MOV.U32 R8, RZ, RZ, R64 ;  /* 0x000000ffff087224 */ /* 0x000fe400078e0040 */
[----:B------:R-:W-:Y:S02]  /*12b4b0*/  IMAD.MOV.U32 R9, RZ, RZ, R65 ;  /* 0x000000ffff097224 */ /* 0x000fe400078e0041 */
[----:B------:R-:W-:Y:S01]  /*12b4c0*/  IMAD.MOV.U32 R239, RZ, RZ, R252 ;  /* 0x000000ffffef7224 */ /* 0x000fe200078e00fc */
[----:B------:R-:W-:Y:S01]  /*12b4d0*/  HMMA.1688.F32.TF32 R68, R4, R242, R92 ;  /* 0x000000f20444723c */ /* 0x000fe2000008105c */
[----:B------:R-:W-:Y:S01]  /*12b4e0*/  IMAD.X R61, R61, 0x1, R0, P5 ;  /* 0x000000013d3d7824 */ /* 0x000fe200028e0600 */
[----:B------:R1:W-:Y:S04]  /*12b4f0*/  LDGSTS.E [R182+0x2b000], [R8.64], P2 ;  /* 0x2b00000008b67fae */ /* 0x0003e80009121846 */
[----:B------:R4:W-:Y:S01]  /*12b500*/  STL [R1+0x4dc0], R61 ;  /* 0x004dc03d01007387 */ /* 0x0009e20000100800 */
[----:B------:R-:W-:Y:S01]  /*12b510*/  IADD3 R58, P5, R58, R204, RZ ;  /* 0x000000cc3a3a7210 */ /* 0x000fe20007fbe0ff */
[----:B-1----:R-:W-:-:S02]  /*12b520*/  IMAD.MOV.U32 R8, RZ, RZ, R62 ;  /* 0x000000ffff087224 */ /* 0x002fc400078e003e */
[----:B------:R-:W-:-:S05]  /*12b530*/  IMAD.MOV.U32 R9, RZ, RZ, R63 ;  /* 0x000000ffff097224 */ /* 0x000fca00078e003f */
[----:B------:R1:W-:Y:S02]  /*12b540*/  LDGSTS.E [R182+0x2b200], [R8.64], P2 ;  /* 0x2b20000008b67fae */ /* 0x0003e40009121846 */
[----:B-1----:R-:W-:Y:S01]  /*12b550*/  IMAD.MOV.U32 R8, RZ, RZ, R60 ;  /* 0x000000ffff087224 */ /* 0x002fe200078e003c */
[----:B------:R-:W-:Y:S02]  /*12b560*/  MOV R9, R61 ;  /* 0x0000003d00097202 */ /* 0x000fe40000000f00 */
[----:B----4-:R-:W-:Y:S03]  /*12b570*/  HMMA.1688.F32.TF32 R60, R4, R238, R96 ;  /* 0x000000ee043c723c */ /* 0x010fe60000081060 */
[----:B------:R1:W-:Y:S04]  /*12b580*/  LDGSTS.E [R182+0x2b400], [R8.64], P2 ;  /* 0x2b40000008b67fae */ /* 0x0003e80009121846 */
[----:B------:R-:W-:Y:S01]  /*12b590*/  STL.64 [R1+0x1650], R68 ;  /* 0x0016504401007387 */ /* 0x000fe20000100a00 */
[----:B------:R-:W-:Y:S02]  /*12b5a0*/  STL.64 [R1+0x1658], R70 ;  /* 0x0016584601007387 */ /* 0x000fe40000100a00 */
[----:B------:R-:W-:Y:S02]  /*12b5b0*/  STL [R1+0x4dcc], R58 ;  /* 0x004dcc3a01007387 */ /* 0x000fe40000100800 */
[----:B-1----:R-:W-:-:S02]  /*12b5c0*/  IMAD.MOV.U32 R8, RZ, RZ, R58 ;  /* 0x000000ffff087224 */ /* 0x002fc400078e003a */
[----:B------:R-:W-:Y:S01]  /*12b5d0*/  IMAD.MOV.U32 R239, RZ, RZ, R2 ;  /* 0x000000ffffef7224 */ /* 0x000fe200078e0002 */
[----:B--2---:R-:W-:Y:S01]  /*12b5e0*/  IADD3.X R59, R59, R0, RZ, P5, !PT ;  /* 0x000000003b3b7210 */ /* 0x004fe20002ffe4ff */
[----:B------:R-:W-:-:S04]  /*12b5f0*/  IADD3 R56, P5, R56, R204, RZ ;  /* 0x000000cc38387210 */ /* 0x000fc80007fbe0ff */
[----:B------:R-:W-:Y:S02]  /*12b600*/  IMAD.MOV.U32 R9, RZ, RZ, R59 ;  /* 0x000000ffff097224 */ /* 0x000fe400078e003b */
[----:B------:R-:W-:-:S03]  /*12b610*/  IMAD.X R57, R57, 0x1, R0, P5 ;  /* 0x0000000139397824 */ /* 0x000fc600028e0600 */
[----:B------:R1:W-:Y:S01]  /*12b620*/  LDGSTS.E [R182+0x2b600], [R8.64], P2 ;  /* 0x2b60000008b67fae */ /* 0x0003e20009121846 */
[----:B------:R-:W-:-:S03]  /*12b630*/  IADD3 R54, P2, R54, R204, RZ ;  /* 0x000000cc36367210 */ /* 0x000fc60007f5e0ff */
[----:B------:R-:W-:Y:S01]  /*12b640*/  STL [R1+0x4dc8], R59 ;  /* 0x004dc83b01007387 */ /* 0x000fe20000100800 */
[----:B------:R-:W-:Y:S01]  /*12b650*/  STL [R1+0x4e34], R56 ;  /* 0x004e343801007387 */ /* 0x000fe20000100800 */
[----:B------:R-:W-:Y:S02]  /*12b660*/  IADD3 R52, P5, R52, R204, RZ ;  /* 0x000000cc34347210 */ /* 0x000fe40007fbe0ff */
[----:B------:R-:W-:Y:S01]  /*12b670*/  STL [R1+0x4e3c], R54 ;  /* 0x004e3c3601007387 */ /* 0x000fe20000100800 */
[----:B------:R-:W-:Y:S02]  /*12b680*/  STL [R1+0x4e30], R57 ;  /* 0x004e303901007387 */ /* 0x000fe40000100800 */
[----:B------:R-:W-:Y:S02]  /*12b690*/  STL.64 [R1+0x1640], R60 ;  /* 0x0016403c01007387 */ /* 0x000fe40000100a00 */
[----:B------:R2:W-:Y:S01]  /*12b6a0*/  STL.64 [R1+0x1648], R62 ;  /* 0x0016483e01007387 */ /* 0x0005e20000100a00 */
[----:B------:R-:W-:Y:S01]  /*12b6b0*/  IADD3.X R55, R55, R0, RZ, P2, !PT ;  /* 0x0000000037377210 */ /* 0x000fe200017fe4ff */
[----:B------:R-:W-:-:S02]  /*12b6c0*/  IADD3 R10, P2, R10, R204, RZ ;  /* 0x000000cc0a0a7210 */ /* 0x000fc40007f5e0ff */
[----:B------:R-:W-:Y:S01]  /*12b6d0*/  IMAD.X R53, R53, 0x1, R0, P5 ;  /* 0x0000000135357824 */ /* 0x000fe200028e0600 */
[----:B--2---:R-:W2:Y:S01]  /*12b6e0*/  LDL.LU R63, [R1+0x4eb4] ;  /* 0x004eb400013f7983 */ /* 0x004ea20000300800 */
[----:B------:R-:W4:Y:S02]  /*12b6f0*/  LDL.LU R61, [R1+0x4ebc] ;  /* 0x004ebc00013d7983 */ /* 0x000f240000300800 */
[----:B------:R-:W-:Y:S02]  /*12b700*/  STL [R1+0x4e44], R52 ;  /* 0x004e443401007387 */ /* 0x000fe40000100800 */
[----:B------:R-:W4:Y:S01]  /*12b710*/  LDL.LU R59, [R1+0x4ec4] ;  /* 0x004ec400013b7983 */ /* 0x000f220000300800 */
[----:B------:R3:W-:Y:S01]  /*12b720*/  STL [R1+0x4e38], R55 ;  /* 0x004e383701007387 */ /* 0x0007e20000100800 */
[----:B------:R-:W-:Y:S02]  /*12b730*/  STL [R1+0x4e4c], R10 ;  /* 0x004e4c0a01007387 */ /* 0x000fe40000100800 */
[----:B------:R3:W-:Y:S02]  /*12b740*/  STL [R1+0x4e40], R53 ;  /* 0x004e403501007387 */ /* 0x0007e40000100800 */
[----:B------:R-:W4:Y:S01]  /*12b750*/  LDL.LU R64, [R1+0x4eb0] ;  /* 0x004eb00001407983 */ /* 0x000f220000300800 */
[----:B------:R-:W4:Y:S01]  /*12b760*/  LDL.LU R62, [R1+0x4eb8] ;  /* 0x004eb800013e7983 */ /* 0x000f220000300800 */
[----:B------:R-:W4:Y:S02]  /*12b770*/  LDL.LU R60, [R1+0x4ec0] ;  /* 0x004ec000013c7983 */ /* 0x000f240000300800 */
[----:B-1----:R-:W-:-:S02]  /*12b780*/  IMAD.MOV.U32 R8, RZ, RZ, R56 ;  /* 0x000000ffff087224 */ /* 0x002fc400078e0038 */
[----:B------:R-:W-:Y:S02]  /*12b790*/  IMAD.MOV.U32 R9, RZ, RZ, R57 ;  /* 0x000000ffff097224 */ /* 0x000fe400078e0039 */
[----:B------:R-:W4:Y:S04]  /*12b7a0*/  LDL.LU R57, [R1+0x4ecc] ;  /* 0x004ecc0001397983 */ /* 0x000f280000300800 */
[----:B------:R1:W-:Y:S02]  /*12b7b0*/  LDGSTS.E [R182+0x2d000], [R8.64], P3 ;  /* 0x2d00000008b67fae */ /* 0x0003e40009921846 */
[----:B-1----:R-:W-:Y:S01]  /*12b7c0*/  MOV R8, R54 ;  /* 0x0000003600087202 */ /* 0x002fe20000000f00 */
[----:B------:R-:W-:-:S05]  /*12b7d0*/  IMAD.MOV.U32 R9, RZ, RZ, R55 ;  /* 0x000000ffff097224 */ /* 0x000fca00078e0037 */
[----:B------:R1:W-:Y:S01]  /*12b7e0*/  LDGSTS.E [R182+0x2d200], [R8.64], P3 ;  /* 0x2d20000008b67fae */ /* 0x0003e20009921846 */
[----:B---3--:R-:W-:-:S05]  /*12b7f0*/  IMAD.X R11, R11, 0x1, R0, P2 ;  /* 0x000000010b0b7824 */ /* 0x008fca00010e0600 */
[----:B------:R3:W-:Y:S01]  /*12b800*/  STL [R1+0x4e48], R11 ;  /* 0x004e480b01007387 */ /* 0x0007e20000100800 */
        /* <DEDUP_REMOVED lines=9> */
[----:B-1----:R-:W-:-:S03]  /*12b8a0*/  MOV R9, R11 ;  /* 0x0000000b00097202 */ /* 0x002fc60000000f00 */
[----:B---3--:R-:W3:Y:S01]  /*12b8b0*/  LDL.LU R11, [R1+0x4f44] ;  /* 0x004f4400010b7983 */ /* 0x008ee20000300800 */
[----:B------:R-:W3:Y:S02]  /*12b8c0*/  LDL.LU R2, [R1+0x4f4c] ;  /* 0x004f4c0001027983 */ /* 0x000ee40000300800 */
[----:B------:R-:W-:Y:S01]  /*12b8d0*/  IMAD.MOV.U32 R8, RZ, RZ, R10 ;  /* 0x000000ffff087224 */ /* 0x000fe200078e000a */
[C---:B------:R-:W-:Y:S02]  /*12b8e0*/  ISETP.GT.AND P2, PT, R3.reuse, 0x66, PT ;  /* 0x000000660300780c */ /* 0x040fe40003f44270 */
[----:B------:R-:W-:Y:S01]  /*12b8f0*/  ISETP.GT.AND P5, PT, R3, 0x6a, PT ;  /* 0x0000006a0300780c */ /* 0x000fe20003fa4270 */
[----:B------:R-:W-:Y:S01]  /*12b900*/  IMAD.MOV.U32 R242, RZ, RZ, R229 ;  /* 0x000000fffff27224 */ /* 0x000fe200078e00e5 */
[----:B------:R1:W-:Y:S01]  /*12b910*/  LDGSTS.E [R182+0x2d600], [R8.64], P3 ;  /* 0x2d60000008b67fae */ /* 0x0003e20009921846 */
[----:B------:R-:W-:Y:S01]  /*12b920*/  IMAD.MOV.U32 R243, RZ, RZ, R228 ;  /* 0x000000fffff37224 */ /* 0x000fe200078e00e4 */
[----:B-1----:R-:W-:-:S02]  /*12b930*/  SEL R9, RZ, 0x4, !P2 ;  /* 0x00000004ff097807 */ /* 0x002fc40005000000 */
[----:B------:R-:W-:Y:S02]  /*12b940*/  SEL R8, RZ, 0x4, !P5 ;  /* 0x00000004ff087807 */ /* 0x000fe40006800000 */
[----:B------:R-:W-:Y:S02]  /*12b950*/  SEL R9, R9, RZ, !P0 ;  /* 0x000000ff09097207 */ /* 0x000fe40004000000 */
[----:B------:R-:W-:Y:S01]  /*12b960*/  SEL R8, R8, RZ, !P0 ;  /* 0x000000ff08087207 */ /* 0x000fe20004000000 */
[----:B------:R-:W-:Y:S01]  /*12b970*/  HMMA.1688.F32.TF32 R68, R4, R242, R100 ;  /* 0x000000f20444723c */ /* 0x000fe20000081064 */
[----:B------:R-:W-:Y:S01]  /*12b980*/  IMAD.MOV.U32 R238, RZ, RZ, R215 ;  /* 0x000000ffffee7224 */ /* 0x000fe200078e00d7 */
[-C--:B--2---:R-:W-:Y:S02]  /*12b990*/  IADD3 R63, P2, R63, R204.reuse, RZ ;  /* 0x000000cc3f3f7210 */ /* 0x084fe40007f5e0ff */
[-C--:B----4-:R-:W-:Y:S02]  /*12b9a0*/  IADD3 R61, P3, R61, R204.reuse, RZ ;  /* 0x000000cc3d3d7210 */ /* 0x090fe40007f7e0ff */
[----:B------:R-:W-:Y:S01]  /*12b9b0*/  IADD3 R59, P5, R59, R204, RZ ;  /* 0x000000cc3b3b7210 */ /* 0x000fe20007fbe0ff */
[----:B------:R-:W-:Y:S01]  /*12b9c0*/  STL [R1+0x4eb4], R63 ;  /* 0x004eb43f01007387 */ /* 0x000fe20000100800 */
[----:B------:R-:W-:Y:S01]  /*12b9d0*/  IMAD.X R64, R64, 0x1, R0, P2 ;  /* 0x0000000140407824 */ /* 0x000fe200010e0600 */
[----:B------:R-:W-:-:S02]  /*12b9e0*/  IADD3.X R62, R62, R0, RZ, P3, !PT ;  /* 0x000000003e3e7210 */ /* 0x000fc40001ffe4ff */
[----:B------:R-:W-:Y:S01]  /*12b9f0*/  STL [R1+0x4ebc], R61 ;  /* 0x004ebc3d01007387 */ /* 0x000fe20000100800 */
[----:B------:R-:W-:Y:S02]  /*12ba00*/  ISETP.NE.U32.AND P2, PT, R9, RZ, PT ;  /* 0x000000ff0900720c */ /* 0x000fe40003f45070 */
[----:B------:R-:W-:Y:S01]  /*12ba10*/  ISETP.NE.U32.AND P3, PT, R8, RZ, PT ;  /* 0x000000ff0800720c */ /* 0x000fe20003f65070 */
[----:B------:R-:W-:Y:S02]  /*12ba20*/  STL [R1+0x4ec4], R59 ;  /* 0x004ec43b01007387 */ /* 0x000fe40000100800 */
[----:B------:R-:W-:Y:S02]  /*12ba30*/  IMAD.MOV.U32 R8, RZ, RZ, R63 ;  /* 0x000000ffff087224 */ /* 0x000fe400078e003f */
[----:B------:R-:W-:Y:S01]  /*12ba40*/  IMAD.MOV.U32 R9, RZ, RZ, R64 ;  /* 0x000000ffff097224 */ /* 0x000fe200078e0040 */
[----:B------:R1:W-:Y:S01]  /*12ba50*/  STL [R1+0x4eb0], R64 ;  /* 0x004eb04001007387 */ /* 0x0003e20000100800 */
[----:B------:R-:W-:Y:S02]  /*12ba60*/  STL [R1+0x4eb8], R62 ;  /* 0x004eb83e01007387 */ /* 0x000fe40000100800 */
[----:B------:R-:W2:Y:S01]  /*12ba70*/  LDL.LU R10, [R1+0x4f48] ;  /* 0x004f4800010a7983 */ /* 0x000ea20000300800 */
[----:B------:R4:W-:Y:S01]  /*12ba80*/  LDGSTS.E [R182+0x2f000], [R8.64], P1 ;  /* 0x2f00000008b67fae */ /* 0x0009e20008921846 */
[----:B------:R-:W-:Y:S01]  /*12ba90*/  IMAD.X R60, R60, 0x1, R0, P5 ;  /* 0x000000013c3c7824 */ /* 0x000fe200028e0600 */
[----:B------:R-:W-:Y:S01]  /*12baa0*/  IADD3 R57, P5, R57, R204, RZ ;  /* 0x000000cc39397210 */ /* 0x000fe20007fbe0ff */
[----:B-1----:R-:W-:Y:S01]  /*12bab0*/  HMMA.1688.F32.TF32 R64, R4, R238, R104 ;  /* 0x000000ee0440723c */ /* 0x002fe20000081068 */
[----:B----4-:R-:W-:-:S02]  /*12bac0*/  IMAD.MOV.U32 R8, RZ, RZ, R61 ;  /* 0x000000ffff087224 */ /* 0x010fc400078e003d */
[----:B------:R-:W-:-:S05]  /*12bad0*/  IMAD.MOV.U32 R9, RZ, RZ, R62 ;  /* 0x000000ffff097224 */ /* 0x000fca00078e003e */
[----:B------:R1:W-:Y:S04]  /*12bae0*/  LDGSTS.E [R182+0x2f200], [R8.64], P1 ;  /* 0x2f20000008b67fae */ /* 0x0003e80008921846 */
[----:B------:R-:W-:Y:S01]  /*12baf0*/  STL [R1+0x4ec0], R60 ;  /* 0x004ec03c01007387 */ /* 0x000fe20000100800 */
[----:B------:R-:W-:Y:S02]  /*12bb00*/  STL.64 [R1+0x1520], R68 ;  /* 0x0015204401007387 */ /* 0x000fe40000100a00 */
[----:B-1----:R-:W-:Y:S01]  /*12bb10*/  IMAD.MOV.U32 R8, RZ, RZ, R59 ;  /* 0x000000ffff087224 */ /* 0x002fe200078e003b */
[----:B------:R-:W-:-:S05]  /*12bb20*/  MOV R9, R60 ;  /* 0x0000003c00097202 */ /* 0x000fca0000000f00 */
[----:B------:R1:W-:Y:S01]  /*12bb30*/  LDGSTS.E [R182+0x2f400], [R8.64], P1 ;  /* 0x2f40000008b67fae */ /* 0x0003e20008921846 */
[----:B------:R-:W-:-:S03]  /*12bb40*/  IADD3.X R58, R58, R0, RZ, P5, !PT ;  /* 0x000000003a3a7210 */ /* 0x000fc60002ffe4ff */
[----:B------:R-:W-:Y:S01]  /*12bb50*/  STL.64 [R1+0x1528], R70 ;  /* 0x0015284601007387 */ /* 0x000fe20000100a00 */
[----:B------:R-:W-:Y:S01]  /*12bb60*/  IADD3 R55, P5, R55, R204, RZ ;  /* 0x000000cc37377210 */ /* 0x000fe20007fbe0ff */
[----:B------:R-:W-:Y:S02]  /*12bb70*/  STL [R1+0x4ecc], R57 ;  /* 0x004ecc3901007387 */ /* 0x000fe40000100800 */
[----:B-1----:R-:W-:Y:S02]  /*12bb80*/  IMAD.MOV.U32 R8, RZ, RZ, R57 ;  /* 0x000000ffff087224 */ /* 0x002fe400078e0039 */
[----:B------:R-:W-:Y:S01]  /*12bb90*/  IMAD.MOV.U32 R9, RZ, RZ, R58 ;  /* 0x000000ffff097224 */ /* 0x000fe200078e003a */
[----:B------:R-:W-:Y:S01]  /*12bba0*/  STL [R1+0x4ec8], R58 ;  /* 0x004ec83a01007387 */ /* 0x000fe20000100800 */
[----:B------:R-:W4:Y:S02]  /*12bbb0*/  LDL.LU R63, [R1+0x4fb4] ;  /* 0x004fb400013f7983 */ /* 0x000f240000300800 */
[----:B------:R-:W-:-:S02]  /*12bbc0*/  IMAD.X R56, R56, 0x1, R0, P5 ;  /* 0x0000000138387824 */ /* 0x000fc400028e0600 */
[----:B------:R-:W4:Y:S01]  /*12bbd0*/  LDL.LU R61, [R1+0x4fbc] ;  /* 0x004fbc00013d7983 */ /* 0x000f220000300800 */
[----:B------:R1:W-:Y:S01]  /*12bbe0*/  LDGSTS.E [R182+0x2f600], [R8.64], P1 ;  /* 0x2f60000008b67fae */ /* 0x0003e20008921846 */
[----:B------:R-:W-:-:S03]  /*12bbf0*/  IADD3 R53, P1, R53, R204, RZ ;  /* 0x000000cc35357210 */ /* 0x000fc60007f3e0ff */
[----:B------:R-:W-:Y:S01]  /*12bc00*/  STL [R1+0x4f34], R55 ;  /* 0x004f343701007387 */ /* 0x000fe20000100800 */
[----:B------:R-:W4:Y:S01]  /*12bc10*/  LDL.LU R59, [R1+0x4fc4] ;  /* 0x004fc400013b7983 */ /* 0x000f220000300800 */
[----:B---3--:R-:W-:Y:S02]  /*12bc20*/  IADD3 R11, P5, R11, R204, RZ ;  /* 0x000000cc0b0b7210 */ /* 0x008fe40007fbe0ff */
[----:B------:R-:W-:Y:S01]  /*12bc30*/  STL [R1+0x4f3c], R53 ;  /* 0x004f3c3501007387 */ /* 0x000fe20000100800 */
[----:B------:R-:W-:Y:S01]  /*12bc40*/  IADD3.X R54, R54, R0, RZ, P1, !PT ;  /* 0x0000000036367210 */ /* 0x000fe20000ffe4ff */
[----:B------:R-:W-:Y:S02]  /*12bc50*/  STL [R1+0x4f30], R56 ;  /* 0x004f303801007387 */ /* 0x000fe40000100800 */
[----:B------:R3:W-:Y:S01]  /*12bc60*/  STL.64 [R1+0x14e0], R64 ;  /* 0x0014e04001007387 */ /* 0x0007e20000100a00 */
[----:B------:R-:W-:Y:S01]  /*12bc70*/  IADD3 R2, P1, R2, R204, RZ ;  /* 0x000000cc02027210 */ /* 0x000fe20007f3e0ff */
[----:B------:R-:W-:Y:S01]  /*12bc80*/  STL.64 [R1+0x14e8], R66 ;  /* 0x0014e84201007387 */ /* 0x000fe20000100a00 */
[----:B------:R-:W-:-:S02]  /*12bc90*/  IMAD.X R52, R52, 0x1, R0, P5 ;  /* 0x0000000134347824 */ /* 0x000fc400028e0600 */
[----:B------:R-:W-:Y:S02]  /*12bca0*/  STL [R1+0x4f44], R11 ;  /* 0x004f440b01007387 */ /* 0x000fe40000100800 */
[----:B------:R1:W-:Y:S01]  /*12bcb0*/  STL [R1+0x4f38], R54 ;  /* 0x004f383601007387 */ /* 0x0003e20000100800 */
[----:B---3--:R-:W3:Y:S01]  /*12bcc0*/  LDL.LU R64, [R1+0x4fb0] ;  /* 0x004fb00001407983 */ /* 0x008ee20000300800 */
[----:B------:R-:W-:Y:S02]  /*12bcd0*/  STL [R1+0x4f4c], R2 ;  /* 0x004f4c0201007387 */ /* 0x000fe40000100800 */
[----:B------:R2:W-:Y:S02]  /*12bce0*/  STL [R1+0x4f40], R52 ;  /* 0x004f403401007387 */ /* 0x0005e40000100800 */
[----:B------:R-:W3:Y:S01]  /*12bcf0*/  LDL.LU R62, [R1+0x4fb8] ;  /* 0x004fb800013e7983 */ /* 0x000ee20000300800 */
[----:B------:R-:W3:Y:S01]  /*12bd00*/  LDL.LU R60, [R1+0x4fc0] ;  /* 0x004fc000013c7983 */ /* 0x000ee20000300800 */
[----:B------:R-:W3:Y:S02]  /*12bd10*/  LDL.LU R57, [R1+0x4fcc] ;  /* 0x004fcc0001397983 */ /* 0x000ee40000300800 */
[----:B-1----:R-:W-:-:S02]  /*12bd20*/  IMAD.MOV.U32 R8, RZ, RZ, R55 ;  /* 0x000000ffff087224 */ /* 0x002fc400078e0037 */
[----:B------:R-:W-:Y:S01]  /*12bd30*/  IMAD.MOV.U32 R9, RZ, RZ, R56 ;  /* 0x000000ffff097224 */ /* 0x000fe200078e0038 */
[----:B------:R-:W3:Y:S04]  /*12bd40*/  LDL.LU R58, [R1+0x4fc8] ;  /* 0x004fc800013a7983 */ /* 0x000ee80000300800 */
[----:B------:R1:W-:Y:S02]  /*12bd50*/  LDGSTS.E [R182+0x31000], [R8.64], P4 ;  /* 0x3100000008b67fae */ /* 0x0003e4000a121846 */
[----:B-1----:R-:W-:Y:S01]  /*12bd60*/  MOV R8, R53 ;  /* 0x0000003500087202 */ /* 0x002fe20000000f00 */
[----:B------:R-:W-:Y:S01]  /*12bd70*/  IMAD.MOV.U32 R9, RZ, RZ, R54 ;  /* 0x000000ffff097224 */ /* 0x000fe200078e0036 */
[----:B------:R-:W3:Y:S04]  /*12bd80*/  LDL.LU R53, [R1+0x5034] ;  /* 0x0050340001357983 */ /* 0x000ee80000300800 */
        /* <DEDUP_REMOVED lines=14> */
[----:B------:R-:W-:Y:S01]  /*12be70*/  IMAD.MOV.U32 R9, RZ, RZ, R10 ;  /* 0x000000ffff097224 */ /* 0x000fe200078e000a */
[----:B------:R-:W-:-:S04]  /*12be80*/  ISETP.GT.AND P1, PT, R3, 0x6e, PT ;  /* 0x0000006e0300780c */ /* 0x000fc80003f24270 */
[----:B------:R1:W-:Y:S02]  /*12be90*/  LDGSTS.E [R182+0x31600], [R8.64], P4 ;  /* 0x3160000008b67fae */ /* 0x0003e4000a121846 */
[----:B-1----:R-:W-:Y:S02]  /*12bea0*/  SEL R9, RZ, 0x4, !P1 ;  /* 0x00000004ff097807 */ /* 0x002fe40004800000 */
[----:B------:R-:W-:Y:S02]  /*12beb0*/  SEL R8, RZ, 0x4, !P5 ;  /* 0x00000004ff087807 */ /* 0x000fe40006800000 */
[-C--:B----4-:R-:W-:Y:S02]  /*12bec0*/  IADD3 R63, P1, R63, R204.reuse, RZ ;  /* 0x000000cc3f3f7210 */ /* 0x090fe40007f3e0ff */
[-C--:B------:R-:W-:Y:S02]  /*12bed0*/  IADD3 R61, P5, R61, R204.reuse, RZ ;  /* 0x000000cc3d3d7210 */ /* 0x080fe40007fbe0ff */
[----:B------:R-:W-:Y:S01]  /*12bee0*/  IADD3 R59, P4, R59, R204, RZ ;  /* 0x000000cc3b3b7210 */ /* 0x000fe20007f9e0ff */
[----:B------:R-:W-:Y:S02]  /*12bef0*/  STL [R1+0x4fb4], R63 ;  /* 0x004fb43f01007387 */ /* 0x000fe40000100800 */
[----:B------:R-:W-:Y:S02]  /*12bf00*/  STL [R1+0x4fbc], R61 ;  /* 0x004fbc3d01007387 */ /* 0x000fe40000100800 */
[----:B------:R-:W-:Y:S01]  /*12bf10*/  STL [R1+0x4fc4], R59 ;  /* 0x004fc43b01007387 */ /* 0x000fe20000100800 */
[----:B---3--:R-:W-:Y:S01]  /*12bf20*/  IMAD.X R64, R64, 0x1, R0, P1 ;  /* 0x0000000140407824 */ /* 0x008fe200008e0600 */
[----:B------:R-:W-:-:S04]  /*12bf30*/  IADD3.X R62, R62, R0, RZ, P5, !PT ;  /* 0x000000003e3e7210 */ /* 0x000fc80002ffe4ff */
[----:B------:R-:W-:Y:S01]  /*12bf40*/  STL [R1+0x4fb0], R64 ;  /* 0x004fb04001007387 */ /* 0x000fe20000100800 */
[----:B------:R-:W-:Y:S02]  /*12bf50*/  STL [R1+0x4fb8], R62 ;  /* 0x004fb83e01007387 */ /* 0x000fe40000100800 */
[----:B------:R-:W3:Y:S01]  /*12bf60*/  LDL.LU R10, [R1+0x5048] ;  /* 0x00504800010a7983 */ /* 0x000ee20000300800 */
[----:B------:R-:W-:Y:S02]  /*12bf70*/  SEL R9, R9, RZ, !P0 ;  /* 0x000000ff09097207 */ /* 0x000fe40004000000 */
[----:B------:R-:W-:Y:S02]  /*12bf80*/  SEL R8, R8, RZ, !P0 ;  /* 0x000000ff08087207 */ /* 0x000fe40004000000 */
[----:B------:R-:W-:Y:S02]  /*12bf90*/  ISETP.NE.U32.AND P1, PT, R9, RZ, PT ;  /* 0x000000ff0900720c */ /* 0x000fe40003f25070 */
[----:B------:R-:W-:Y:S01]  /*12bfa0*/  ISETP.NE.U32.AND P6, PT, R8, RZ, PT ;  /* 0x000000ff0800720c */ /* 0x000fe20003fc5070 */
[----:B------:R-:W-:-:S02]  /*12bfb0*/  IMAD.MOV.U32 R8, RZ, RZ, R63 ;  /* 0x000000ffff087224 */ /* 0x000fc400078e003f */
[----:B------:R-:W-:Y:S01]  /*12bfc0*/  IMAD.MOV.U32 R9, RZ, RZ, R64 ;  /* 0x000000ffff097224 */ /* 0x000fe200078e0040 */
[----:B------:R-:W-:Y:S01]  /*12bfd0*/  HMMA.1688.F32.TF32 R68, R4, R202, R108 ;  /* 0x000000ca0444723c */ /* 0x000fe2000008106c */
[----:B------:R-:W-:-:S03]  /*12bfe0*/  IMAD.X R60, R60, 0x1, R0, P4 ;  /* 0x000000013c3c7824 */ /* 0x000fc600020e0600 */
[----:B------:R1:W-:Y:S04]  /*12bff0*/  LDGSTS.E [R182+0x33000], [R8.64], P2 ;  /* 0x3300000008b67fae */ /* 0x0003e80009121846 */
[----:B------:R4:W-:Y:S01]  /*12c000*/  STL [R1+0x4fc0], R60 ;  /* 0x004fc03c01007387 */ /* 0x0009e20000100800 */
[----:B------:R-:W-:Y:S01]  /*12c010*/  IADD3 R57, P4, R57, R204, RZ ;  /* 0x000000cc39397210 */ /* 0x000fe20007f9e0ff */
[----:B-1----:R-:W-:Y:S02]  /*12c020*/  IMAD.MOV.U32 R8, RZ, RZ, R61 ;  /* 0x000000ffff087224 */ /* 0x002fe400078e003d */
[----:B------:R-:W-:-:S05]  /*12c030*/  IMAD.MOV.U32 R9, RZ, RZ, R62 ;  /* 0x000000ffff097224 */ /* 0x000fca00078e003e */
[----:B------:R1:W-:Y:S01]  /*12c040*/  LDGSTS.E [R182+0x33200], [R8.64], P2 ;  /* 0x3320000008b67fae */ /* 0x0003e20009121846 */
[----:B------:R-:W-:Y:S02]  /*12c050*/  IADD3.X R58, R58, R0, RZ, P4, !PT ;  /* 0x000000003a3a7210 */ /* 0x000fe400027fe4ff */
[----:B-1----:R-:W-:Y:S02]  /*12c060*/  MOV R9, R60 ;  /* 0x0000003c00097202 */ /* 0x002fe40000000f00 */
[----:B----4-:R-:W-:Y:S01]  /*12c070*/  HMMA.1688.F32.TF32 R60, R4, R198, R112 ;  /* 0x000000c6043c723c */ /* 0x010fe20000081070 */
[----:B------:R-:W-:Y:S01]  /*12c080*/  IMAD.MOV.U32 R8, RZ, RZ, R59 ;  /* 0x000000ffff087224 */ /* 0x000fe200078e003b */
[----:B------:R-:W-:-:S04]  /*12c090*/  IADD3 R53, P4, R53, R204, RZ ;  /* 0x000000cc35357210 */ /* 0x000fc80007f9e0ff */
[----:B------:R1:W-:Y:S04]  /*12c0a0*/  LDGSTS.E [R182+0x33400], [R8.64], P2 ;  /* 0x3340000008b67fae */ /* 0x0003e80009121846 */
[----:B------:R-:W-:Y:S01]  /*12c0b0*/  STL.64 [R1+0x1490], R68 ;  /* 0x0014904401007387 */ /* 0x000fe20000100a00 */
[----:B------:R-:W-:Y:S02]  /*12c0c0*/  STL.64 [R1+0x1498], R70 ;  /* 0x0014984601007387 */ /* 0x000fe40000100a00 */
[----:B------:R-:W-:Y:S02]  /*12c0d0*/  STL [R1+0x4fcc], R57 ;  /* 0x004fcc3901007387 */ /* 0x000fe40000100800 */
[----:B-1----:R-:W-:Y:S02]  /*12c0e0*/  IMAD.MOV.U32 R8, RZ, RZ, R57 ;  /* 0x000000ffff087224 */ /* 0x002fe400078e0039 */
[----:B------:R-:W-:Y:S01]  /*12c0f0*/  IMAD.MOV.U32 R9, RZ, RZ, R58 ;  /* 0x000000ffff097224 */ /* 0x000fe200078e003a */
[----:B------:R-:W-:Y:S04]  /*12c100*/  STL [R1+0x4fc8], R58 ;  /* 0x004fc83a01007387 */ /* 0x000fe80000100800 */
[----:B------:R1:W-:Y:S01]  /*12c110*/  LDGSTS.E [R182+0x33600], [R8.64], P2 ;  /* 0x3360000008b67fae */ /* 0x0003e20009121846 */
[----:B------:R-:W-:Y:S02]  /*12c120*/  STL [R1+0x5034], R53 ;  /* 0x0050343501007387 */ /* 0x000fe40000100800 */
[----:B-1----:R-:W-:-:S02]  /*12c130*/  IMAD.MOV.U32 R8, RZ, RZ, R53 ;  /* 0x000000ffff087224 */ /* 0x002fc400078e0035 */
[----:B--2---:R-:W-:Y:S01]  /*12c140*/  IMAD.X R56, R56, 0x1, R0, P4 ;  /* 0x0000000138387824 */ /* 0x004fe200020e0600 */
[-C--:B------:R-:W-:Y:S02]  /*12c150*/  IADD3 R54, P2, R54, R204.reuse, RZ ;  /* 0x000000cc36367210 */ /* 0x080fe40007f5e0ff */
[----:B------:R-:W-:-:S03]  /*12c160*/  IADD3 R11, P4, R11, R204, RZ ;  /* 0x000000cc0b0b7210 */ /* 0x000fc60007f9e0ff */
[----:B------:R-:W-:Y:S01]  /*12c170*/  STL [R1+0x503c], R54 ;  /* 0x00503c3601007387 */ /* 0x000fe20000100800 */
[----:B------:R-:W-:Y:S02]  /*12c180*/  STL [R1+0x5030], R56 ;  /* 0x0050303801007387 */ /* 0x000fe40000100800 */
[----:B------:R-:W-:Y:S02]  /*12c190*/  STL.64 [R1+0x13d0], R60 ;  /* 0x0013d03c01007387 */ /* 0x000fe40000100a00 */
[----:B------:R1:W-:Y:S01]  /*12c1a0*/  STL.64 [R1+0x13d8], R62 ;  /* 0x0013d83e01007387 */ /* 0x0003e20000100a00 */
[----:B------:R-:W-:Y:S01]  /*12c1b0*/  IADD3.X R55, R55, R0, RZ, P2, !PT ;  /* 0x0000000037377210 */ /* 0x000fe200017fe4ff */
[----:B------:R-:W2:Y:S01]  /*12c1c0*/  LDL.LU R64, [R1+0x50b4] ;  /* 0x0050b40001407983 */ /* 0x000ea20000300800 */
[----:B------:R-:W-:Y:S01]  /*12c1d0*/  IADD3 R2, P2, R2, R204, RZ ;  /* 0x000000cc02027210 */ /* 0x000fe20007f5e0ff */
[----:B------:R-:W-:Y:S02]  /*12c1e0*/  IMAD.X R52, R52, 0x1, R0, P4 ;  /* 0x0000000134347824 */ /* 0x000fe400020e0600 */
[----:B-1----:R-:W4:Y:S01]  /*12c1f0*/  LDL.LU R62, [R1+0x50bc] ;  /* 0x0050bc00013e7983 */ /* 0x002f220000300800 */
[----:B------:R-:W-:Y:S02]  /*12c200*/  STL [R1+0x5044], R11 ;  /* 0x0050440b01007387 */ /* 0x000fe40000100800 */
[----:B------:R-:W4:Y:S02]  /*12c210*/  LDL.LU R57, [R1+0x50c4] ;  /* 0x0050c40001397983 */ /* 0x000f240000300800 */
[----:B------:R1:W-:Y:S01]  /*12c220*/  STL [R1+0x5038], R55 ;  /* 0x0050383701007387 */ /* 0x0003e20000100800 */
[----:B------:R-:W4:Y:S01]  /*12c230*/  LDL.LU R65, [R1+0x50b0] ;  /* 0x0050b00001417983 */ /* 0x000f220000300800 */
[----:B------:R-:W-:Y:S02]  /*12c240*/  STL [R1+0x504c], R2 ;  /* 0x00504c0201007387 */ /* 0x000fe40000100800 */
[----:B------:R-:W-:Y:S02]  /*12c250*/  STL [R1+0x5040], R52 ;  /* 0x0050403401007387 */ /* 0x000fe40000100800 */
[----:B------:R-:W4:Y:S01]  /*12c260*/  LDL.LU R53, [R1+0x50cc] ;  /* 0x0050cc0001357983 */ /* 0x000f220000300800 */
[----:B------:R-:W4:Y:S01]  /*12c270*/  LDL.LU R63, [R1+0x50b8] ;  /* 0x0050b800013f7983 */ /* 0x000f220000300800 */
[----:B------:R-:W-:-:S02]  /*12c280*/  IMAD.MOV.U32 R9, RZ, RZ, R56 ;  /* 0x000000ffff097224 */ /* 0x000fc400078e0038 */
[----:B------:R-:W4:Y:S03]  /*12c290*/  LDL.LU R59, [R1+0x50c0] ;  /* 0x0050c000013b7983 */ /* 0x000f260000300800 */
[----:B------:R1:W-:Y:S02]  /*12c2a0*/  LDGSTS.E [R182+0x35000], [R8.64], P3 ;  /* 0x3500000008b67fae */ /* 0x0003e40009921846 */
[----:B-1----:R-:W-:Y:S02]  /*12c2b0*/  IMAD.MOV.U32 R9, RZ, RZ, R55 ;  /* 0x000000ffff097224 */ /* 0x002fe400078e0037 */
[----:B------:R-:W4:Y:S01]  /*12c2c0*/  LDL.LU R55, [R1+0x50c8] ;  /* 0x0050c80001377983 */ /* 0x000f220000300800 */
[----:B------:R-:W-:-:S05]  /*12c2d0*/  MOV R8, R54 ;  /* 0x0000003600087202 */ /* 0x000fca0000000f00 */
[----:B------:R1:W-:Y:S02]  /*12c2e0*/  LDGSTS.E [R182+0x35200], [R8.64], P3 ;  /* 0x3520000008b67fae */ /* 0x0003e40009921846 */
[----:B-1----:R-:W-:Y:S02]  /*12c2f0*/  IMAD.MOV.U32 R8, RZ, RZ, R11 ;  /* 0x000000ffff087224 */ /* 0x002fe400078e000b */
[----:B---3--:R-:W-:-:S05]  /*12c300*/  IMAD.X R10, R10, 0x1, R0, P2 ;  /* 0x000000010a0a7824 */ /* 0x008fca00010e0600 */
[----:B------:R1:W-:Y:S01]  /*12c310*/  STL [R1+0x5048], R10 ;  /* 0x0050480a01007387 */ /* 0x0003e20000100800 */
[----:B------:R-:W3:Y:S02]  /*12c320*/  LDL.LU R61, [R1+0x5130] ;  /* 0x00513000013d7983 */ /* 0x000ee40000300800 */
[----:B------:R-:W3:Y:S02]  /*12c330*/  LDL.LU R60, [R1+0x5134] ;  /* 0x00513400013c7983 */ /* 0x000ee40000300800 */
[----:B------:R-:W3:Y:S01]  /*12c340*/  LDL.LU R58, [R1+0x5138] ;  /* 0x00513800013a7983 */ /* 0x000ee20000300800 */
[----:B------:R-:W-:Y:S01]  /*12c350*/  MOV R9, R52 ;  /* 0x0000003400097202 */ /* 0x000fe20000000f00 */
[----:B------:R-:W3:Y:S01]  /*12c360*/  LDL.LU R56, [R1+0x513c] ;  /* 0x00513c0001387983 */ /* 0x000ee20000300800 */
[----:B------:R-:W3:Y:S02]  /*12c370*/  LDL.LU R54, [R1+0x5140] ;  /* 0x0051400001367983 */ /* 0x000ee40000300800 */
[----:B------:R-:W3:Y:S01]  /*12c380*/  LDL.LU R11, [R1+0x5144] ;  /* 0x00514400010b7983 */ /* 0x000ee20000300800 */
[----:B------:R1:W-:Y:S02]  /*12c390*/  LDGSTS.E [R182+0x35400], [R8.64], P3 ;  /* 0x3540000008b67fae */ /* 0x0003e40009921846 */
[----:B-1----:R-:W-:-:S02]  /*12c3a0*/  IMAD.MOV.U32 R9, RZ, RZ, R10 ;  /* 0x000000ffff097224 */ /* 0x002fc400078e000a */
[----:B------:R-:W-:Y:S01]  /*12c3b0*/  IMAD.MOV.U32 R8, RZ, RZ, R2 ;  /* 0x000000ffff087224 */ /* 0x000fe200078e0002 */
[----:B------:R-:W3:Y:S01]  /*12c3c0*/  LDL.LU R10, [R1+0x5148] ;  /* 0x00514800010a7983 */ /* 0x000ee20000300800 */
[----:B------:R-:W3:Y:S01]  /*12c3d0*/  LDL.LU R2, [R1+0x514c] ;  /* 0x00514c0001027983 */ /* 0x000ee20000300800 */
[C---:B------:R-:W-:Y:S02]  /*12c3e0*/  ISETP.GT.AND P2, PT, R3.reuse, 0x76, PT ;  /* 0x000000760300780c */ /* 0x040fe40003f44270 */
[----:B------:R-:W-:Y:S01]  /*12c3f0*/  ISETP.GT.AND P4, PT, R3, 0x7a, PT ;  /* 0x0000007a0300780c */ /* 0x000fe20003f84270 */
[----:B------:R1:W-:Y:S01]  /*12c400*/  LDGSTS.E [R182+0x35600], [R8.64], P3 ;  /* 0x3560000008b67fae */ /* 0x0003e20009921846 */
[----:B------:R-:W-:Y:S01]  /*12c410*/  HMMA.1688.F32.TF32 R68, R4, R194, R116 ;  /* 0x000000c20444723c */ /* 0x000fe20000081074 */
[----:B-1----:R-:W-:Y:S02]  /*12c420*/  SEL R9, RZ, 0x4, !P2 ;  /* 0x00000004ff097807 */ /* 0x002fe40005000000 */
[----:B------:R-:W-:-:S02]  /*12c430*/  SEL R8, RZ, 0x4, !P4 ;  /* 0x00000004ff087807 */ /* 0x000fc40006000000 */
[----:B------:R-:W-:Y:S02]  /*12c440*/  SEL R9, R9, RZ, !P0 ;  /* 0x000000ff09097207 */ /* 0x000fe40004000000 */
[----:B------:R-:W-:Y:S02]  /*12c450*/  SEL R8, R8, RZ, !P0 ;  /* 0x000000ff08087207 */ /* 0x000fe40004000000 */
[----:B------:R-:W-:Y:S02]  /*12c460*/  ISETP.NE.U32.AND P4, PT, R9, RZ, PT ;  /* 0x000000ff0900720c */ /* 0x000fe40003f85070 */
[-C--:B--2---:R-:W-:Y:S02]  /*12c470*/  IADD3 R64, P3, R64, R204.reuse, RZ ;  /* 0x000000cc40407210 */ /* 0x084fe40007f7e0ff */
[----:B----4-:R-:W-:-:S03]  /*12c480*/  IADD3 R62, P5, R62, R204, RZ ;  /* 0x000000cc3e3e7210 */ /* 0x010fc60007fbe0ff */
[----:B------:R-:W-:Y:S01]  /*12c490*/  IMAD.X R65, R65, 0x1, R0, P3 ;  /* 0x0000000141417824 */ /* 0x000fe200018e0600 */
[----:B------:R-:W-:Y:S02]  /*12c4a0*/  IADD3 R57, P2, R57, R204, RZ ;  /* 0x000000cc39397210 */ /* 0x000fe40007f5e0ff */
[----:B------:R-:W-:Y:S01]  /*12c4b0*/  IADD3.X R63, R63, R0, RZ, P5, !PT ;  /* 0x000000003f3f7210 */ /* 0x000fe20002ffe4ff */
[----:B------:R-:W-:Y:S02]  /*12c4c0*/  ISETP.NE.U32.AND P5, PT, R8, RZ, PT ;  /* 0x000000ff0800720c */ /* 0x000fe40003fa5070 */
[----:B------:R-:W-:Y:S02]  /*12c4d0*/  IMAD.MOV.U32 R8, RZ, RZ, R64 ;  /* 0x000000ffff087224 */ /* 0x000fe400078e0040 */
[----:B------:R-:W-:Y:S01]  /*12c4e0*/  IMAD.MOV.U32 R9, RZ, RZ, R65 ;  /* 0x000000ffff097224 */ /* 0x000fe200078e0041 */
[----:B------:R-:W-:Y:S01]  /*12c4f0*/  STL [R1+0x50b4], R64 ;  /* 0x0050b44001007387 */ /* 0x000fe20000100800 */
[----:B------:R-:W-:Y:S02]  /*12c500*/  STL [R1+0x50bc], R62 ;  /* 0x0050bc3e01007387 */ /* 0x000fe40000100800 */
[----:B------:R-:W-:Y:S01]  /*12c510*/  STL [R1+0x50c4], R57 ;  /* 0x0050c43901007387 */ /* 0x000fe20000100800 */
[----:B------:R1:W-:Y:S01]  /*12c520*/  LDGSTS.E [R182+0x37000], [R8.64], P1 ;  /* 0x3700000008b67fae */ /* 0x0003e20008921846 */
[----:B------:R2:W-:Y:S02]  /*12c530*/  STL [R1+0x50b0], R65 ;  /* 0x0050b04101007387 */ /* 0x0005e40000100800 */
[----:B------:R-:W-:Y:S01]  /*12c540*/  IMAD.X R59, R59, 0x1, R0, P2 ;  /* 0x000000013b3b7824 */ /* 0x000fe200010e0600 */
[----:B------:R-:W-:Y:S01]  /*12c550*/  IADD3 R53, P2, R53, R204, RZ ;  /* 0x000000cc35357210 */ /* 0x000fe20007f5e0ff */
[----:B-1----:R-:W-:-:S02]  /*12c560*/  IMAD.MOV.U32 R8, RZ, RZ, R62 ;  /* 0x000000ffff087224 */ /* 0x002fc400078e003e */
[----:B------:R-:W-:Y:S01]  /*12c570*/  IMAD.MOV.U32 R9, RZ, RZ, R63 ;  /* 0x000000ffff097224 */ /* 0x000fe200078e003f */
[----:B--2---:R-:W-:Y:S01]  /*12c580*/  HMMA.1688.F32.TF32 R64, R4, R190, R120 ;  /* 0x000000be0440723c */ /* 0x004fe20000081078 */
[----:B------:R-:W-:-:S03]  /*12c590*/  IADD3.X R55, R55, R0, RZ, P2, !PT ;  /* 0x0000000037377210 */ /* 0x000fc600017fe4ff */
[----:B------:R1:W-:Y:S04]  /*12c5a0*/  LDGSTS.E [R182+0x37200], [R8.64], P1 ;  /* 0x3720000008b67fae */ /* 0x0003e80008921846 */
[----:B------:R-:W-:Y:S01]  /*12c5b0*/  STL [R1+0x50b8], R63 ;  /* 0x0050b83f01007387 */ /* 0x000fe20000100800 */
[----:B------:R-:W2:Y:S02]  /*12c5c0*/  LDL.LU R52, [R1+0x51b4] ;  /* 0x0051b40001347983 */ /* 0x000ea40000300800 */
[----:B-1----:R-:W-:Y:S01]  /*12c5d0*/  IMAD.MOV.U32 R8, RZ, RZ, R57 ;  /* 0x000000ffff087224 */ /* 0x002fe200078e0039 */
[----:B------:R-:W-:-:S05]  /*12c5e0*/  MOV R9, R59 ;  /* 0x0000003b00097202 */ /* 0x000fca0000000f00 */
[----:B------:R1:W-:Y:S04]  /*12c5f0*/  LDGSTS.E [R182+0x37400], [R8.64], P1 ;  /* 0x3740000008b67fae */ /* 0x0003e80008921846 */
[----:B------:R4:W-:Y:S01]  /*12c600*/  STL [R1+0x50c0], R59 ;  /* 0x0050c03b01007387 */ /* 0x0009e20000100800 */
[----:B------:R-:W-:Y:S02]  /*12c610*/  STL.64 [R1+0x1390], R68 ;  /* 0x0013904401007387 */ /* 0x000fe40000100a00 */
[----:B------:R-:W-:Y:S02]  /*12c620*/  STL.64 [R1+0x1398], R70 ;  /* 0x0013984601007387 */ /* 0x000fe40000100a00 */
[----:B------:R-:W-:Y:S02]  /*12c630*/  STL [R1+0x50cc], R53 ;  /* 0x0050cc3501007387 */ /* 0x000fe40000100800 */
[----:B-1----:R-:W-:-:S02]  /*12c640*/  IMAD.MOV.U32 R8, RZ, RZ, R53 ;  /* 0x000000ffff087224 */ /* 0x002fc400078e0035 */
[----:B------:R-:W-:Y:S01]  /*12c650*/  IMAD.MOV.U32 R9, RZ, RZ, R55 ;  /* 0x000000ffff097224 */ /* 0x000fe200078e0037 */
[-C--:B---3--:R-:W-:Y:S01]  /*12c660*/  IADD3 R60, P2, R60, R204.reuse, RZ ;  /* 0x000000cc3c3c7210 */ /* 0x088fe20007f5e0ff */
[----:B------:R1:W-:Y:S04]  /*12c670*/  STL [R1+0x50c8], R55 ;  /* 0x0050c83701007387 */ /* 0x0003e80000100800 */
[----:B------:R3:W-:Y:S01]  /*12c680*/  LDGSTS.E [R182+0x37600], [R8.64], P1 ;  /* 0x3760000008b67fae */ /* 0x0007e20008921846 */
[-C--:B------:R-:W-:Y:S01]  /*12c690*/  IADD3 R56, P1, R56, R204.reuse, RZ ;  /* 0x000000cc38387210 */ /* 0x080fe20007f3e0ff */
[----:B----4-:R-:W4:Y:S02]  /*12c6a0*/  LDL.LU R59, [R1+0x51b0] ;  /* 0x0051b000013b7983 */ /* 0x010f240000300800 */
[----:B------:R-:W-:Y:S01]  /*12c6b0*/  IMAD.X R61, R61, 0x1, R0, P2 ;  /* 0x000000013d3d7824 */ /* 0x000fe200010e0600 */
[----:B------:R-:W-:Y:S01]  /*12c6c0*/  STL [R1+0x5134], R60 ;  /* 0x0051343c01007387 */ /* 0x000fe20000100800 */
[----:B------:R-:W-:Y:S01]  /*12c6d0*/  IADD3 R11, P2, R11, R204, RZ ;  /* 0x000000cc0b0b7210 */ /* 0x000fe20007f5e0ff */
[----:B------:R-:W-:Y:S01]  /*12c6e0*/  STL [R1+0x513c], R56 ;  /* 0x00513c3801007387 */ /* 0x000fe20000100800 */
[----:B------:R-:W-:Y:S01]  /*12c6f0*/  IADD3.X R58, R58, R0, RZ, P1, !PT ;  /* 0x000000003a3a7210 */ /* 0x000fe20000ffe4ff */
[----:B------:R-:W-:Y:S01]  /*12c700*/  STL [R1+0x5130], R61 ;  /* 0x0051303d01007387 */ /* 0x000fe20000100800 */
[----:B------:R-:W-:Y:S02]  /*12c710*/  STL.64 [R1+0x1290], R64 ;  /* 0x0012904001007387 */ /* 0x000fe40000100a00 */
[----:B------:R-:W-:Y:S02]  /*12c720*/  STL.64 [R1+0x1298], R66 ;  /* 0x0012984201007387 */ /* 0x000fe40000100a00 */
[----:B------:R-:W4:Y:S02]  /*12c730*/  LDL.LU R57, [R1+0x5834] ;  /* 0x0058340001397983 */ /* 0x000f240000300800 */
[----:B---3--:R-:W-:-:S02]  /*12c740*/  IMAD.MOV.U32 R8, RZ, RZ, R60 ;  /* 0x000000ffff087224 */ /* 0x008fc400078e003c */
[----:B------:R-:W-:Y:S01]  /*12c750*/  IMAD.MOV.U32 R9, RZ, RZ, R61 ;  /* 0x000000ffff097224 */ /* 0x000fe200078e003d */
[----:B-1----:R-:W3:Y:S01]  /*12c760*/  LDL.LU R55, [R1+0x582c] ;  /* 0x00582c0001377983 */ /* 0x002ee20000300800 */
[----:B------:R-:W-:Y:S01]  /*12c770*/  IMAD.X R54, R54, 0x1, R0, P2 ;  /* 0x0000000136367824 */ /* 0x000fe200010e0600 */
[----:B------:R-:W-:Y:S02]  /*12c780*/  IADD3 R2, P1, R2, R204, RZ ;  /* 0x000000cc02027210 */ /* 0x000fe40007f3e0ff */
[----:B------:R-:W-:Y:S01]  /*12c790*/  STL [R1+0x5144], R11 ;  /* 0x0051440b01007387 */ /* 0x000fe20000100800 */
[----:B------:R-:W3:Y:S02]  /*12c7a0*/  LDL.LU R53, [R1+0x5824] ;  /* 0x0058240001357983 */ /* 0x000ee40000300800 */
[----:B------:R1:W-:Y:S01]  /*12c7b0*/  STL [R1+0x5138], R58 ;  /* 0x0051383a01007387 */ /* 0x0003e20000100800 */
[----:B------:R-:W-:Y:S01]  /*12c7c0*/  IADD3.X R10, R10, R0, RZ, P1, !PT ;  /* 0x000000000a0a7210 */ /* 0x000fe20000ffe4ff */
[----:B------:R1:W-:Y:S04]  /*12c7d0*/  LDGSTS.E [R182+0x39000], [R8.64], P6 ;  /* 0x3900000008b67fae */ /* 0x0003e8000b121846 */
[----:B------:R-:W-:Y:S01]  /*12c7e0*/  STL [R1+0x514c], R2 ;  /* 0x00514c0201007387 */ /* 0x000fe20000100800 */
[----:B------:R1:W-:Y:S02]  /*12c7f0*/  STL [R1+0x5140], R54 ;  /* 0x0051403601007387 */ /* 0x0003e40000100800 */
[----:B-1----:R-:W-:-:S02]  /*12c800*/  IMAD.MOV.U32 R9, RZ, RZ, R58 ;  /* 0x000000ffff097224 */ /* 0x002fc400078e003a */
[----:B------:R-:W-:Y:S01]  /*12c810*/  IMAD.MOV.U32 R8, RZ, RZ, R56 ;  /* 0x000000ffff087224 */ /* 0x000fe200078e0038 */
[----:B------:R-:W3:Y:S01]  /*12c820*/  LDL.LU R58, [R1+0x5828] ;  /* 0x00582800013a7983 */ /* 0x000ee20000300800 */
[----:B------:R1:W-:Y:S02]  /*12c830*/  STL [R1+0x5148], R10 ;  /* 0x0051480a01007387 */ /* 0x0003e40000100800 */
[----:B------:R-:W3:Y:S01]  /*12c840*/  LDL.LU R56, [R1+0x5820] ;  /* 0x0058200001387983 */ /* 0x000ee20000300800 */
[----:B------:R1:W-:Y:S02]  /*12c850*/  LDGSTS.E [R182+0x39200], [R8.64], P6 ;  /* 0x3920000008b67fae */ /* 0x0003e4000b121846 */
[----:B-1----:R-:W-:Y:S02]  /*12c860*/  MOV R9, R54 ;  /* 0x0000003600097202 */ /* 0x002fe40000000f00 */
[----:B------:R-:W3:Y:S01]  /*12c870*/  LDL.LU R54, [R1+0x5818] ;  /* 0x0058180001367983 */ /* 0x000ee20000300800 */
[----:B------:R-:W-:Y:S01]  /*12c880*/  HMMA.1688.F32.TF32 R60, R4, R174, R124 ;  /* 0x000000ae043c723c */ /* 0x000fe2000008107c */
[----:B------:R-:W-:Y:S01]  /*12c890*/  IMAD.MOV.U32 R8, RZ, RZ, R11 ;  /* 0x000000ffff087224 */ /* 0x000fe200078e000b */
[----:B------:R-:W-:-:S04]  /*12c8a0*/  ISETP.GT.AND P2, PT, R3, 0x7e, PT ;  /* 0x0000007e0300780c */ /* 0x000fc80003f44270 */
[----:B------:R1:W-:Y:S02]  /*12c8b0*/  LDGSTS.E [R182+0x39400], [R8.64], P6 ;  /* 0x3940000008b67fae */ /* 0x0003e4000b121846 */
[----:B-1----:R-:W-:Y:S02]  /*12c8c0*/  IMAD.MOV.U32 R8, RZ, RZ, R2 ;  /* 0x000000ffff087224 */ /* 0x002fe400078e0002 */
[----:B------:R-:W-:-:S05]  /*12c8d0*/  IMAD.MOV.U32 R9, RZ, RZ, R10 ;  /* 0x000000ffff097224 */ /* 0x000fca00078e000a */
[----:B------:R1:W-:Y:S02]  /*12c8e0*/  LDGSTS.E [R182+0x39600], [R8.64], P6 ;  /* 0x3960000008b67fae */ /* 0x0003e4000b121846 */
[----:B-1----:R-:W-:Y:S01]  /*12c8f0*/  SEL R8, RZ, 0x4, !P2 ;  /* 0x00000004ff087807 */ /* 0x002fe20005000000 */
[----:B------:R-:W-:Y:S01]  /*12c900*/  HMMA.1688.F32.TF32 R16, R4, R186, R16 ;  /* 0x000000ba0410723c */ /* 0x000fe20000081010 */
[----:B--2---:R-:W-:-:S05]  /*12c910*/  IADD3 R52, P1, R52, R204, RZ ;  /* 0x000000cc34347210 */ /* 0x004fca0007f3e0ff */
[----:B------:R-:W-:Y:S01]  /*12c920*/  STL [R1+0x51b4], R52 ;  /* 0x0051b43401007387 */ /* 0x000fe20000100800 */
[----:B----4-:R-:W-:Y:S01]  /*12c930*/  IMAD.X R59, R59, 0x1, R0, P1 ;  /* 0x000000013b3b7824 */ /* 0x010fe200008e0600 */
[-C--:B------:R-:W-:Y:S02]  /*12c940*/  IADD3 R57, P3, R57, R204.reuse, RZ ;  /* 0x000000cc39397210 */ /* 0x080fe40007f7e0ff */
[----:B---3--:R-:W-:-:S03]  /*12c950*/  IADD3 R55, P1, R55, R204, RZ ;  /* 0x000000cc37377210 */ /* 0x008fc60007f3e0ff */
[----:B------:R-:W-:Y:S01]  /*12c960*/  STL [R1+0x5834], R57 ;  /* 0x0058343901007387 */ /* 0x000fe20000100800 */
[----:B------:R-:W-:Y:S01]  /*12c970*/  STL [R1+0x51b0], R59 ;  /* 0x0051b03b01007387 */ /* 0x000fe20000100800 */
[----:B------:R-:W-:Y:S02]  /*12c980*/  IADD3 R53, P2, R53, R204, RZ ;  /* 0x000000cc35357210 */ /* 0x000fe40007f5e0ff */
[----:B------:R-:W-:Y:S01]  /*12c990*/  STL [R1+0x582c], R55 ;  /* 0x00582c3701007387 */ /* 0x000fe20000100800 */
[----:B------:R-:W-:Y:S01]  /*12c9a0*/  IADD3.X R58, R58, R0, RZ, P3, !PT ;  /* 0x000000003a3a7210 */ /* 0x000fe20001ffe4ff */
[----:B------:R-:W-:-:S04]  /*12c9b0*/  IMAD.X R56, R56, 0x1, R0, P1 ;  /* 0x0000000138387824 */ /* 0x000fc800008e0600 */
[----:B------:R-:W-:Y:S01]  /*12c9c0*/  STL [R1+0x5828], R58 ;  /* 0x0058283a01007387 */ /* 0x000fe20000100800 */
[----:B------:R-:W-:Y:S02]  /*12c9d0*/  STL [R1+0x5824], R53 ;  /* 0x0058243501007387 */ /* 0x000fe40000100800 */
[----:B------:R-:W-:Y:S02]  /*12c9e0*/  STL [R1+0x5820], R56 ;  /* 0x0058203801007387 */ /* 0x000fe40000100800 */
[----:B------:R-:W2:Y:S01]  /*12c9f0*/  LDL.LU R175, [R1+0x1c] ;  /* 0x00001c0001af7983 */ /* 0x000ea20000300800 */
[----:B------:R-:W3:Y:S01]  /*12ca00*/  LDL.LU R142, [R1] ;  /* 0x00000000018e7983 */ /* 0x000ee20000300800 */
[----:B------:R1:W-:Y:S02]  /*12ca10*/  STL.64 [R1+0x1260], R60 ;  /* 0x0012603c01007387 */ /* 0x0003e40000100a00 */
[----:B------:R-:W-:Y:S02]  /*12ca20*/  STL.64 [R1+0x1268], R62 ;  /* 0x0012683e01007387 */ /* 0x000fe40000100a00 */
[----:B------:R-:W4:Y:S01]  /*12ca30*/  LDL.LU R143, [R1+0x4] ;  /* 0x00000400018f7983 */ /* 0x000f220000300800 */
[----:B------:R-:W4:Y:S01]  /*12ca40*/  LDL.LU R228, [R1+0x8] ;  /* 0x0000080001e47983 */ /* 0x000f220000300800 */
[----:B------:R-:W4:Y:S02]  /*12ca50*/  LDL.LU R229, [R1+0xc] ;  /* 0x00000c0001e57983 */ /* 0x000f240000300800 */
[----:B------:R-:W-:-:S05]  /*12ca60*/  IMAD.X R54, R54, 0x1, R0, P2 ;  /* 0x0000000136367824 */ /* 0x000fca00010e0600 */
[----:B------:R-:W-:Y:S01]  /*12ca70*/  STL [R1+0x5818], R54 ;  /* 0x0058183601007387 */ /* 0x000fe20000100800 */
[----:B------:R-:W4:Y:S02]  /*12ca80*/  LDL.LU R2, [R1+0x10] ;  /* 0x0000100001027983 */ /* 0x000f240000300800 */
[----:B------:R-:W-:Y:S02]  /*12ca90*/  STL.64 [R1+0x1250], R16 ;  /* 0x0012501001007387 */ /* 0x000fe40000100a00 */
[----:B------:R1:W-:Y:S01]  /*12caa0*/  STL.64 [R1+0x1258], R18 ;  /* 0x0012581201007387 */ /* 0x0003e20000100a00 */
[----:B------:R-:W4:Y:S01]  /*12cab0*/  LDL.LU R215, [R1+0x14] ;  /* 0x0000140001d77983 */ /* 0x000f220000300800 */
[----:B------:R-:W4:Y:S01]  /*12cac0*/  LDL.LU R252, [R1+0x18] ;  /* 0x0000180001fc7983 */ /* 0x000f220000300800 */
[----:B------:R-:W-:Y:S02]  /*12cad0*/  SEL R8, R8, RZ, !P0 ;  /* 0x000000ff08087207 */ /* 0x000fe40004000000 */
[----:B------:R-:W-:-:S02]  /*12cae0*/  ISETP.GT.AND P3, PT, R3, 0x3, PT ;  /* 0x000000030300780c */ /* 0x000fc40003f64270 */
[C---:B------:R-:W-:Y:S02]  /*12caf0*/  ISETP.GT.AND P6, PT, R3.reuse, 0x7, PT ;  /* 0x000000070300780c */ /* 0x040fe40003fc4270 */
[----:B------:R-:W-:Y:S02]  /*12cb00*/  ISETP.NE.U32.AND P1, PT, R8, RZ, PT ;  /* 0x000000ff0800720c */ /* 0x000fe40003f25070 */
[----:B------:R-:W-:Y:S02]  /*12cb10*/  SEL R9, RZ, 0x4, !P3 ;  /* 0x00000004ff097807 */ /* 0x000fe40005800000 */
[----:B------:R-:W-:Y:S02]  /*12cb20*/  SEL R8, RZ, 0x4, !P6 ;  /* 0x00000004ff087807 */ /* 0x000fe40007000000 */
[C---:B------:R-:W-:Y:S01]  /*12cb30*/  ISETP.GT.AND P2, PT, R3.reuse, 0xb, PT ;  /* 0x0000000b0300780c */ /* 0x040fe20003f44270 */
[----:B------:R-:W-:Y:S01]  /*12cb40*/  ISETP.GT.AND P3, PT, R3, 0xf, PT ;  /* 0x0000000f0300780c */ /* 0x000fe20003f64270 */
[----:B------:R-:W-:-:S02]  /*12cb50*/  SEL R9, R9, RZ, !P0 ;  /* 0x000000ff09097207 */ /* 0x000fc40004000000 */
[----:B------:R-:W-:Y:S02]  /*12cb60*/  SEL R8, R8, RZ, !P0 ;  /* 0x000000ff08087207 */ /* 0x000fe40004000000 */
[----:B------:R-:W-:Y:S02]  /*12cb70*/  SEL R10, RZ, 0x4, !P2 ;  /* 0x00000004ff0a7807 */ /* 0x000fe40005000000 */
[----:B------:R-:W-:Y:S02]  /*12cb80*/  SEL R11, RZ, 0x4, !P3 ;  /* 0x00000004ff0b7807 */ /* 0x000fe40005800000 */
[----:B------:R-:W-:Y:S02]  /*12cb90*/  ISETP.NE.U32.AND P2, PT, R9, RZ, PT ;  /* 0x000000ff0900720c */ /* 0x000fe40003f45070 */
[----:B------:R-:W-:Y:S01]  /*12cba0*/  ISETP.NE.U32.AND P3, PT, R8, RZ, PT ;  /* 0x000000ff0800720c */ /* 0x000fe20003f65070 */
[----:B------:R-:W-:Y:S01]  /*12cbb0*/  IMAD.MOV.U32 R8, RZ, RZ, R52 ;  /* 0x000000ffff087224 */ /* 0x000fe200078e0034 */
[----:B------:R-:W-:Y:S01]  /*12cbc0*/  MOV R9, R59 ;  /* 0x0000003b00097202 */ /* 0x000fe20000000f00 */
[----:B-1----:R-:W-:-:S02]  /*12cbd0*/  IMAD.MOV.U32 R60, RZ, RZ, R219 ;  /* 0x000000ffff3c7224 */ /* 0x002fc400078e00db */
[----:B------:R-:W-:Y:S02]  /*12cbe0*/  IMAD.MOV.U32 R61, RZ, RZ, R205 ;  /* 0x000000ffff3d7224 */ /* 0x000fe400078e00cd */
[----:B------:R-:W-:Y:S01]  /*12cbf0*/  IMAD.MOV.U32 R18, RZ, RZ, R249 ;  /* 0x000000ffff127224 */ /* 0x000fe200078e00f9 */
[----:B------:R-:W-:Y:S01]  /*12cc00*/  MOV R19, R206 ;  /* 0x000000ce00137202 */ /* 0x000fe20000000f00 */
[----:B------:R-:W-:Y:S02]  /*12cc10*/  IMAD.MOV.U32 R16, RZ, RZ, R250 ;  /* 0x000000ffff107224 */ /* 0x000fe400078e00fa */
[----:B------:R-:W-:Y:S01]  /*12cc20*/  IMAD.MOV.U32 R17, RZ, RZ, R207 ;  /* 0x000000ffff117224 */ /* 0x000fe200078e00cf */
[----:B------:R1:W-:Y:S04]  /*12cc30*/  LDGSTS.E [R182+0x3b000], [R8.64], P4 ;  /* 0x3b00000008b67fae */ /* 0x0003e8000a121846 */
[----:B------:R-:W-:Y:S01]  /*12cc40*/  STL.64 [R1+0x3938], R60 ;  /* 0x0039383c01007387 */ /* 0x000fe20000100a00 */
[----:B------:R1:W-:Y:S02]  /*12cc50*/  LDGSTS.E [R182+0x3b200], [R60.64], P4 ;  /* 0x3b2000003cb67fae */ /* 0x0003e4000a121846 */
[----:B------:R-:W-:Y:S02]  /*12cc60*/  STL.64 [R1+0x3930], R18 ;  /* 0x0039301201007387 */ /* 0x000fe40000100a00 */
[----:B------:R1:W-:Y:S01]  /*12cc70*/  LDGSTS.E [R182+0x3b400], [R18.64], P4 ;  /* 0x3b40000012b67fae */ /* 0x0003e2000a121846 */
[----:B------:R1:W-:Y:S04]  /*12cc80*/  STL.64 [R1+0x3928], R16 ;  /* 0x0039281001007387 */ /* 0x0003e80000100a00 */
[----:B------:R1:W-:Y:S01]  /*12cc90*/  LDGSTS.E [R182+0x3b600], [R16.64], P4 ;  /* 0x3b60000010b67fae */ /* 0x0003e2000a121846 */
[----:B------:R-:W4:Y:S01]  /*12cca0*/  LDL.LU R52, [R1+0x581c] ;  /* 0x00581c0001347983 */ /* 0x000f220000300800 */
[----:B-1----:R-:W-:Y:S01]  /*12ccb0*/  HMMA.1688.F32.TF32 R16, R4, R178, R20 ;  /* 0x000000b20410723c */ /* 0x002fe20000081014 */
[----:B------:R-:W-:-:S02]  /*12ccc0*/  SEL R8, R10, RZ, !P0 ;  /* 0x000000ff0a087207 */ /* 0x000fc40004000000 */
[----:B------:R-:W-:-:S04]  /*12ccd0*/  MOV R61, R251 ;  /* 0x000000fb003d7202 */ /* 0x000fc80000000f00 */
[----:B------:R-:W-:Y:S01]  /*12cce0*/  IMAD.MOV.U32 R23, RZ, RZ, R208 ;  /* 0x000000ffff177224 */ /* 0x000fe200078e00d0 */
[----:B------:R-:W-:Y:S01]  /*12ccf0*/  ISETP.NE.U32.AND P4, PT, R8, RZ, PT ;  /* 0x000000ff0800720c */ /* 0x000fe20003f85070 */
[----:B------:R-:W-:Y:S11]  /*12cd00*/  SEL R8, R11, RZ, !P0 ;  /* 0x000000ff0b087207 */ /* 0x000ff60004000000 */
[----:B------:R-:W-:Y:S03]  /*12cd10*/  @!UPT UIADD3 URZ, URZ, URZ, URZ ;  /* 0x0000003f3f3ff290 */ /* 0x000fe6000fffe03f */
[----:B------:R1:W-:Y:S01]  /*12cd20*/  STL.64 [R1+0x1220], R16 ;  /* 0x0012201001007387 */ /* 0x0003e20000100a00 */
[----:B------:R1:W-:Y:S02]  /*12cd30*/  STL.64 [R1+0x1228], R18 ;  /* 0x0012281201007387 */ /* 0x0003e40000100a00 */
[----:B-1----:R-:W-:Y:S01]  /*12cd40*/  IMAD.MOV.U32 R17, RZ, RZ, R210 ;  /* 0x000000ffff117224 */ /* 0x002fe200078e00d2 */
[----:B------:R-:W-:Y:S02]  /*12cd50*/  MOV R19, R209 ;  /* 0x000000d100137202 */ /* 0x000fe40000000f00 */
[----:B------:R-:W-:Y:S01]  /*12cd60*/  MOV R63, R211 ;  /* 0x000000d3003f7202 */ /* 0x000fe20000000f00 */
[----:B--2---:R-:W-:Y:S02]  /*12cd70*/  IMAD.MOV.U32 R60, RZ, RZ, R175 ;  /* 0x000000ffff3c7224 */ /* 0x004fe400078e00af */
[----:B---3--:R-:W-:Y:S02]  /*12cd80*/  IMAD.MOV.U32 R22, RZ, RZ, R142 ;  /* 0x000000ffff167224 */ /* 0x008fe400078e008e */
[----:B----4-:R-:W-:-:S02]  /*12cd90*/  IMAD.MOV.U32 R18, RZ, RZ, R143 ;  /* 0x000000ffff127224 */ /* 0x010fc400078e008f */
[----:B------:R-:W-:Y:S01]  /*12cda0*/  IMAD.MOV.U32 R16, RZ, RZ, R228 ;  /* 0x000000ffff107224 */ /* 0x000fe200078e00e4 */
[----:B------:R1:W-:Y:S01]  /*12cdb0*/  LDGSTS.E [R182+0x3d000], [R60.64], P5 ;  /* 0x3d0000003cb67fae */ /* 0x0003e2000a921846 */
[----:B------:R2:W-:Y:S02]  /*12cdc0*/  LDGSTS.E [R182+0x3d200], [R22.64], P5 ;  /* 0x3d20000016b67fae */ /* 0x0005e4000a921846 */
[----:B------:R3:W-:Y:S01]  /*12cdd0*/  LDGSTS.E [R182+0x3d400], [R18.64], P5 ;  /* 0x3d40000012b67fae */ /* 0x0007e2000a921846 */
[----:B------:R2:W-:Y:S01]  /*12cde0*/  LDGSTS.E [R182+0x3d600], [R16.64], P5 ;  /* 0x3d60000010b67fae */ /* 0x0005e2000a921846 */
[----:B------:R-:W-:Y:S02]  /*12cdf0*/  ISETP.NE.U32.AND P5, PT, R8, RZ, PT ;  /* 0x000000ff0800720c */ /* 0x000fe40003fa5070 */
[----:B------:R-:W-:Y:S01]  /*12ce00*/  HMMA.1688.F32.TF32 R8, R4, R162, R132 ;  /* 0x000000a20408723c */ /* 0x000fe20000081084 */
[----:B------:R-:W-:Y:S01]  /*12ce10*/  STL.64 [R1+0x3920], R60 ;  /* 0x0039203c01007387 */ /* 0x000fe20000100a00 */
[----:B------:R-:W-:Y:S02]  /*12ce20*/  STL.64 [R1+0x3918], R22 ;  /* 0x0039181601007387 */ /* 0x000fe40000100a00 */
[----:B------:R3:W-:Y:S02]  /*12ce30*/  STL.64 [R1+0x3910], R18 ;  /* 0x0039101201007387 */ /* 0x0007e40000100a00 */
[----:B------:R-:W4:Y:S01]  /*12ce40*/  LDL.LU R21, [R1+0x5810] ;  /* 0x0058100001157983 */ /* 0x000f220000300800 */
[----:B------:R2:W-:Y:S01]  /*12ce50*/  STL.64 [R1+0x3908], R16 ;  /* 0x0039081001007387 */ /* 0x0005e20000100a00 */
[----:B------:R-:W-:Y:S01]  /*12ce60*/  IMAD.MOV.U32 R62, RZ, RZ, R229 ;  /* 0x000000ffff3e7224 */ /* 0x000fe200078e00e5 */
[----:B------:R-:W-:-:S04]  /*12ce70*/  LOP3.LUT R65, R231, 0x60, RZ, 0x3c, !PT ;  /* 0x00000060e7417812 */ /* 0x000fc800078e3cff */
[----:B------:R1:W-:Y:S04]  /*12ce80*/  LDGSTS.E [R182+0x3f000], [R62.64], P1 ;  /* 0x3f0000003eb67fae */ /* 0x0003e80008921846 */
[----:B---3--:R-:W3:Y:S01]  /*12ce90*/  LDL.LU R19, [R1+0x57b4] ;  /* 0x0057b40001137983 */ /* 0x008ee20000300800 */
[----:B--2---:R-:W2:Y:S02]  /*12cea0*/  LDL.LU R17, [R1+0x57ac] ;  /* 0x0057ac0001117983 */ /* 0x004ea40000300800 */
[----:B-1----:R-:W-:Y:S02]  /*12ceb0*/  IMAD.MOV.U32 R60, RZ, RZ, R2 ;  /* 0x000000ffff3c7224 */ /* 0x002fe400078e0002 */
[----:B------:R-:W-:Y:S01]  /*12cec0*/  IMAD.MOV.U32 R61, RZ, RZ, R212 ;  /* 0x000000ffff3d7224 */ /* 0x000fe200078e00d4 */
[----:B------:R-:W-:Y:S01]  /*12ced0*/  STL.64 [R1+0x11f0], R8 ;  /* 0x0011f00801007387 */ /* 0x000fe20000100a00 */
[----:B------:R1:W-:Y:S02]  /*12cee0*/  STL.64 [R1+0x11f8], R10 ;  /* 0x0011f80a01007387 */ /* 0x0003e40000100a00 */
[----:B------:R-:W-:Y:S01]  /*12cef0*/  IMAD.MOV.U32 R22, RZ, RZ, R215 ;  /* 0x000000ffff167224 */ /* 0x000fe200078e00d7 */
[----:B------:R-:W-:Y:S01]  /*12cf00*/  MOV R23, R213 ;  /* 0x000000d500177202 */ /* 0x000fe20000000f00 */
[----:B------:R1:W-:Y:S04]  /*12cf10*/  LDGSTS.E [R182+0x3f200], [R60.64], P1 ;  /* 0x3f2000003cb67fae */ /* 0x0003e80008921846 */
[----:B------:R2:W-:Y:S04]  /*12cf20*/  LDGSTS.E [R182+0x3f400], [R22.64], P1 ;  /* 0x3f40000016b67fae */ /* 0x0005e80008921846 */
[----:B-1----:R-:W2:Y:S01]  /*12cf30*/  LDL.LU R11, [R1+0x57a4] ;  /* 0x0057a400010b7983 */ /* 0x002ea20000300800 */
[----:B------:R-:W-:Y:S02]  /*12cf40*/  STL.64 [R1+0x3900], R62 ;  /* 0x0039003e01007387 */ /* 0x000fe40000100a00 */
[----:B------:R-:W2:Y:S02]  /*12cf50*/  LDL.LU R20, [R1+0x57a8] ;  /* 0x0057a80001147983 */ /* 0x000ea40000300800 */
[----:B------:R-:W2:Y:S01]  /*12cf60*/  LDL.LU R2, [R1+0x579c] ;  /* 0x00579c0001027983 */ /* 0x000ea20000300800 */
[----:B------:R1:W-:Y:S01]  /*12cf70*/  STL.64 [R1+0x38f8], R60 ;  /* 0x0038f83c01007387 */ /* 0x0003e20000100a00 */
[----:B------:R-:W2:Y:S02]  /*12cf80*/  LDL.LU R18, [R1+0x57a0] ;  /* 0x0057a00001127983 */ /* 0x000ea40000300800 */
[----:B------:R-:W-:Y:S02]  /*12cf90*/  STL.64 [R1+0x38f0], R22 ;  /* 0x0038f01601007387 */ /* 0x000fe40000100a00 */
[----:B------:R-:W2:Y:S02]  /*12cfa0*/  LDL.LU R16, [R1+0x5798] ;  /* 0x0057980001107983 */ /* 0x000ea40000300800 */
[----:B------:R-:W-:-:S02]  /*12cfb0*/  IMAD.MOV.U32 R8, RZ, RZ, R252 ;  /* 0x000000ffff087224 */ /* 0x000fc400078e00fc */
[----:B------:R-:W-:-:S05]  /*12cfc0*/  IMAD.MOV.U32 R9, RZ, RZ, R214 ;  /* 0x000000ffff097224 */ /* 0x000fca00078e00d6 */
[----:B------:R1:W-:Y:S01]  /*12cfd0*/  STL.64 [R1+0x38e8], R8 ;  /* 0x0038e80801007387 */ /* 0x0003e20000100a00 */
[----:B------:R-:W-:Y:S02]  /*12cfe0*/  STL [R1+0x60e8], R182 ;  /* 0x0060e8b601007387 */ /* 0x000fe40000100800 */
[----:B------:R-:W-:Y:S02]  /*12cff0*/  STL.64 [R1+0x60c0], R230 ;  /* 0x0060c0e601007387 */ /* 0x000fe40000100a00 */
[----:B------:R-:W2:Y:S01]  /*12d000*/  LDL.LU R10, [R1+0x5790] ;  /* 0x00579000010a7983 */ /* 0x000ea20000300800 */
[C---:B-1----:R-:W-:Y:S01]  /*12d010*/  HMMA.1688.F32.TF32 R60, R4.reuse, R170, R128 ;  /* 0x000000aa043c723c */ /* 0x042fe20000081080 */
[----:B------:R1:W-:Y:S07]  /*12d020*/  LDGSTS.E [R182+0x3f600], [R8.64], P1 ;  /* 0x3f60000008b67fae */ /* 0x0003ee0008921846 */
[----:B------:R-:W-:Y:S01]  /*12d030*/  HMMA.1688.F32.TF32 R24, R4, R166, R24 ;  /* 0x000000a60418723c */ /* 0x000fe20000081018 */
[----:B------:R-:W-:Y:S01]  /*12d040*/  IADD3 R52, P1, R52, R204, RZ ;  /* 0x000000cc34347210 */ /* 0x000fe20007f3e0ff */
[----:B-1----:R-:W-:Y:S01]  /*12d050*/  IMAD.MOV.U32 R8, RZ, RZ, R57 ;  /* 0x000000ffff087224 */ /* 0x002fe200078e0039 */
[----:B------:R-:W-:-:S05]  /*12d060*/  MOV R9, R58 ;  /* 0x0000003a00097202 */ /* 0x000fca0000000f00 */
[----:B------:R1:W-:Y:S02]  /*12d070*/  LDGSTS.E [R65+0x1800], [R8.64], P2 ;  /* 0x0180000008417fae */ /* 0x0003e40009121846 */
[----:B-1----:R-:W-:Y:S02]  /*12d080*/  IMAD.MOV.U32 R8, RZ, RZ, R55 ;  /* 0x000000ffff087224 */ /* 0x002fe400078e0037 */
[----:B------:R-:W-:-:S05]  /*12d090*/  IMAD.MOV.U32 R9, RZ, RZ, R56 ;  /* 0x000000ffff097224 */ /* 0x000fca00078e0038 */
[----:B------:R1:W-:Y:S04]  /*12d0a0*/  LDGSTS.E [R65+0x1a00], [R8.64], P2 ;  /* 0x01a0000008417fae */ /* 0x0003e80009121846 */
[----:B------:R-:W-:Y:S01]  /*12d0b0*/  STL.64 [R1+0x11e0], R60 ;  /* 0x0011e03c01007387 */ /* 0x000fe20000100a00 */
[----:B------:R-:W-:Y:S01]  /*12d0c0*/  STL.64 [R1+0x11e8], R62 ;  /* 0x0011e83e01007387 */ /* 0x000fe20000100a00 */
[----:B-1----:R-:W-:Y:S01]  /*12d0d0*/  MOV R8, R53 ;  /* 0x0000003500087202 */ /* 0x002fe20000000f00 */
[----:B------:R-:W-:-:S05]  /*12d0e0*/  IMAD.MOV.U32 R9, RZ, RZ, R54 ;  /* 0x000000ffff097224 */ /* 0x000fca00078e0036 */
[----:B------:R1:W-:Y:S04]  /*12d0f0*/  LDGSTS.E [R65+0x1c00], [R8.64], P2 ;  /* 0x01c0000008417fae */ /* 0x0003e80009121846 */
[----:B------:R1:W-:Y:S02]  /*12d100*/  STL [R1+0x581c], R52 ;  /* 0x00581c3401007387 */ /* 0x0003e40000100800 */
[----:B-1----:R-:W-:Y:S02]  /*12d110*/  IMAD.MOV.U32 R8, RZ, RZ, R52 ;  /* 0x000000ffff087224 */ /* 0x002fe400078e0034 */
[----:B----4-:R-:W-:-:S04]  /*12d120*/  IMAD.X R21, R21, 0x1, R0, P1 ;  /* 0x0000000115157824 */ /* 0x010fc800008e0600 */
[----:B------:R-:W-:Y:S01]  /*12d130*/  IMAD.MOV.U32 R9, RZ, RZ, R21 ;  /* 0x000000ffff097224 */ /* 0x000fe200078e0015 */
[----:B------:R-:W-:Y:S01]  /*12d140*/  STL [R1+0x5810], R21 ;  /* 0x0058101501007387 */ /* 0x000fe20000100800 */
[----:B------:R-:W4:Y:S02]  /*12d150*/  LDL.LU R53, [R1+0x5734] ;  /* 0x0057340001357983 */ /* 0x000f240000300800 */
[----:B------:R-:W4:Y:S01]  /*12d160*/  LDL.LU R52, [R1+0x572c] ;  /* 0x00572c0001347983 */ /* 0x000f220000300800 */
[----:B------:R1:W-:Y:S01]  /*12d170*/  LDGSTS.E [R65+0x1e00], [R8.64], P2 ;  /* 0x01e0000008417fae */ /* 0x0003e20009121846 */
[-C--:B---3--:R-:W-:Y:S02]  /*12d180*/  IADD3 R19, P1, R19, R204.reuse, RZ ;  /* 0x000000cc13137210 */ /* 0x088fe40007f3e0ff */
[----:B--2---:R-:W-:-:S03]  /*12d190*/  IADD3 R17, P2, R17, R204, RZ ;  /* 0x000000cc11117210 */ /* 0x004fc60007f5e0ff */
[----:B------:R-:W-:Y:S01]  /*12d1a0*/  STL [R1+0x57b4], R19 ;  /* 0x0057b41301007387 */ /* 0x000fe20000100800 */
[----:B------:R-:W2:Y:S03]  /*12d1b0*/  LDL.LU R23, [R1+0x5724] ;  /* 0x0057240001177983 */ /* 0x000ea60000300800 */
[----:B------:R-:W-:Y:S01]  /*12d1c0*/  STL [R1+0x57ac], R17 ;  /* 0x0057ac1101007387 */ /* 0x000fe20000100800 */
[----:B------:R-:W-:Y:S01]  /*12d1d0*/  IADD3.X R20, R20, R0, RZ, P1, !PT ;  /* 0x0000000014147210 */ /* 0x000fe20000ffe4ff */
[-C--:B------:R-:W-:Y:S02]  /*12d1e0*/  IADD3 R11, P1, R11, R204.reuse, RZ ;  /* 0x000000cc0b0b7210 */ /* 0x080fe40007f3e0ff */
[--C-:B------:R-:W-:Y:S01]  /*12d1f0*/  IMAD.X R18, R18, 0x1, R0.reuse, P2 ;  /* 0x0000000112127824 */ /* 0x100fe200010e0600 */
[----:B------:R-:W-:Y:S01]  /*12d200*/  IADD3 R2, P2, R2, R204, RZ ;  /* 0x000000cc02027210 */ /* 0x000fe20007f5e0ff */
[----:B------:R-:W-:Y:S01]  /*12d210*/  STL [R1+0x57a8], R20 ;  /* 0x0057a81401007387 */ /* 0x000fe20000100800 */
[----:B------:R-:W-:Y:S02]  /*12d220*/  STL.64 [R1+0x11b0], R24 ;  /* 0x0011b01801007387 */ /* 0x000fe40000100a00 */
[----:B------:R3:W-:Y:S02]  /*12d230*/  STL.64 [R1+0x11b8], R26 ;  /* 0x0011b81a01007387 */ /* 0x0007e40000100a00 */
[--C-:B------:R-:W-:Y:S01]  /*12d240*/  IMAD.X R16, R16, 0x1, R0.reuse, P1 ;  /* 0x0000000110107824 */ /* 0x100fe200008e0600 */
[----:B------:R-:W-:Y:S01]  /*12d250*/  STL [R1+0x57a4], R11 ;  /* 0x0057a40b01007387 */ /* 0x000fe20000100800 */
[----:B------:R1:W-:Y:S03]  /*12d260*/  STL [R1+0x57a0], R18 ;  /* 0x0057a01201007387 */ /* 0x0003e60000100800 */
[----:B---3--:R-:W3:Y:S01]  /*12d270*/  LDL.LU R26, [R1+0x5728] ;  /* 0x00572800011a7983 */ /* 0x008ee20000300800 */
[----:B------:R-:W-:Y:S02]  /*12d280*/  STL [R1+0x579c], R2 ;  /* 0x00579c0201007387 */ /* 0x000fe40000100800 */
[----:B------:R1:W-:Y:S02]  /*12d290*/  STL [R1+0x5798], R16 ;  /* 0x0057981001007387 */ /* 0x0003e40000100800 */
[----:B------:R-:W3:Y:S01]  /*12d2a0*/  LDL.LU R25, [R1+0x5720] ;  /* 0x0057200001197983 */ /* 0x000ee20000300800 */
[----:B------:R-:W3:Y:S01]  /*12d2b0*/  LDL.LU R24, [R1+0x5718] ;  /* 0x0057180001187983 */ /* 0x000ee20000300800 */
[----:B-1----:R-:W-:Y:S01]  /*12d2c0*/  IMAD.MOV.U32 R8, RZ, RZ, R19 ;  /* 0x000000ffff087224 */ /* 0x002fe200078e0013 */
[----:B------:R-:W-:Y:S01]  /*12d2d0*/  MOV R9, R20 ;  /* 0x0000001400097202 */ /* 0x000fe20000000f00 */
[----:B------:R-:W3:Y:S01]  /*12d2e0*/  LDL.LU R21, [R1+0x571c] ;  /* 0x00571c0001157983 */ /* 0x000ee20000300800 */
[----:B------:R-:W3:Y:S04]  /*12d2f0*/  LDL.LU R22, [R1+0x5710] ;  /* 0x0057100001167983 */ /* 0x000ee80000300800 */
[----:B------:R1:W-:Y:S01]  /*12d300*/  LDGSTS.E [R65+0x3800], [R8.64], P3 ;  /* 0x0380000008417fae */ /* 0x0003e20009921846 */
[----:B------:R-:W-:-:S02]  /*12d310*/  IMAD.X R10, R10, 0x1, R0, P2 ;  /* 0x000000010a0a7824 */ /* 0x000fc400010e0600 */
[----:B------:R-:W3:Y:S02]  /*12d320*/  LDL.LU R19, [R1+0x56b4] ;  /* 0x0056b40001137983 */ /* 0x000ee40000300800 */
[----:B-1----:R-:W-:Y:S02]  /*12d330*/  IMAD.MOV.U32 R8, RZ, RZ, R17 ;  /* 0x000000ffff087224 */ /* 0x002fe400078e0011 */
[----:B------:R-:W-:Y:S01]  /*12d340*/  IMAD.MOV.U32 R9, RZ, RZ, R18 ;  /* 0x000000ffff097224 */ /* 0x000fe200078e0012 */
[----:B------:R1:W-:Y:S01]  /*12d350*/  STL [R1+0x5790], R10 ;  /* 0x0057900a01007387 */ /* 0x0003e20000100800 */
[----:B------:R-:W3:Y:S02]  /*12d360*/  LDL.LU R20, [R1+0x56a8] ;  /* 0x0056a80001147983 */ /* 0x000ee40000300800 */
[----:B------:R-:W3:Y:S02]  /*12d370*/  LDL.LU R18, [R1+0x56a0] ;  /* 0x0056a00001127983 */ /* 0x000ee40000300800 */
[----:B------:R-:W3:Y:S01]  /*12d380*/  LDL.LU R17, [R1+0x56ac] ;  /* 0x0056ac0001117983 */ /* 0x000ee20000300800 */
[----:B------:R1:W-:Y:S02]  /*12d390*/  LDGSTS.E [R65+0x3a00], [R8.64], P3 ;  /* 0x03a0000008417fae */ /* 0x0003e40009921846 */
[----:B-1----:R-:W-:Y:S01]  /*12d3a0*/  MOV R8, R11 ;  /* 0x0000000b00087202 */ /* 0x002fe20000000f00 */
[----:B------:R-:W-:-:S02]  /*12d3b0*/  IMAD.MOV.U32 R9, RZ, RZ, R16 ;  /* 0x000000ffff097224 */ /* 0x000fc400078e0010 */
[----:B------:R-:W3:Y:S04]  /*12d3c0*/  LDL.LU R16, [R1+0x5698] ;  /* 0x0056980001107983 */ /* 0x000ee80000300800 */
[----:B------:R1:W-:Y:S02]  /*12d3d0*/  LDGSTS.E [R65+0x3c00], [R8.64], P3 ;  /* 0x03c0000008417fae */ /* 0x0003e40009921846 */
[----:B-1----:R-:W-:Y:S02]  /*12d3e0*/  IMAD.MOV.U32 R8, RZ, RZ, R2 ;  /* 0x000000ffff087224 */ /* 0x002fe400078e0002 */
[----:B------:R-:W3:Y:S01]  /*12d3f0*/  LDL.LU R2, [R1+0x56a4] ;  /* 0x0056a40001027983 */ /* 0x000ee20000300800 */
[----:B------:R-:W-:Y:S02]  /*12d400*/  IMAD.MOV.U32 R9, RZ, RZ, R10 ;  /* 0x000000ffff097224 */ /* 0x000fe400078e000a */
[----:B------:R-:W3:Y:S01]  /*12d410*/  LDL.LU R10, [R1+0x569c] ;  /* 0x00569c00010a7983 */ /* 0x000ee20000300800 */
[----:B------:R-:W-:-:S02]  /*12d420*/  ISETP.GT.AND P1, PT, R3, 0x13, PT ;  /* 0x000000130300780c */ /* 0x000fc40003f24270 */
[----:B------:R-:W-:Y:S01]  /*12d430*/  ISETP.GT.AND P2, PT, R3, 0x17, PT ;  /* 0x000000170300780c */ /* 0x000fe20003f44270 */
[----:B------:R-:W-:Y:S01]  /*12d440*/  HMMA.1688.F32.TF32 R28, R4, R158, R28 ;  /* 0x0000009e041c723c */ /* 0x000fe2000008101c */
[----:B------:R1:W-:Y:S02]  /*12d450*/  LDGSTS.E [R65+0x3e00], [R8.64], P3 ;  /* 0x03e0000008417fae */ /* 0x0003e40009921846 */
[----:B-1----:R-:W-:Y:S02]  /*12d460*/  SEL R9, RZ, 0x4, !P1 ;  /* 0x00000004ff097807 */ /* 0x002fe40004800000 */
[----:B------:R-:W-:Y:S02]  /*12d470*/  SEL R8, RZ, 0x4, !P2 ;  /* 0x00000004ff087807 */ /* 0x000fe40005000000 */
[----:B------:R-:W-:Y:S02]  /*12d480*/  SEL R9, R9, RZ, !P0 ;  /* 0x000000ff09097207 */ /* 0x000fe40004000000 */
[----:B------:R-:W-:-:S02]  /*12d490*/  SEL R8, R8, RZ, !P0 ;  /* 0x000000ff08087207 */ /* 0x000fc40004000000 */
[-C--:B----4-:R-:W-:Y:S02]  /*12d4a0*/  IADD3 R53, P1, R53, R204.reuse, RZ ;  /* 0x000000cc35357210 */ /* 0x090fe40007f3e0ff */
[----:B------:R-:W-:-:S03]  /*12d4b0*/  IADD3 R52, P2, R52, R204, RZ ;  /* 0x000000cc34347210 */ /* 0x000fc60007f5e0ff */
[----:B------:R-:W-:Y:S02]  /*12d4c0*/  STL [R1+0x5734], R53 ;  /* 0x0057343501007387 */ /* 0x000fe40000100800 */
[----:B------:R-:W-:Y:S01]  /*12d4d0*/  STL [R1+0x572c], R52 ;  /* 0x00572c3401007387 */ /* 0x000fe20000100800 */
[----:B--2---:R-:W-:-:S05]  /*12d4e0*/  IADD3 R23, P3, R23, R204, RZ ;  /* 0x000000cc17177210 */ /* 0x004fca0007f7e0ff */
[----:B------:R-:W-:Y:S01]  /*12d4f0*/  STL [R1+0x5724], R23 ;  /* 0x0057241701007387 */ /* 0x000fe20000100800 */
[----:B---3--:R-:W-:Y:S01]  /*12d500*/  IADD3.X R26, R26, R0, RZ, P1, !PT ;  /* 0x000000001a1a7210 */ /* 0x008fe20000ffe4ff */
[----:B------:R-:W-:-:S04]  /*12d510*/  IMAD.X R25, R25, 0x1, R0, P2 ;  /* 0x0000000119197824 */ /* 0x000fc800010e0600 */
[----:B------:R-:W-:Y:S01]  /*12d520*/  STL [R1+0x5728], R26 ;  /* 0x0057281a01007387 */ /* 0x000fe20000100800 */
[----:B------:R-:W-:Y:S01]  /*12d530*/  STL [R1+0x5720], R25 ;  /* 0x0057201901007387 */ /* 0x000fe20000100800 */
[----:B------:R-:W-:Y:S02]  /*12d540*/  ISETP.NE.U32.AND P1, PT, R9, RZ, PT ;  /* 0x000000ff0900720c */ /* 0x000fe40003f25070 */
[----:B------:R-:W-:Y:S01]  /*12d550*/  ISETP.NE.U32.AND P2, PT, R8, RZ, PT ;  /* 0x000000ff0800720c */ /* 0x000fe20003f45070 */
[----:B------:R-:W2:Y:S01]  /*12d560*/  LDL.LU R11, [R1+0x5690] ;  /* 0x00569000010b7983 */ /* 0x000ea20000300800 */
[----:B------:R-:W-:Y:S02]  /*12d570*/  IMAD.X R24, R24, 0x1, R0, P3 ;  /* 0x0000000118187824 */ /* 0x000fe400018e0600 */
[----:B------:R-:W-:Y:S01]  /*12d580*/  IMAD.MOV.U32 R8, RZ, RZ, R53 ;  /* 0x000000ffff087224 */ /* 0x000fe200078e0035 */
[----:B------:R-:W-:Y:S02]  /*12d590*/  MOV R9, R26 ;  /* 0x0000001a00097202 */ /* 0x000fe40000000f00 */
[----:B------:R-:W-:Y:S04]  /*12d5a0*/  STL [R1+0x5718], R24 ;  /* 0x0057181801007387 */ /* 0x000fe80000100800 */
[----:B------:R1:W-:Y:S01]  /*12d5b0*/  LDGSTS.E [R65+0x5800], [R8.64], P4 ;  /* 0x0580000008417fae */ /* 0x0003e2000a121846 */
[----:B------:R-:W-:Y:S02]  /*12d5c0*/  STL.64 [R1+0x1160], R28 ;  /* 0x0011601c01007387 */ /* 0x000fe40000100a00 */
[----:B------:R3:W-:Y:S01]  /*12d5d0*/  STL.64 [R1+0x1168], R30 ;  /* 0x0011681e01007387 */ /* 0x0007e20000100a00 */
[----:B------:R-:W-:Y:S01]  /*12d5e0*/  IADD3 R21, P3, R21, R204, RZ ;  /* 0x000000cc15157210 */ /* 0x000fe20007f7e0ff */
[----:B-1----:R-:W-:-:S02]  /*12d5f0*/  IMAD.MOV.U32 R8, RZ, RZ, R52 ;  /* 0x000000ffff087224 */ /* 0x002fc400078e0034 */
[----:B------:R-:W-:Y:S01]  /*12d600*/  IMAD.MOV.U32 R9, RZ, RZ, R25 ;  /* 0x000000ffff097224 */ /* 0x000fe200078e0019 */
[----:B---3--:R-:W-:Y:S01]  /*12d610*/  HMMA.1688.F32.TF32 R28, R4, R154, R32 ;  /* 0x0000009a041c723c */ /* 0x008fe20000081020 */
[----:B------:R-:W-:-:S03]  /*12d620*/  IMAD.X R22, R22, 0x1, R0, P3 ;  /* 0x0000000116167824 */ /* 0x000fc600018e0600 */
[----:B------:R1:W-:Y:S01]  /*12d630*/  LDGSTS.E [R65+0x5a00], [R8.64], P4 ;  /* 0x05a0000008417fae */ /* 0x0003e2000a121846 */
[----:B------:R-:W-:Y:S02]  /*12d640*/  IADD3 R19, P3, R19, R204, RZ ;  /* 0x000000cc13137210 */ /* 0x000fe40007f7e0ff */
[----:B-1----:R-:W-:Y:S01]  /*12d650*/  MOV R8, R23 ;  /* 0x0000001700087202 */ /* 0x002fe20000000f00 */
[----:B------:R-:W-:-:S05]  /*12d660*/  IMAD.MOV.U32 R9, RZ, RZ, R24 ;  /* 0x000000ffff097224 */ /* 0x000fca00078e0018 */
[----:B------:R1:W-:Y:S04]  /*12d670*/  LDGSTS.E [R65+0x5c00], [R8.64], P4 ;  /* 0x05c0000008417fae */ /* 0x0003e8000a121846 */
[----:B------:R-:W-:Y:S01]  /*12d680*/  STL [R1+0x571c], R21 ;  /* 0x00571c1501007387 */ /* 0x000fe20000100800 */
[----:B------:R-:W-:Y:S02]  /*12d690*/  STL [R1+0x5710], R22 ;  /* 0x0057101601007387 */ /* 0x000fe40000100800 */
[----:B------:R-:W3:Y:S01]  /*12d6a0*/  LDL.LU R27, [R1+0x5634] ;  /* 0x00563400011b7983 */ /* 0x000ee20000300800 */
[----:B------:R-:W-:Y:S01]  /*12d6b0*/  IADD3.X R20, R20, R0, RZ, P3, !PT ;  /* 0x0000000014147210 */ /* 0x000fe20001ffe4ff */
[----:B------:R-:W4:Y:S01]  /*12d6c0*/  LDL.LU R25, [R1+0x562c] ;  /* 0x00562c0001197983 */ /* 0x000f220000300800 */
[----:B-1----:R-:W-:-:S02]  /*12d6d0*/  IMAD.MOV.U32 R8, RZ, RZ, R21 ;  /* 0x000000ffff087224 */ /* 0x002fc400078e0015 */
[----:B------:R-:W-:Y:S01]  /*12d6e0*/  IMAD.MOV.U32 R9, RZ, RZ, R22 ;  /* 0x000000ffff097224 */ /* 0x000fe200078e0016 */
[----:B------:R-:W-:Y:S01]  /*12d6f0*/  STL [R1+0x56b4], R19 ;  /* 0x0056b41301007387 */ /* 0x000fe20000100800 */
[-C--:B------:R-:W-:Y:S01]  /*12d700*/  IADD3 R2, P3, R2, R204.reuse, RZ ;  /* 0x000000cc02027210 */ /* 0x080fe20007f7e0ff */
[----:B------:R-:W4:Y:S02]  /*12d710*/  LDL.LU R23, [R1+0x5624] ;  /* 0x0056240001177983 */ /* 0x000f240000300800 */
[----:B------:R1:W-:Y:S01]  /*12d720*/  LDGSTS.E [R65+0x5e00], [R8.64], P4 ;  /* 0x05e0000008417fae */ /* 0x0003e2000a121846 */
[----:B------:R-:W-:Y:S01]  /*12d730*/  IADD3 R17, P4, R17, R204, RZ ;  /* 0x000000cc11117210 */ /* 0x000fe20007f9e0ff */
[----:B------:R-:W-:-:S04]  /*12d740*/  IMAD.X R16, R16, 0x1, R0, P3 ;  /* 0x0000000110107824 */ /* 0x000fc800018e0600 */
[----:B------:R-:W-:Y:S01]  /*12d750*/  STL [R1+0x56ac], R17 ;  /* 0x0056ac1101007387 */ /* 0x000fe20000100800 */
[----:B------:R-:W-:Y:S02]  /*12d760*/  IMAD.X R18, R18, 0x1, R0, P4 ;  /* 0x0000000112127824 */ /* 0x000fe400020e0600 */
[----:B------:R-:W-:Y:S02]  /*12d770*/  STL [R1+0x56a8], R20 ;  /* 0x0056a81401007387 */ /* 0x000fe40000100800 */
[----:B------:R1:W-:Y:S01]  /*12d780*/  STL.64 [R1+0x1000], R28 ;  /* 0x0010001c01007387 */ /* 0x0003e20000100a00 */
[----:B------:R-:W-:Y:S01]  /*12d790*/  IADD3 R10, P4, R10, R204, RZ ;  /* 0x000000cc0a0a7210 */ /* 0x000fe20007f9e0ff */
[----:B------:R-:W-:Y:S01]  /*12d7a0*/  STL.64 [R1+0x1008], R30 ;  /* 0x0010081e01007387 */ /* 0x000fe20000100a00 */
[----:B------:R1:W-:Y:S02]  /*12d7b0*/  STL [R1+0x56a4], R2 ;  /* 0x0056a40201007387 */ /* 0x0003e40000100800 */
[----:B------:R2:W-:Y:S01]  /*12d7c0*/  STL [R1+0x56a0], R18 ;  /* 0x0056a01201007387 */ /* 0x0005e20000100800 */
[----:B-1----:R-:W4:Y:S01]  /*12d7d0*/  LDL.LU R28, [R1+0x5628] ;  /* 0x00562800011c7983 */ /* 0x002f220000300800 */
[----:B------:R-:W-:Y:S02]  /*12d7e0*/  STL [R1+0x569c], R10 ;  /* 0x00569c0a01007387 */ /* 0x000fe40000100800 */
[----:B------:R1:W-:Y:S02]  /*12d7f0*/  STL [R1+0x5698], R16 ;  /* 0x0056981001007387 */ /* 0x0003e40000100800 */
[----:B------:R-:W4:Y:S02]  /*12d800*/  LDL.LU R26, [R1+0x5620] ;  /* 0x00562000011a7983 */ /* 0x000f240000300800 */
[----:B------:R-:W-:Y:S01]  /*12d810*/  IMAD.MOV.U32 R8, RZ, RZ, R19 ;  /* 0x000000ffff087224 */ /* 0x000fe200078e0013 */
[----:B------:R-:W-:Y:S01]  /*12d820*/  MOV R9, R20 ;  /* 0x0000001400097202 */ /* 0x000fe20000000f00 */
[----:B------:R-:W4:Y:S01]  /*12d830*/  LDL.LU R24, [R1+0x5618] ;  /* 0x0056180001187983 */ /* 0x000f220000300800 */
[----:B------:R-:W4:Y:S02]  /*12d840*/  LDL.LU R21, [R1+0x561c] ;  /* 0x00561c0001157983 */ /* 0x000f240000300800 */
[----:B------:R-:W4:Y:S01]  /*12d850*/  LDL.LU R22, [R1+0x5610] ;  /* 0x0056100001167983 */ /* 0x000f220000300800 */
[----:B------:R1:W-:Y:S02]  /*12d860*/  LDGSTS.E [R65+0x7800], [R8.64], P5 ;  /* 0x0780000008417fae */ /* 0x0003e4000a921846 */
[----:B-1----:R-:W-:-:S02]  /*12d870*/  IMAD.MOV.U32 R8, RZ, RZ, R17 ;  /* 0x000000ffff087224 */ /* 0x002fc400078e0011 */
[----:B------:R-:W-:-:S05]  /*12d880*/  IMAD.MOV.U32 R9, RZ, RZ, R18 ;  /* 0x000000ffff097224 */ /* 0x000fca00078e0012 */
[----:B------:R1:W-:Y:S02]  /*12d890*/  LDGSTS.E [R65+0x7a00], [R8.64], P5 ;  /* 0x07a0000008417fae */ /* 0x0003e4000a921846 */
[----:B-1----:R-:W-:Y:S02]  /*12d8a0*/  MOV R8, R2 ;  /* 0x0000000200087202 */ /* 0x002fe40000000f00 */
[----:B------:R-:W4:Y:S01]  /*12d8b0*/  LDL.LU R2, [R1+0x55b4] ;  /* 0x0055b40001027983 */ /* 0x000f220000300800 */
[----:B------:R-:W-:-:S05]  /*12d8c0*/  IMAD.MOV.U32 R9, RZ, RZ, R16 ;  /* 0x000000ffff097224 */ /* 0x000fca00078e0010 */
[----:B------:R1:W-:Y:S02]  /*12d8d0*/  LDGSTS.E [R65+0x7c00], [R8.64], P5 ;  /* 0x07c0000008417fae */ /* 0x0003e4000a921846 */
[----:B-1----:R-:W-:Y:S01]  /*12d8e0*/  IMAD.MOV.U32 R8, RZ, RZ, R10 ;  /* 0x000000ffff087224 */ /* 0x002fe200078e000a */
[----:B------:R-:W-:Y:S01]  /*12d8f0*/  ISETP.GT.AND P3, PT, R3, 0x1b, PT ;  /* 0x0000001b0300780c */ /* 0x000fe20003f64270 */
        /* <DEDUP_REMOVED lines=13> */
[-C--:B---3--:R-:W-:Y:S02]  /*12d9d0*/  IADD3 R27, P3, R27, R204.reuse, RZ ;  /* 0x000000cc1b1b7210 */ /* 0x088fe40007f7e0ff */
[----:B----4-:R-:W-:-:S03]  /*12d9e0*/  IADD3 R25, P4, R25, R204, RZ ;  /* 0x000000cc19197210 */ /* 0x010fc60007f9e0ff */
[----:B------:R-:W-:Y:S04]  /*12d9f0*/  STL [R1+0x5634], R27 ;  /* 0x0056341b01007387 */ /* 0x000fe80000100800 */
[----:B------:R-:W-:Y:S01]  /*12da00*/  STL [R1+0x562c], R25 ;  /* 0x00562c1901007387 */ /* 0x000fe20000100800 */
[----:B------:R-:W-:-:S05]  /*12da10*/  IADD3 R23, P5, R23, R204, RZ ;  /* 0x000000cc17177210 */ /* 0x000fca0007fbe0ff */
[----:B------:R-:W-:Y:S01]  /*12da20*/  STL [R1+0x5624], R23 ;  /* 0x0056241701007387 */ /* 0x000fe20000100800 */
[----:B------:R-:W-:Y:S01]  /*12da30*/  IADD3.X R28, R28, R0, RZ, P3, !PT ;  /* 0x000000001c1c7210 */ /* 0x000fe20001ffe4ff */
[----:B------:R-:W-:-:S04]  /*12da40*/  IMAD.X R26, R26, 0x1, R0, P4 ;  /* 0x000000011a1a7824 */ /* 0x000fc800020e0600 */
[----:B------:R1:W-:Y:S01]  /*12da50*/  STL [R1+0x5628], R28 ;  /* 0x0056281c01007387 */ /* 0x0003e20000100800 */
[----:B------:R-:W-:Y:S02]  /*12da60*/  STL [R1+0x5620], R26 ;  /* 0x0056201a01007387 */ /* 0x000fe40000100800 */
[----:B------:R-:W3:Y:S01]  /*12da70*/  LDL.LU R11, [R1+0x5590] ;  /* 0x00559000010b7983 */ /* 0x000ee20000300800 */
[----:B------:R-:W-:Y:S02]  /*12da80*/  SEL R9, R9, RZ, !P0 ;  /* 0x000000ff09097207 */ /* 0x000fe40004000000 */
[----:B------:R-:W-:Y:S01]  /*12da90*/  SEL R8, R8, RZ, !P0 ;  /* 0x000000ff08087207 */ /* 0x000fe20004000000 */
[----:B------:R-:W-:Y:S01]  /*12daa0*/  HMMA.1688.F32.TF32 R32, R4, R150, R36 ;  /* 0x000000960420723c */ /* 0x000fe20000081024 */
[----:B------:R-:W-:Y:S02]  /*12dab0*/  ISETP.NE.U32.AND P3, PT, R9, RZ, PT ;  /* 0x000000ff0900720c */ /* 0x000fe40003f65070 */
[----:B------:R-:W-:Y:S01]  /*12dac0*/  ISETP.NE.U32.AND P4, PT, R8, RZ, PT ;  /* 0x000000ff0800720c */ /* 0x000fe20003f85070 */
[----:B------:R-:W-:Y:S01]  /*12dad0*/  IMAD.MOV.U32 R8, RZ, RZ, R27 ;  /* 0x000000ffff087224 */ /* 0x000fe200078e001b */
[----:B------:R-:W-:Y:S01]  /*12dae0*/  MOV R9, R28 ;  /* 0x0000001c00097202 */ /* 0x000fe20000000f00 */
[----:B------:R-:W-:-:S02]  /*12daf0*/  IMAD.X R24, R24, 0x1, R0, P5 ;  /* 0x0000000118187824 */ /* 0x000fc400028e0600 */
[----:B-1----:R-:W-:Y:S02]  /*12db00*/  HMMA.1688.F32.TF32 R28, R4, R146, R40 ;  /* 0x00000092041c723c */ /* 0x002fe40000081028 */
[----:B------:R1:W-:Y:S01]  /*12db10*/  LDGSTS.E [R65+0x9800], [R8.64], P1 ;  /* 0x0980000008417fae */ /* 0x0003e20008921846 */
[----:B------:R-:W-:Y:S01]  /*12db20*/  IADD3 R21, P5, R21, R204, RZ ;  /* 0x000000cc15157210 */ /* 0x000fe20007fbe0ff */
[----:B-1----:R-:W-:Y:S02]  /*12db30*/  IMAD.MOV.U32 R8, RZ, RZ, R25 ;  /* 0x000000ffff087224 */ /* 0x002fe400078e0019 */
[----:B------:R-:W-:Y:S02]  /*12db40*/  IMAD.MOV.U32 R9, RZ, RZ, R26 ;  /* 0x000000ffff097224 */ /* 0x000fe400078e001a */
[----:B------:R-:W-:-:S03]  /*12db50*/  IMAD.X R22, R22, 0x1, R0, P5 ;  /* 0x0000000116167824 */ /* 0x000fc600028e0600 */
[----:B------:R1:W-:Y:S04]  /*12db60*/  LDGSTS.E [R65+0x9a00], [R8.64], P1 ;  /* 0x09a0000008417fae */ /* 0x0003e80008921846 */
[----:B------:R-:W-:Y:S01]  /*12db70*/  STL [R1+0x5618], R24 ;  /* 0x0056181801007387 */ /* 0x000fe20000100800 */
[----:B------:R-:W-:Y:S01]  /*12db80*/  STL.64 [R1+0xec0], R32 ;  /* 0x000ec02001007387 */ /* 0x000fe20000100a00 */
[----:B-1----:R-:W-:Y:S01]  /*12db90*/  MOV R8, R23 ;  /* 0x0000001700087202 */ /* 0x002fe20000000f00 */
[----:B------:R-:W-:Y:S01]  /*12dba0*/  IMAD.MOV.U32 R9, RZ, RZ, R24 ;  /* 0x000000ffff097224 */ /* 0x000fe200078e0018 */
[----:B------:R-:W-:-:S04]  /*12dbb0*/  IADD3 R2, P5, R2, R204, RZ ;  /* 0x000000cc02027210 */ /* 0x000fc80007fbe0ff */
[----:B------:R1:W-:Y:S04]  /*12dbc0*/  LDGSTS.E [R65+0x9c00], [R8.64], P1 ;  /* 0x09c0000008417fae */ /* 0x0003e80008921846 */
[----:B------:R-:W-:Y:S01]  /*12dbd0*/  STL.64 [R1+0xec8], R34 ;  /* 0x000ec82201007387 */ /* 0x000fe20000100a00 */
[----:B------:R-:W-:Y:S02]  /*12dbe0*/  STL [R1+0x561c], R21 ;  /* 0x00561c1501007387 */ /* 0x000fe40000100800 */
[----:B------:R-:W-:Y:S02]  /*12dbf0*/  STL [R1+0x5610], R22 ;  /* 0x0056101601007387 */ /* 0x000fe40000100800 */
[----:B------:R-:W3:Y:S01]  /*12dc00*/  LDL.LU R27, [R1+0x5534] ;  /* 0x00553400011b7983 */ /* 0x000ee20000300800 */
[----:B------:R-:W3:Y:S01]  /*12dc10*/  LDL.LU R25, [R1+0x552c] ;  /* 0x00552c0001197983 */ /* 0x000ee20000300800 */
[----:B-1----:R-:W-:-:S02]  /*12dc20*/  IMAD.MOV.U32 R8, RZ, RZ, R21 ;  /* 0x000000ffff087224 */ /* 0x002fc400078e0015 */
[----:B------:R-:W-:Y:S01]  /*12dc30*/  IMAD.MOV.U32 R9, RZ, RZ, R22 ;  /* 0x000000ffff097224 */ /* 0x000fe200078e0016 */
[----:B------:R-:W-:Y:S01]  /*12dc40*/  STL [R1+0x55b4], R2 ;  /* 0x0055b40201007387 */ /* 0x000fe20000100800 */
[----:B------:R-:W3:Y:S03]  /*12dc50*/  LDL.LU R23, [R1+0x5524] ;  /* 0x0055240001177983 */ /* 0x000ee60000300800 */
[----:B------:R1:W-:Y:S02]  /*12dc60*/  LDGSTS.E [R65+0x9e00], [R8.64], P1 ;  /* 0x09e0000008417fae */ /* 0x0003e40008921846 */
[----:B-1----:R-:W-:Y:S01]  /*12dc70*/  IMAD.MOV.U32 R8, RZ, RZ, R2 ;  /* 0x000000ffff087224 */ /* 0x002fe200078e0002 */
[----:B--2---:R-:W-:Y:S02]  /*12dc80*/  IADD3.X R20, R20, R0, RZ, P5, !PT ;  /* 0x0000000014147210 */ /* 0x004fe40002ffe4ff */
[----:B------:R-:W-:-:S02]  /*12dc90*/  IADD3 R18, P1, R18, R204, RZ ;  /* 0x000000cc12127210 */ /* 0x000fc40007f3e0ff */
[----:B------:R-:W-:-:S03]  /*12dca0*/  IADD3 R16, P5, R16, R204, RZ ;  /* 0x000000cc10107210 */ /* 0x000fc60007fbe0ff */
[----:B------:R-:W-:Y:S01]  /*12dcb0*/  STL [R1+0x55ac], R18 ;  /* 0x0055ac1201007387 */ /* 0x000fe20000100800 */
[--C-:B------:R-:W-:Y:S02]  /*12dcc0*/  IMAD.X R19, R19, 0x1, R0.reuse, P1 ;  /* 0x0000000113137824 */ /* 0x100fe400008e0600 */
[----:B------:R-:W-:Y:S02]  /*12dcd0*/  STL [R1+0x55a8], R20 ;  /* 0x0055a81401007387 */ /* 0x000fe40000100800 */
[----:B------:R1:W-:Y:S01]  /*12dce0*/  STL.64 [R1+0xda0], R28 ;  /* 0x000da01c01007387 */ /* 0x0003e20000100a00 */
[----:B------:R-:W-:Y:S01]  /*12dcf0*/  IADD3 R10, P1, R10, R204, RZ ;  /* 0x000000cc0a0a7210 */ /* 0x000fe20007f3e0ff */
[----:B------:R-:W-:Y:S01]  /*12dd00*/  STL.64 [R1+0xda8], R30 ;  /* 0x000da81e01007387 */ /* 0x000fe20000100a00 */
[----:B------:R-:W-:Y:S02]  /*12dd10*/  IMAD.X R17, R17, 0x1, R0, P5 ;  /* 0x0000000111117824 */ /* 0x000fe400028e0600 */
[----:B------:R-:W-:Y:S02]  /*12dd20*/  STL [R1+0x55a4], R16 ;  /* 0x0055a41001007387 */ /* 0x000fe40000100800 */
[----:B------:R2:W-:Y:S01]  /*12dd30*/  STL [R1+0x55a0], R19 ;  /* 0x0055a01301007387 */ /* 0x0005e20000100800 */
[----:B-1----:R-:W4:Y:S01]  /*12dd40*/  LDL.LU R28, [R1+0x5528] ;  /* 0x00552800011c7983 */ /* 0x002f220000300800 */
[----:B------:R-:W-:Y:S02]  /*12dd50*/  STL [R1+0x559c], R10 ;  /* 0x00559c0a01007387 */ /* 0x000fe40000100800 */
[----:B------:R1:W-:Y:S02]  /*12dd60*/  STL [R1+0x5598], R17 ;  /* 0x0055981101007387 */ /* 0x0003e40000100800 */
[----:B------:R-:W4:Y:S01]  /*12dd70*/  LDL.LU R26, [R1+0x5520] ;  /* 0x00552000011a7983 */ /* 0x000f220000300800 */
[----:B------:R-:W4:Y:S01]  /*12dd80*/  LDL.LU R24, [R1+0x5518] ;  /* 0x0055180001187983 */ /* 0x000f220000300800 */
[----:B------:R-:W-:Y:S01]  /*12dd90*/  MOV R9, R20 ;  /* 0x0000001400097202 */ /* 0x000fe20000000f00 */
[----:B------:R-:W4:Y:S04]  /*12dda0*/  LDL.LU R2, [R1+0x551c] ;  /* 0x00551c0001027983 */ /* 0x000f280000300800 */
[----:B------:R1:W-:Y:S02]  /*12ddb0*/  LDGSTS.E [R65+0xb800], [R8.64], P2 ;  /* 0x0b80000008417fae */ /* 0x0003e40009121846 */
[----:B-1----:R-:W-:-:S02]  /*12ddc0*/  IMAD.MOV.U32 R8, RZ, RZ, R18 ;  /* 0x000000ffff087224 */ /* 0x002fc400078e0012 */
[----:B------:R-:W-:Y:S02]  /*12ddd0*/  IMAD.MOV.U32 R9, RZ, RZ, R19 ;  /* 0x000000ffff097224 */ /* 0x000fe400078e0013 */
[----:B--2---:R-:W2:Y:S04]  /*12dde0*/  LDL.LU R19, [R1+0x5510] ;  /* 0x0055100001137983 */ /* 0x004ea80000300800 */
[----:B------:R1:W-:Y:S02]  /*12ddf0*/  LDGSTS.E [R65+0xba00], [R8.64], P2 ;  /* 0x0ba0000008417fae */ /* 0x0003e40009121846 */
[----:B-1----:R-:W-:Y:S02]  /*12de00*/  IMAD.MOV.U32 R9, RZ, RZ, R17 ;  /* 0x000000ffff097224 */ /* 0x002fe400078e0011 */
[----:B------:R-:W2:Y:S01]  /*12de10*/  LDL.LU R17, [R1+0x54b4] ;  /* 0x0054b40001117983 */ /* 0x000ea20000300800 */
[----:B------:R-:W-:-:S05]  /*12de20*/  MOV R8, R16 ;  /* 0x0000001000087202 */ /* 0x000fca0000000f00 */
[----:B------:R1:W-:Y:S01]  /*12de30*/  LDGSTS.E [R65+0xbc00], [R8.64], P2 ;  /* 0x0bc0000008417fae */ /* 0x0003e20009121846 */
[----:B---3--:R-:W-:-:S05]  /*12de40*/  IMAD.X R11, R11, 0x1, R0, P1 ;  /* 0x000000010b0b7824 */ /* 0x008fca00008e0600 */
[----:B------:R3:W-:Y:S01]  /*12de50*/  STL [R1+0x5590], R11 ;  /* 0x0055900b01007387 */ /* 0x0007e20000100800 */
[----:B------:R-:W2:Y:S02]  /*12de60*/  LDL.LU R22, [R1+0x54a8] ;  /* 0x0054a80001167983 */ /* 0x000ea40000300800 */
[----:B------:R-:W2:Y:S02]  /*12de70*/  LDL.LU R21, [R1+0x54a0] ;  /* 0x0054a00001157983 */ /* 0x000ea40000300800 */
[----:B------:R-:W2:Y:S01]  /*12de80*/  LDL.LU R20, [R1+0x54ac] ;  /* 0x0054ac0001147983 */ /* 0x000ea20000300800 */
[----:B------:R-:W2:Y:S01]  /*12de90*/  LDL.LU R18, [R1+0x5498] ;  /* 0x0054980001127983 */ /* 0x000ea20000300800 */
[----:B------:R-:W2:Y:S02]  /*12dea0*/  LDL.LU R16, [R1+0x54a4] ;  /* 0x0054a40001107983 */ /* 0x000ea40000300800 */
[----:B-1----:R-:W-:Y:S02]  /*12deb0*/  IMAD.MOV.U32 R8, RZ, RZ, R10 ;  /* 0x000000ffff087224 */ /* 0x002fe400078e000a */
[----:B------:R-:W2:Y:S01]  /*12dec0*/  LDL.LU R10, [R1+0x549c] ;  /* 0x00549c00010a7983 */ /* 0x000ea20000300800 */
[----:B------:R-:W-:Y:S01]  /*12ded0*/  IMAD.MOV.U32 R9, RZ, RZ, R11 ;  /* 0x000000ffff097224 */ /* 0x000fe200078e000b */
[----:B------:R-:W-:-:S02]  /*12dee0*/  ISETP.GT.AND P1, PT, R3, 0x23, PT ;  /* 0x000000230300780c */ /* 0x000fc40003f24270 */
[----:B------:R-:W-:Y:S02]  /*12def0*/  ISETP.GT.AND P5, PT, R3, 0x27, PT ;  /* 0x000000270300780c */ /* 0x000fe40003fa4270 */
[----:B------:R1:W-:Y:S02]  /*12df00*/  LDGSTS.E [R65+0xbe00], [R8.64], P2 ;  /* 0x0be0000008417fae */ /* 0x0003e40009121846 */
[----:B-1----:R-:W-:Y:S02]  /*12df10*/  SEL R9, RZ, 0x4, !P1 ;  /* 0x00000004ff097807 */ /* 0x002fe40004800000 */
[----:B------:R-:W-:Y:S02]  /*12df20*/  SEL R8, RZ, 0x4, !P5 ;  /* 0x00000004ff087807 */ /* 0x000fe40006800000 */
[----:B------:R-:W-:Y:S02]  /*12df30*/  SEL R9, R9, RZ, !P0 ;  /* 0x000000ff09097207 */ /* 0x000fe40004000000 */
[----:B------:R-:W-:Y:S01]  /*12df40*/  SEL R8, R8, RZ, !P0 ;  /* 0x000000ff08087207 */ /* 0x000fe20004000000 */
[----:B------:R-:W-:Y:S01]  /*12df50*/  HMMA.1688.F32.TF32 R32, R4, R226, R44 ;  /* 0x000000e20420723c */ /* 0x000fe2000008102c */
[----:B------:R-:W-:-:S02]  /*12df60*/  IADD3 R27, P2, R27, R204, RZ ;  /* 0x000000cc1b1b7210 */ /* 0x000fc40007f5e0ff */
[----:B------:R-:W-:-:S03]  /*12df70*/  IADD3 R25, P5, R25, R204, RZ ;  /* 0x000000cc19197210 */ /* 0x000fc60007fbe0ff */
[----:B------:R-:W-:Y:S02]  /*12df80*/  STL [R1+0x5534], R27 ;  /* 0x0055341b01007387 */ /* 0x000fe40000100800 */
[----:B------:R-:W-:Y:S01]  /*12df90*/  STL [R1+0x552c], R25 ;  /* 0x00552c1901007387 */ /* 0x000fe20000100800 */
[----:B------:R-:W-:-:S05]  /*12dfa0*/  IADD3 R23, P1, R23, R204, RZ ;  /* 0x000000cc17177210 */ /* 0x000fca0007f3e0ff */
[----:B------:R-:W-:Y:S01]  /*12dfb0*/  STL [R1+0x5524], R23 ;  /* 0x0055241701007387 */ /* 0x000fe20000100800 */
[----:B----4-:R-:W-:Y:S01]  /*12dfc0*/  IADD3.X R28, R28, R0, RZ, P2, !PT ;  /* 0x000000001c1c7210 */ /* 0x010fe200017fe4ff */
[----:B------:R-:W-:Y:S02]  /*12dfd0*/  ISETP.NE.U32.AND P2, PT, R9, RZ, PT ;  /* 0x000000ff0900720c */ /* 0x000fe40003f45070 */
[--C-:B------:R-:W-:Y:S01]  /*12dfe0*/  IMAD.X R26, R26, 0x1, R0.reuse, P5 ;  /* 0x000000011a1a7824 */ /* 0x100fe200028e0600 */
[----:B------:R-:W-:Y:S01]  /*12dff0*/  ISETP.NE.U32.AND P5, PT, R8, RZ, PT ;  /* 0x000000ff0800720c */ /* 0x000fe20003fa5070 */
[----:B------:R-:W-:Y:S01]  /*12e000*/  IMAD.MOV.U32 R8, RZ, RZ, R27 ;  /* 0x000000ffff087224 */ /* 0x000fe200078e001b */
[----:B------:R-:W-:Y:S01]  /*12e010*/  MOV R9, R28 ;  /* 0x0000001c00097202 */ /* 0x000fe20000000f00 */
[----:B------:R-:W-:-:S04]  /*12e020*/  IMAD.X R24, R24, 0x1, R0, P1 ;  /* 0x0000000118187824 */ /* 0x000fc800008e0600 */
[----:B------:R1:W-:Y:S04]  /*12e030*/  LDGSTS.E [R65+0xd800], [R8.64], P3 ;  /* 0x0d80000008417fae */ /* 0x0003e80009921846 */
[----:B------:R-:W-:Y:S01]  /*12e040*/  STL [R1+0x5528], R28 ;  /* 0x0055281c01007387 */ /* 0x000fe20000100800 */
[----:B------:R-:W-:Y:S02]  /*12e050*/  STL [R1+0x5520], R26 ;  /* 0x0055201a01007387 */ /* 0x000fe40000100800 */
[----:B---3--:R-:W3:Y:S02]  /*12e060*/  LDL.LU R11, [R1+0x5490] ;  /* 0x00549000010b7983 */ /* 0x008ee40000300800 */
[----:B------:R4:W-:Y:S02]  /*12e070*/  STL [R1+0x5518], R24 ;  /* 0x0055181801007387 */ /* 0x0009e40000100800 */
[----:B-1----:R-:W-:-:S02]  /*12e080*/  IMAD.MOV.U32 R8, RZ, RZ, R25 ;  /* 0x000000ffff087224 */ /* 0x002fc400078e0019 */
[----:B------:R-:W-:Y:S01]  /*12e090*/  IMAD.MOV.U32 R9, RZ, RZ, R26 ;  /* 0x000000ffff097224 */ /* 0x000fe200078e001a */
[----:B------:R-:W-:-:S04]  /*12e0a0*/  IADD3 R2, P1, R2, R204, RZ ;  /* 0x000000cc02027210 */ /* 0x000fc80007f3e0ff */
[----:B------:R1:W-:Y:S01]  /*12e0b0*/  LDGSTS.E [R65+0xda00], [R8.64], P3 ;  /* 0x0da0000008417fae */ /* 0x0003e20009921846 */
[----:B--2---:R-:W-:Y:S02]  /*12e0c0*/  IMAD.X R19, R19, 0x1, R0, P1 ;  /* 0x0000000113137824 */ /* 0x004fe400008e0600 */
[----:B-1----:R-:W-:Y:S02]  /*12e0d0*/  IMAD.MOV.U32 R9, RZ, RZ, R24 ;  /* 0x000000ffff097224 */ /* 0x002fe400078e0018 */
[----:B----4-:R-:W-:Y:S01]  /*12e0e0*/  HMMA.1688.F32.TF32 R24, R4, R222, R48 ;  /* 0x000000de0418723c */ /* 0x010fe20000081030 */
[----:B------:R-:W-:Y:S02]  /*12e0f0*/  MOV R8, R23 ;  /* 0x0000001700087202 */ /* 0x000fe40000000f00 */
[----:B------:R-:W-:-:S03]  /*12e100*/  IADD3 R17, P1, R17, R204, RZ ;  /* 0x000000cc11117210 */ /* 0x000fc60007f3e0ff */
        /* <DEDUP_REMOVED lines=8> */
[----:B------:R-:W-:-:S02]  /*12e190*/  IADD3.X R22, R22, R0, RZ, P1, !PT ;  /* 0x0000000016167210 */ /* 0x000fc40000ffe4ff */
[-C--:B------:R-:W-:Y:S01]  /*12e1a0*/  IADD3 R20, P3, R20, R204.reuse, RZ ;  /* 0x000000cc14147210 */ /* 0x080fe20007f7e0ff */
[----:B------:R-:W-:Y:S01]  /*12e1b0*/  STL [R1+0x54b4], R17 ;  /* 0x0054b41101007387 */ /* 0x000fe20000100800 */
[----:B------:R-:W-:-:S03]  /*12e1c0*/  IADD3 R16, P1, R16, R204, RZ ;  /* 0x000000cc10107210 */ /* 0x000fc60007f3e0ff */
[----:B------:R-:W-:Y:S01]  /*12e1d0*/  STL [R1+0x54ac], R20 ;  /* 0x0054ac1401007387 */ /* 0x000fe20000100800 */
[----:B------:R-:W-:Y:S02]  /*12e1e0*/  STL [R1+0x54a8], R22 ;  /* 0x0054a81601007387 */ /* 0x000fe40000100800 */
[----:B------:R-:W-:Y:S02]  /*12e1f0*/  STL.64 [R1+0xc40], R24 ;  /* 0x000c401801007387 */ /* 0x000fe40000100a00 */
[----:B------:R2:W-:Y:S02]  /*12e200*/  STL.64 [R1+0xc48], R26 ;  /* 0x000c481a01007387 */ /* 0x0005e40000100a00 */
[--C-:B------:R-:W-:Y:S01]  /*12e210*/  IMAD.X R21, R21, 0x1, R0.reuse, P3 ;  /* 0x0000000115157824 */ /* 0x100fe200018e0600 */
[----:B------:R-:W-:Y:S01]  /*12e220*/  IADD3 R10, P3, R10, R204, RZ ;  /* 0x000000cc0a0a7210 */ /* 0x000fe20007f7e0ff */
[----:B------:R-:W-:Y:S02]  /*12e230*/  IMAD.X R18, R18, 0x1, R0, P1 ;  /* 0x0000000112127824 */ /* 0x000fe400008e0600 */
[----:B-1----:R-:W-:Y:S01]  /*12e240*/  IMAD.MOV.U32 R8, RZ, RZ, R17 ;  /* 0x000000ffff087224 */ /* 0x002fe200078e0011 */
[----:B--2---:R-:W2:Y:S01]  /*12e250*/  LDL.LU R26, [R1+0x53bc] ;  /* 0x0053bc00011a7983 */ /* 0x004ea20000300800 */
[----:B------:R-:W4:Y:S02]  /*12e260*/  LDL.LU R2, [R1+0x53ac] ;  /* 0x0053ac0001027983 */ /* 0x000f240000300800 */
[----:B------:R-:W-:Y:S02]  /*12e270*/  STL [R1+0x54a4], R16 ;  /* 0x0054a41001007387 */ /* 0x000fe40000100800 */
[----:B------:R-:W4:Y:S01]  /*12e280*/  LDL.LU R19, [R1+0x5394] ;  /* 0x0053940001137983 */ /* 0x000f220000300800 */
[----:B------:R-:W-:Y:S01]  /*12e290*/  STL [R1+0x54a0], R21 ;  /* 0x0054a01501007387 */ /* 0x000fe20000100800 */
[----:B------:R-:W4:Y:S02]  /*12e2a0*/  LDL.LU R27, [R1+0x53a8] ;  /* 0x0053a800011b7983 */ /* 0x000f240000300800 */
[----:B------:R-:W-:Y:S02]  /*12e2b0*/  STL [R1+0x549c], R10 ;  /* 0x00549c0a01007387 */ /* 0x000fe40000100800 */
[----:B------:R1:W-:Y:S01]  /*12e2c0*/  STL [R1+0x5498], R18 ;  /* 0x0054981201007387 */ /* 0x0003e20000100800 */
[----:B------:R-:W4:Y:S01]  /*12e2d0*/  LDL.LU R17, [R1+0x5384] ;  /* 0x0053840001117983 */ /* 0x000f220000300800 */
[----:B------:R-:W4:Y:S02]  /*12e2e0*/  LDL.LU R25, [R1+0x5390] ;  /* 0x0053900001197983 */ /* 0x000f240000300800 */
[----:B------:R-:W4:Y:S01]  /*12e2f0*/  LDL.LU R24, [R1+0x5380] ;  /* 0x0053800001187983 */ /* 0x000f220000300800 */
[----:B------:R-:W-:Y:S01]  /*12e300*/  MOV R9, R22 ;  /* 0x0000001600097202 */ /* 0x000fe20000000f00 */
[----:B------:R-:W4:Y:S04]  /*12e310*/  LDL.LU R23, [R1+0x5368] ;  /* 0x0053680001177983 */ /* 0x000f280000300800 */
[----:B------:R1:W-:Y:S01]  /*12e320*/  LDGSTS.E [R65+0xf800], [R8.64], P4 ;  /* 0x0f80000008417fae */ /* 0x0003e2000a121846 */
[----:B------:R-:W-:Y:S01]  /*12e330*/  HMMA.1688.F32.TF32 R4, R4, R234, R12 ;  /* 0x000000ea0404723c */ /* 0x000fe2000008100c */
[----:B-1----:R-:W-:-:S02]  /*12e340*/  IMAD.MOV.U32 R8, RZ, RZ, R20 ;  /* 0x000000ffff087224 */ /* 0x002fc400078e0014 */
[----:B------:R-:W-:Y:S01]  /*12e350*/  IMAD.MOV.U32 R9, RZ, RZ, R21 ;  /* 0x000000ffff097224 */ /* 0x000fe200078e0015 */
[----:B------:R-:W4:Y:S04]  /*12e360*/  LDL.LU R20, [R1+0x5288] ;  /* 0x0052880001147983 */ /* 0x000f280000300800 */
[----:B------:R1:W-:Y:S01]  /*12e370*/  LDGSTS.E [R65+0xfa00], [R8.64], P4 ;  /* 0x0fa0000008417fae */ /* 0x0003e2000a121846 */
[----:B------:R-:W-:Y:S02]  /*12e380*/  ISETP.GT.AND P1, PT, R3, 0x2b, PT ;  /* 0x0000002b0300780c */ /* 0x000fe40003f24270 */
[----:B-1----:R-:W-:Y:S01]  /*12e390*/  MOV R8, R16 ;  /* 0x0000001000087202 */ /* 0x002fe20000000f00 */
[----:B------:R-:W-:-:S05]  /*12e3a0*/  IMAD.MOV.U32 R9, RZ, RZ, R18 ;  /* 0x000000ffff097224 */ /* 0x000fca00078e0012 */
[----:B------:R1:W-:Y:S02]  /*12e3b0*/  LDGSTS.E [R65+0xfc00], [R8.64], P4 ;  /* 0x0fc0000008417fae */ /* 0x0003e4000a121846 */
[----:B-1----:R-:W-:Y:S02]  /*12e3c0*/  IMAD.MOV.U32 R8, RZ, RZ, R10 ;  /* 0x000000ffff087224 */ /* 0x002fe400078e000a */
[----:B---3--:R-:W-:-:S04]  /*12e3d0*/  IMAD.X R11, R11, 0x1, R0, P3 ;  /* 0x000000010b0b7824 */ /* 0x008fc800018e0600 */
[----:B------:R-:W-:Y:S01]  /*12e3e0*/  IMAD.MOV.U32 R9, RZ, RZ, R11 ;  /* 0x000000ffff097224 */ /* 0x000fe200078e000b */
[----:B------:R1:W-:Y:S01]  /*12e3f0*/  STL [R1+0x5490], R11 ;  /* 0x0054900b01007387 */ /* 0x0003e20000100800 */
[----:B------:R-:W-:Y:S02]  /*12e400*/  STL [R1+0x60ec], R3 ;  /* 0x0060ec0301007387 */ /* 0x000fe40000100800 */
[----:B------:R-:W3:Y:S02]  /*12e410*/  LDL.LU R22, [R1+0x5278] ;  /* 0x0052780001167983 */ /* 0x000ee40000300800 */
[----:B------:R-:W3:Y:S01]  /*12e420*/  LDL.LU R18, [R1+0x5270] ;  /* 0x0052700001127983 */ /* 0x000ee20000300800 */
[----:B------:R-:W-:Y:S01]  /*12e430*/  ISETP.GT.AND P3, PT, R3, 0x2f, PT ;  /* 0x0000002f0300780c */ /* 0x000fe20003f64270 */
[----:B------:R1:W-:Y:S04]  /*12e440*/  LDGSTS.E [R65+0xfe00], [R8.64], P4 ;  /* 0x0fe0000008417fae */ /* 0x0003e8000a121846 */
[----:B-1----:R-:W3:Y:S01]  /*12e450*/  LDL.LU R11, [R1+0x527c] ;  /* 0x00527c00010b7983 */ /* 0x002ee20000300800 */
[----:B------:R-:W3:Y:S02]  /*12e460*/  LDL.LU R21, [R1+0x5268] ;  /* 0x0052680001157983 */ /* 0x000ee40000300800 */
[----:B------:R-:W3:Y:S02]  /*12e470*/  LDL.LU R16, [R1+0x5274] ;  /* 0x0052740001107983 */ /* 0x000ee40000300800 */
[----:B------:R-:W3:Y:S01]  /*12e480*/  LDL.LU R10, [R1+0x526c] ;  /* 0x00526c00010a7983 */ /* 0x000ee20000300800 */
[----:B------:R-:W-:-:S02]  /*12e490*/  SEL R9, RZ, 0x4, !P1 ;  /* 0x00000004ff097807 */ /* 0x000fc40004800000 */
[----:B------:R-:W-:-:S04]  /*12e4a0*/  SEL R8, RZ, 0x4, !P3 ;  /* 0x00000004ff087807 */ /* 0x000fc80005800000 */
[----:B------:R-:W-:Y:S02]  /*12e4b0*/  SEL R8, R8, RZ, !P0 ;  /* 0x000000ff08087207 */ /* 0x000fe40004000000 */
[-C--:B--2---:R-:W-:Y:S02]  /*12e4c0*/  IADD3 R26, P1, R26, R204.reuse, RZ ;  /* 0x000000cc1a1a7210 */ /* 0x084fe40007f3e0ff */
[-C--:B----4-:R-:W-:Y:S02]  /*12e4d0*/  IADD3 R2, P6, R2, R204.reuse, RZ ;  /* 0x000000cc02027210 */ /* 0x090fe40007fde0ff */
[----:B------:R-:W-:Y:S02]  /*12e4e0*/  IADD3 R19, P3, R19, R204, RZ ;  /* 0x000000cc13137210 */ /* 0x000fe40007f7e0ff */
[----:B------:R-:W-:Y:S01]  /*12e4f0*/  IADD3.X R27, R27, R0, RZ, P1, !PT ;  /* 0x000000001b1b7210 */ /* 0x000fe20000ffe4ff */
[----:B------:R-:W-:Y:S01]  /*12e500*/  STL [R1+0x53bc], R26 ;  /* 0x0053bc1a01007387 */ /* 0x000fe20000100800 */
[----:B------:R-:W-:Y:S02]  /*12e510*/  STL [R1+0x53ac], R2 ;  /* 0x0053ac0201007387 */ /* 0x000fe40000100800 */
[----:B------:R-:W-:-:S02]  /*12e520*/  IMAD.X R25, R25, 0x1, R0, P6 ;  /* 0x0000000119197824 */ /* 0x000fc400030e0600 */
[----:B------:R-:W-:Y:S01]  /*12e530*/  IMAD.X R24, R24, 0x1, R0, P3 ;  /* 0x0000000118187824 */ /* 0x000fe200018e0600 */
[----:B------:R-:W-:Y:S01]  /*12e540*/  STL [R1+0x5394], R19 ;  /* 0x0053941301007387 */ /* 0x000fe20000100800 */
[----:B------:R-:W-:Y:S01]  /*12e550*/  STL [R1+0x53a8], R27 ;  /* 0x0053a81b01007387 */ /* 0x000fe20000100800 */
[----:B------:R-:W-:Y:S02]  /*12e560*/  ISETP.NE.U32.AND P1, PT, R8, RZ, PT ;  /* 0x000000ff0800720c */ /* 0x000fe40003f25070 */
[----:B------:R-:W-:Y:S01]  /*12e570*/  IADD3 R17, P3, R17, R204, RZ ;  /* 0x000000cc11117210 */ /* 0x000fe20007f7e0ff */
[----:B------:R-:W-:Y:S01]  /*12e580*/  STL [R1+0x5390], R25 ;  /* 0x0053901901007387 */ /* 0x000fe20000100800 */
[----:B------:R-:W2:Y:S02]  /*12e590*/  LDL.LU R8, [R1+0x5204] ;  /* 0x0052040001087983 */ /* 0x000ea40000300800 */
[----:B------:R-:W-:Y:S02]  /*12e5a0*/  STL [R1+0x5380], R24 ;  /* 0x0053801801007387 */ /* 0x000fe40000100800 */
[----:B------:R-:W-:Y:S01]  /*12e5b0*/  STL.64 [R1+0x6c0], R4 ;  /* 0x0006c00401007387 */ /* 0x000fe20000100a00 */
[----:B------:R1:W-:Y:S01]  /*12e5c0*/  STL.64 [R1+0x6c8], R6 ;  /* 0x0006c80601007387 */ /* 0x0003e20000100a00 */
[----:B------:R4:W-:Y:S03]  /*12e5d0*/  STL [R1+0x5384], R17 ;  /* 0x0053841101007387 */ /* 0x0009e60000100800 */
[----:B-1----:R-:W2:Y:S01]  /*12e5e0*/  LDL.LU R7, [R1+0x5260] ;  /* 0x0052600001077983 */ /* 0x002ea20000300800 */
[----:B------:R-:W-:Y:S01]  /*12e5f0*/  IMAD.MOV.U32 R4, RZ, RZ, R26 ;  /* 0x000000ffff047224 */ /* 0x000fe200078e001a */
[----:B------:R-:W-:Y:S01]  /*12e600*/  MOV R5, R27 ;  /* 0x0000001b00057202 */ /* 0x000fe20000000f00 */
[----:B------:R-:W-:-:S04]  /*12e610*/  IMAD.X R23, R23, 0x1, R0, P3 ;  /* 0x0000000117177824 */ /* 0x000fc800018e0600 */
[----:B------:R1:W-:Y:S01]  /*12e620*/  LDGSTS.E [R65+0x11800], [R4.64], P2 ;  /* 0x1180000004417fae */ /* 0x0003e20009121846 */
[----:B------:R-:W-:Y:S01]  /*12e630*/  IADD3 R20, P3, R20, R204, RZ ;  /* 0x000000cc14147210 */ /* 0x000fe20007f7e0ff */
[----:B-1----:R-:W-:Y:S02]  /*12e640*/  IMAD.MOV.U32 R4, RZ, RZ, R2 ;  /* 0x000000ffff047224 */ /* 0x002fe400078e0002 */
[----:B------:R-:W-:Y:S01]  /*12e650*/  IMAD.MOV.U32 R5, RZ, RZ, R25 ;  /* 0x000000ffff057224 */ /* 0x000fe200078e0019 */
[----:B------:R-:W2:Y:S01]  /*12e660*/  LDL.LU R2, [R1+0x51fc] ;  /* 0x0051fc0001027983 */ /* 0x000ea20000300800 */
[----:B------:R-:W-:Y:S03]  /*12e670*/  STL [R1+0x5368], R23 ;  /* 0x0053681701007387 */ /* 0x000fe60000100800 */
[----:B------:R1:W-:Y:S01]  /*12e680*/  LDGSTS.E [R65+0x11a00], [R4.64], P2 ;  /* 0x11a0000004417fae */ /* 0x0003e20009121846 */
[----:B------:R1:W-:Y:S02]  /*12e690*/  STL [R1+0x5288], R20 ;  /* 0x0052881401007387 */ /* 0x0003e40000100800 */
[----:B------:R-:W2:Y:S02]  /*12e6a0*/  LDL.LU R6, [R1+0x51f8] ;  /* 0x0051f80001067983 */ /* 0x000ea40000300800 */
[----:B------:R-:W2:Y:S01]  /*12e6b0*/  LDL.LU R3, [R1+0x51f0] ;  /* 0x0051f00001037983 */ /* 0x000ea20000300800 */
[----:B-1----:R-:W-:Y:S01]  /*12e6c0*/  MOV R4, R19 ;  /* 0x0000001300047202 */ /* 0x002fe20000000f00 */
[----:B------:R-:W-:Y:S01]  /*12e6d0*/  IMAD.MOV.U32 R5, RZ, RZ, R24 ;  /* 0x000000ffff057224 */ /* 0x000fe200078e0018 */
[----:B------:R-:W2:Y:S04]  /*12e6e0*/  LDL.LU R19, [R1+0x51f4] ;  /* 0x0051f40001137983 */ /* 0x000ea80000300800 */
[----:B------:R1:W-:Y:S02]  /*12e6f0*/  LDGSTS.E [R65+0x11c00], [R4.64], P2 ;  /* 0x11c0000004417fae */ /* 0x0003e40009121846 */
[----:B-1----:R-:W-:Y:S01]  /*12e700*/  IMAD.MOV.U32 R4, RZ, RZ, R17 ;  /* 0x000000ffff047224 */ /* 0x002fe200078e0011 */
[----:B------:R-:W-:Y:S01]  /*12e710*/  MOV R5, R23 ;  /* 0x0000001700057202 */ /* 0x000fe20000000f00 */
[----:B----4-:R-:W4:Y:S04]  /*12e720*/  LDL.LU R17, [R1+0x51ec] ;  /* 0x0051ec0001117983 */ /* 0x010f280000300800 */
[----:B------:R1:W-:Y:S02]  /*12e730*/  LDGSTS.E [R65+0x11e00], [R4.64], P2 ;  /* 0x11e0000004417fae */ /* 0x0003e40009121846 */
[----:B-1----:R-:W-:-:S02]  /*12e740*/  IMAD.MOV.U32 R4, RZ, RZ, R20 ;  /* 0x000000ffff047224 */ /* 0x002fc400078e0014 */
[----:B---3--:R-:W-:Y:S01]  /*12e750*/  IMAD.X R22, R22, 0x1, R0, P3 ;  /* 0x0000000116167824 */ /* 0x008fe200018e0600 */
[----:B------:R-:W-:-:S04]  /*12e760*/  IADD3 R11, P3, R11, R204, RZ ;  /* 0x000000cc0b0b7210 */ /* 0x000fc80007f7e0ff */
[----:B------:R-:W-:Y:S01]  /*12e770*/  STL [R1+0x5278], R22 ;  /* 0x0052781601007387 */ /* 0x000fe20000100800 */
[-C--:B------:R-:W-:Y:S01]  /*12e780*/  IADD3 R16, P2, R16, R204.reuse, RZ ;  /* 0x000000cc10107210 */ /* 0x080fe20007f5e0ff */
[----:B------:R-:W-:Y:S02]  /*12e790*/  IMAD.MOV.U32 R5, RZ, RZ, R22 ;  /* 0x000000ffff057224 */ /* 0x000fe400078e0016 */
[----:B------:R-:W-:Y:S01]  /*12e7a0*/  STL [R1+0x527c], R11 ;  /* 0x00527c0b01007387 */ /* 0x000fe20000100800 */
[----:B------:R-:W-:Y:S02]  /*12e7b0*/  IMAD.X R18, R18, 0x1, R0, P3 ;  /* 0x0000000112127824 */ /* 0x000fe400018e0600 */
[----:B------:R-:W3:Y:S02]  /*12e7c0*/  LDL.LU R20, [R1+0x51e8] ;  /* 0x0051e80001147983 */ /* 0x000ee40000300800 */
[----:B------:R-:W-:Y:S01]  /*12e7d0*/  STL [R1+0x5274], R16 ;  /* 0x0052741001007387 */ /* 0x000fe20000100800 */
[----:B------:R1:W-:Y:S04]  /*12e7e0*/  LDGSTS.E [R65+0x13800], [R4.64], P5 ;  /* 0x1380000004417fae */ /* 0x0003e8000a921846 */
[----:B------:R1:W-:Y:S01]  /*12e7f0*/  STL [R1+0x5270], R18 ;  /* 0x0052701201007387 */ /* 0x0003e20000100800 */
[----:B------:R-:W-:Y:S01]  /*12e800*/  IADD3 R10, P3, R10, R204, RZ ;  /* 0x000000cc0a0a7210 */ /* 0x000fe20007f7e0ff */
[----:B------:R-:W3:Y:S01]  /*12e810*/  LDL.LU R15, [R1+0x48d4] ;  /* 0x0048d400010f7983 */ /* 0x000ee20000300800 */
[----:B------:R-:W-:Y:S01]  /*12e820*/  IADD3.X R21, R21, R0, RZ, P2, !PT ;  /* 0x0000000015157210 */ /* 0x000fe200017fe4ff */
[----:B------:R-:W3:Y:S01]  /*12e830*/  LDL.LU R13, [R1+0x48dc] ;  /* 0x0048dc00010d7983 */ /* 0x000ee20000300800 */
[----:B-1----:R-:W-:-:S02]  /*12e840*/  IMAD.MOV.U32 R4, RZ, RZ, R11 ;  /* 0x000000ffff047224 */ /* 0x002fc400078e000b */
[----:B------:R-:W-:Y:S02]  /*12e850*/  IMAD.MOV.U32 R5, RZ, RZ, R18 ;  /* 0x000000ffff057224 */ /* 0x000fe400078e0012 */
[----:B------:R-:W3:Y:S01]  /*12e860*/  LDL.LU R18, [R1+0x51e0] ;  /* 0x0051e00001127983 */ /* 0x000ee20000300800 */
[----:B------:R1:W-:Y:S02]  /*12e870*/  STL [R1+0x526c], R10 ;  /* 0x00526c0a01007387 */ /* 0x0003e40000100800 */
[----:B------:R-:W-:Y:S01]  /*12e880*/  STL [R1+0x5268], R21 ;  /* 0x0052681501007387 */ /* 0x000fe20000100800 */
[----:B------:R1:W-:Y:S01]  /*12e890*/  LDGSTS.E [R65+0x13a00], [R4.64], P5 ;  /* 0x13a0000004417fae */ /* 0x0003e2000a921846 */
[----:B------:R-:W3:Y:S01]  /*12e8a0*/  LDL.LU R11, [R1+0x48e4] ;  /* 0x0048e400010b7983 */ /* 0x000ee20000300800 */
[----:B-1----:R-:W-:Y:S02]  /*12e8b0*/  MOV R4, R16 ;  /* 0x0000001000047202 */ /* 0x002fe40000000f00 */
[----:B------:R-:W3:Y:S01]  /*12e8c0*/  LDL.LU R16, [R1+0x48d0] ;  /* 0x0048d00001107983 */ /* 0x000ee20000300800 */
[----:B--2---:R-:W-:-:S05]  /*12e8d0*/  IADD3 R8, P2, R8, R204, RZ ;  /* 0x000000cc08087210 */ /* 0x004fca0007f5e0ff */
[----:B------:R1:W-:Y:S01]  /*12e8e0*/  STL [R1+0x5204], R8 ;  /* 0x0052040801007387 */ /* 0x0003e20000100800 */
[----:B------:R-:W-:-:S05]  /*12e8f0*/  IMAD.X R7, R7, 0x1, R0, P3 ;  /* 0x0000000107077824 */ /* 0x000fca00018e0600 */
[----:B------:R2:W-:Y:S01]  /*12e900*/  STL [R1+0x5260], R7 ;  /* 0x0052600701007387 */ /* 0x0005e20000100800 */
[----:B------:R-:W3:Y:S02]  /*12e910*/  LDL.LU R14, [R1+0x48d8] ;  /* 0x0048d800010e7983 */ /* 0x000ee40000300800 */
[----:B------:R-:W3:Y:S01]  /*12e920*/  LDL.LU R12, [R1+0x48e0] ;  /* 0x0048e000010c7983 */ /* 0x000ee20000300800 */
[----:B------:R-:W-:Y:S01]  /*12e930*/  SEL R9, R9, RZ, !P0 ;  /* 0x000000ff09097207 */ /* 0x000fe20004000000 */
[----:B------:R-:W-:-:S03]  /*12e940*/  IMAD.MOV.U32 R5, RZ, RZ, R21 ;  /* 0x000000ffff057224 */ /* 0x000fc600078e0015 */
[----:B------:R-:W-:Y:S02]  /*12e950*/  ISETP.NE.U32.AND P4, PT, R9, RZ, PT ;  /* 0x000000ff0900720c */ /* 0x000fe40003f85070 */
[----:B------:R1:W-:Y:S01]  /*12e960*/  LDGSTS.E [R65+0x13c00], [R4.64], P5 ;  /* 0x13c0000004417fae */ /* 0x0003e2000a921846 */
[-C--:B------:R-:W-:Y:S01]  /*12e970*/  IADD3 R2, P3, R2, R204.reuse, RZ ;  /* 0x000000cc02027210 */ /* 0x080fe20007f7e0ff */
[----:B-1----:R-:W-:Y:S01]  /*12e980*/  IMAD.MOV.U32 R4, RZ, RZ, R10 ;  /* 0x000000ffff047224 */ /* 0x002fe200078e000a */
[----:B------:R-:W-:Y:S01]  /*12e990*/  MOV R5, R7 ;  /* 0x0000000700057202 */ /* 0x000fe20000000f00 */
[--C-:B------:R-:W-:Y:S02]  /*12e9a0*/  IMAD.X R6, R6, 0x1, R0.reuse, P2 ;  /* 0x0000000106067824 */ /* 0x100fe400010e0600 */
[----:B------:R-:W-:Y:S02]  /*12e9b0*/  IMAD.X R3, R3, 0x1, R0, P3 ;  /* 0x0000000103037824 */ /* 0x000fe400018e0600 */
[----:B------:R1:W-:Y:S01]  /*12e9c0*/  LDGSTS.E [R65+0x13e00], [R4.64], P5 ;  /* 0x13e0000004417fae */ /* 0x0003e2000a921846 */
[----:B------:R-:W-:Y:S01]  /*12e9d0*/  IADD3 R19, P2, R19, R204, RZ ;  /* 0x000000cc13137210 */ /* 0x000fe20007f5e0ff */
[----:B-1----:R-:W-:-:S02]  /*12e9e0*/  IMAD.MOV.U32 R4, RZ, RZ, R8 ;  /* 0x000000ffff047224 */ /* 0x002fc400078e0008 */
[----:B------:R-:W-:-:S05]  /*12e9f0*/  IMAD.MOV.U32 R5, RZ, RZ, R6 ;  /* 0x000000ffff057224 */ /* 0x000fca00078e0006 */
[----:B------:R1:W-:Y:S01]  /*12ea00*/  LDGSTS.E [R65+0x15800], [R4.64], P4 ;  /* 0x1580000004417fae */ /* 0x0003e2000a121846 */
[----:B----4-:R-:W-:Y:S01]  /*12ea10*/  IADD3 R17, P3, R17, R204, RZ ;  /* 0x000000cc11117210 */ /* 0x010fe20007f7e0ff */
[----:B-1----:R-:W-:Y:S02]  /*12ea20*/  IMAD.MOV.U32 R4, RZ, RZ, R2 ;  /* 0x000000ffff047224 */ /* 0x002fe400078e0002 */
[----:B------:R-:W-:-:S05]  /*12ea30*/  IMAD.MOV.U32 R5, RZ, RZ, R3 ;  /* 0x000000ffff057224 */ /* 0x000fca00078e0003 */
[----:B------:R1:W-:Y:S04]  /*12ea40*/  LDGSTS.E [R65+0x15a00], [R4.64], P4 ;  /* 0x15a0000004417fae */ /* 0x0003e8000a121846 */
[----:B------:R-:W-:Y:S01]  /*12ea50*/  STL [R1+0x51fc], R2 ;  /* 0x0051fc0201007387 */ /* 0x000fe20000100800 */
[----:B------:R4:W-:Y:S02]  /*12ea60*/  STL [R1+0x51f8], R6 ;  /* 0x0051f80601007387 */ /* 0x0009e40000100800 */
[----:B------:R-:W3:Y:S01]  /*12ea70*/  LDL.LU R10, [R1+0x4954] ;  /* 0x00495400010a7983 */ /* 0x000ee20000300800 */
[----:B-1----:R-:W-:Y:S01]  /*12ea80*/  MOV R4, R19 ;  /* 0x0000001300047202 */ /* 0x002fe20000000f00 */
[----:B------:R-:W-:Y:S01]  /*12ea90*/  STL [R1+0x51f4], R19 ;  /* 0x0051f41301007387 */ /* 0x000fe20000100800 */
[----:B------:R1:W-:Y:S02]  /*12eaa0*/  STL [R1+0x51f0], R3 ;  /* 0x0051f00301007387 */ /* 0x0003e40000100800 */
[----:B------:R-:W3:Y:S02]  /*12eab0*/  LDL.LU R9, [R1+0x495c] ;  /* 0x00495c0001097983 */ /* 0x000ee40000300800 */
[----:B------:R-:W3:Y:S01]  /*12eac0*/  LDL.LU R8, [R1+0x4964] ;  /* 0x0049640001087983 */ /* 0x000ee20000300800 */
[----:B--2---:R-:W2:Y:S01]  /*12ead0*/  LDL.LU R7, [R1+0x496c] ;  /* 0x00496c0001077983 */ /* 0x004ea20000300800 */
[----:B----4-:R-:W4:Y:S02]  /*12eae0*/  LDL.LU R6, [R1+0x49d4] ;  /* 0x0049d40001067983 */ /* 0x010f240000300800 */
[----:B------:R-:W-:Y:S01]  /*12eaf0*/  STL [R1+0x51ec], R17 ;  /* 0x0051ec1101007387 */ /* 0x000fe20000100800 */
[----:B---3--:R-:W-:-:S05]  /*12eb00*/  IADD3.X R20, R20, R0, RZ, P2, !PT ;  /* 0x0000000014147210 */ /* 0x008fca00017fe4ff */
[----:B------:R-:W-:Y:S01]  /*12eb10*/  IMAD.MOV.U32 R5, RZ, RZ, R20 ;  /* 0x000000ffff057224 */ /* 0x000fe200078e0014 */
[----:B------:R-:W-:-:S04]  /*12eb20*/  IADD3 R15, P2, R15, R204, RZ ;  /* 0x000000cc0f0f7210 */ /* 0x000fc80007f5e0ff */
[----:B------:R3:W-:Y:S01]  /*12eb30*/  LDGSTS.E [R65+0x15c00], [R4.64], P4 ;  /* 0x15c0000004417fae */ /* 0x0007e2000a121846 */
[----:B------:R-:W-:Y:S01]  /*12eb40*/  IMAD.X R18, R18, 0x1, R0, P3 ;  /* 0x0000000112127824 */ /* 0x000fe200018e0600 */
[-C--:B------:R-:W-:Y:S02]  /*12eb50*/  IADD3 R13, P5, R13, R204.reuse, RZ ;  /* 0x000000cc0d0d7210 */ /* 0x080fe40007fbe0ff */
[----:B---3--:R-:W-:Y:S01]  /*12eb60*/  MOV R4, R17 ;  /* 0x0000001100047202 */ /* 0x008fe20000000f00 */
[----:B------:R-:W-:Y:S01]  /*12eb70*/  IMAD.MOV.U32 R5, RZ, RZ, R18 ;  /* 0x000000ffff057224 */ /* 0x000fe200078e0012 */
[----:B------:R-:W-:-:S04]  /*12eb80*/  IADD3 R11, P3, R11, R204, RZ ;  /* 0x000000cc0b0b7210 */ /* 0x000fc80007f7e0ff */
[----:B------:R3:W-:Y:S01]  /*12eb90*/  LDGSTS.E [R65+0x15e00], [R4.64], P4 ;  /* 0x15e0000004417fae */ /* 0x0007e2000a121846 */
[----:B------:R-:W-:Y:S02]  /*12eba0*/  IMAD.X R16, R16, 0x1, R0, P2 ;  /* 0x0000000110107824 */ /* 0x000fe400010e0600 */
[----:B---3--:R-:W-:-:S03]  /*12ebb0*/  IMAD.MOV.U32 R4, RZ, RZ, R15 ;  /* 0x000000ffff047224 */ /* 0x008fc600078e000f */
[----:B------:R-:W-:Y:S01]  /*12ebc0*/  MOV R5, R16 ;  /* 0x0000001000057202 */ /* 0x000fe20000000f00 */
[----:B------:R3:W-:Y:S01]  /*12ebd0*/  STL [R1+0x51e8], R20 ;  /* 0x0051e81401007387 */ /* 0x0007e20000100800 */
[----:B-1----:R-:W3:Y:S02]  /*12ebe0*/  LDL.LU R3, [R1+0x4950] ;  /* 0x0049500001037983 */ /* 0x002ee40000300800 */
[----:B------:R-:W4:Y:S01]  /*12ebf0*/  LDL.LU R2, [R1+0x49dc] ;  /* 0x0049dc0001027983 */ /* 0x000f220000300800 */
[----:B------:R1:W-:Y:S01]  /*12ec00*/  LDGSTS.E [R65+0x17800], [R4.64], P1 ;  /* 0x1780000004417fae */ /* 0x0003e20008921846 */
[----:B------:R-:W-:Y:S02]  /*12ec10*/  STL [R1+0x48d4], R15 ;  /* 0x0048d40f01007387 */ /* 0x000fe40000100800 */
[----:B------:R1:W-:Y:S02]  /*12ec20*/  STL [R1+0x51e0], R18 ;  /* 0x0051e01201007387 */ /* 0x0003e40000100800 */
[----:B------:R-:W-:Y:S01]  /*12ec30*/  STL [R1+0x48dc], R13 ;  /* 0x0048dc0d01007387 */ /* 0x000fe20000100800 */
[----:B------:R-:W-:Y:S01]  /*12ec40*/  STL [R1+0x48e4], R11 ;  /* 0x0048e40b01007387 */ /* 0x000fe20000100800 */
[----:B-1----:R-:W-:-:S03]  /*12ec50*/  IMAD.MOV.U32 R4, RZ, RZ, R13 ;  /* 0x000000ffff047224 */ /* 0x002fc600078e000d */
[----:B------:R1:W-:Y:S01]  /*12ec60*/  STL [R1+0x48d0], R16 ;  /* 0x0048d01001007387 */ /* 0x0003e20000100800 */
[--C-:B------:R-:W-:Y:S02]  /*12ec70*/  IMAD.X R14, R14, 0x1, R0.reuse, P5 ;  /* 0x000000010e0e7824 */ /* 0x100fe400028e0600 */
[----:B------:R-:W-:Y:S02]  /*12ec80*/  IMAD.X R12, R12, 0x1, R0, P3 ;  /* 0x000000010c0c7824 */ /* 0x000fe400018e0600 */
[----:B------:R-:W-:Y:S01]  /*12ec90*/  IMAD.MOV.U32 R5, RZ, RZ, R14 ;  /* 0x000000ffff057224 */ /* 0x000fe200078e000e */
[----:B------:R1:W-:Y:S04]  /*12eca0*/  STL [R1+0x48d8], R14 ;  /* 0x0048d80e01007387 */ /* 0x0003e80000100800 */
[----:B------:R1:W-:Y:S01]  /*12ecb0*/  LDGSTS.E [R65+0x17a00], [R4.64], P1 ;  /* 0x17a0000004417fae */ /* 0x0003e20008921846 */
[----:B------:R1:W-:Y:S02]  /*12ecc0*/  STL [R1+0x48e0], R12 ;  /* 0x0048e00c01007387 */ /* 0x0003e40000100800 */
[----:B------:R-:W-:Y:S02]  /*12ecd0*/  STL [R1+0x60f0], R65 ;  /* 0x0060f04101007387 */ /* 0x000fe40000100800 */
[----:B-1----:R-:W-:Y:S01]  /*12ece0*/  IMAD.MOV.U32 R4, RZ, RZ, R11 ;  /* 0x000000ffff047224 */ /* 0x002fe200078e000b */
[----:B------:R-:W-:-:S05]  /*12ecf0*/  MOV R5, R12 ;  /* 0x0000000c00057202 */ /* 0x000fca0000000f00 */
[----:B------:R1:W-:Y:S04]  /*12ed00*/  LDGSTS.E [R65+0x17c00], [R4.64], P1 ;  /* 0x17c0000004417fae */ /* 0x0003e80008921846 */
[----:B-1----:R-:W4:Y:S01]  /*12ed10*/  LDL.LU R4, [R1+0x48e8] ;  /* 0x0048e80001047983 */ /* 0x002f220000300800 */
[----:B------:R-:W4:Y:S01]  /*12ed20*/  LDL.LU R5, [R1+0x48ec] ;  /* 0x0048ec0001057983 */ /* 0x000f220000300800 */
[-C--:B------:R-:W-:Y:S02]  /*12ed30*/  IADD3 R10, P3, R10, R204.reuse, RZ ;  /* 0x000000cc0a0a7210 */ /* 0x080fe40007f7e0ff */
[-C--:B------:R-:W-:Y:S02]  /*12ed40*/  IADD3 R9, P4, R9, R204.reuse, RZ ;  /* 0x000000cc09097210 */ /* 0x080fe40007f9e0ff */
[----:B------:R-:W-:-:S02]  /*12ed50*/  IADD3 R8, P5, R8, R204, RZ ;  /* 0x000000cc08087210 */ /* 0x000fc40007fbe0ff */
[-C--:B--2---:R-:W-:Y:S01]  /*12ed60*/  IADD3 R7, P6, R7, R204.reuse, RZ ;  /* 0x000000cc07077210 */ /* 0x084fe20007fde0ff */
[----:B---3--:R-:W-:Y:S01]  /*12ed70*/  IMAD.X R3, R3, 0x1, R0, P3 ;  /* 0x0000000103037824 */ /* 0x008fe200018e0600 */
[-C--:B----4-:R-:W-:Y:S02]  /*12ed80*/  IADD3 R2, P3, R2, R204.reuse, RZ ;  /* 0x000000cc02027210 */ /* 0x090fe40007f7e0ff */
[----:B------:R-:W-:-:S05]  /*12ed90*/  IADD3 R5, P2, R5, R204, RZ ;  /* 0x000000cc05057210 */ /* 0x000fca0007f5e0ff */
[----:B------:R-:W-:Y:S01]  /*12eda0*/  STL [R1+0x48ec], R5 ;  /* 0x0048ec0501007387 */ /* 0x000fe20000100800 */
[--C-:B------:R-:W-:Y:S02]  /*12edb0*/  IMAD.X R4, R4, 0x1, R0.reuse, P2 ;  /* 0x0000000104047824 */ /* 0x100fe400010e0600 */
[----:B------:R1:W-:Y:S01]  /*12edc0*/  STL [R1+0x4954], R10 ;  /* 0x0049540a01007387 */ /* 0x0003e20000100800 */
[-C--:B------:R-:W-:Y:S01]  /*12edd0*/  IADD3 R6, P2, R6, R204.reuse, RZ ;  /* 0x000000cc06067210 */ /* 0x080fe20007f5e0ff */
[----:B------:R2:W-:Y:S01]  /*12ede0*/  STL [R1+0x495c], R9 ;  /* 0x00495c0901007387 */ /* 0x0005e20000100800 */
[----:B------:R3:W-:Y:S02]  /*12edf0*/  STL [R1+0x4964], R8 ;  /* 0x0049640801007387 */ /* 0x0007e40000100800 */
[----:B------:R2:W-:Y:S02]  /*12ee00*/  STL [R1+0x496c], R7 ;  /* 0x00496c0701007387 */ /* 0x0005e40000100800 */
[----:B------:R-:W4:Y:S01]  /*12ee10*/  LDL.LU R34, [R1+0x4958] ;  /* 0x0049580001227983 */ /* 0x000f220000300800 */
[----:B------:R1:W-:Y:S01]  /*12ee20*/  STL [R1+0x49d4], R6 ;  /* 0x0049d40601007387 */ /* 0x0003e20000100800 */
[----:B------:R-:W4:Y:S02]  /*12ee30*/  LDL.LU R33, [R1+0x49e4] ;  /* 0x0049e40001217983 */ /* 0x000f240000300800 */
[----:B------:R1:W-:Y:S02]  /*12ee40*/  STL [R1+0x4950], R3 ;  /* 0x0049500301007387 */ /* 0x0003e40000100800 */
[----:B------:R-:W4:Y:S01]  /*12ee50*/  LDL.LU R32, [R1+0x4960] ;  /* 0x0049600001207983 */ /* 0x000f220000300800 */
[----:B------:R1:W-:Y:S01]  /*12ee60*/  STL [R1+0x49dc], R2 ;  /* 0x0049dc0201007387 */ /* 0x0003e20000100800 */
        /* <DEDUP_REMOVED lines=22> */
[----:B--2---:R-:W2:Y:S01]  /*12efd0*/  LDL.LU R9, [R1+0x4b64] ;  /* 0x004b640001097983 */ /* 0x004ea20000300800 */
[----:B---3--:R-:W3:Y:S01]  /*12efe0*/  LDL.LU R8, [R1+0x4ae0] ;  /* 0x004ae00001087983 */ /* 0x008ee20000300800 */
[----:B------:R-:W2:Y:S02]  /*12eff0*/  LDL.LU R7, [R1+0x4b6c] ;  /* 0x004b6c0001077983 */ /* 0x000ea40000300800 */
[----:B------:R-:W2:Y:S02]  /*12f000*/  LDL.LU R6, [R1+0x4ae8] ;  /* 0x004ae80001067983 */ /* 0x000ea40000300800 */
[----:B------:R-:W2:Y:S01]  /*12f010*/  LDL.LU R3, [R1+0x4bd4] ;  /* 0x004bd40001037983 */ /* 0x000ea20000300800 */
[----:B------:R-:W2:Y:S01]  /*12f020*/  LDL.LU R2, [R1+0x4b50] ;  /* 0x004b500001027983 */ /* 0x000ea20000300800 */
[----:B------:R-:W-:Y:S02]  /*12f030*/  STL [R1+0x48e8], R4 ;  /* 0x0048e80401007387 */ /* 0x000fe40000100800 */
[----:B------:R-:W-:Y:S02]  /*12f040*/  STL.64 [R1+0x60c8], R4 ;  /* 0x0060c80401007387 */ /* 0x000fe40000100a00 */
[----:B----4-:R-:W-:Y:S01]  /*12f050*/  IMAD.X R34, R34, 0x1, R0, P4 ;  /* 0x0000000122227824 */ /* 0x010fe200020e0600 */
[----:B------:R-:W-:-:S02]  /*12f060*/  IADD3 R33, P4, R33, R204, RZ ;  /* 0x000000cc21217210 */ /* 0x000fc40007f9e0ff */
[----:B------:R-:W-:Y:S02]  /*12f070*/  IADD3.X R32, R32, R0, RZ, P5, !PT ;  /* 0x0000000020207210 */ /* 0x000fe40002ffe4ff */
[-C--:B------:R-:W-:Y:S01]  /*12f080*/  IADD3 R31, P5, R31, R204.reuse, RZ ;  /* 0x000000cc1f1f7210 */ /* 0x080fe20007fbe0ff */
[--C-:B------:R-:W-:Y:S01]  /*12f090*/  IMAD.X R30, R30, 0x1, R0.reuse, P6 ;  /* 0x000000011e1e7824 */ /* 0x100fe200030e0600 */
[----:B------:R-:W-:Y:S01]  /*12f0a0*/  STL [R1+0x4958], R34 ;  /* 0x0049582201007387 */ /* 0x000fe20000100800 */
[-C--:B------:R-:W-:Y:S01]  /*12f0b0*/  IADD3 R29, P6, R29, R204.reuse, RZ ;  /* 0x000000cc1d1d7210 */ /* 0x080fe20007fde0ff */
[----:B------:R-:W-:Y:S02]  /*12f0c0*/  STL [R1+0x49e4], R33 ;  /* 0x0049e42101007387 */ /* 0x000fe40000100800 */
[--C-:B------:R-:W-:Y:S01]  /*12f0d0*/  IMAD.X R28, R28, 0x1, R0.reuse, P2 ;  /* 0x000000011c1c7824 */ /* 0x100fe200010e0600 */
[----:B------:R1:W-:Y:S01]  /*12f0e0*/  STL [R1+0x4960], R32 ;  /* 0x0049602001007387 */ /* 0x0003e20000100800 */
[-C--:B------:R-:W-:Y:S01]  /*12f0f0*/  IADD3 R27, P2, R27, R204.reuse, RZ ;  /* 0x000000cc1b1b7210 */ /* 0x080fe20007f5e0ff */
[----:B------:R4:W-:Y:S02]  /*12f100*/  STL [R1+0x49ec], R31 ;  /* 0x0049ec1f01007387 */ /* 0x0009e40000100800 */
[--C-:B------:R-:W-:Y:S01]  /*12f110*/  IMAD.X R26, R26, 0x1, R0.reuse, P3 ;  /* 0x000000011a1a7824 */ /* 0x100fe200018e0600 */
[----:B------:R1:W-:Y:S01]  /*12f120*/  STL [R1+0x4968], R30 ;  /* 0x0049681e01007387 */ /* 0x0003e20000100800 */
[----:B------:R-:W-:Y:S01]  /*12f130*/  IADD3 R25, P3, R25, R204, RZ ;  /* 0x000000cc19197210 */ /* 0x000fe20007f7e0ff */
[----:B------:R1:W-:Y:S01]  /*12f140*/  STL [R1+0x4a54], R29 ;  /* 0x004a541d01007387 */ /* 0x0003e20000100800 */
[----:B------:R-:W-:Y:S01]  /*12f150*/  IADD3.X R24, R24, R0, RZ, P4, !PT ;  /* 0x0000000018187210 */ /* 0x000fe200027fe4ff */
[----:B------:R1:W-:Y:S01]  /*12f160*/  STL [R1+0x49d0], R28 ;  /* 0x0049d01c01007387 */ /* 0x0003e20000100800 */
[-C--:B------:R-:W-:Y:S01]  /*12f170*/  IADD3 R23, P4, R23, R204.reuse, RZ ;  /* 0x000000cc17177210 */ /* 0x080fe20007f9e0ff */
[----:B------:R1:W-:Y:S02]  /*12f180*/  STL [R1+0x4a5c], R27 ;  /* 0x004a5c1b01007387 */ /* 0x0003e40000100800 */
[--C-:B------:R-:W-:Y:S01]  /*12f190*/  IMAD.X R22, R22, 0x1, R0.reuse, P5 ;  /* 0x0000000116167824 */ /* 0x100fe200028e0600 */
        /* <DEDUP_REMOVED lines=25> */
[----:B--2---:R-:W-:Y:S01]  /*12f330*/  IADD3 R9, P6, R9, R204, RZ ;  /* 0x000000cc09097210 */ /* 0x004fe20007fde0ff */
[----:B------:R2:W-:Y:S01]  /*12f340*/  STL [R1+0x4b54], R13 ;  /* 0x004b540d01007387 */ /* 0x0005e20000100800 */
[----:B---3--:R-:W-:Y:S01]  /*12f350*/  IADD3.X R8, R8, R0, RZ, P2, !PT ;  /* 0x0000000008087210 */ /* 0x008fe200017fe4ff */
[----:B------:R2:W-:Y:S01]  /*12f360*/  STL [R1+0x4ad0], R12 ;  /* 0x004ad00c01007387 */ /* 0x0005e20000100800 */
[-C--:B------:R-:W-:Y:S01]  /*12f370*/  IADD3 R7, P2, R7, R204.reuse, RZ ;  /* 0x000000cc07077210 */ /* 0x080fe20007f5e0ff */
[----:B------:R2:W-:Y:S02]  /*12f380*/  STL [R1+0x4b5c], R11 ;  /* 0x004b5c0b01007387 */ /* 0x0005e40000100800 */
[----:B------:R2:W-:Y:S02]  /*12f390*/  STL [R1+0x4ad8], R10 ;  /* 0x004ad80a01007387 */ /* 0x0005e40000100800 */
[--C-:B------:R-:W-:Y:S01]  /*12f3a0*/  IMAD.X R6, R6, 0x1, R0.reuse, P3 ;  /* 0x0000000106067824 */ /* 0x100fe200018e0600 */
[----:B------:R2:W-:Y:S01]  /*12f3b0*/  STL [R1+0x4b64], R9 ;  /* 0x004b640901007387 */ /* 0x0005e20000100800 */
[-C--:B------:R-:W-:Y:S01]  /*12f3c0*/  IADD3 R3, P3, R3, R204.reuse, RZ ;  /* 0x000000cc03037210 */ /* 0x080fe20007f7e0ff */
[----:B------:R2:W-:Y:S02]  /*12f3d0*/  STL [R1+0x4ae0], R8 ;  /* 0x004ae00801007387 */ /* 0x0005e40000100800 */
[----:B------:R2:W-:Y:S02]  /*12f3e0*/  STL [R1+0x4b6c], R7 ;  /* 0x004b6c0701007387 */ /* 0x0005e40000100800 */
[--C-:B------:R-:W-:Y:S01]  /*12f3f0*/  IMAD.X R2, R2, 0x1, R0.reuse, P4 ;  /* 0x0000000102027824 */ /* 0x100fe200020e0600 */
[----:B-1----:R-:W3:Y:S01]  /*12f400*/  LDL.LU R32, [R1+0x4bdc] ;  /* 0x004bdc0001207983 */ /* 0x002ee20000300800 */
[----:B------:R1:W-:Y:S02]  /*12f410*/  STL [R1+0x4ae8], R6 ;  /* 0x004ae80601007387 */ /* 0x0003e40000100800 */
[----:B----4-:R-:W4:Y:S02]  /*12f420*/  LDL.LU R31, [R1+0x4b58] ;  /* 0x004b5800011f7983 */ /* 0x010f240000300800 */
[----:B------:R1:W-:Y:S01]  /*12f430*/  STL [R1+0x4bd4], R3 ;  /* 0x004bd40301007387 */ /* 0x0003e20000100800 */
[----:B------:R-:W4:Y:S01]  /*12f440*/  LDL.LU R30, [R1+0x4be4] ;  /* 0x004be400011e7983 */ /* 0x000f220000300800 */
[----:B------:R1:W-:Y:S02]  /*12f450*/  STL [R1+0x4b50], R2 ;  /* 0x004b500201007387 */ /* 0x0003e40000100800 */
        /* <DEDUP_REMOVED lines=27> */
[----:B------:R-:W2:Y:S01]  /*12f610*/  LDL.LU R2, [R1+0x4dd4] ;  /* 0x004dd40001027983 */ /* 0x000ea20000300800 */
[-C--:B---3--:R-:W-:Y:S01]  /*12f620*/  IADD3 R32, P4, R32, R204.reuse, RZ ;  /* 0x000000cc20207210 */ /* 0x088fe20007f9e0ff */
[----:B----4-:R-:W-:Y:S01]  /*12f630*/  IMAD.X R31, R31, 0x1, R0, P5 ;  /* 0x000000011f1f7824 */ /* 0x010fe200028e0600 */
[----:B------:R-:W-:-:S02]  /*12f640*/  IADD3 R30, P5, R30, R204, RZ ;  /* 0x000000cc1e1e7210 */ /* 0x000fc40007fbe0ff */
[----:B------:R-:W-:Y:S01]  /*12f650*/  IADD3.X R29, R29, R0, RZ, P6, !PT ;  /* 0x000000001d1d7210 */ /* 0x000fe200037fe4ff */
[-C--:B------:R-:W-:Y:S01]  /*12f660*/  IADD3 R28, P6, R28, R204.reuse, RZ ;  /* 0x000000cc1c1c7210 */ /* 0x080fe20007fde0ff */
[----:B------:R1:W-:Y:S01]  /*12f670*/  STL [R1+0x4bdc], R32 ;  /* 0x004bdc2001007387 */ /* 0x0003e20000100800 */
[--C-:B------:R-:W-:Y:S02]  /*12f680*/  IMAD.X R27, R27, 0x1, R0.reuse, P2 ;  /* 0x000000011b1b7824 */ /* 0x100fe400010e0600 */
[----:B------:R3:W-:Y:S01]  /*12f690*/  STL [R1+0x4b58], R31 ;  /* 0x004b581f01007387 */ /* 0x0007e20000100800 */
[-C--:B------:R-:W-:Y:S01]  /*12f6a0*/  IADD3 R26, P2, R26, R204.reuse, RZ ;  /* 0x000000cc1a1a7210 */ /* 0x080fe20007f5e0ff */
[----:B------:R4:W-:Y:S01]  /*12f6b0*/  STL [R1+0x4be4], R30 ;  /* 0x004be41e01007387 */ /* 0x0009e20000100800 */
[--C-:B------:R-:W-:Y:S02]  /*12f6c0*/  IMAD.X R25, R25, 0x1, R0.reuse, P3 ;  /* 0x0000000119197824 */ /* 0x100fe400018e0600 */
[----:B------:R1:W-:Y:S01]  /*12f6d0*/  STL [R1+0x4b60], R29 ;  /* 0x004b601d01007387 */ /* 0x0003e20000100800 */
[----:B------:R-:W-:Y:S01]  /*12f6e0*/  IADD3 R24, P3, R24, R204, RZ ;  /* 0x000000cc18187210 */ /* 0x000fe20007f7e0ff */
[----:B------:R1:W-:Y:S01]  /*12f6f0*/  STL [R1+0x4bec], R28 ;  /* 0x004bec1c01007387 */ /* 0x0003e20000100800 */
[----:B------:R-:W-:-:S02]  /*12f700*/  IMAD.X R23, R23, 0x1, R0, P4 ;  /* 0x0000000117177824 */ /* 0x000fc400020e0600 */
[----:B------:R1:W-:Y:S01]  /*12f710*/  STL [R1+0x4b68], R27 ;  /* 0x004b681b01007387 */ /* 0x0003e20000100800 */
[----:B------:R-:W-:Y:S01]  /*12f720*/  IADD3 R22, P4, R22, R204, RZ ;  /* 0x000000cc16167210 */ /* 0x000fe20007f9e0ff */
[----:B------:R1:W-:Y:S01]  /*12f730*/  STL [R1+0x4c54], R26 ;  /* 0x004c541a01007387 */ /* 0x0003e20000100800 */
[----:B------:R-:W-:Y:S01]  /*12f740*/  IADD3.X R21, R21, R0, RZ, P5, !PT ;  /* 0x0000000015157210 */ /* 0x000fe20002ffe4ff */
        /* <DEDUP_REMOVED lines=9> */
[-C--:B------:R-:W-:Y:S01]  /*12f7e0*/  IADD3 R16, P2, R16, R204.reuse, RZ ;  /* 0x000000cc10107210 */ /* 0x080fe20007f5e0ff */
[----:B------:R1:W-:Y:S01]  /*12f7f0*/  STL [R1+0x4c6c], R20 ;  /* 0x004c6c1401007387 */ /* 0x0003e20000100800 */
[--C-:B------:R-:W-:Y:S02]  /*12f800*/  IMAD.X R15, R15, 0x1, R0.reuse, P3 ;  /* 0x000000010f0f7824 */ /* 0x100fe400018e0600 */
[----:B------:R1:W-:Y:S01]  /*12f810*/  STL [R1+0x4be8], R19 ;  /* 0x004be81301007387 */ /* 0x0003e20000100800 */
[----:B------:R-:W-:Y:S01]  /*12f820*/  IADD3 R14, P3, R14, R204, RZ ;  /* 0x000000cc0e0e7210 */ /* 0x000fe20007f7e0ff */
[----:B------:R1:W-:Y:S01]  /*12f830*/  STL [R1+0x4cd4], R18 ;  /* 0x004cd41201007387 */ /* 0x0003e20000100800 */
[----:B--2---:R-:W-:Y:S01]  /*12f840*/  IADD3.X R13, R13, R0, RZ, P4, !PT ;  /* 0x000000000d0d7210 */ /* 0x004fe200027fe4ff */
        /* <DEDUP_REMOVED lines=15> */
[----:B------:R-:W-:Y:S01]  /*12f940*/  IADD3.X R5, R5, R0, RZ, P3, !PT ;  /* 0x0000000005057210 */ /* 0x000fe20001ffe4ff */
[----:B------:R4:W-:Y:S02]  /*12f950*/  STL [R1+0x4cd0], R9 ;  /* 0x004cd00901007387 */ /* 0x0009e40000100800 */
[----:B------:R4:W-:Y:S01]  /*12f960*/  STL [R1+0x4d5c], R8 ;  /* 0x004d5c0801007387 */ /* 0x0009e20000100800 */
[----:B------:R-:W-:Y:S01]  /*12f970*/  IADD3 R4, P3, R4, R204, RZ ;  /* 0x000000cc04047210 */ /* 0x000fe20007f7e0ff */
[----:B------:R4:W-:Y:S01]  /*12f980*/  STL [R1+0x4cd8], R7 ;  /* 0x004cd80701007387 */ /* 0x0009e20000100800 */
[----:B------:R-:W-:-:S02]  /*12f990*/  IMAD.X R3, R3, 0x1, R0, P4 ;  /* 0x0000000103037824 */ /* 0x000fc400020e0600 */
[----:B------:R4:W-:Y:S02]  /*12f9a0*/  STL [R1+0x4d64], R6 ;  /* 0x004d640601007387 */ /* 0x0009e40000100800 */
[----:B------:R4:W-:Y:S01]  /*12f9b0*/  STL [R1+0x4ce0], R5 ;  /* 0x004ce00501007387 */ /* 0x0009e20000100800 */
[-C--:B------:R-:W-:Y:S01]  /*12f9c0*/  IADD3 R2, P4, R2, R204.reuse, RZ ;  /* 0x000000cc02027210 */ /* 0x080fe20007f9e0ff */
[----:B-1----:R-:W2:Y:S01]  /*12f9d0*/  LDL.LU R32, [R1+0x4d50] ;  /* 0x004d500001207983 */ /* 0x002ea20000300800 */
[----:B------:R1:W-:Y:S02]  /*12f9e0*/  STL [R1+0x4d6c], R4 ;  /* 0x004d6c0401007387 */ /* 0x0003e40000100800 */
[----:B---3--:R-:W3:Y:S02]  /*12f9f0*/  LDL.LU R31, [R1+0x4ddc] ;  /* 0x004ddc00011f7983 */ /* 0x008ee40000300800 */
[----:B------:R1:W-:Y:S01]  /*12fa00*/  STL [R1+0x4ce8], R3 ;  /* 0x004ce80301007387 */ /* 0x0003e20000100800 */
[----:B----4-:R-:W4:Y:S01]  /*12fa10*/  LDL.LU R30, [R1+0x4d58] ;  /* 0x004d5800011e7983 */ /* 0x010f220000300800 */
        /* <DEDUP_REMOVED lines=29> */
[--C-:B--2---:R-:W-:Y:S01]  /*12fbf0*/  IMAD.X R32, R32, 0x1, R0.reuse, P5 ;  /* 0x0000000120207824 */ /* 0x104fe200028e0600 */
[-C--:B---3--:R-:W-:Y:S01]  /*12fc00*/  IADD3 R31, P5, R31, R204.reuse, RZ ;  /* 0x000000cc1f1f7210 */ /* 0x088fe20007fbe0ff */
[----:B----4-:R-:W-:Y:S01]  /*12fc10*/  IMAD.X R30, R30, 0x1, R0, P6 ;  /* 0x000000011e1e7824 */ /* 0x010fe200030e0600 */
[----:B------:R-:W-:-:S02]  /*12fc20*/  IADD3 R29, P6, R29, R204, RZ ;  /* 0x000000cc1d1d7210 */ /* 0x000fc40007fde0ff */
        /* <DEDUP_REMOVED lines=47> */
[----:B------:R2:W-:Y:S02]  /*12ff20*/  STL [R1+0x4f54], R9 ;  /* 0x004f540901007387 */ /* 0x0005e40000100800 */
[----:B------:R3:W-:Y:S01]  /*12ff30*/  STL [R1+0x4ed0], R8 ;  /* 0x004ed00801007387 */ /* 0x0007e20000100800 */
[----:B------:R-:W-:Y:S01]  /*12ff40*/  IADD3.X R4, R4, R0, RZ, P4, !PT ;  /* 0x0000000004047210 */ /* 0x000fe200027fe4ff */
[----:B------:R3:W-:Y:S01]  /*12ff50*/  STL [R1+0x4f5c], R7 ;  /* 0x004f5c0701007387 */ /* 0x0007e20000100800 */
[-C--:B------:R-:W-:Y:S01]  /*12ff60*/  IADD3 R3, P4, R3, R204.reuse, RZ ;  /* 0x000000cc03037210 */ /* 0x080fe20007f9e0ff */
[----:B------:R3:W-:Y:S02]  /*12ff70*/  STL [R1+0x4ed8], R6 ;  /* 0x004ed80601007387 */ /* 0x0007e40000100800 */
[----:B------:R3:W-:Y:S02]  /*12ff80*/  STL [R1+0x4f64], R5 ;  /* 0x004f640501007387 */ /* 0x0007e40000100800 */
[--C-:B------:R-:W-:Y:S01]  /*12ff90*/  IMAD.X R2, R2, 0x1, R0.reuse, P5 ;  /* 0x0000000102027824 */ /* 0x100fe200028e0600 */
[----:B-1----:R-:W4:Y:S01]  /*12ffa0*/  LDL.LU R32, [R1+0x4fd4] ;  /* 0x004fd40001207983 */ /* 0x002f220000300800 */
[----:B------:R1:W-:Y:S02]  /*12ffb0*/  STL [R1+0x4ee0], R4 ;  /* 0x004ee00401007387 */ /* 0x0003e40000100800 */
[----:B--2---:R-:W2:Y:S02]  /*12ffc0*/  LDL.LU R31, [R1+0x4f50] ;  /* 0x004f5000011f7983 */ /* 0x004ea40000300800 */
[----:B------:R1:W-:Y:S01]  /*12ffd0*/  STL [R1+0x4f6c], R3 ;  /* 0x004f6c0301007387 */ /* 0x0003e20000100800 */
[----:B---3--:R-:W3:Y:S01]  /*12ffe0*/  LDL.LU R30, [R1+0x4fdc] ;  /* 0x004fdc00011e7983 */ /* 0x008ee20000300800 */
[----:B------:R1:W-:Y:S02]  /*12fff0*/  STL [R1+0x4ee8], R2 ;  /* 0x004ee80201007387 */ /* 0x0003e40000100800 */
        /* <DEDUP_REMOVED lines=27> */
[----:B------:R-:W3:Y:S01]  /*1301b0*/  LDL.LU R2, [R1+0x516c] ;  /* 0x00516c0001027983 */ /* 0x000ee20000300800 */
[-C--:B----4-:R-:W-:Y:S01]  /*1301c0*/  IADD3 R32, P5, R32, R204.reuse, RZ ;  /* 0x000000cc20207210 */ /* 0x090fe20007fbe0ff */
[--C-:B--2---:R-:W-:Y:S01]  /*1301d0*/  IMAD.X R31, R31, 0x1, R0.reuse, P6 ;  /* 0x000000011f1f7824 */ /* 0x104fe200030e0600 */
[-C--:B---3--:R-:W-:Y:S01]  /*1301e0*/  IADD3 R30, P6, R30, R204.reuse, RZ ;  /* 0x000000cc1e1e7210 */ /* 0x088fe20007fde0ff */
[--C-:B------:R-:W-:Y:S01]  /*1301f0*/  IMAD.X R29, R29, 0x1, R0.reuse, P2 ;  /* 0x000000011d1d7824 */ /* 0x100fe200010e0600 */
[----:B------:R-:W-:Y:S01]  /*130200*/  IADD3 R28, P2, R28, R204, RZ ;  /* 0x000000cc1c1c7210 */ /* 0x000fe20007f5e0ff */
[----:B------:R-:W-:Y:S01]  /*130210*/  STL [R1+0x4fd4], R32 ;  /* 0x004fd42001007387 */ /* 0x000fe20000100800 */
[----:B------:R-:W-:Y:S01]  /*130220*/  IADD3.X R27, R27, R0, RZ, P3, !PT ;  /* 0x000000001b1b7210 */ /* 0x000fe20001ffe4ff */
[----:B------:R-:W-:Y:S01]  /*130230*/  STL [R1+0x4f50], R31 ;  /* 0x004f501f01007387 */ /* 0x000fe20000100800 */
[----:B------:R-:W-:Y:S01]  /*130240*/  IADD3 R26, P3, R26, R204, RZ ;  /* 0x000000cc1a1a7210 */ /* 0x000fe20007f7e0ff */
[----:B------:R-:W-:Y:S01]  /*130250*/  STL [R1+0x4fdc], R30 ;  /* 0x004fdc1e01007387 */ /* 0x000fe20000100800 */
[----:B------:R-:W-:-:S02]  /*130260*/  IMAD.X R25, R25, 0x1, R0, P4 ;  /* 0x0000000119197824 */ /* 0x000fc400020e0600 */
[----:B------:R-:W-:Y:S01]  /*130270*/  STL [R1+0x4f58], R29 ;  /* 0x004f581d01007387 */ /* 0x000fe20000100800 */
[-C--:B------:R-:W-:Y:S01]  /*130280*/  IADD3 R24, P4, R24, R204.reuse, RZ ;  /* 0x000000cc18187210 */ /* 0x080fe20007f9e0ff */
[----:B------:R-:W-:Y:S01]  /*130290*/  STL [R1+0x4fe4], R28 ;  /* 0x004fe41c01007387 */ /* 0x000fe20000100800 */
[--C-:B------:R-:W-:Y:S02]  /*1302a0*/  IMAD.X R23, R23, 0x1, R0.reuse, P5 ;  /* 0x0000000117177824 */ /* 0x100fe400028e0600 */
[----:B------:R-:W-:Y:S01]  /*1302b0*/  STL [R1+0x4f60], R27 ;  /* 0x004f601b01007387 */ /* 0x000fe20000100800 */
[-C--:B------:R-:W-:Y:S01]  /*1302c0*/  IADD3 R22, P5, R22, R204.reuse, RZ ;  /* 0x000000cc16167210 */ /* 0x080fe20007fbe0ff */
[----:B------:R-:W-:Y:S01]  /*1302d0*/  STL [R1+0x4fec], R26 ;  /* 0x004fec1a01007387 */ /* 0x000fe20000100800 */
[--C-:B------:R-:W-:Y:S02]  /*1302e0*/  IMAD.X R21, R21, 0x1, R0.reuse, P6 ;  /* 0x0000000115157824 */ /* 0x100fe400030e0600 */
[----:B------:R-:W-:Y:S01]  /*1302f0*/  STL [R1+0x4f68], R25 ;  /* 0x004f681901007387 */ /* 0x000fe20000100800 */
        /* <DEDUP_REMOVED lines=31> */
[----:B------:R-:W-:Y:S02]  /*1304f0*/  STL [R1+0x5068], R9 ;  /* 0x0050680901007387 */ /* 0x000fe40000100800 */
[----:B------:R-:W-:Y:S01]  /*130500*/  STL [R1+0x5154], R8 ;  /* 0x0051540801007387 */ /* 0x000fe20000100800 */
[----:B------:R-:W-:Y:S01]  /*130510*/  IADD3 R4, P4, R4, R204, RZ ;  /* 0x000000cc04047210 */ /* 0x000fe20007f9e0ff */
[----:B------:R-:W-:Y:S01]  /*130520*/  STL [R1+0x50d0], R7 ;  /* 0x0050d00701007387 */ /* 0x000fe20000100800 */
[----:B------:R1:W-:Y:S02]  /*130530*/  STL [R1+0x515c], R6 ;  /* 0x00515c0601007387 */ /* 0x0003e40000100800 */
[----:B------:R2:W-:Y:S01]  /*130540*/  STL [R1+0x50d8], R5 ;  /* 0x0050d80501007387 */ /* 0x0005e20000100800 */
[----:B------:R-:W-:Y:S01]  /*130550*/  IADD3.X R3, R3, R0, RZ, P5, !PT ;  /* 0x0000000003037210 */ /* 0x000fe20002ffe4ff */
[----:B------:R-:W-:Y:S01]  /*130560*/  IADD3 R2, P5, R2, R204, RZ ;  /* 0x000000cc02027210 */ /* 0x000fe20007fbe0ff */
[----:B-1----:R-:W3:Y:S01]  /*130570*/  LDL.LU R6, [R1+0x50e8] ;  /* 0x0050e80001067983 */ /* 0x002ee20000300800 */
[----:B------:R1:W-:Y:S02]  /*130580*/  STL [R1+0x5164], R4 ;  /* 0x0051640401007387 */ /* 0x0003e40000100800 */
[----:B--2---:R-:W2:Y:S02]  /*130590*/  LDL.LU R5, [R1+0x5484] ;  /* 0x0054840001057983 */ /* 0x004ea40000300800 */
[----:B------:R4:W-:Y:S01]  /*1305a0*/  STL [R1+0x50e0], R3 ;  /* 0x0050e00301007387 */ /* 0x0009e20000100800 */
[----:B-1----:R-:W2:Y:S01]  /*1305b0*/  LDL.LU R4, [R1+0x5150] ;  /* 0x0051500001047983 */ /* 0x002ea20000300800 */
[----:B------:R1:W-:Y:S02]  /*1305c0*/  STL [R1+0x516c], R2 ;  /* 0x00516c0201007387 */ /* 0x0003e40000100800 */
[----:B----4-:R-:W4:Y:S02]  /*1305d0*/  LDL.LU R3, [R1+0x5480] ;  /* 0x0054800001037983 */ /* 0x010f240000300800 */
[----:B------:R-:W4:Y:S01]  /*1305e0*/  LDL.LU R182, [R1+0x5158] ;  /* 0x0051580001b67983 */ /* 0x000f220000300800 */
[----:B------:R-:W4:Y:S01]  /*1305f0*/  LDL.LU R223, [R1+0x5474] ;  /* 0x0054740001df7983 */ /* 0x000f220000300800 */
[----:B------:R-:W4:Y:S02]  /*130600*/  LDL.LU R222, [R1+0x5160] ;  /* 0x0051600001de7983 */ /* 0x000f240000300800 */
[----:B------:R-:W4:Y:S01]  /*130610*/  LDL.LU R221, [R1+0x5464] ;  /* 0x0054640001dd7983 */ /* 0x000f220000300800 */
[----:B-1----:R-:W4:Y:S01]  /*130620*/  LDL.LU R2, [R1+0x5168] ;  /* 0x0051680001027983 */ /* 0x002f220000300800 */
        /* <DEDUP_REMOVED lines=234> */
[----:B---3--:R-:W-:Y:S01]  /*1314d0*/  IMAD.X R6, R6, 0x1, R0, P6 ;  /* 0x0000000106067824 */ /* 0x008fe200030e0600 */
[----:B--2---:R-:W-:-:S04]  /*1314e0*/  IADD3 R5, P6, R5, UR8, RZ ;  /* 0x0000000805057c10 */ /* 0x004fc8000ffde0ff */
[----:B------:R1:W-:Y:S01]  /*1314f0*/  STL [R1+0x50e8], R6 ;  /* 0x0050e80601007387 */ /* 0x0003e20000100800 */
[----:B------:R-:W-:-:S03]  /*131500*/  IMAD.X R4, R4, 0x1, R0, P2 ;  /* 0x0000000104047824 */ /* 0x000fc600010e0600 */
[----:B-1----:R-:W2:Y:S01]  /*131510*/  LDL.LU R6, [R1+0x5448] ;  /* 0x0054480001067983 */ /* 0x002ea20000300800 */
[----:B------:R1:W-:Y:S01]  /*131520*/  STL [R1+0x5484], R5 ;  /* 0x0054840501007387 */ /* 0x0003e20000100800 */
[----:B----4-:R-:W-:Y:S01]  /*131530*/  IADD3 R3, P2, R3, UR8, RZ ;  /* 0x0000000803037c10 */ /* 0x010fe2000ff5e0ff */
[--C-:B------:R-:W-:Y:S01]  /*131540*/  IMAD.X R182, R182, 0x1, R0.reuse, P3 ;  /* 0x00000001b6b67824 */ /* 0x100fe200018e0600 */
[----:B------:R-:W-:Y:S01]  /*131550*/  IADD3 R223, P3, R223, UR8, RZ ;  /* 0x00000008dfdf7c10 */ /* 0x000fe2000ff7e0ff */
[----:B-1----:R-:W3:Y:S01]  /*131560*/  LDL.LU R5, [R1+0x5424] ;  /* 0x0054240001057983 */ /* 0x002ee20000300800 */
[----:B------:R-:W4:Y:S02]  /*131570*/  LDL.LU R215, [R1+0x5438] ;  /* 0x0054380001d77983 */ /* 0x000f240000300800 */
[----:B------:R1:W-:Y:S02]  /*131580*/  STL [R1+0x5150], R4 ;  /* 0x0051500401007387 */ /* 0x0003e40000100800 */
[----:B------:R-:W-:Y:S01]  /*131590*/  IMAD.X R2, R2, 0x1, R0, P5 ;  /* 0x0000000102027824 */ /* 0x000fe200028e0600 */
[----:B------:R-:W-:Y:S01]  /*1315a0*/  IADD3.X R222, R222, R0, RZ, P4, !PT ;  /* 0x00000000dede7210 */ /* 0x000fe200027fe4ff */
[----:B-1----:R-:W4:Y:S01]  /*1315b0*/  LDL.LU R4, [R1+0x5414] ;  /* 0x0054140001047983 */ /* 0x002f220000300800 */
[----:B------:R1:W-:Y:S03]  /*1315c0*/  STL [R1+0x5480], R3 ;  /* 0x0054800301007387 */ /* 0x0003e60000100800 */
[----:B-1----:R-:W4:Y:S01]  /*1315d0*/  LDL.LU R3, [R1+0x540c] ;  /* 0x00540c0001037983 */ /* 0x002f220000300800 */
[----:B------:R1:W-:Y:S03]  /*1315e0*/  STL [R1+0x5158], R182 ;  /* 0x005158b601007387 */ /* 0x0003e60000100800 */
[----:B-1----:R-:W4:Y:S01]  /*1315f0*/  LDL.LU R182, [R1+0x53fc] ;  /* 0x0053fc0001b67983 */ /* 0x002f220000300800 */
[----:B------:R-:W-:Y:S02]  /*131600*/  STL [R1+0x5474], R223 ;  /* 0x005474df01007387 */ /* 0x000fe40000100800 */
[----:B------:R1:W-:Y:S02]  /*131610*/  STL [R1+0x5168], R2 ;  /* 0x0051680201007387 */ /* 0x0003e40000100800 */
[----:B------:R-:W-:Y:S01]  /*131620*/  STL [R1+0x5160], R222 ;  /* 0x005160de01007387 */ /* 0x000fe20000100800 */
[----:B-1----:R-:W4:Y:S01]  /*131630*/  LDL.LU R2, [R1+0x5404] ;  /* 0x0054040001027983 */ /* 0x002f220000300800 */
[----:B------:R-:W-:-:S02]  /*131640*/  IADD3 R221, P4, R221, UR8, RZ ;  /* 0x00000008dddd7c10 */ /* 0x000fc4000ff9e0ff */
[----:B------:R-:W-:Y:S02]  /*131650*/  IADD3.X R204, R204, UR5, RZ, P2, !PT ;  /* 0x00000005cccc7c10 */ /* 0x000fe400097fe4ff */
[----:B------:R-:W-:Y:S02]  /*131660*/  IADD3.X R220, R220, UR5, RZ, P6, !PT ;  /* 0x00000005dcdc7c10 */ /* 0x000fe4000b7fe4ff */
[----:B------:R-:W-:Y:S02]  /*131670*/  IADD3 R251, P5, R251, UR8, RZ ;  /* 0x00000008fbfb7c10 */ /* 0x000fe4000ffbe0ff */
[----:B------:R-:W-:Y:S01]  /*131680*/  IADD3.X R65, R65, UR5, RZ, P3, !PT ;  /* 0x0000000541417c10 */ /* 0x000fe20009ffe4ff */
[----:B------:R-:W-:Y:S01]  /*131690*/  STL [R1+0x5464], R221 ;  /* 0x005464dd01007387 */ /* 0x000fe20000100800 */
[----:B------:R1:W-:Y:S02]  /*1316a0*/  STL [R1+0x5460], R204 ;  /* 0x005460cc01007387 */ /* 0x0003e40000100800 */
[----:B------:R-:W-:Y:S01]  /*1316b0*/  STL [R1+0x5470], R220 ;  /* 0x005470dc01007387 */ /* 0x000fe20000100800 */
[----:B------:R-:W-:Y:S01]  /*1316c0*/  IADD3 R180, P6, R180, UR8, RZ ;  /* 0x00000008b4b47c10 */ /* 0x000fe2000ffde0ff */
[----:B-1----:R-:W4:Y:S01]  /*1316d0*/  LDL.LU R204, [R1+0x53f4] ;  /* 0x0053f40001cc7983 */ /* 0x002f220000300800 */
[----:B------:R-:W-:Y:S02]  /*1316e0*/  STL [R1+0x545c], R251 ;  /* 0x00545cfb01007387 */ /* 0x000fe40000100800 */
[----:B------:R1:W-:Y:S01]  /*1316f0*/  STL [R1+0x5458], R65 ;  /* 0x0054584101007387 */ /* 0x0003e20000100800 */
[----:B------:R-:W-:Y:S01]  /*131700*/  IADD3.X R181, R181, UR5, RZ, P6, !PT ;  /* 0x00000005b5b57c10 */ /* 0x000fe2000b7fe4ff */
[----:B-1----:R-:W4:Y:S01]  /*131710*/  LDL.LU R65, [R1+0x53e8] ;  /* 0x0053e80001417983 */ /* 0x002f220000300800 */
[----:B------:R-:W-:Y:S01]  /*131720*/  STL [R1+0x544c], R180 ;  /* 0x00544cb401007387 */ /* 0x000fe20000100800 */
[----:B------:R-:W-:-:S04]  /*131730*/  IADD3 R122, P2, R122, UR8, RZ ;  /* 0x000000087a7a7c10 */ /* 0x000fc8000ff5e0ff */
[----:B------:R-:W-:Y:S02]  /*131740*/  IADD3.X R123, R123, UR5, RZ, P2, !PT ;  /* 0x000000057b7b7c10 */ /* 0x000fe400097fe4ff */
[----:B------:R-:W-:Y:S02]  /*131750*/  IADD3 R63, P3, R63, UR8, RZ ;  /* 0x000000083f3f7c10 */ /* 0x000fe4000ff7e0ff */
[----:B--2---:R-:W-:-:S05]  /*131760*/  IADD3.X R6, R6, UR5, RZ, P4, !PT ;  /* 0x0000000506067c10 */ /* 0x004fca000a7fe4ff */
[----:B------:R1:W-:Y:S01]  /*131770*/  STL [R1+0x5448], R6 ;  /* 0x0054480601007387 */ /* 0x0003e20000100800 */
[----:B---3--:R-:W-:Y:S02]  /*131780*/  IADD3 R5, P4, R5, UR8, RZ ;  /* 0x0000000805057c10 */ /* 0x008fe4000ff9e0ff */
[----:B----4-:R-:W-:Y:S01]  /*131790*/  IADD3.X R215, R215, UR5, RZ, P5, !PT ;  /* 0x00000005d7d77c10 */ /* 0x010fe2000affe4ff */
[----:B-1----:R-:W2:Y:S01]  /*1317a0*/  LDL.LU R6, [R1+0x53d8] ;  /* 0x0053d80001067983 */ /* 0x002ea20000300800 */
[----:B------:R-:W-:Y:S02]  /*1317b0*/  STL [R1+0x543c], R122 ;  /* 0x00543c7a01007387 */ /* 0x000fe40000100800 */
[----:B------:R1:W-:Y:S01]  /*1317c0*/  STL [R1+0x5424], R5 ;  /* 0x0054240501007387 */ /* 0x0003e20000100800 */
[----:B------:R-:W-:Y:S01]  /*1317d0*/  IADD3 R4, P5, R4, UR8, RZ ;  /* 0x0000000804047c10 */ /* 0x000fe2000ffbe0ff */
[----:B-1----:R-:W3:Y:S01]  /*1317e0*/  LDL.LU R5, [R1+0x53b4] ;  /* 0x0053b40001057983 */ /* 0x002ee20000300800 */
[----:B------:R-:W-:Y:S03]  /*1317f0*/  STL [R1+0x542c], R63 ;  /* 0x00542c3f01007387 */ /* 0x000fe60000100800 */
[----:B------:R1:W-:Y:S02]  /*131800*/  STL [R1+0x5414], R4 ;  /* 0x0054140401007387 */ /* 0x0003e40000100800 */
[----:B------:R-:W-:Y:S01]  /*131810*/  STL [R1+0x5438], R215 ;  /* 0x005438d701007387 */ /* 0x000fe20000100800 */
[----:B------:R-:W-:Y:S01]  /*131820*/  IADD3 R3, P6, R3, UR8, RZ ;  /* 0x0000000803037c10 */ /* 0x000fe2000ffde0ff */
[----:B-1----:R-:W4:Y:S04]  /*131830*/  LDL.LU R4, [R1+0x53a4] ;  /* 0x0053a40001047983 */ /* 0x002f280000300800 */
[----:B------:R1:W-:Y:S01]  /*131840*/  STL [R1+0x540c], R3 ;  /* 0x00540c0301007387 */ /* 0x0003e20000100800 */
[----:B------:R-:W-:Y:S01]  /*131850*/  IADD3 R182, P2, R182, UR8, RZ ;  /* 0x00000008b6b67c10 */ /* 0x000fe2000ff5e0ff */
[----:B-1----:R-:W4:Y:S04]  /*131860*/  LDL.LU R3, [R1+0x539c] ;  /* 0x00539c0001037983 */ /* 0x002f280000300800 */
[----:B------:R1:W-:Y:S01]  /*131870*/  STL [R1+0x53fc], R182 ;  /* 0x0053fcb601007387 */ /* 0x0003e20000100800 */
[----:B------:R-:W-:Y:S01]  /*131880*/  IADD3.X R2, R2, UR5, RZ, P4, !PT ;  /* 0x0000000502027c10 */ /* 0x000fe2000a7fe4ff */
[----:B-1----:R-:W4:Y:S01]  /*131890*/  LDL.LU R182, [R1+0x538c] ;  /* 0x00538c0001b67983 */ /* 0x002f220000300800 */
[----:B------:R-:W-:Y:S02]  /*1318a0*/  STL [R1+0x5428], R181 ;  /* 0x005428b501007387 */ /* 0x000fe40000100800 */
[----:B------:R-:W-:Y:S02]  /*1318b0*/  STL.64 [R1+0x60d0], R180 ;  /* 0x0060d0b401007387 */ /* 0x000fe40000100a00 */
[----:B------:R-:W-:Y:S01]  /*1318c0*/  STL [R1+0x5420], R123 ;  /* 0x0054207b01007387 */ /* 0x000fe20000100800 */
[----:B------:R1:W-:Y:S04]  /*1318d0*/  STL [R1+0x5404], R2 ;  /* 0x0054040201007387 */ /* 0x0003e80000100800 */
[----:B-1----:R-:W4:Y:S01]  /*1318e0*/  LDL.LU R2, [R1+0x5398] ;  /* 0x0053980001027983 */ /* 0x002f220000300800 */
[----:B------:R-:W-:Y:S01]  /*1318f0*/  IADD3.X R64, R64, UR5, RZ, P3, !PT ;  /* 0x0000000540407c10 */ /* 0x000fe20009ffe4ff */
[----:B------:R-:W-:Y:S01]  /*131900*/  IADD3 R249, P3, R249, UR8, RZ ;  /* 0x00000008f9f97c10 */ /* 0x000fe2000ff7e0ff */
[----:B------:R-:W-:-:S02]  /*131910*/  IADD3 R178, P4, R178, UR8, RZ ;  /* 0x00000008b2b27c10 */ /* 0x000fc4000ff9e0ff */
[----:B------:R-:W-:Y:S02]  /*131920*/  IADD3.X R204, R204, UR5, RZ, P5, !PT ;  /* 0x00000005cccc7c10 */ /* 0x000fe4000affe4ff */
[----:B------:R-:W-:Y:S01]  /*131930*/  STL [R1+0x53ec], R249 ;  /* 0x0053ecf901007387 */ /* 0x000fe20000100800 */
[----:B------:R-:W-:Y:S02]  /*131940*/  STL [R1+0x5410], R64 ;  /* 0x0054104001007387 */ /* 0x000fe40000100800 */
[----:B------:R-:W4:Y:S01]  /*131950*/  LDL.LU R180, [R1+0x5388] ;  /* 0x0053880001b47983 */ /* 0x000f220000300800 */
[----:B------:R-:W-:Y:S01]  /*131960*/  IADD3.X R65, R65, UR5, RZ, P6, !PT ;  /* 0x0000000541417c10 */ /* 0x000fe2000b7fe4ff */
[----:B------:R-:W-:Y:S01]  /*131970*/  STL [R1+0x53dc], R178 ;  /* 0x0053dcb201007387 */ /* 0x000fe20000100800 */
[----:B------:R-:W-:Y:S01]  /*131980*/  IADD3 R120, P5, R120, UR8, RZ ;  /* 0x0000000878787c10 */ /* 0x000fe2000ffbe0ff */
[----:B------:R-:W-:Y:S02]  /*131990*/  STL [R1+0x53f4], R204 ;  /* 0x0053f4cc01007387 */ /* 0x000fe40000100800 */
[----:B------:R1:W-:Y:S01]  /*1319a0*/  STL [R1+0x53e8], R65 ;  /* 0x0053e84101007387 */ /* 0x0003e20000100800 */
[----:B------:R-:W-:-:S02]  /*1319b0*/  IADD3 R61, P6, R61, UR8, RZ ;  /* 0x000000083d3d7c10 */ /* 0x000fc4000ffde0ff */
[----:B------:R-:W-:Y:S02]  /*1319c0*/  IADD3.X R250, R250, UR5, RZ, P3, !PT ;  /* 0x00000005fafa7c10 */ /* 0x000fe40009ffe4ff */
[----:B------:R-:W-:Y:S01]  /*1319d0*/  IADD3.X R179, R179, UR5, RZ, P4, !PT ;  /* 0x00000005b3b37c10 */ /* 0x000fe2000a7fe4ff */
[----:B-1----:R-:W4:Y:S01]  /*1319e0*/  LDL.LU R65, [R1+0x5378] ;  /* 0x0053780001417983 */ /* 0x002f220000300800 */
[----:B------:R-:W-:Y:S02]  /*1319f0*/  IADD3.X R121, R121, UR5, RZ, P5, !PT ;  /* 0x0000000579797c10 */ /* 0x000fe4000affe4ff */
[----:B--2---:R-:W-:-:S05]  /*131a00*/  IADD3.X R6, R6, UR5, RZ, P2, !PT ;  /* 0x0000000506067c10 */ /* 0x004fca00097fe4ff */
[----:B------:R1:W-:Y:S01]  /*131a10*/  STL [R1+0x53d8], R6 ;  /* 0x0053d80601007387 */ /* 0x0003e20000100800 */
[----:B---3--:R-:W-:-:S03]  /*131a20*/  IADD3 R5, P2, R5, UR8, RZ ;  /* 0x0000000805057c10 */ /* 0x008fc6000ff5e0ff */
[----:B-1----:R-:W2:Y:S01]  /*131a30*/  LDL.LU R6, [R1+0x5370] ;  /* 0x0053700001067983 */ /* 0x002ea20000300800 */
[----:B------:R-:W-:Y:S02]  /*131a40*/  STL [R1+0x53d4], R120 ;  /* 0x0053d47801007387 */ /* 0x000fe40000100800 */
[----:B------:R1:W-:Y:S01]  /*131a50*/  STL [R1+0x53b4], R5 ;  /* 0x0053b40501007387 */ /* 0x0003e20000100800 */
[----:B----4-:R-:W-:Y:S01]  /*131a60*/  IADD3 R4, P3, R4, UR8, RZ ;  /* 0x0000000804047c10 */ /* 0x010fe2000ff7e0ff */
[----:B-1----:R-:W3:Y:S01]  /*131a70*/  LDL.LU R5, [R1+0x534c] ;  /* 0x00534c0001057983 */ /* 0x002ee20000300800 */
[----:B------:R-:W-:Y:S03]  /*131a80*/  STL [R1+0x53c4], R61 ;  /* 0x0053c43d01007387 */ /* 0x000fe60000100800 */
[----:B------:R1:W-:Y:S01]  /*131a90*/  STL [R1+0x53a4], R4 ;  /* 0x0053a40401007387 */ /* 0x0003e20000100800 */
[----:B------:R-:W-:-:S03]  /*131aa0*/  IADD3 R3, P4, R3, UR8, RZ ;  /* 0x0000000803037c10 */ /* 0x000fc6000ff9e0ff */
[----:B-1----:R-:W4:Y:S01]  /*131ab0*/  LDL.LU R4, [R1+0x533c] ;  /* 0x00533c0001047983 */ /* 0x002f220000300800 */
[----:B------:R-:W-:Y:S02]  /*131ac0*/  STL [R1+0x53d0], R250 ;  /* 0x0053d0fa01007387 */ /* 0x000fe40000100800 */
[----:B------:R1:W-:Y:S01]  /*131ad0*/  STL [R1+0x539c], R3 ;  /* 0x00539c0301007387 */ /* 0x0003e20000100800 */
[----:B------:R-:W-:Y:S01]  /*131ae0*/  IADD3 R182, P5, R182, UR8, RZ ;  /* 0x00000008b6b67c10 */ /* 0x000fe2000ffbe0ff */
[----:B-1----:R-:W4:Y:S01]  /*131af0*/  LDL.LU R3, [R1+0x532c] ;  /* 0x00532c0001037983 */ /* 0x002f220000300800 */
[----:B------:R-:W4:Y:S02]  /*131b00*/  LDL.LU R181, [R1+0x5324] ;  /* 0x0053240001b57983 */ /* 0x000f240000300800 */
[----:B------:R-:W-:Y:S02]  /*131b10*/  STL [R1+0x53c0], R179 ;  /* 0x0053c0b301007387 */ /* 0x000fe40000100800 */
[----:B------:R-:W-:Y:S01]  /*131b20*/  STL [R1+0x538c], R182 ;  /* 0x00538cb601007387 */ /* 0x000fe20000100800 */
[----:B------:R-:W-:Y:S01]  /*131b30*/  STL [R1+0x53b0], R121 ;  /* 0x0053b07901007387 */ /* 0x000fe20000100800 */
[----:B------:R-:W-:-:S05]  /*131b40*/  IADD3.X R2, R2, UR5, RZ, P2, !PT ;  /* 0x0000000502027c10 */ /* 0x000fca00097fe4ff */
[----:B------:R1:W-:Y:S04]  /*131b50*/  STL [R1+0x5398], R2 ;  /* 0x0053980201007387 */ /* 0x0003e80000100800 */
[----:B-1----:R-:W4:Y:S01]  /*131b60*/  LDL.LU R2, [R1+0x5328] ;  /* 0x0053280001027983 */ /* 0x002f220000300800 */
[----:B------:R-:W-:Y:S01]  /*131b70*/  IADD3.X R62, R62, UR5, RZ, P6, !PT ;  /* 0x000000053e3e7c10 */ /* 0x000fe2000b7fe4ff */
[----:B------:R-:W-:Y:S01]  /*131b80*/  IADD3 R247, P6, R247, UR8, RZ ;  /* 0x00000008f7f77c10 */ /* 0x000fe2000ffde0ff */
[----:B------:R-:W-:Y:S02]  /*131b90*/  IADD3.X R180, R180, UR5, RZ, P3, !PT ;  /* 0x00000005b4b47c10 */ /* 0x000fe40009ffe4ff */
[----:B------:R-:W-:Y:S02]  /*131ba0*/  IADD3 R176, P2, R176, UR8, RZ ;  /* 0x00000008b0b07c10 */ /* 0x000fe4000ff5e0ff */
[----:B------:R-:W-:Y:S01]  /*131bb0*/  STL [R1+0x537c], R247 ;  /* 0x00537cf701007387 */ /* 0x000fe20000100800 */
[----:B------:R-:W-:Y:S02]  /*131bc0*/  STL [R1+0x53a0], R62 ;  /* 0x0053a03e01007387 */ /* 0x000fe40000100800 */
[----:B------:R1:W-:Y:S01]  /*131bd0*/  STL [R1+0x5388], R180 ;  /* 0x005388b401007387 */ /* 0x0003e20000100800 */
[----:B------:R-:W-:-:S02]  /*131be0*/  IADD3.X R65, R65, UR5, RZ, P4, !PT ;  /* 0x0000000541417c10 */ /* 0x000fc4000a7fe4ff */
[----:B------:R-:W-:Y:S01]  /*131bf0*/  IADD3 R118, P3, R118, UR8, RZ ;  /* 0x0000000876767c10 */ /* 0x000fe2000ff7e0ff */
[----:B------:R-:W-:Y:S01]  /*131c00*/  IADD3 R59, P4, R59, UR8, RZ ;  /* 0x000000083b3b7c10 */ /* 0x000fe2000ff9e0ff */
[----:B------:R-:W-:Y:S01]  /*131c10*/  IADD3.X R248, R248, UR5, RZ, P6, !PT ;  /* 0x00000005f8f87c10 */ /* 0x000fe2000b7fe4ff */
[----:B-1----:R-:W4:Y:S01]  /*131c20*/  LDL.LU R180, [R1+0x531c] ;  /* 0x00531c0001b47983 */ /* 0x002f220000300800 */
[----:B------:R-:W-:Y:S02]  /*131c30*/  STL [R1+0x5374], R176 ;  /* 0x005374b001007387 */ /* 0x000fe40000100800 */
[----:B------:R1:W-:Y:S01]  /*131c40*/  STL [R1+0x5378], R65 ;  /* 0x0053784101007387 */ /* 0x0003e20000100800 */
[----:B------:R-:W-:Y:S02]  /*131c50*/  IADD3.X R177, R177, UR5, RZ, P2, !PT ;  /* 0x00000005b1b17c10 */ /* 0x000fe400097fe4ff */
[----:B------:R-:W-:Y:S01]  /*131c60*/  IADD3.X R119, R119, UR5, RZ, P3, !PT ;  /* 0x0000000577777c10 */ /* 0x000fe20009ffe4ff */
[----:B-1----:R-:W4:Y:S01]  /*131c70*/  LDL.LU R65, [R1+0x5310] ;  /* 0x0053100001417983 */ /* 0x002f220000300800 */
[----:B--2---:R-:W-:-:S05]  /*131c80*/  IADD3.X R6, R6, UR5, RZ, P5, !PT ;  /* 0x0000000506067c10 */ /* 0x004fca000affe4ff */
[----:B------:R1:W-:Y:S01]  /*131c90*/  STL [R1+0x5370], R6 ;  /* 0x0053700601007387 */ /* 0x0003e20000100800 */
[----:B---3--:R-:W-:-:S03]  /*131ca0*/  IADD3 R5, P5, R5, UR8, RZ ;  /* 0x0000000805057c10 */ /* 0x008fc6000ffbe0ff */
[----:B-1----:R-:W2:Y:S01]  /*131cb0*/  LDL.LU R6, [R1+0x5300] ;  /* 0x0053000001067983 */ /* 0x002ea20000300800 */
[----:B------:R-:W-:Y:S03]  /*131cc0*/  STL [R1+0x5364], R118 ;  /* 0x0053647601007387 */ /* 0x000fe60000100800 */
[----:B------:R1:W-:Y:S01]  /*131cd0*/  STL [R1+0x534c], R5 ;  /* 0x00534c0501007387 */ /* 0x0003e20000100800 */
[----:B----4-:R-:W-:-:S03]  /*131ce0*/  IADD3 R4, P6, R4, UR8, RZ ;  /* 0x0000000804047c10 */ /* 0x010fc6000ffde0ff */
[----:B-1----:R-:W3:Y:S01]  /*131cf0*/  LDL.LU R5, [R1+0x52dc] ;  /* 0x0052dc0001057983 */ /* 0x002ee20000300800 */
[----:B------:R-:W-:Y:S03]  /*131d00*/  STL [R1+0x5354], R59 ;  /* 0x0053543b01007387 */ /* 0x000fe60000100800 */
[----:B------:R1:W-:Y:S01]  /*131d10*/  STL [R1+0x533c], R4 ;  /* 0x00533c0401007387 */ /* 0x0003e20000100800 */
[----:B------:R-:W-:Y:S02]  /*131d20*/  IADD3 R3, P2, R3, UR8, RZ ;  /* 0x0000000803037c10 */ /* 0x000fe4000ff5e0ff */
[----:B------:R-:W-:Y:S01]  /*131d30*/  IADD3 R181, P3, R181, UR8, RZ ;  /* 0x00000008b5b57c10 */ /* 0x000fe2000ff7e0ff */
[----:B-1----:R-:W4:Y:S01]  /*131d40*/  LDL.LU R4, [R1+0x52cc] ;  /* 0x0052cc0001047983 */ /* 0x002f220000300800 */
[----:B------:R-:W-:Y:S02]  /*131d50*/  STL [R1+0x5360], R248 ;  /* 0x005360f801007387 */ /* 0x000fe40000100800 */
[----:B------:R1:W-:Y:S02]  /*131d60*/  STL [R1+0x532c], R3 ;  /* 0x00532c0301007387 */ /* 0x0003e40000100800 */
[----:B-1----:R-:W4:Y:S01]  /*131d70*/  LDL.LU R3, [R1+0x52c4] ;  /* 0x0052c40001037983 */ /* 0x002f220000300800 */
[----:B------:R1:W-:Y:S01]  /*131d80*/  STL [R1+0x5324], R181 ;  /* 0x005324b501007387 */ /* 0x0003e20000100800 */
[----:B------:R-:W-:-:S02]  /*131d90*/  IADD3.X R2, R2, UR5, RZ, P5, !PT ;  /* 0x0000000502027c10 */ /* 0x000fc4000affe4ff */
[----:B-1----:R-:W4:Y:S01]  /*131da0*/  LDL.LU R181, [R1+0x52b4] ;  /* 0x0052b40001b57983 */ /* 0x002f220000300800 */
[----:B------:R-:W-:Y:S02]  /*131db0*/  STL [R1+0x5350], R177 ;  /* 0x005350b101007387 */ /* 0x000fe40000100800 */
[----:B------:R-:W-:Y:S02]  /*131dc0*/  STL [R1+0x5348], R119 ;  /* 0x0053487701007387 */ /* 0x000fe40000100800 */
[----:B------:R1:W-:Y:S02]  /*131dd0*/  STL [R1+0x5328], R2 ;  /* 0x0053280201007387 */ /* 0x0003e40000100800 */
[----:B-1----:R-:W4:Y:S01]  /*131de0*/  LDL.LU R2, [R1+0x52c0] ;  /* 0x0052c00001027983 */ /* 0x002f220000300800 */
[----:B------:R-:W-:Y:S01]  /*131df0*/  IADD3.X R60, R60, UR5, RZ, P4, !PT ;  /* 0x000000053c3c7c10 */ /* 0x000fe2000a7fe4ff */
[----:B------:R-:W-:Y:S01]  /*131e00*/  IADD3 R245, P4, R245, UR8, RZ ;  /* 0x00000008f5f57c10 */ /* 0x000fe2000ff9e0ff */
[----:B------:R-:W-:-:S02]  /*131e10*/  IADD3.X R180, R180, UR5, RZ, P6, !PT ;  /* 0x00000005b4b47c10 */ /* 0x000fc4000b7fe4ff */
[----:B------:R-:W-:Y:S02]  /*131e20*/  IADD3 R174, P5, R174, UR8, RZ ;  /* 0x00000008aeae7c10 */ /* 0x000fe4000ffbe0ff */
[----:B------:R-:W-:Y:S01]  /*131e30*/  STL [R1+0x5314], R245 ;  /* 0x005314f501007387 */ /* 0x000fe20000100800 */
[----:B------:R-:W-:Y:S02]  /*131e40*/  STL [R1+0x5338], R60 ;  /* 0x0053383c01007387 */ /* 0x000fe40000100800 */
[----:B------:R1:W-:Y:S01]  /*131e50*/  STL [R1+0x531c], R180 ;  /* 0x00531cb401007387 */ /* 0x0003e20000100800 */
[----:B------:R-:W-:Y:S02]  /*131e60*/  IADD3 R116, P6, R116, UR8, RZ ;  /* 0x0000000874747c10 */ /* 0x000fe4000ffde0ff */
[----:B------:R-:W-:Y:S01]  /*131e70*/  IADD3.X R65, R65, UR5, RZ, P2, !PT ;  /* 0x0000000541417c10 */ /* 0x000fe200097fe4ff */
[----:B-1----:R-:W4:Y:S01]  /*131e80*/  LDL.LU R180, [R1+0x52b0] ;  /* 0x0052b00001b47983 */ /* 0x002f220000300800 */
[----:B------:R-:W-:Y:S03]  /*131e90*/  STL [R1+0x5304], R174 ;  /* 0x005304ae01007387 */ /* 0x000fe60000100800 */
[----:B------:R1:W-:Y:S01]  /*131ea0*/  STL [R1+0x5310], R65 ;  /* 0x0053104101007387 */ /* 0x0003e20000100800 */
[----:B------:R-:W-:-:S02]  /*131eb0*/  IADD3 R57, P2, R57, UR8, RZ ;  /* 0x0000000839397c10 */ /* 0x000fc4000ff5e0ff */
[----:B------:R-:W-:Y:S02]  /*131ec0*/  IADD3.X R246, R246, UR5, RZ, P4, !PT ;  /* 0x00000005f6f67c10 */ /* 0x000fe4000a7fe4ff */
        /* <DEDUP_REMOVED lines=18> */
[----:B-1----:R-:W4:Y:S04]  /*131ff0*/  LDL.LU R3, [R1+0x487c] ;  /* 0x00487c0001037983 */ /* 0x002f280000300800 */
[----:B------:R1:W-:Y:S01]  /*132000*/  STL [R1+0x52b4], R181 ;  /* 0x0052b4b501007387 */ /* 0x0003e20000100800 */
[----:B------:R-:W-:Y:S01]  /*132010*/  IADD3.X R2, R2, UR5, RZ, P3, !PT ;  /* 0x0000000502027c10 */ /* 0x000fe20009ffe4ff */
        /* <DEDUP_REMOVED lines=807> */
[----:B------:R-:W-:Y:S02]  /*135290*/  IADD3 R137, P3, R137, UR8, RZ ;  /* 0x0000000889897c10 */ /* 0x000fe4000ff7e0ff */
[----:B------:R-:W-:Y:S02]  /*1352a0*/  IADD3.X R180, R180, UR5, RZ, P4, !PT ;  /* 0x00000005b4b47c10 */ /* 0x000fe4000a7fe4ff */
[----:B------:R-:W-:Y:S01]  /*1352b0*/  STL [R1+0x43ac], R196 ;  /* 0x0043acc401007387 */ /* 0x000fe20000100800 */
[----:B------:R-:W-:Y:S02]  /*1352c0*/  STL [R1+0x43c8], R23 ;  /* 0x0043c81701007387 */ /* 0x000fe40000100800 */
[----:B------:R-:W4:Y:S02]  /*1352d0*/  LDL.LU R181, [R1+0x4378] ;  /* 0x0043780001b57983 */ /* 0x000f240000300800 */
[----:B------:R-:W-:Y:S01]  /*1352e0*/  STL [R1+0x43a4], R137 ;  /* 0x0043a48901007387 */ /* 0x000fe20000100800 */
[----:B------:R-:W-:Y:S01]  /*1352f0*/  IADD3 R79, P4, R79, UR8, RZ ;  /* 0x000000084f4f7c10 */ /* 0x000fe2000ff9e0ff */
[----:B------:R1:W-:Y:S01]  /*135300*/  STL [R1+0x43b8], R180 ;  /* 0x0043b8b401007387 */ /* 0x0003e20000100800 */
[----:B------:R-:W-:Y:S01]  /*135310*/  IADD3.X R65, R65, UR5, RZ, P5, !PT ;  /* 0x0000000541417c10 */ /* 0x000fe2000affe4ff */
[----:B------:R-:W-:-:S02]  /*135320*/  IADD3 R20, P5, R20, UR8, RZ ;  /* 0x0000000814147c10 */ /* 0x000fc4000ffbe0ff */
[----:B-1----:R-:W4:Y:S02]  /*135330*/  LDL.LU R180, [R1+0x4370] ;  /* 0x0043700001b47983 */ /* 0x002f240000300800 */
[----:B------:R1:W-:Y:S01]  /*135340*/  STL [R1+0x43b0], R65 ;  /* 0x0043b04101007387 */ /* 0x0003e20000100800 */
[----:B------:R-:W-:Y:S02]  /*135350*/  IADD3.X R197, R197, UR5, RZ, P2, !PT ;  /* 0x00000005c5c57c10 */ /* 0x000fe400097fe4ff */
[----:B------:R-:W-:Y:S01]  /*135360*/  IADD3.X R138, R138, UR5, RZ, P3, !PT ;  /* 0x000000058a8a7c10 */ /* 0x000fe20009ffe4ff */
[----:B-1----:R-:W4:Y:S01]  /*135370*/  LDL.LU R65, [R1+0x4368] ;  /* 0x0043680001417983 */ /* 0x002f220000300800 */
[----:B------:R-:W-:Y:S01]  /*135380*/  STL [R1+0x439c], R79 ;  /* 0x00439c4f01007387 */ /* 0x000fe20000100800 */
        /* <DEDUP_REMOVED lines=13> */
[----:B-1----:R-:W4:Y:S02]  /*135460*/  LDL.LU R4, [R1+0x433c] ;  /* 0x00433c0001047983 */ /* 0x002f240000300800 */
[----:B------:R1:W-:Y:S02]  /*135470*/  STL [R1+0x437c], R3 ;  /* 0x00437c0301007387 */ /* 0x0003e40000100800 */
[----:B-1----:R-:W4:Y:S01]  /*135480*/  LDL.LU R3, [R1+0x4334] ;  /* 0x0043340001037983 */ /* 0x002f220000300800 */
[----:B------:R-:W-:Y:S02]  /*135490*/  STL [R1+0x4398], R138 ;  /* 0x0043988a01007387 */ /* 0x000fe40000100800 */
[----:B------:R-:W-:Y:S02]  /*1354a0*/  STL [R1+0x4374], R182 ;  /* 0x004374b601007387 */ /* 0x000fe40000100800 */
        /* <DEDUP_REMOVED lines=9> */
[----:B------:R-:W-:Y:S01]  /*135540*/  IADD3.X R180, R180, UR5, RZ, P3, !PT ;  /* 0x00000005b4b47c10 */ /* 0x000fe20009ffe4ff */
[----:B------:R-:W-:Y:S02]  /*135550*/  STL [R1+0x4388], R21 ;  /* 0x0043881501007387 */ /* 0x000fe40000100800 */
[----:B------:R1:W-:Y:S01]  /*135560*/  STL [R1+0x4378], R181 ;  /* 0x004378b501007387 */ /* 0x0003e20000100800 */
[----:B------:R-:W-:-:S02]  /*135570*/  IADD3 R76, P2, R76, UR8, RZ ;  /* 0x000000084c4c7c10 */ /* 0x000fc4000ff5e0ff */
[----:B------:R-:W-:Y:S02]  /*135580*/  IADD3 R7, P3, R7, UR8, RZ ;  /* 0x0000000807077c10 */ /* 0x000fe4000ff7e0ff */
[----:B------:R-:W-:Y:S02]  /*135590*/  IADD3.X R195, R195, UR5, RZ, P5, !PT ;  /* 0x00000005c3c37c10 */ /* 0x000fe4000affe4ff */
[----:B------:R-:W-:Y:S01]  /*1355a0*/  IADD3.X R65, R65, UR5, RZ, P4, !PT ;  /* 0x0000000541417c10 */ /* 0x000fe2000a7fe4ff */
[----:B-1----:R-:W4:Y:S01]  /*1355b0*/  LDL.LU R181, [R1+0x4338] ;  /* 0x0043380001b57983 */ /* 0x002f220000300800 */
[----:B------:R-:W-:Y:S02]  /*1355c0*/  STL [R1+0x4364], R125 ;  /* 0x0043647d01007387 */ /* 0x000fe40000100800 */
[----:B------:R1:W-:Y:S01]  /*1355d0*/  STL [R1+0x4370], R180 ;  /* 0x004370b401007387 */ /* 0x0003e20000100800 */
[----:B------:R-:W-:Y:S01]  /*1355e0*/  IADD3.X R135, R135, UR5, RZ, P6, !PT ;  /* 0x0000000587877c10 */ /* 0x000fe2000b7fe4ff */
[----:B-1----:R-:W4:Y:S01]  /*1355f0*/  LDL.LU R180, [R1+0x4330] ;  /* 0x0043300001b47983 */ /* 0x002f220000300800 */
[----:B------:R1:W-:Y:S01]  /*135600*/  STL [R1+0x4368], R65 ;  /* 0x0043684101007387 */ /* 0x0003e20000100800 */
[----:B------:R-:W-:-:S02]  /*135610*/  IADD3.X R78, R78, UR5, RZ, P2, !PT ;  /* 0x000000054e4e7c10 */ /* 0x000fc400097fe4ff */
[----:B-1----:R-:W4:Y:S01]  /*135620*/  LDL.LU R65, [R1+0x4328] ;  /* 0x0043280001417983 */ /* 0x002f220000300800 */
[----:B------:R-:W-:Y:S01]  /*135630*/  STL [R1+0x435c], R76 ;  /* 0x00435c4c01007387 */ /* 0x000fe20000100800 */
[----:B--2---:R-:W-:-:S05]  /*135640*/  IADD3 R6, P4, R6, UR8, RZ ;  /* 0x0000000806067c10 */ /* 0x004fca000ff9e0ff */
        /* <DEDUP_REMOVED lines=10> */
[----:B-1----:R-:W4:Y:S02]  /*1356f0*/  LDL.LU R4, [R1+0x42fc] ;  /* 0x0042fc0001047983 */ /* 0x002f240000300800 */
[----:B------:R1:W-:Y:S02]  /*135700*/  STL [R1+0x4334], R3 ;  /* 0x0043340301007387 */ /* 0x0003e40000100800 */
[----:B-1----:R-:W4:Y:S01]  /*135710*/  LDL.LU R3, [R1+0x42f4] ;  /* 0x0042f40001037983 */ /* 0x002f220000300800 */
[----:B------:R-:W-:Y:S02]  /*135720*/  STL [R1+0x4358], R135 ;  /* 0x0043588701007387 */ /* 0x000fe40000100800 */
        /* <DEDUP_REMOVED lines=14> */
[----:B------:R-:W4:Y:S01]  /*135810*/  LDL.LU R182, [R1+0x42f0] ;  /* 0x0042f00001b67983 */ /* 0x000f220000300800 */
[----:B------:R-:W-:Y:S01]  /*135820*/  IADD3.X R180, R180, UR5, RZ, P6, !PT ;  /* 0x00000005b4b47c10 */ /* 0x000fe2000b7fe4ff */
[----:B------:R-:W-:Y:S01]  /*135830*/  IADD3 R15, P6, R15, UR8, RZ ;  /* 0x000000080f0f7c10 */ /* 0x000fe2000ffde0ff */
[----:B------:R-:W-:-:S03]  /*135840*/  IADD3.X R194, R194, UR5, RZ, P3, !PT ;  /* 0x00000005c2c27c10 */ /* 0x000fc60009ffe4ff */
[----:B------:R1:W-:Y:S02]  /*135850*/  STL [R1+0x4330], R180 ;  /* 0x004330b401007387 */ /* 0x0003e40000100800 */
[----:B-1----:R-:W4:Y:S01]  /*135860*/  LDL.LU R181, [R1+0x42e8] ;  /* 0x0042e80001b57983 */ /* 0x002f220000300800 */
[----:B------:R-:W-:Y:S01]  /*135870*/  IADD3.X R65, R65, UR5, RZ, P2, !PT ;  /* 0x0000000541417c10 */ /* 0x000fe200097fe4ff */
[----:B------:R-:W4:Y:S01]  /*135880*/  LDL.LU R180, [R1+0x42cc] ;  /* 0x0042cc0001b47983 */ /* 0x000f220000300800 */
[----:B------:R-:W-:Y:S03]  /*135890*/  STL [R1+0x431c], R73 ;  /* 0x00431c4901007387 */ /* 0x000fe60000100800 */
[----:B------:R1:W-:Y:S01]  /*1358a0*/  STL [R1+0x4328], R65 ;  /* 0x0043284101007387 */ /* 0x0003e20000100800 */
[----:B------:R-:W-:Y:S02]  /*1358b0*/  IADD3.X R136, R136, UR5, RZ, P4, !PT ;  /* 0x0000000588887c10 */ /* 0x000fe4000a7fe4ff */
[----:B------:R-:W-:Y:S01]  /*1358c0*/  IADD3.X R77, R77, UR5, RZ, P5, !PT ;  /* 0x000000054d4d7c10 */ /* 0x000fe2000affe4ff */
[----:B-1----:R-:W4:Y:S01]  /*1358d0*/  LDL.LU R65, [R1+0x42c4] ;  /* 0x0042c40001417983 */ /* 0x002f220000300800 */
[----:B------:R-:W-:Y:S01]  /*1358e0*/  STL [R1+0x4314], R15 ;  /* 0x0043140f01007387 */ /* 0x000fe20000100800 */
[----:B--2---:R-:W-:-:S05]  /*1358f0*/  IADD3 R6, P2, R6, UR8, RZ ;  /* 0x0000000806067c10 */ /* 0x004fca000ff5e0ff */
[----:B------:R1:W-:Y:S01]  /*135900*/  STL [R1+0x430c], R6 ;  /* 0x00430c0601007387 */ /* 0x0003e20000100800 */
[----:B---3--:R-:W-:-:S03]  /*135910*/  IADD3 R5, P3, R5, UR8, RZ ;  /* 0x0000000805057c10 */ /* 0x008fc6000ff7e0ff */
[----:B-1----:R-:W2:Y:S04]  /*135920*/  LDL.LU R6, [R1+0x42bc] ;  /* 0x0042bc0001067983 */ /* 0x002ea80000300800 */
        /* <DEDUP_REMOVED lines=17> */
[----:B------:R-:W-:Y:S01]  /*135a40*/  IADD3.X R204, R204, UR5, RZ, P3, !PT ;  /* 0x00000005cccc7c10 */ /* 0x000fe20009ffe4ff */
[----:B------:R-:W-:Y:S01]  /*135a50*/  IADD3 R66, P3, R66, UR8, RZ ;  /* 0x0000000842427c10 */ /* 0x000fe2000ff7e0ff */
[----:B------:R-:W-:Y:S01]  /*135a60*/  IADD3.X R182, R182, UR5, RZ, P4, !PT ;  /* 0x00000005b6b67c10 */ /* 0x000fe2000a7fe4ff */
[----:B------:R-:W-:Y:S01]  /*135a70*/  STL [R1+0x42ec], R183 ;  /* 0x0042ecb701007387 */ /* 0x000fe20000100800 */
[----:B------:R-:W-:Y:S01]  /*135a80*/  STL [R1+0x4308], R19 ;  /* 0x0043081301007387 */ /* 0x000fe20000100800 */
[----:B------:R-:W-:Y:S01]  /*135a90*/  IADD3.X R181, R181, UR5, RZ, P5, !PT ;  /* 0x00000005b5b57c10 */ /* 0x000fe2000affe4ff */
[----:B------:R-:W-:Y:S01]  /*135aa0*/  STL [R1+0x42e4], R124 ;  /* 0x0042e47c01007387 */ /* 0x000fe20000100800 */
[----:B------:R-:W-:Y:S01]  /*135ab0*/  IADD3 R8, P4, R8, UR8, RZ ;  /* 0x0000000808087c10 */ /* 0x000fe2000ff9e0ff */
[----:B------:R-:W-:Y:S01]  /*135ac0*/  STL [R1+0x42f8], R204 ;  /* 0x0042f8cc01007387 */ /* 0x000fe20000100800 */
[----:B------:R-:W-:Y:S01]  /*135ad0*/  STL [R1+0x42dc], R66 ;  /* 0x0042dc4201007387 */ /* 0x000fe20000100800 */
[----:B------:R-:W-:Y:S01]  /*135ae0*/  IADD3.X R186, R186, UR5, RZ, P6, !PT ;  /* 0x00000005baba7c10 */ /* 0x000fe2000b7fe4ff */
[----:B------:R-:W-:Y:S01]  /*135af0*/  STL [R1+0x42f0], R182 ;  /* 0x0042f0b601007387 */ /* 0x000fe20000100800 */
[----:B------:R-:W-:Y:S01]  /*135b00*/  IADD3 R180, P5, R180, UR8, RZ ;  /* 0x00000008b4b47c10 */ /* 0x000fe2000ffbe0ff */
[----:B------:R-:W-:Y:S01]  /*135b10*/  STL [R1+0x42e8], R181 ;  /* 0x0042e8b501007387 */ /* 0x000fe20000100800 */
[----:B------:R-:W-:Y:S01]  /*135b20*/  IADD3.X R128, R128, UR5, RZ, P2, !PT ;  /* 0x0000000580807c10 */ /* 0x000fe200097fe4ff */
[----:B------:R-:W-:Y:S01]  /*135b30*/  STL [R1+0x42d4], R8 ;  /* 0x0042d40801007387 */ /* 0x000fe20000100800 */
[----:B------:R-:W-:Y:S01]  /*135b40*/  IADD3.X R69, R69, UR5, RZ, P3, !PT ;  /* 0x0000000545457c10 */ /* 0x000fe20009ffe4ff */
[----:B------:R1:W-:Y:S01]  /*135b50*/  STL [R1+0x42cc], R180 ;  /* 0x0042ccb401007387 */ /* 0x0003e20000100800 */
[----:B------:R-:W-:Y:S01]  /*135b60*/  STL [R1+0x42e0], R186 ;  /* 0x0042e0ba01007387 */ /* 0x000fe20000100800 */
[----:B------:R-:W-:-:S02]  /*135b70*/  IADD3.X R11, R11, UR5, RZ, P4, !PT ;  /* 0x000000050b0b7c10 */ /* 0x000fc4000a7fe4ff */
[----:B------:R-:W-:Y:S01]  /*135b80*/  IADD3 R65, P6, R65, UR8, RZ ;  /* 0x0000000841417c10 */ /* 0x000fe2000ffde0ff */
[----:B------:R-:W-:-:S04]  /*135b90*/  IADD3 R185, P4, R185, UR8, RZ ;  /* 0x00000008b9b97c10 */ /* 0x000fc8000ff9e0ff */
[----:B------:R1:W-:Y:S01]  /*135ba0*/  STL [R1+0x42c4], R65 ;  /* 0x0042c44101007387 */ /* 0x0003e20000100800 */
[----:B------:R-:W-:Y:S01]  /*135bb0*/  STL [R1+0x42d8], R128 ;  /* 0x0042d88001007387 */ /* 0x000fe20000100800 */
[----:B--2---:R-:W-:-:S05]  /*135bc0*/  IADD3 R6, P2, R6, UR8, RZ ;  /* 0x0000000806067c10 */ /* 0x004fca000ff5e0ff */
[----:B------:R-:W-:Y:S01]  /*135bd0*/  STL [R1+0x42bc], R6 ;  /* 0x0042bc0601007387 */ /* 0x000fe20000100800 */
[----:B---3--:R-:W-:-:S05]  /*135be0*/  IADD3 R5, P3, R5, UR8, RZ ;  /* 0x0000000805057c10 */ /* 0x008fca000ff7e0ff */
[----:B------:R-:W-:Y:S01]  /*135bf0*/  STL [R1+0x42b4], R5 ;  /* 0x0042b40501007387 */ /* 0x000fe20000100800 */
[----:B------:R-:W-:Y:S02]  /*135c00*/  STL [R1+0x42d0], R69 ;  /* 0x0042d04501007387 */ /* 0x000fe40000100800 */
[----:B-1----:R-:W2:Y:S02]  /*135c10*/  LDL.LU R180, [R1+0x42a8] ;  /* 0x0042a80001b47983 */ /* 0x002ea40000300800 */
[----:B------:R-:W-:Y:S01]  /*135c20*/  STL [R1+0x42ac], R185 ;  /* 0x0042acb901007387 */ /* 0x000fe20000100800 */
[----:B----4-:R-:W-:Y:S01]  /*135c30*/  IADD3.X R4, R4, UR5, RZ, P5, !PT ;  /* 0x0000000504047c10 */ /* 0x010fe2000affe4ff */
[----:B------:R-:W-:-:S04]  /*135c40*/  IADD3 R127, P5, R127, UR8, RZ ;  /* 0x000000087f7f7c10 */ /* 0x000fc8000ffbe0ff */
[----:B------:R-:W-:Y:S01]  /*135c50*/  STL [R1+0x42c0], R4 ;  /* 0x0042c00401007387 */ /* 0x000fe20000100800 */
[----:B------:R-:W-:Y:S02]  /*135c60*/  STL [R1+0x42c8], R11 ;  /* 0x0042c80b01007387 */ /* 0x000fe40000100800 */
[----:B------:R-:W-:Y:S01]  /*135c70*/  STL [R1+0x42a4], R127 ;  /* 0x0042a47f01007387 */ /* 0x000fe20000100800 */
[----:B------:R-:W-:-:S05]  /*135c80*/  IADD3.X R3, R3, UR5, RZ, P6, !PT ;  /* 0x0000000503037c10 */ /* 0x000fca000b7fe4ff */
[----:B------:R1:W-:Y:S01]  /*135c90*/  STL [R1+0x42b8], R3 ;  /* 0x0042b80301007387 */ /* 0x0003e20000100800 */
[----:B------:R-:W3:Y:S03]  /*135ca0*/  LDL.LU R65, [R1+0x428c] ;  /* 0x00428c0001417983 */ /* 0x000ee60000300800 */
[----:B-1----:R-:W4:Y:S01]  /*135cb0*/  LDL.LU R3, [R1+0x4284] ;  /* 0x0042840001037983 */ /* 0x002f220000300800 */
[----:B------:R-:W4:Y:S01]  /*135cc0*/  LDL.LU R182, [R1+0x427c] ;  /* 0x00427c0001b67983 */ /* 0x000f220000300800 */
[----:B------:R-:W-:-:S05]  /*135cd0*/  IADD3.X R2, R2, UR5, RZ, P2, !PT ;  /* 0x0000000502027c10 */ /* 0x000fca00097fe4ff */
[----:B------:R1:W-:Y:S04]  /*135ce0*/  STL [R1+0x42b0], R2 ;  /* 0x0042b00201007387 */ /* 0x0003e80000100800 */
        /* <DEDUP_REMOVED lines=18> */
[----:B------:R-:W-:-:S02]  /*135e10*/  IADD3 R68, P6, R68, UR8, RZ ;  /* 0x0000000844447c10 */ /* 0x000fc4000ffde0ff */
[----:B------:R-:W-:Y:S02]  /*135e20*/  IADD3 R10, P2, R10, UR8, RZ ;  /* 0x000000080a0a7c10 */ /* 0x000fe4000ff5e0ff */
[----:B------:R-:W-:Y:S02]  /*135e30*/  IADD3.X R191, R191, UR5, RZ, P4, !PT ;  /* 0x00000005bfbf7c10 */ /* 0x000fe4000a7fe4ff */
[----:B------:R-:W-:Y:S02]  /*135e40*/  IADD3.X R133, R133, UR5, RZ, P5, !PT ;  /* 0x0000000585857c10 */ /* 0x000fe4000affe4ff */
[----:B------:R-:W-:Y:S02]  /*135e50*/  IADD3.X R74, R74, UR5, RZ, P6, !PT ;  /* 0x000000054a4a7c10 */ /* 0x000fe4000b7fe4ff */
[----:B--2---:R-:W-:-:S05]  /*135e60*/  IADD3.X R180, R180, UR5, RZ, P3, !PT ;  /* 0x00000005b4b47c10 */ /* 0x004fca0009ffe4ff */
[----:B------:R1:W-:Y:S04]  /*135e70*/  STL [R1+0x42a8], R180 ;  /* 0x0042a8b401007387 */ /* 0x0003e80000100800 */
[----:B-1----:R-:W2:Y:S01]  /*135e80*/  LDL.LU R180, [R1+0x4268] ;  /* 0x0042680001b47983 */ /* 0x002ea20000300800 */
[----:B------:R-:W-:Y:S01]  /*135e90*/  STL [R1+0x429c], R68 ;  /* 0x00429c4401007387 */ /* 0x000fe20000100800 */
[----:B---3--:R-:W-:-:S05]  /*135ea0*/  IADD3 R65, P3, R65, UR8, RZ ;  /* 0x0000000841417c10 */ /* 0x008fca000ff7e0ff */
[----:B------:R1:W-:Y:S01]  /*135eb0*/  STL [R1+0x428c], R65 ;  /* 0x00428c4101007387 */ /* 0x0003e20000100800 */
[----:B----4-:R-:W-:Y:S02]  /*135ec0*/  IADD3 R3, P4, R3, UR8, RZ ;  /* 0x0000000803037c10 */ /* 0x010fe4000ff9e0ff */
[----:B------:R-:W-:Y:S01]  /*135ed0*/  IADD3 R182, P5, R182, UR8, RZ ;  /* 0x00000008b6b67c10 */ /* 0x000fe2000ffbe0ff */
[----:B-1----:R-:W3:Y:S01]  /*135ee0*/  LDL.LU R65, [R1+0x60f0] ;  /* 0x0060f00001417983 */ /* 0x002ee20000300800 */
[----:B------:R-:W-:Y:S02]  /*135ef0*/  STL [R1+0x4294], R10 ;  /* 0x0042940a01007387 */ /* 0x000fe40000100800 */
[----:B------:R1:W-:Y:S02]  /*135f00*/  STL [R1+0x4284], R3 ;  /* 0x0042840301007387 */ /* 0x0003e40000100800 */
[----:B-1----:R-:W4:Y:S01]  /*135f10*/  LDL.LU R3, [R1+0x60ec] ;  /* 0x0060ec0001037983 */ /* 0x002f220000300800 */
[----:B------:R-:W-:Y:S02]  /*135f20*/  STL [R1+0x42a0], R191 ;  /* 0x0042a0bf01007387 */ /* 0x000fe40000100800 */
[----:B------:R1:W-:Y:S01]  /*135f30*/  STL [R1+0x427c], R182 ;  /* 0x00427cb601007387 */ /* 0x0003e20000100800 */
[----:B------:R-:W-:-:S02]  /*135f40*/  IADD3 R2, P6, R2, UR8, RZ ;  /* 0x0000000802027c10 */ /* 0x000fc4000ffde0ff */
[----:B------:R-:W-:Y:S01]  /*135f50*/  IADD3.X R215, R215, UR5, RZ, P3, !PT ;  /* 0x00000005d7d77c10 */ /* 0x000fe20009ffe4ff */
[----:B-1----:R-:W3:Y:S02]  /*135f60*/  LDL.LU R182, [R1+0x60e8] ;  /* 0x0060e80001b67983 */ /* 0x002ee40000300800 */
[----:B------:R1:W-:Y:S02]  /*135f70*/  STL [R1+0x4274], R2 ;  /* 0x0042740201007387 */ /* 0x0003e40000100800 */
[----:B-1----:R-:W3:Y:S01]  /*135f80*/  LDL.LU R2, [R1+0x60e4] ;  /* 0x0060e40001027983 */ /* 0x002ee20000300800 */
[----:B------:R-:W-:Y:S01]  /*135f90*/  IADD3.X R252, R252, UR5, RZ, P4, !PT ;  /* 0x00000005fcfc7c10 */ /* 0x000fe2000a7fe4ff */
[----:B------:R-:W-:Y:S02]  /*135fa0*/  STL [R1+0x4298], R133 ;  /* 0x0042988501007387 */ /* 0x000fe40000100800 */
[----:B------:R1:W-:Y:S01]  /*135fb0*/  STL [R1+0x4280], R215 ;  /* 0x004280d701007387 */ /* 0x0003e20000100800 */
[----:B------:R-:W-:Y:S01]  /*135fc0*/  IADD3.X R204, R204, UR5, RZ, P5, !PT ;  /* 0x00000005cccc7c10 */ /* 0x000fe2000affe4ff */
[----:B-1----:R-:W3:Y:S01]  /*135fd0*/  LDL.LU R215, [R1+0x60e0] ;  /* 0x0060e00001d77983 */ /* 0x002ee20000300800 */
[----:B------:R-:W-:Y:S02]  /*135fe0*/  STL [R1+0x4290], R74 ;  /* 0x0042904a01007387 */ /* 0x000fe40000100800 */
[----:B------:R1:W-:Y:S02]  /*135ff0*/  STL [R1+0x4278], R252 ;  /* 0x004278fc01007387 */ /* 0x0003e40000100800 */
[----:B-1----:R-:W3:Y:S01]  /*136000*/  LDL.LU R252, [R1+0x60dc] ;  /* 0x0060dc0001fc7983 */ /* 0x002ee20000300800 */
[----:B------:R1:W-:Y:S03]  /*136010*/  STL [R1+0x4270], R204 ;  /* 0x004270cc01007387 */ /* 0x0003e60000100800 */
[----:B-1----:R-:W3:Y:S01]  /*136020*/  LDL.LU R204, [R1+0x60d8] ;  /* 0x0060d80001cc7983 */ /* 0x002ee20000300800 */
[----:B------:R-:W-:-:S02]  /*136030*/  IADD3.X R16, R16, UR5, RZ, P2, !PT ;  /* 0x0000000510107c10 */ /* 0x000fc400097fe4ff */
[----:B------:R-:W-:Y:S02]  /*136040*/  LOP3.LUT R231, R231, R230, RZ, 0x3c, !PT ;  /* 0x000000e6e7e77212 */ /* 0x000fe400078e3cff */
[----:B------:R-:W-:Y:S01]  /*136050*/  LOP3.LUT R223, R223, R222, RZ, 0x3c, !PT ;  /* 0x000000dedfdf7212 */ /* 0x000fe200078e3cff */
[----:B------:R-:W-:Y:S01]  /*136060*/  STL [R1+0x4288], R16 ;  /* 0x0042881001007387 */ /* 0x000fe20000100800 */
[----:B------:R-:W-:Y:S02]  /*136070*/  LOP3.LUT R230, R231, R230, RZ, 0x3c, !PT ;  /* 0x000000e6e7e67212 */ /* 0x000fe400078e3cff */
[----:B------:R-:W-:Y:S02]  /*136080*/  LOP3.LUT R222, R223, R222, RZ, 0x3c, !PT ;  /* 0x000000dedfde7212 */ /* 0x000fe400078e3cff */
[----:B------:R-:W-:Y:S02]  /*136090*/  LOP3.LUT R231, R231, R230, RZ, 0x3c, !PT ;  /* 0x000000e6e7e77212 */ /* 0x000fe400078e3cff */
[----:B------:R-:W-:-:S02]  /*1360a0*/  LOP3.LUT R223, R223, R222, RZ, 0x3c, !PT ;  /* 0x000000dedfdf7212 */ /* 0x000fc400078e3cff */
[----:B--2---:R-:W-:Y:S01]  /*1360b0*/  IADD3.X R180, R180, UR5, RZ, P6, !PT ;  /* 0x00000005b4b47c10 */ /* 0x004fe2000b7fe4ff */
[----:B---3--:R-:W-:Y:S04]  /*1360c0*/  STL [R1+0x39c8], R204 ;  /* 0x0039c8cc01007387 */ /* 0x008fe80000100800 */
[----:B------:R1:W-:Y:S02]  /*1360d0*/  STL [R1+0x4268], R180 ;  /* 0x004268b401007387 */ /* 0x0003e40000100800 */
[----:B-1----:R-:W-:Y:S02]  /*1360e0*/  IMAD.MOV.U32 R180, RZ, RZ, R4 ;  /* 0x000000ffffb47224 */ /* 0x002fe400078e0004 */
[----:B------:R-:W-:-:S03]  /*1360f0*/  IMAD.MOV.U32 R4, RZ, RZ, R6 ;  /* 0x000000ffff047224 */ /* 0x000fc600078e0006 */
[----:B------:R1:W-:Y:S04]  /*136100*/  STL.64 [R1+0x38d8], R180 ;  /* 0x0038d8b401007387 */ /* 0x0003e80000100a00 */
[----:B-1----:R-:W2:Y:S01]  /*136110*/  LDL.LU.64 R180, [R1+0x60d0] ;  /* 0x0060d00001b47983 */ /* 0x002ea20000300a00 */
[----:B------:R1:W-:Y:S03]  /*136120*/  STL.64 [R1+0x38d0], R4 ;  /* 0x0038d00401007387 */ /* 0x0003e60000100a00 */
[----:B-1----:R-:W3:Y:S01]  /*136130*/  LDL.LU.64 R4, [R1+0x60c8] ;  /* 0x0060c80001047983 */ /* 0x002ee20000300a00 */
[----:B------:R1:W-:Y:S03]  /*136140*/  STL.64 [R1+0x38c8], R230 ;  /* 0x0038c8e601007387 */ /* 0x0003e60000100a00 */
[----:B-1----:R-:W2:Y:S01]  /*136150*/  LDL.LU.64 R230, [R1+0x60c0] ;  /* 0x0060c00001e67983 */ /* 0x002ea20000300a00 */
[----:B------:R1:W-:Y:S03]  /*136160*/  STL.64 [R1+0x38c0], R222 ;  /* 0x0038c0de01007387 */ /* 0x0003e60000100a00 */
[----:B-1----:R-:W2:Y:S01]  /*136170*/  LDL.LU.64 R222, [R1+0x60b8] ;  /* 0x0060b80001de7983 */ /* 0x002ea20000300a00 */
[----:B------:R-:W-:-:S02]  /*136180*/  LOP3.LUT R221, R221, R220, RZ, 0x3c, !PT ;  /* 0x000000dcdddd7212 */ /* 0x000fc400078e3cff */
[----:B------:R-:W-:Y:S02]  /*136190*/  LOP3.LUT R235, R235, R234, RZ, 0x3c, !PT ;  /* 0x000000eaebeb7212 */ /* 0x000fe400078e3cff */
[----:B------:R-:W-:Y:S02]  /*1361a0*/  LOP3.LUT R220, R221, R220, RZ, 0x3c, !PT ;  /* 0x000000dcdddc7212 */ /* 0x000fe400078e3cff */
[----:B------:R-:W-:Y:S02]  /*1361b0*/  LOP3.LUT R234, R235, R234, RZ, 0x3c, !PT ;  /* 0x000000eaebea7212 */ /* 0x000fe400078e3cff */
[----:B------:R-:W-:Y:S02]  /*1361c0*/  LOP3.LUT R221, R221, R220, RZ, 0x3c, !PT ;  /* 0x000000dcdddd7212 */ /* 0x000fe400078e3cff */
[----:B------:R-:W-:-:S03]  /*1361d0*/  LOP3.LUT R235, R235, R234, RZ, 0x3c, !PT ;  /* 0x000000eaebeb7212 */ /* 0x000fc600078e3cff */
[----:B------:R1:W-:Y:S04]  /*1361e0*/  STL.64 [R1+0x38b8], R220 ;  /* 0x0038b8dc01007387 */ /* 0x0003e80000100a00 */
[----:B-1----:R-:W3:Y:S01]  /*1361f0*/  LDL.LU.64 R220, [R1+0x60b0] ;  /* 0x0060b00001dc7983 */ /* 0x002ee20000300a00 */
[----:B------:R1:W-:Y:S02]  /*136200*/  STL.64 [R1+0x38b0], R234 ;  /* 0x0038b0ea01007387 */ /* 0x0003e40000100a00 */
[----:B-1----:R-:W-:Y:S01]  /*136210*/  MOV R234, R232 ;  /* 0x000000e800ea7202 */ /* 0x002fe20000000f00 */
[----:B--2---:R-:W-:-:S05]  /*136220*/  IMAD.MOV.U32 R235, RZ, RZ, R223 ;  /* 0x000000ffffeb7224 */ /* 0x004fca00078e00df */
[----:B------:R1:W-:Y:S04]  /*136230*/  STL.64 [R1+0x38a8], R234 ;  /* 0x0038a8ea01007387 */ /* 0x0003e80000100a00 */
[----:B-1----:R-:W2:Y:S02]  /*136240*/  LDL.LU.64 R234, [R1+0x60a8] ;  /* 0x0060a80001ea7983 */ /* 0x002ea40000300a00 */
[----:B--2---:R-:W-:-:S05]  /*136250*/  IMAD.MOV.U32 R232, RZ, RZ, R235 ;  /* 0x000000ffffe87224 */ /* 0x004fca00078e00eb */
[----:B------:R1:W-:Y:S04]  /*136260*/  STL.64 [R1+0x38a0], R232 ;  /* 0x0038a0e801007387 */ /* 0x0003e80000100a00 */
[----:B-1----:R-:W2:Y:S01]  /*136270*/  LDL.LU.64 R232, [R1+0x60a0] ;  /* 0x0060a00001e87983 */ /* 0x002ea20000300a00 */
[----:B---3--:R-:W-:Y:S01]  /*136280*/  IMAD.MOV.U32 R235, RZ, RZ, R220 ;  /* 0x000000ffffeb7224 */ /* 0x008fe200078e00dc */
[----:B------:R-:W-:Y:S02]  /*136290*/  MOV R220, R252 ;  /* 0x000000fc00dc7202 */ /* 0x000fe40000000f00 */
[----:B--2---:R1:W-:Y:S04]  /*1362a0*/  STL.64 [R1+0x3898], R232 ;  /* 0x003898e801007387 */ /* 0x0043e80000100a00 */
[----:B-1----:R-:W2:Y:S01]  /*1362b0*/  LDL.LU.64 R232, [R1+0x6098] ;  /* 0x0060980001e87983 */ /* 0x002ea20000300a00 */
[----:B------:R1:W-:Y:S03]  /*1362c0*/  STL.64 [R1+0x3890], R234 ;  /* 0x003890ea01007387 */ /* 0x0003e60000100a00 */
[----:B-1----:R-:W3:Y:S01]  /*1362d0*/  LDL.LU.64 R234, [R1+0x6090] ;  /* 0x0060900001ea7983 */ /* 0x002ee20000300a00 */
[----:B------:R-:W2:Y:S02]  /*1362e0*/  LDL.LU R252, [R1+0x608c] ;  /* 0x00608c0001fc7983 */ /* 0x000ea40000300800 */
[----:B------:R1:W-:Y:S02]  /*1362f0*/  STL.64 [R1+0x3888], R220 ;  /* 0x003888dc01007387 */ /* 0x0003e40000100a00 */
[----:B-1----:R-:W-:-:S02]  /*136300*/  IMAD.MOV.U32 R220, RZ, RZ, R222 ;  /* 0x000000ffffdc7224 */ /* 0x002fc400078e00de */
[----:B------:R-:W-:-:S05]  /*136310*/  IMAD.MOV.U32 R221, RZ, RZ, R215 ;  /* 0x000000ffffdd7224 */ /* 0x000fca00078e00d7 */
[----:B------:R1:W-:Y:S01]  /*136320*/  STL.64 [R1+0x38e0], R220 ;  /* 0x0038e0dc01007387 */ /* 0x0003e20000100a00 */
[----:B------:R-:W3:Y:S02]  /*136330*/  LDL R215, [R1+0x4950] ;  /* 0x0049500001d77983 */ /* 0x000ee40000100800 */
[----:B------:R-:W3:Y:S02]  /*136340*/  LDL R223, [R1+0x495c] ;  /* 0x00495c0001df7983 */ /* 0x000ee40000100800 */
[----:B------:R-:W3:Y:S01]  /*136350*/  LDL R222, [R1+0x49dc] ;  /* 0x0049dc0001de7983 */ /* 0x000ee20000100800 */
[----:B-1----:R-:W3:Y:S04]  /*136360*/  LDL R221, [R1+0x4954] ;  /* 0x0049540001dd7983 */ /* 0x002ee80000100800 */
[----:B------:R-:W3:Y:S01]  /*136370*/  LDL R220, [R1+0x4958] ;  /* 0x0049580001dc7983 */ /* 0x000ee20000100800 */
[----:B------:R1:W-:Y:S03]  /*136380*/  STL.64 [R1+0x60e8], R14 ;  /* 0x0060e80e01007387 */ /* 0x0003e60000100a00 */
[----:B-1----:R-:W3:Y:S04]  /*136390*/  LDL R14, [R1+0x49d4] ;  /* 0x0049d400010e7983 */ /* 0x002ee80000100800 */
[----:B------:R-:W3:Y:S01]  /*1363a0*/  LDL R15, [R1+0x49d8] ;  /* 0x0049d800010f7983 */ /* 0x000ee20000100800 */
[----:B------:R1:W-:Y:S03]  /*1363b0*/  STL.64 [R1+0x60e0], R26 ;  /* 0x0060e01a01007387 */ /* 0x0003e60000100a00 */
[----:B-1----:R-:W3:Y:S01]  /*1363c0*/  LDL R27, [R1+0x49d0] ;  /* 0x0049d000011b7983 */ /* 0x002ee20000100800 */
[----:B------:R-:W-:Y:S02]  /*1363d0*/  STL.64 [R1+0x60d8], R24 ;  /* 0x0060d81801007387 */ /* 0x000fe40000100a00 */
[----:B------:R1:W-:Y:S02]  /*1363e0*/  STL.64 [R1+0x60d0], R12 ;  /* 0x0060d00c01007387 */ /* 0x0003e40000100a00 */
[----:B-1----:R-:W3:Y:S01]  /*1363f0*/  LDL R12, [R1+0x496c] ;  /* 0x00496c00010c7983 */ /* 0x002ee20000100800 */
[----:B------:R1:W-:Y:S03]  /*136400*/  STL.64 [R1+0x60c8], R16 ;  /* 0x0060c81001007387 */ /* 0x0003e60000100a00 */
[----:B-1----:R-:W3:Y:S04]  /*136410*/  LDL R16, [R1+0x4964] ;  /* 0x0049640001107983 */ /* 0x002ee80000100800 */
[----:B------:R-:W3:Y:S01]  /*136420*/  LDL R17, [R1+0x4968] ;  /* 0x0049680001117983 */ /* 0x000ee20000100800 */
[----:B------:R1:W-:Y:S03]  /*136430*/  STL.64 [R1+0x60c0], R22 ;  /* 0x0060c01601007387 */ /* 0x0003e60000100a00 */
[----:B-1----:R-:W3:Y:S01]  /*136440*/  LDL R23, [R1+0x4960] ;  /* 0x0049600001177983 */ /* 0x002ee20000100800 */
[----:B------:R-:W-:Y:S01]  /*136450*/  STL.64 [R1+0x60b8], R20 ;  /* 0x0060b81401007387 */ /* 0x000fe20000100a00 */
[----:B----4-:R-:W-:Y:S01]  /*136460*/  ISETP.GT.AND P2, PT, R3, 0x33, PT ;  /* 0x000000330300780c */ /* 0x010fe20003f44270 */
[----:B------:R1:W-:Y:S01]  /*136470*/  STL.64 [R1+0x60b0], R18 ;  /* 0x0060b01201007387 */ /* 0x0003e20000100a00 */
[----:B------:R-:W-:Y:S02]  /*136480*/  STL.64 [R1+0x60a8], R10 ;  /* 0x0060a80a01007387 */ /* 0x000fe40000100a00 */
[----:B------:R-:W-:-:S02]  /*136490*/  SEL R6, RZ, 0x4, !P2 ;  /* 0x00000004ff067807 */ /* 0x000fc40005000000 */
[-C--:B------:R-:W-:Y:S02]  /*1364a0*/  LOP3.LUT R5, R5, R4.reuse, RZ, 0x3c, !PT ;  /* 0x0000000405057212 */ /* 0x080fe400078e3cff */
[----:B------:R-:W-:Y:S02]  /*1364b0*/  SEL R6, R6, RZ, !P0 ;  /* 0x000000ff06067207 */ /* 0x000fe40004000000 */
[C---:B------:R-:W-:Y:S02]  /*1364c0*/  LOP3.LUT R4, R5.reuse, R4, RZ, 0x3c, !PT ;  /* 0x0000000405047212 */ /* 0x040fe400078e3cff */
[----:B------:R-:W-:Y:S02]  /*1364d0*/  ISETP.NE.U32.AND P2, PT, R6, RZ, PT ;  /* 0x000000ff0600720c */ /* 0x000fe40003f45070 */
[----:B------:R-:W-:-:S05]  /*1364e0*/  LOP3.LUT R5, R5, R4, RZ, 0x3c, !PT ;  /* 0x0000000405057212 */ /* 0x000fca00078e3cff */
[----:B------:R4:W-:Y:S04]  /*1364f0*/  LDGSTS.E [R65+0x17e00], [R4.64], P1 ;  /* 0x17e0000004417fae */ /* 0x0009e80008921846 */
[----:B--2---:R2:W-:Y:S01]  /*136500*/  STL [R1+0x60a4], R252 ;  /* 0x0060a4fc01007387 */ /* 0x0045e20000100800 */
[----:B---3--:R-:W-:Y:S03]  /*136510*/  STL [R1+0x60a0], R235 ;  /* 0x0060a0eb01007387 */ /* 0x008fe60000100800 */
[----:B------:R2:W-:Y:S01]  /*136520*/  STL [R1+0x609c], R234 ;  /* 0x00609cea01007387 */ /* 0x0005e20000100800 */
[----:B------:R-:W-:Y:S03]  /*136530*/  STL [R1+0x6098], R233 ;  /* 0x006098e901007387 */ /* 0x000fe60000100800 */
[----:B------:R1:W-:Y:S01]  /*136540*/  STL [R1+0x6094], R232 ;  /* 0x006094e801007387 */ /* 0x0003e20000100800 */
[----:B------:R-:W-:Y:S02]  /*136550*/  STL [R1+0x6090], R2 ;  /* 0x0060900201007387 */ /* 0x000fe40000100800 */
[----:B------:R1:W-:Y:S02]  /*136560*/  STL [R1+0x608c], R0 ;  /* 0x00608c0001007387 */ /* 0x0003e40000100800 */
[----:B------:R-:W3:Y:S01]  /*136570*/  LDL R13, [R1+0x49e0] ;  /* 0x0049e000010d7983 */ /* 0x000ee20000100800 */
[----:B------:R-:W3:Y:S04]  /*136580*/  LDL R24, [R1+0x49e4] ;  /* 0x0049e40001187983 */ /* 0x000ee80000100800 */
[----:B------:R-:W3:Y:S04]  /*136590*/  LDL R25, [R1+0x49e8] ;  /* 0x0049e80001197983 */ /* 0x000ee80000100800 */
[----:B------:R-:W3:Y:S01]  /*1365a0*/  LDL R26, [R1+0x49ec] ;  /* 0x0049ec00011a7983 */ /* 0x000ee20000100800 */
[----:B----4-:R-:W-:Y:S01]  /*1365b0*/  MOV R5, R215 ;  /* 0x000000d700057202 */ /* 0x010fe20000000f00 */
[----:B------:R-:W-:-:S02]  /*1365c0*/  IMAD.MOV.U32 R4, RZ, RZ, R221 ;  /* 0x000000ffff047224 */ /* 0x000fc400078e00dd */
[----:B------:R-:W4:Y:S04]  /*1365d0*/  LDL R215, [R1+0x4a50] ;  /* 0x004a500001d77983 */ /* 0x000f280000100800 */
[----:B------:R-:W4:Y:S04]  /*1365e0*/  LDL R221, [R1+0x4a54] ;  /* 0x004a540001dd7983 */ /* 0x000f280000100800 */
[----:B------:R2:W-:Y:S01]  /*1365f0*/  LDGSTS.E [R65+0x19800], [R4.64], P2 ;  /* 0x1980000004417fae */ /* 0x0005e20009121846 */
[----:B------:R-:W-:-:S03]  /*136600*/  ISETP.GT.AND P1, PT, R3, 0x37, PT ;  /* 0x000000370300780c */ /* 0x000fc60003f24270 */
        /* <DEDUP_REMOVED lines=9> */
[----:B------:R-:W2:Y:S01]  /*1366a0*/  LDL R235, [R1+0x5484] ;  /* 0x0054840001eb7983 */ /* 0x000ea20000100800 */
[----:B------:R-:W-:-:S02]  /*1366b0*/  IMAD.MOV.U32 R4, RZ, RZ, R223 ;  /* 0x000000ffff047224 */ /* 0x000fc400078e00df */
[----:B------:R-:W2:Y:S02]  /*1366c0*/  LDL R223, [R1+0x4a5c] ;  /* 0x004a5c0001df7983 */ /* 0x000ea40000100800 */
[----:B------:R-:W-:Y:S01]  /*1366d0*/  IMAD.MOV.U32 R5, RZ, RZ, R220 ;  /* 0x000000ffff057224 */ /* 0x000fe200078e00dc */
[----:B------:R-:W2:Y:S04]  /*1366e0*/  LDL.64 R232, [R1+0x38e0] ;  /* 0x0038e00001e87983 */ /* 0x000ea80000100a00 */
[----:B------:R-:W2:Y:S04]  /*1366f0*/  LDL R220, [R1+0x4a58] ;  /* 0x004a580001dc7983 */ /* 0x000ea80000100800 */
[----:B------:R1:W-:Y:S02]  /*136700*/  LDGSTS.E [R65+0x19a00], [R4.64], P2 ;  /* 0x19a0000004417fae */ /* 0x0003e40009121846 */
[----:B-1----:R-:W-:Y:S01]  /*136710*/  SEL R4, RZ, 0x4, !P1 ;  /* 0x00000004ff047807 */ /* 0x002fe20004800000 */
[----:B------:R-:W-:-:S03]  /*136720*/  ISETP.GT.AND P1, PT, R3, 0x3b, PT ;  /* 0x0000003b0300780c */ /* 0x000fc60003f24270 */
[----:B------:R-:W-:-:S04]  /*136730*/  SEL R4, R4, RZ, !P0 ;  /* 0x000000ff04047207 */ /* 0x000fc80004000000 */
[----:B------:R-:W-:Y:S01]  /*136740*/  ISETP.NE.U32.AND P3, PT, R4, RZ, PT ;  /* 0x000000ff0400720c */ /* 0x000fe20003f65070 */
[----:B------:R-:W-:-:S04]  /*136750*/  SEL R4, RZ, 0x4, !P1 ;  /* 0x00000004ff047807 */ /* 0x000fc80004800000 */
[----:B------:R-:W-:-:S04]  /*136760*/  SEL R4, R4, RZ, !P0 ;  /* 0x000000ff04047207 */ /* 0x000fc80004000000 */
[----:B------:R-:W-:Y:S01]  /*136770*/  ISETP.NE.U32.AND P1, PT, R4, RZ, PT ;  /* 0x000000ff0400720c */ /* 0x000fe20003f25070 */
[----:B------:R-:W-:Y:S02]  /*136780*/  IMAD.MOV.U32 R4, RZ, RZ, R16 ;  /* 0x000000ffff047224 */ /* 0x000fe400078e0010 */
[----:B------:R-:W2:Y:S01]  /*136790*/  LDL R16, [R1+0x4a64] ;  /* 0x004a640001107983 */ /* 0x000ea20000100800 */
[----:B------:R-:W-:-:S03]  /*1367a0*/  MOV R5, R23 ;  /* 0x0000001700057202 */ /* 0x000fc60000000f00 */
[----:B------:R-:W2:Y:S04]  /*1367b0*/  LDL R23, [R1+0x4a60] ;  /* 0x004a600001177983 */ /* 0x000ea80000100800 */
[----:B------:R1:W-:Y:S02]  /*1367c0*/  LDGSTS.E [R65+0x19c00], [R4.64], P2 ;  /* 0x19c0000004417fae */ /* 0x0003e40009121846 */
[----:B-1----:R-:W-:Y:S02]  /*1367d0*/  IMAD.MOV.U32 R4, RZ, RZ, R12 ;  /* 0x000000ffff047224 */ /* 0x002fe400078e000c */
[----:B------:R-:W-:Y:S01]  /*1367e0*/  IMAD.MOV.U32 R5, RZ, RZ, R17 ;  /* 0x000000ffff057224 */ /* 0x000fe200078e0011 */
[----:B------:R-:W2:Y:S04]  /*1367f0*/  LDL R12, [R1+0x4a6c] ;  /* 0x004a6c00010c7983 */ /* 0x000ea80000100800 */
[----:B------:R-:W2:Y:S04]  /*136800*/  LDL R17, [R1+0x4a68] ;  /* 0x004a680001117983 */ /* 0x000ea80000100800 */
[----:B------:R1:W-:Y:S02]  /*136810*/  LDGSTS.E [R65+0x19e00], [R4.64], P2 ;  /* 0x19e0000004417fae */ /* 0x0003e40009121846 */
[----:B-1----:R-:W-:Y:S01]  /*136820*/  IMAD.MOV.U32 R4, RZ, RZ, R14 ;  /* 0x000000ffff047224 */ /* 0x002fe200078e000e */
[----:B------:R-:W-:Y:S01]  /*136830*/  MOV R5, R27 ;  /* 0x0000001b00057202 */ /* 0x000fe20000000f00 */
[----:B------:R-:W2:Y:S04]  /*136840*/  LDL R14, [R1+0x4ad4] ;  /* 0x004ad400010e7983 */ /* 0x000ea80000100800 */
[----:B------:R-:W2:Y:S04]  /*136850*/  LDL R27, [R1+0x4ad0] ;  /* 0x004ad000011b7983 */ /* 0x000ea80000100800 */
[----:B------:R1:W-:Y:S02]  /*136860*/  LDGSTS.E [R65+0x1b800], [R4.64], P3 ;  /* 0x1b80000004417fae */ /* 0x0003e40009921846 */
[----:B-1----:R-:W-:-:S02]  /*136870*/  IMAD.MOV.U32 R4, RZ, RZ, R222 ;  /* 0x000000ffff047224 */ /* 0x002fc400078e00de */
[----:B------:R-:W-:Y:S01]  /*136880*/  IMAD.MOV.U32 R5, RZ, RZ, R15 ;  /* 0x000000ffff057224 */ /* 0x000fe200078e000f */
[----:B------:R-:W2:Y:S04]  /*136890*/  LDL R222, [R1+0x4adc] ;  /* 0x004adc0001de7983 */ /* 0x000ea80000100800 */
[----:B------:R-:W2:Y:S04]  /*1368a0*/  LDL R15, [R1+0x4ad8] ;  /* 0x004ad800010f7983 */ /* 0x000ea80000100800 */
[----:B------:R3:W-:Y:S02]  /*1368b0*/  LDGSTS.E [R65+0x1ba00], [R4.64], P3 ;  /* 0x1ba0000004417fae */ /* 0x0007e40009921846 */
[----:B---3--:R-:W-:Y:S01]  /*1368c0*/  MOV R5, R13 ;  /* 0x0000000d00057202 */ /* 0x008fe20000000f00 */
[----:B------:R-:W-:Y:S01]  /*1368d0*/  IMAD.MOV.U32 R4, RZ, RZ, R24 ;  /* 0x000000ffff047224 */ /* 0x000fe200078e0018 */
[----:B------:R-:W3:Y:S04]  /*1368e0*/  LDL R13, [R1+0x4ae0] ;  /* 0x004ae000010d7983 */ /* 0x000ee80000100800 */
[----:B------:R-:W3:Y:S04]  /*1368f0*/  LDL R24, [R1+0x4ae4] ;  /* 0x004ae40001187983 */ /* 0x000ee80000100800 */
[----:B------:R1:W-:Y:S02]  /*136900*/  LDGSTS.E [R65+0x1bc00], [R4.64], P3 ;  /* 0x1bc0000004417fae */ /* 0x0003e40009921846 */
[----:B-1----:R-:W-:-:S02]  /*136910*/  IMAD.MOV.U32 R4, RZ, RZ, R26 ;  /* 0x000000ffff047224 */ /* 0x002fc400078e001a */
[----:B------:R-:W-:Y:S01]  /*136920*/  IMAD.MOV.U32 R5, RZ, RZ, R25 ;  /* 0x000000ffff057224 */ /* 0x000fe200078e0019 */
[----:B------:R-:W3:Y:S04]  /*136930*/  LDL R26, [R1+0x4aec] ;  /* 0x004aec00011a7983 */ /* 0x000ee80000100800 */
[----:B------:R-:W3:Y:S04]  /*136940*/  LDL R25, [R1+0x4ae8] ;  /* 0x004ae80001197983 */ /* 0x000ee80000100800 */
[----:B------:R4:W-:Y:S02]  /*136950*/  LDGSTS.E [R65+0x1be00], [R4.64], P3 ;  /* 0x1be0000004417fae */ /* 0x0009e40009921846 */
[----:B----4-:R-:W-:Y:S01]  /*136960*/  IMAD.MOV.U32 R4, RZ, RZ, R221 ;  /* 0x000000ffff047224 */ /* 0x010fe200078e00dd */
[----:B------:R-:W-:Y:S01]  /*136970*/  MOV R5, R215 ;  /* 0x000000d700057202 */ /* 0x000fe20000000f00 */
[----:B------:R-:W4:Y:S04]  /*136980*/  LDL R221, [R1+0x4b54] ;  /* 0x004b540001dd7983 */ /* 0x000f280000100800 */
[----:B------:R-:W4:Y:S04]  /*136990*/  LDL R215, [R1+0x4b50] ;  /* 0x004b500001d77983 */ /* 0x000f280000100800 */
[----:B------:R2:W-:Y:S02]  /*1369a0*/  LDGSTS.E [R65+0x1d800], [R4.64], P1 ;  /* 0x1d80000004417fae */ /* 0x0005e40008921846 */
[----:B--2---:R-:W-:-:S02]  /*1369b0*/  IMAD.MOV.U32 R4, RZ, RZ, R223 ;  /* 0x000000ffff047224 */ /* 0x004fc400078e00df */
[----:B------:R-:W2:Y:S01]  /*1369c0*/  LDL R223, [R1+0x4b5c] ;  /* 0x004b5c0001df7983 */ /* 0x000ea20000100800 */
[----:B------:R-:W-:Y:S02]  /*1369d0*/  IMAD.MOV.U32 R5, RZ, RZ, R220 ;  /* 0x000000ffff057224 */ /* 0x000fe400078e00dc */
[----:B------:R-:W2:Y:S01]  /*1369e0*/  LDL R220, [R1+0x4b58] ;  /* 0x004b580001dc7983 */ /* 0x000ea20000100800 */
[C---:B------:R-:W-:Y:S02]  /*1369f0*/  ISETP.GT.AND P2, PT, R3.reuse, 0x3f, PT ;  /* 0x0000003f0300780c */ /* 0x040fe40003f44270 */
        /* <DEDUP_REMOVED lines=89> */
[----:B------:R-:W3:Y:S04]  /*136f90*/  LDL R215, [R1+0x4ce0] ;  /* 0x004ce00001d77983 */ /* 0x000ee80000100800 */
        /* <DEDUP_REMOVED lines=34> */
[----:B----4-:R-:W-:Y:S01]  /*1371c0*/  IMAD.MOV.U32 R4, RZ, RZ, R221 ;  /* 0x000000ffff047224 */ /* 0x010fe200078e00dd */
[----:B---3--:R-:W-:Y:S01]  /*1371d0*/  MOV R5, R215 ;  /* 0x000000d700057202 */ /* 0x008fe20000000f00 */
[----:B------:R-:W3:Y:S04]  /*1371e0*/  LDL R221, [R1+0x4de4] ;  /* 0x004de40001dd7983 */ /* 0x000ee80000100800 */
[----:B------:R-:W4:Y:S04]  /*1371f0*/  LDL R215, [R1+0x4de0] ;  /* 0x004de00001d77983 */ /* 0x000f280000100800 */
[----:B------:R2:W-:Y:S02]  /*137200*/  LDGSTS.E [R65+0x27c00], [R4.64], P3 ;  /* 0x27c0000004417fae */ /* 0x0005e40009921846 */
[----:B--2---:R-:W-:-:S02]  /*137210*/  IMAD.MOV.U32 R4, RZ, RZ, R223 ;  /* 0x000000ffff047224 */ /* 0x004fc400078e00df */
[----:B------:R-:W2:Y:S01]  /*137220*/  LDL R223, [R1+0x4dec] ;  /* 0x004dec0001df7983 */ /* 0x000ea20000100800 */
[----:B------:R-:W-:Y:S02]  /*137230*/  IMAD.MOV.U32 R5, RZ, RZ, R220 ;  /* 0x000000ffff057224 */ /* 0x000fe400078e00dc */
[----:B------:R-:W2:Y:S03]  /*137240*/  LDL R220, [R1+0x4de8] ;  /* 0x004de80001dc7983 */ /* 0x000ea60000100800 */
[----:B------:R1:W-:Y:S01]  /*137250*/  LDGSTS.E [R65+0x27e00], [R4.64], P3 ;  /* 0x27e0000004417fae */ /* 0x0003e20009921846 */
[----:B------:R-:W-:Y:S01]  /*137260*/  ISETP.GT.AND P1, PT, R3, 0x57, PT ;  /* 0x000000570300780c */ /* 0x000fe20003f24270 */
        /* <DEDUP_REMOVED lines=10> */
[----:B-1----:R-:W-:Y:S01]  /*137310*/  SEL R4, RZ, 0x4, !P1 ;  /* 0x00000004ff047807 */ /* 0x002fe20004800000 */
[----:B------:R-:W-:-:S03]  /*137320*/  ISETP.GT.AND P1, PT, R3, 0x5b, PT ;  /* 0x0000005b0300780c */ /* 0x000fc60003f24270 */
[----:B------:R-:W-:-:S04]  /*137330*/  SEL R4, R4, RZ, !P0 ;  /* 0x000000ff04047207 */ /* 0x000fc80004000000 */
[----:B------:R-:W-:Y:S01]  /*137340*/  ISETP.NE.U32.AND P3, PT, R4, RZ, PT ;  /* 0x000000ff0400720c */ /* 0x000fe20003f65070 */
[----:B------:R-:W-:-:S04]  /*137350*/  SEL R4, RZ, 0x4, !P1 ;  /* 0x00000004ff047807 */ /* 0x000fc80004800000 */
[----:B------:R-:W-:Y:S02]  /*137360*/  SEL R4, R4, RZ, !P0 ;  /* 0x000000ff04047207 */ /* 0x000fe40004000000 */
[----:B------:R-:W-:Y:S02]  /*137370*/  MOV R5, R23 ;  /* 0x0000001700057202 */ /* 0x000fe40000000f00 */
[----:B------:R-:W2:Y:S01]  /*137380*/  LDL R23, [R1+0x4f50] ;  /* 0x004f500001177983 */ /* 0x000ea20000100800 */
[----:B------:R-:W-:Y:S01]  /*137390*/  ISETP.NE.U32.AND P1, PT, R4, RZ, PT ;  /* 0x000000ff0400720c */ /* 0x000fe20003f25070 */
[----:B------:R-:W-:Y:S02]  /*1373a0*/  IMAD.MOV.U32 R4, RZ, RZ, R16 ;  /* 0x000000ffff047224 */ /* 0x000fe400078e0010 */
[----:B------:R-:W2:Y:S04]  /*1373b0*/  LDL R16, [R1+0x4f54] ;  /* 0x004f540001107983 */ /* 0x000ea80000100800 */
[----:B------:R1:W-:Y:S02]  /*1373c0*/  LDGSTS.E [R65+0x29c00], [R4.64], P2 ;  /* 0x29c0000004417fae */ /* 0x0003e40009121846 */
[----:B-1----:R-:W-:-:S02]  /*1373d0*/  IMAD.MOV.U32 R4, RZ, RZ, R12 ;  /* 0x000000ffff047224 */ /* 0x002fc400078e000c */
        /* <DEDUP_REMOVED lines=14> */
[----:B---3--:R-:W-:Y:S01]  /*1374c0*/  IMAD.MOV.U32 R4, RZ, RZ, R221 ;  /* 0x000000ffff047224 */ /* 0x008fe200078e00dd */
[----:B----4-:R-:W-:Y:S01]  /*1374d0*/  MOV R5, R215 ;  /* 0x000000d700057202 */ /* 0x010fe20000000f00 */
        /* <DEDUP_REMOVED lines=26> */
[----:B------:R-:W-:Y:S01]  /*137680*/  IMAD.MOV.U32 R4, RZ, RZ, R14 ;  /* 0x000000ffff047224 */ /* 0x000fe200078e000e */
        /* <DEDUP_REMOVED lines=26> */
[----:B------:R-:W-:Y:S01]  /*137830*/  ISETP.GT.AND P1, PT, R3, 0x67, PT ;  /* 0x000000670300780c */ /* 0x000fe20003f24270 */
[----:B------:R-:W2:Y:S04]  /*137840*/  LDL R21, [R1+0x5068] ;  /* 0x0050680001157983 */ /* 0x000ea80000100800 */
[----:B------:R1:W-:Y:S04]  /*137850*/  LDGSTS.E [R65+0x2fe00], [R4.64], P3 ;  /* 0x2fe0000004417fae */ /* 0x0003e80009921846 */
[----:B------:R-:W2:Y:S01]  /*137860*/  LDL R22, [R1+0x506c] ;  /* 0x00506c0001167983 */ /* 0x000ea20000100800 */
[----:B-1----:R-:W-:Y:S01]  /*137870*/  IMAD.MOV.U32 R4, RZ, RZ, R16 ;  /* 0x000000ffff047224 */ /* 0x002fe200078e0010 */
[----:B------:R-:W-:-:S02]  /*137880*/  MOV R5, R23 ;  /* 0x0000001700057202 */ /* 0x000fc40000000f00 */
        /* <DEDUP_REMOVED lines=47> */
[----:B------:R-:W-:Y:S02]  /*137b80*/  MOV R5, R252 ;  /* 0x000000fc00057202 */ /* 0x000fe40000000f00 */
[----:B------:R-:W2:Y:S04]  /*137b90*/  LDL R252, [R1+0x5398] ;  /* 0x0053980001fc7983 */ /* 0x000ea80000100800 */
[----:B------:R1:W-:Y:S02]  /*137ba0*/  LDGSTS.E [R65+0x35800], [R4.64], P1 ;  /* 0x3580000004417fae */ /* 0x0003e40008921846 */
[----:B-1----:R-:W-:-:S02]  /*137bb0*/  IMAD.MOV.U32 R4, RZ, RZ, R18 ;  /* 0x000000ffff047224 */ /* 0x002fc400078e0012 */
[----:B------:R-:W-:Y:S02]  /*137bc0*/  IMAD.MOV.U32 R5, RZ, RZ, R11 ;  /* 0x000000ffff057224 */ /* 0x000fe400078e000b */
[----:B------:R-:W2:Y:S04]  /*137bd0*/  LDL.64 R10, [R1+0x3898] ;  /* 0x00389800010a7983 */ /* 0x000ea80000100a00 */
        /* <DEDUP_REMOVED lines=8> */
[----:B------:R-:W2:Y:S01]  /*137c60*/  LDL.64 R18, [R1+0x38a0] ;  /* 0x0038a00001127983 */ /* 0x000ea20000100a00 */
[----:B------:R-:W-:Y:S01]  /*137c70*/  ISETP.NE.U32.AND P2, PT, R4, RZ, PT ;  /* 0x000000ff0400720c */ /* 0x000fe20003f45070 */
[----:B------:R-:W-:-:S05]  /*137c80*/  IMAD.MOV.U32 R4, RZ, RZ, R20 ;  /* 0x000000ffff047224 */ /* 0x000fca00078e0014 */
[----:B------:R1:W-:Y:S02]  /*137c90*/  LDGSTS.E [R65+0x35c00], [R4.64], P1 ;  /* 0x35c0000004417fae */ /* 0x0003e40008921846 */
[----:B-1----:R-:W-:Y:S02]  /*137ca0*/  IMAD.MOV.U32 R4, RZ, RZ, R22 ;  /* 0x000000ffff047224 */ /* 0x002fe400078e0016 */
[----:B------:R-:W-:Y:S02]  /*137cb0*/  IMAD.MOV.U32 R5, RZ, RZ, R21 ;  /* 0x000000ffff057224 */ /* 0x000fe400078e0015 */
[----:B------:R-:W2:Y:S04]  /*137cc0*/  LDL.64 R20, [R1+0x38a8] ;  /* 0x0038a80001147983 */ /* 0x000ea80000100a00 */
[----:B------:R1:W-:Y:S02]  /*137cd0*/  LDGSTS.E [R65+0x35e00], [R4.64], P1 ;  /* 0x35e0000004417fae */ /* 0x0003e40008921846 */
[----:B-1----:R-:W-:Y:S01]  /*137ce0*/  IMAD.MOV.U32 R4, RZ, RZ, R16 ;  /* 0x000000ffff047224 */ /* 0x002fe200078e0010 */
[----:B------:R-:W-:-:S02]  /*137cf0*/  MOV R5, R23 ;  /* 0x0000001700057202 */ /* 0x000fc40000000f00 */
[----:B------:R-:W-:Y:S01]  /*137d00*/  ISETP.GT.AND P1, PT, R3, 0x77, PT ;  /* 0x000000770300780c */ /* 0x000fe20003f24270 */
[----:B------:R-:W2:Y:S04]  /*137d10*/  LDL.64 R22, [R1+0x38b0] ;  /* 0x0038b00001167983 */ /* 0x000ea80000100a00 */
[----:B------:R1:W-:Y:S02]  /*137d20*/  LDGSTS.E [R65+0x37800], [R4.64], P3 ;  /* 0x3780000004417fae */ /* 0x0003e40009921846 */
[----:B-1----:R-:W-:Y:S02]  /*137d30*/  IMAD.MOV.U32 R4, RZ, RZ, R12 ;  /* 0x000000ffff047224 */ /* 0x002fe400078e000c */
[----:B------:R-:W-:Y:S02]  /*137d40*/  IMAD.MOV.U32 R5, RZ, RZ, R17 ;  /* 0x000000ffff057224 */ /* 0x000fe400078e0011 */
[----:B------:R-:W2:Y:S04]  /*137d50*/  LDL.64 R16, [R1+0x38b8] ;  /* 0x0038b80001107983 */ /* 0x000ea80000100a00 */
[----:B------:R1:W-:Y:S02]  /*137d60*/  LDGSTS.E [R65+0x37a00], [R4.64], P3 ;  /* 0x37a0000004417fae */ /* 0x0003e40009921846 */
[----:B-1----:R-:W-:Y:S01]  /*137d70*/  IMAD.MOV.U32 R4, RZ, RZ, R24 ;  /* 0x000000ffff047224 */ /* 0x002fe200078e0018 */
[----:B------:R-:W-:-:S02]  /*137d80*/  MOV R5, R13 ;  /* 0x0000000d00057202 */ /* 0x000fc40000000f00 */
        /* <DEDUP_REMOVED lines=12> */
[----:B------:R-:W-:Y:S01]  /*137e50*/  IMAD.MOV.U32 R5, RZ, RZ, R15 ;  /* 0x000000ffff057224 */ /* 0x000fe200078e000f */
[----:B------:R-:W2:Y:S04]  /*137e60*/  LDL R222, [R1+0x5328] ;  /* 0x0053280001de7983 */ /* 0x000ea80000100800 */
[----:B------:R-:W2:Y:S04]  /*137e70*/  LDL.64 R14, [R1+0x38d8] ;  /* 0x0038d800010e7983 */ /* 0x000ea80000100a00 */
[----:B------:R3:W-:Y:S02]  /*137e80*/  LDGSTS.E [R65+0x39a00], [R4.64], P2 ;  /* 0x39a0000004417fae */ /* 0x0007e40009121846 */
[----:B---3--:R-:W-:Y:S01]  /*137e90*/  IMAD.MOV.U32 R4, RZ, RZ, R221 ;  /* 0x000000ffff047224 */ /* 0x008fe200078e00dd */
[----:B----4-:R-:W-:Y:S01]  /*137ea0*/  MOV R5, R215 ;  /* 0x000000d700057202 */ /* 0x010fe20000000f00 */
[----:B------:R-:W3:Y:S04]  /*137eb0*/  LDL R221, [R1+0x53b4] ;  /* 0x0053b40001dd7983 */ /* 0x000ee80000100800 */
[----:B------:R-:W4:Y:S04]  /*137ec0*/  LDL R215, [R1+0x534c] ;  /* 0x00534c0001d77983 */ /* 0x000f280000100800 */
[----:B------:R2:W-:Y:S02]  /*137ed0*/  LDGSTS.E [R65+0x39c00], [R4.64], P2 ;  /* 0x39c0000004417fae */ /* 0x0005e40009121846 */
[----:B--2---:R-:W-:-:S02]  /*137ee0*/  IMAD.MOV.U32 R4, RZ, RZ, R223 ;  /* 0x000000ffff047224 */ /* 0x004fc400078e00df */
[----:B------:R-:W1:Y:S01]  /*137ef0*/  S2R R223, SR_TID.X ;  /* 0x0000000000df7919 */ /* 0x000e620000002100 */
[----:B------:R-:W-:-:S05]  /*137f00*/  IMAD.MOV.U32 R5, RZ, RZ, R220 ;  /* 0x000000ffff057224 */ /* 0x000fca00078e00dc */
[----:B------:R2:W-:Y:S01]  /*137f10*/  LDGSTS.E [R65+0x39e00], [R4.64], P2 ;  /* 0x39e0000004417fae */ /* 0x0005e20009121846 */
[----:B------:R-:W-:Y:S02]  /*137f20*/  ISETP.GT.AND P2, PT, R3, 0x7b, PT ;  /* 0x0000007b0300780c */ /* 0x000fe40003f44270 */
[----:B--2---:R-:W-:Y:S02]  /*137f30*/  SEL R4, RZ, 0x4, !P1 ;  /* 0x00000004ff047807 */ /* 0x004fe40004800000 */
[----:B-1----:R-:W-:-:S04]  /*137f40*/  LOP3.LUT R0, R223, 0x7f, RZ, 0xc0, !PT ;  /* 0x0000007fdf007812 */ /* 0x002fc800078ec0ff */
[----:B------:R-:W-:Y:S01]  /*137f50*/  ISETP.GE.AND P4, PT, R0, R3, PT ;  /* 0x000000030000720c */ /* 0x000fe20003f86270 */
[----:B------:R-:W-:Y:S01]  /*137f60*/  SEL R3, RZ, 0x4, !P3 ;  /* 0x00000004ff037807 */ /* 0x000fe20005800000 */
[----:B------:R-:W-:-:S03]  /*137f70*/  SEL R4, R4, RZ, !P0 ;  /* 0x000000ff04047207 */ /* 0x000fc60004000000 */
[----:B------:R-:W-:Y:S02]  /*137f80*/  SEL R3, R3, RZ, !P0 ;  /* 0x000000ff03037207 */ /* 0x000fe40004000000 */
[----:B------:R-:W-:Y:S01]  /*137f90*/  ISETP.NE.U32.AND P1, PT, R4, RZ, PT ;  /* 0x000000ff0400720c */ /* 0x000fe20003f25070 */
[----:B------:R-:W-:Y:S01]  /*137fa0*/  SEL R4, RZ, 0x4, !P2 ;  /* 0x00000004ff047807 */ /* 0x000fe20005000000 */
[----:B------:R-:W-:Y:S01]  /*137fb0*/  ISETP.NE.U32.AND P3, PT, R3, RZ, PT ;  /* 0x000000ff0300720c */ /* 0x000fe20003f65070 */
[----:B------:R-:W-:Y:S02]  /*137fc0*/  SEL R3, RZ, 0x4, P4 ;  /* 0x00000004ff037807 */ /* 0x000fe40002000000 */
[----:B------:R-:W-:Y:S02]  /*137fd0*/  SEL R4, R4, RZ, !P0 ;  /* 0x000000ff04047207 */ /* 0x000fe40004000000 */
[----:B------:R-:W-:Y:S02]  /*137fe0*/  SEL R3, R3, RZ, !P0 ;  /* 0x000000ff03037207 */ /* 0x000fe40004000000 */
[----:B------:R-:W-:-:S02]  /*137ff0*/  ISETP.NE.U32.AND P2, PT, R4, RZ, PT ;  /* 0x000000ff0400720c */ /* 0x000fc40003f45070 */
[----:B------:R-:W2:Y:S01]  /*138000*/  LDL.64 R4, [R1+0x3888] ;  /* 0x0038880001047983 */ /* 0x000ea20000100a00 */
[----:B------:R-:W-:Y:S02]  /*138010*/  ISETP.NE.U32.AND P0, PT, R3, RZ, PT ;  /* 0x000000ff0300720c */ /* 0x000fe40003f05070 */
[----:B------:R-:W2:Y:S01]  /*138020*/  LDL.64 R2, [R1+0x3890] ;  /* 0x0038900001027983 */ /* 0x000ea20000100a00 */
[----:B------:R1:W-:Y:S01]  /*138030*/  LDGSTS.E [R65+0x3b800], [R14.64], P1 ;  /* 0x3b8000000e417fae */ /* 0x0003e20008921846 */
[----:B------:R1:W-:Y:S02]  /*138040*/  LDGSTS.E [R65+0x3ba00], [R26.64], P1 ;  /* 0x3ba000001a417fae */ /* 0x0003e40008921846 */
[----:B------:R1:W-:Y:S02]  /*138050*/  LDGSTS.E [R65+0x3bc00], [R24.64], P1 ;  /* 0x3bc0000018417fae */ /* 0x0003e40008921846 */
[----:B------:R1:W-:Y:S02]  /*138060*/  LDGSTS.E [R65+0x3be00], [R12.64], P1 ;  /* 0x3be000000c417fae */ /* 0x0003e40008921846 */
[----:B------:R1:W-:Y:S01]  /*138070*/  LDGSTS.E [R65+0x3d800], [R16.64], P2 ;  /* 0x3d80000010417fae */ /* 0x0003e20009121846 */
[----:B------:R1:W-:Y:S02]  /*138080*/  LDGSTS.E [R65+0x3da00], [R22.64], P2 ;  /* 0x3da0000016417fae */ /* 0x0003e40009121846 */
[----:B------:R1:W-:Y:S02]  /*138090*/  LDGSTS.E [R65+0x3dc00], [R20.64], P2 ;  /* 0x3dc0000014417fae */ /* 0x0003e40009121846 */
[----:B------:R1:W-:Y:S01]  /*1380a0*/  LDGSTS.E [R65+0x3de00], [R18.64], P2 ;  /* 0x3de0000012417fae */ /* 0x0003e20009121846 */
[----:B------:R1:W-:Y:S04]  /*1380b0*/  LDGSTS.E [R65+0x3f800], [R10.64], P3 ;  /* 0x3f8000000a417fae */ /* 0x0003e80009921846 */
[----:B-1----:R-:W3:Y:S01]  /*1380c0*/  LDL.LU.64 R14, [R1+0x60e8] ;  /* 0x0060e800010e7983 */ /* 0x002ee20000300a00 */
[----:B------:R-:W3:Y:S02]  /*1380d0*/  LDL.LU.64 R26, [R1+0x60e0] ;  /* 0x0060e000011a7983 */ /* 0x000ee40000300a00 */
[----:B------:R-:W3:Y:S02]  /*1380e0*/  LDL.LU.64 R24, [R1+0x60d8] ;  /* 0x0060d80001187983 */ /* 0x000ee40000300a00 */
[----:B------:R-:W3:Y:S01]  /*1380f0*/  LDL.LU.64 R12, [R1+0x60d0] ;  /* 0x0060d000010c7983 */ /* 0x000ee20000300a00 */
[----:B------:R-:W3:Y:S01]  /*138100*/  LDL.LU.64 R16, [R1+0x60c8] ;  /* 0x0060c80001107983 */ /* 0x000ee20000300a00 */
[----:B------:R-:W3:Y:S02]  /*138110*/  LDL.LU.64 R22, [R1+0x60c0] ;  /* 0x0060c00001167983 */ /* 0x000ee40000300a00 */
[----:B------:R-:W3:Y:S02]  /*138120*/  LDL R220, [R1+0x4840] ;  /* 0x0048400001dc7983 */ /* 0x000ee40000100800 */
[----:B------:R-:W3:Y:S01]  /*138130*/  LDL R223, [R1+0x484c] ;  /* 0x00484c0001df7983 */ /* 0x000ee20000100800 */
[----:B------:R-:W3:Y:S01]  /*138140*/  LDL.LU.64 R20, [R1+0x60b8] ;  /* 0x0060b80001147983 */ /* 0x000ee20000300a00 */
[----:B------:R-:W3:Y:S02]  /*138150*/  LDL.LU.64 R18, [R1+0x60b0] ;  /* 0x0060b00001127983 */ /* 0x000ee40000300a00 */
[----:B------:R-:W3:Y:S02]  /*138160*/  LDL.LU.64 R10, [R1+0x60a8] ;  /* 0x0060a800010a7983 */ /* 0x000ee40000300a00 */
[----:B------:R-:W3:Y:S01]  /*138170*/  LDL R6, [R1+0x4700] ;  /* 0x0047000001067983 */ /* 0x000ee20000100800 */
[----:B--2---:R1:W-:Y:S01]  /*138180*/  LDGSTS.E [R65+0x3fa00], [R2.64], P3 ;  /* 0x3fa0000002417fae */ /* 0x0043e20009921846 */
[----:B------:R2:W-:Y:S02]  /*138190*/  LDGSTS.E [R65+0x3fc00], [R4.64], P3 ;  /* 0x3fc0000004417fae */ /* 0x0005e40009921846 */
[----:B------:R4:W-:Y:S02]  /*1381a0*/  LDGSTS.E [R65+0x3fe00], [R232.64], P3 ;  /* 0x3fe00000e8417fae */ /* 0x0009e40009921846 */
[----:B------:R-:W0:Y:S01]  /*1381b0*/  LDGDEPBAR ;  /* 0x00000000000079af */ /* 0x000e220000000000 */
[----:B-1----:R-:W3:Y:S01]  /*1381c0*/  LDL R3, [R1+0x474c] ;  /* 0x00474c0001037983 */ /* 0x002ee20000100800 */
[----:B--2---:R-:W-:Y:S01]  /*1381d0*/  IMAD.MOV.U32 R4, RZ, RZ, R235 ;  /* 0x000000ffff047224 */ /* 0x004fe200078e00eb */
[----:B------:R-:W-:-:S02]  /*1381e0*/  MOV R5, R234 ;  /* 0x000000ea00057202 */ /* 0x000fc40000000f00 */
[----:B------:R-:W2:Y:S04]  /*1381f0*/  LDL R2, [R1+0x470c] ;  /* 0x00470c0001027983 */ /* 0x000ea80000100800 */
[----:B----4-:R-:W4:Y:S04]  /*138200*/  LDL R232, [R1+0x46c0] ;  /* 0x0046c00001e87983 */ /* 0x010f280000100800 */
[----:B------:R1:W-:Y:S04]  /*138210*/  LDGSTS.E [R231+0x40000], [R4.64], P0 ;  /* 0x4000000004e77fae */ /* 0x0003e80008121846 */
[----:B------:R-:W2:Y:S04]  /*138220*/  LDL R233, [R1+0x46cc] ;  /* 0x0046cc0001e97983 */ /* 0x000ea80000100800 */
[----:B------:R-:W2:Y:S01]  /*138230*/  LDL R234, [R1+0x4680] ;  /* 0x0046800001ea7983 */ /* 0x000ea20000100800 */
[----:B------:R-:W2:Y:S03]  /*138240*/  LDL R235, [R1+0x468c] ;  /* 0x00468c0001eb7983 */ /* 0x000ea60000100800 */
[----:B-1----:R-:W2:Y:S04]  /*138250*/  LDL R4, [R1+0x5404] ;  /* 0x0054040001047983 */ /* 0x002ea80000100800 */
[----:B------:R-:W2:Y:S02]  /*138260*/  LDL R5, [R1+0x5424] ;  /* 0x0054240001057983 */ /* 0x000ea40000100800 */
[----:B--2---:R-:W-:-:S04]  /*138270*/  LOP3.LUT R5, R5, R4, RZ, 0x3c, !PT ;  /* 0x0000000405057212 */ /* 0x004fc800078e3cff */
[----:B------:R-:W-:-:S04]  /*138280*/  LOP3.LUT R4, R5, R4, RZ, 0x3c, !PT ;  /* 0x0000000405047212 */ /* 0x000fc800078e3cff */
[----:B------:R-:W-:-:S05]  /*138290*/  LOP3.LUT R5, R5, R4, RZ, 0x3c, !PT ;  /* 0x0000000405057212 */ /* 0x000fca00078e3cff */
[----:B------:R3:W-:Y:S02]  /*1382a0*/  LDGSTS.E [R231+0x41000], [R4.64], P0 ;  /* 0x4100000004e77fae */ /* 0x0007e40008121846 */
[----:B---3--:R-:W-:Y:S02]  /*1382b0*/  IMAD.MOV.U32 R4, RZ, RZ, R221 ;  /* 0x000000ffff047224 */ /* 0x008fe400078e00dd */
[----:B------:R-:W-:Y:S01]  /*1382c0*/  IMAD.MOV.U32 R5, RZ, RZ, R252 ;  /* 0x000000ffff057224 */ /* 0x000fe200078e00fc */
[----:B------:R-:W2:Y:S04]  /*1382d0*/  LDL R221, [R1+0x464c] ;  /* 0x00464c0001dd7983 */ /* 0x000ea80000100800 */
[----:B------:R-:W3:Y:S04]  /*1382e0*/  LDL R252, [R1+0x4640] ;  /* 0x0046400001fc7983 */ /* 0x000ee80000100800 */
[----:B------:R1:W-:Y:S02]  /*1382f0*/  LDGSTS.E [R231+0x42000], [R4.64], P0 ;  /* 0x4200000004e77fae */ /* 0x0003e40008121846 */
[----:B-1----:R-:W-:Y:S01]  /*138300*/  IMAD.MOV.U32 R4, RZ, RZ, R215 ;  /* 0x000000ffff047224 */ /* 0x002fe200078e00d7 */
[----:B------:R-:W-:Y:S01]  /*138310*/  MOV R5, R222 ;  /* 0x000000de00057202 */ /* 0x000fe20000000f00 */
[----:B------:R-:W2:Y:S04]  /*138320*/  LDL R215, [R1+0x460c] ;  /* 0x00460c0001d77983 */ /* 0x000ea80000100800 */
[----:B------:R-:W2:Y:S04]  /*138330*/  LDL R222, [R1+0x4600] ;  /* 0x0046000001de7983 */ /* 0x000ea80000100800 */
        /* <DEDUP_REMOVED lines=12> */
[----:B------:R1:W-:Y:S02]  /*138400*/  LDGSTS.E [R231+0x45000], [R4.64], P0 ;  /* 0x4500000004e77fae */ /* 0x0003e40008121846 */
[----:B-1----:R-:W-:Y:S02]  /*138410*/  IMAD.MOV.U32 R4, RZ, RZ, R223 ;  /* 0x000000ffff047224 */ /* 0x002fe400078e00df */
[----:B------:R-:W-:Y:S01]  /*138420*/  IMAD.MOV.U32 R5, RZ, RZ, R220 ;  /* 0x000000ffff057224 */ /* 0x000fe200078e00dc */
        /* <DEDUP_REMOVED lines=22> */
[----:B------:R-:W-:Y:S02]  /*138590*/  IMAD.MOV.U32 R4, RZ, RZ, R3 ;  /* 0x000000ffff047224 */ /* 0x000fe400078e0003 */
[----:B------:R-:W3:Y:S03]  /*1385a0*/  LDL R3, [R1+0x440c] ;  /* 0x00440c0001037983 */ /* 0x000ee60000100800 */
[----:B--2---:R1:W-:Y:S02]  /*1385b0*/  LDGSTS.E [R231+0x4a000], [R4.64], P0 ;  /* 0x4a00000004e77fae */ /* 0x0043e40008121846 */
[----:B-1----:R-:W-:Y:S01]  /*1385c0*/  MOV R4, R2 ;  /* 0x0000000200047202 */ /* 0x002fe20000000f00 */
[----:B------:R-:W-:Y:S01]  /*1385d0*/  IMAD.MOV.U32 R5, RZ, RZ, R6 ;  /* 0x000000ffff057224 */ /* 0x000fe200078e0006 */
[----:B------:R-:W2:Y:S04]  /*1385e0*/  LDL R2, [R1+0x43cc] ;  /* 0x0043cc0001027983 */ /* 0x000ea80000100800 */
[----:B------:R-:W2:Y:S04]  /*1385f0*/  LDL R6, [R1+0x43c0] ;  /* 0x0043c00001067983 */ /* 0x000ea80000100800 */
[----:B------:R1:W-:Y:S02]  /*138600*/  LDGSTS.E [R231+0x4b000], [R4.64], P0 ;  /* 0x4b00000004e77fae */ /* 0x0003e40008121846 */
[----:B-1----:R-:W-:-:S02]  /*138610*/  IMAD.MOV.U32 R4, RZ, RZ, R233 ;  /* 0x000000ffff047224 */ /* 0x002fc400078e00e9 */
[----:B----4-:R-:W-:Y:S01]  /*138620*/  IMAD.MOV.U32 R5, RZ, RZ, R232 ;  /* 0x000000ffff057224 */ /* 0x010fe200078e00e8 */
[----:B------:R-:W4:Y:S04]  /*138630*/  LDL R233, [R1+0x4340] ;  /* 0x0043400001e97983 */ /* 0x000f280000100800 */
[----:B------:R-:W2:Y:S04]  /*138640*/  LDL R232, [R1+0x4380] ;  /* 0x0043800001e87983 */ /* 0x000ea80000100800 */
[----:B------:R1:W-:Y:S02]  /*138650*/  LDGSTS.E [R231+0x4c000], [R4.64], P0 ;  /* 0x4c00000004e77fae */ /* 0x0003e40008121846 */
[----:B-1----:R-:W-:Y:S01]  /*138660*/  MOV R4, R235 ;  /* 0x000000eb00047202 */ /* 0x002fe20000000f00 */
[----:B------:R-:W-:Y:S01]  /*138670*/  IMAD.MOV.U32 R5, RZ, RZ, R234 ;  /* 0x000000ffff057224 */ /* 0x000fe200078e00ea */
[----:B------:R-:W2:Y:S04]  /*138680*/  LDL R235, [R1+0x4300] ;  /* 0x0043000001eb7983 */ /* 0x000ea80000100800 */
[----:B------:R-:W2:Y:S04]  /*138690*/  LDL R234, [R1+0x434c] ;  /* 0x00434c0001ea7983 */ /* 0x000ea80000100800 */
[----:B------:R1:W-:Y:S02]  /*1386a0*/  LDGSTS.E [R231+0x4d000], [R4.64], P0 ;  /* 0x4d00000004e77fae */ /* 0x0003e40008121846 */
[----:B-1----:R-:W-:-:S02]  /*1386b0*/  IMAD.MOV.U32 R4, RZ, RZ, R221 ;  /* 0x000000ffff047224 */ /* 0x002fc400078e00dd */
[----:B---3--:R-:W-:Y:S01]  /*1386c0*/  IMAD.MOV.U32 R5, RZ, RZ, R252 ;  /* 0x000000ffff057224 */ /* 0x008fe200078e00fc */
[----:B------:R-:W3:Y:S04]  /*1386d0*/  LDL R221, [R1+0x438c] ;  /* 0x00438c0001dd7983 */ /* 0x000ee80000100800 */
        /* <DEDUP_REMOVED lines=49> */
[----:B------:R-:W-:-:S05]  /*1389f0*/  MOV R4, R3 ;  /* 0x0000000300047202 */ /* 0x000fca0000000f00 */
[----:B--2---:R1:W-:Y:S02]  /*138a00*/  LDGSTS.E [R231+0x57000], [R4.64], P0 ;  /* 0x5700000004e77fae */ /* 0x0043e40008121846 */
[----:B-1----:R-:W-:Y:S02]  /*138a10*/  IMAD.MOV.U32 R4, RZ, RZ, R2 ;  /* 0x000000ffff047224 */ /* 0x002fe400078e0002 */
[----:B------:R-:W2:Y:S01]  /*138a20*/  LDL.LU R2, [R1+0x424c] ;  /* 0x00424c0001027983 */ /* 0x000ea20000300800 */
[----:B------:R-:W-:Y:S02]  /*138a30*/  IMAD.MOV.U32 R5, RZ, RZ, R6 ;  /* 0x000000ffff057224 */ /* 0x000fe400078e0006 */
[----:B------:R-:W2:Y:S02]  /*138a40*/  LDL.LU R6, [R1+0x420c] ;  /* 0x00420c0001067983 */ /* 0x000ea40000300800 */
[----:B------:R-:W2:Y:S01]  /*138a50*/  LDL.LU R3, [R1+0x4240] ;  /* 0x0042400001037983 */ /* 0x000ea20000300800 */
[----:B------:R3:W-:Y:S02]  /*138a60*/  LDGSTS.E [R231+0x58000], [R4.64], P0 ;  /* 0x5800000004e77fae */ /* 0x0007e40008121846 */
[----:B---3--:R-:W-:-:S02]  /*138a70*/  IMAD.MOV.U32 R4, RZ, RZ, R221 ;  /* 0x000000ffff047224 */ /* 0x008fc400078e00dd */
[----:B------:R-:W3:Y:S01]  /*138a80*/  LDL.LU R221, [R1+0x4200] ;  /* 0x0042000001dd7983 */ /* 0x000ee20000300800 */
[----:B------:R-:W-:-:S05]  /*138a90*/  MOV R5, R232 ;  /* 0x000000e800057202 */ /* 0x000fca0000000f00 */
[----:B------:R1:W-:Y:S02]  /*138aa0*/  LDGSTS.E [R231+0x59000], [R4.64], P0 ;  /* 0x5900000004e77fae */ /* 0x0003e40008121846 */
[----:B-1----:R-:W-:Y:S02]  /*138ab0*/  IMAD.MOV.U32 R4, RZ, RZ, R234 ;  /* 0x000000ffff047224 */ /* 0x002fe400078e00ea */
[----:B----4-:R-:W-:-:S05]  /*138ac0*/  IMAD.MOV.U32 R5, RZ, RZ, R233 ;  /* 0x000000ffff057224 */ /* 0x010fca00078e00e9 */
[----:B------:R1:W-:Y:S02]  /*138ad0*/  LDGSTS.E [R231+0x5a000], [R4.64], P0 ;  /* 0x5a00000004e77fae */ /* 0x0003e40008121846 */
[----:B-1----:R-:W-:Y:S01]  /*138ae0*/  IMAD.MOV.U32 R4, RZ, RZ, R252 ;  /* 0x000000ffff047224 */ /* 0x002fe200078e00fc */
[----:B------:R-:W-:-:S05]  /*138af0*/  MOV R5, R235 ;  /* 0x000000eb00057202 */ /* 0x000fca0000000f00 */
[----:B------:R1:W-:Y:S02]  /*138b00*/  LDGSTS.E [R231+0x5b000], [R4.64], P0 ;  /* 0x5b00000004e77fae */ /* 0x0003e40008121846 */
[----:B-1----:R-:W-:Y:S02]  /*138b10*/  IMAD.MOV.U32 R4, RZ, RZ, R215 ;  /* 0x000000ffff047224 */ /* 0x002fe400078e00d7 */
[----:B------:R-:W-:Y:S01]  /*138b20*/  IMAD.MOV.U32 R5, RZ, RZ, R222 ;  /* 0x000000ffff057224 */ /* 0x000fe200078e00de */
[----:B------:R-:W4:Y:S01]  /*138b30*/  LDL.LU R215, [R1+0x41cc] ;  /* 0x0041cc0001d77983 */ /* 0x000f220000300800 */
[----:B------:R-:W4:Y:S03]  /*138b40*/  LDL.LU R222, [R1+0x418c] ;  /* 0x00418c0001de7983 */ /* 0x000f260000300800 */
[----:B------:R1:W-:Y:S02]  /*138b50*/  LDGSTS.E [R231+0x5c000], [R4.64], P0 ;  /* 0x5c00000004e77fae */ /* 0x0003e40008121846 */
[----:B-1----:R-:W-:Y:S01]  /*138b60*/  IMAD.MOV.U32 R4, RZ, RZ, R223 ;  /* 0x000000ffff047224 */ /* 0x002fe200078e00df */
[----:B------:R-:W-:-:S02]  /*138b70*/  MOV R5, R220 ;  /* 0x000000dc00057202 */ /* 0x000fc40000000f00 */
[----:B------:R-:W4:Y:S01]  /*138b80*/  LDL.LU R220, [R1+0x41c0] ;  /* 0x0041c00001dc7983 */ /* 0x000f220000300800 */
[----:B------:R-:W4:Y:S03]  /*138b90*/  LDL.LU R223, [R1+0x4180] ;  /* 0x0041800001df7983 */ /* 0x000f260000300800 */
[----:B------:R1:W-:Y:S01]  /*138ba0*/  LDGSTS.E [R231+0x5d000], [R4.64], P0 ;  /* 0x5d00000004e77fae */ /* 0x0003e20008121846 */
[----:B--2---:R-:W-:Y:S02]  /*138bb0*/  IADD3 R2, P1, R2, UR8, RZ ;  /* 0x0000000802027c10 */ /* 0x004fe4000ff3e0ff */
[----:B------:R-:W-:Y:S02]  /*138bc0*/  IADD3 R6, P2, R6, UR8, RZ ;  /* 0x0000000806067c10 */ /* 0x000fe4000ff5e0ff */
[----:B------:R-:W-:Y:S01]  /*138bd0*/  IADD3.X R3, R3, UR5, RZ, P1, !PT ;  /* 0x0000000503037c10 */ /* 0x000fe20008ffe4ff */
[----:B------:R2:W-:Y:S01]  /*138be0*/  STL [R1+0x424c], R2 ;  /* 0x00424c0201007387 */ /* 0x0005e20000100800 */
[----:B-1----:R-:W-:-:S03]  /*138bf0*/  IMAD.MOV.U32 R4, RZ, RZ, R2 ;  /* 0x000000ffff047224 */ /* 0x002fc600078e0002 */
[----:B------:R-:W-:Y:S01]  /*138c00*/  IMAD.MOV.U32 R5, RZ, RZ, R3 ;  /* 0x000000ffff057224 */ /* 0x000fe200078e0003 */
[----:B------:R1:W-:Y:S01]  /*138c10*/  STL [R1+0x4240], R3 ;  /* 0x0042400301007387 */ /* 0x0003e20000100800 */
[----:B------:R1:W-:Y:S03]  /*138c20*/  STL [R1+0x420c], R6 ;  /* 0x00420c0601007387 */ /* 0x0003e60000100800 */
[----:B------:R1:W-:Y:S04]  /*138c30*/  LDGSTS.E [R231+0x5e000], [R4.64], P0 ;  /* 0x5e00000004e77fae */ /* 0x0003e80008121846 */
[----:B--2---:R-:W2:Y:S01]  /*138c40*/  LDL.LU R2, [R1+0x414c] ;  /* 0x00414c0001027983 */ /* 0x004ea20000300800 */
[----:B---3--:R-:W-:-:S05]  /*138c50*/  IADD3.X R221, R221, UR5, RZ, P2, !PT ;  /* 0x00000005dddd7c10 */ /* 0x008fca00097fe4ff */
[----:B------:R3:W-:Y:S01]  /*138c60*/  STL [R1+0x4200], R221 ;  /* 0x004200dd01007387 */ /* 0x0007e20000100800 */
[----:B-1----:R-:W2:Y:S02]  /*138c70*/  LDL.LU R3, [R1+0x410c] ;  /* 0x00410c0001037983 */ /* 0x002ea40000300800 */
[----:B------:R-:W-:Y:S02]  /*138c80*/  IMAD.MOV.U32 R4, RZ, RZ, R6 ;  /* 0x000000ffff047224 */ /* 0x000fe400078e0006 */
[----:B------:R-:W2:Y:S01]  /*138c90*/  LDL.LU R6, [R1+0x4140] ;  /* 0x0041400001067983 */ /* 0x000ea20000300800 */
[----:B------:R-:W-:-:S03]  /*138ca0*/  MOV R5, R221 ;  /* 0x000000dd00057202 */ /* 0x000fc60000000f00 */
[----:B---3--:R-:W3:Y:S04]  /*138cb0*/  LDL.LU R221, [R1+0x4100] ;  /* 0x0041000001dd7983 */ /* 0x008ee80000300800 */
[----:B------:R1:W-:Y:S01]  /*138cc0*/  LDGSTS.E [R231+0x5f000], [R4.64], P0 ;  /* 0x5f00000004e77fae */ /* 0x0003e20008121846 */
[----:B----4-:R-:W-:Y:S02]  /*138cd0*/  IADD3 R215, P1, R215, UR8, RZ ;  /* 0x00000008d7d77c10 */ /* 0x010fe4000ff3e0ff */
[----:B------:R-:W-:-:S03]  /*138ce0*/  IADD3 R222, P2, R222, UR8, RZ ;  /* 0x00000008dede7c10 */ /* 0x000fc6000ff5e0ff */
[----:B------:R4:W-:Y:S01]  /*138cf0*/  STL [R1+0x41cc], R215 ;  /* 0x0041ccd701007387 */ /* 0x0009e20000100800 */
[----:B-1----:R-:W-:Y:S01]  /*138d00*/  IMAD.MOV.U32 R4, RZ, RZ, R215 ;  /* 0x000000ffff047224 */ /* 0x002fe200078e00d7 */
[----:B------:R-:W-:Y:S02]  /*138d10*/  IADD3.X R220, R220, UR5, RZ, P1, !PT ;  /* 0x00000005dcdc7c10 */ /* 0x000fe40008ffe4ff */
[----:B------:R-:W-:-:S03]  /*138d20*/  IADD3.X R223, R223, UR5, RZ, P2, !PT ;  /* 0x00000005dfdf7c10 */ /* 0x000fc600097fe4ff */
[----:B------:R-:W-:Y:S01]  /*138d30*/  IMAD.MOV.U32 R5, RZ, RZ, R220 ;  /* 0x000000ffff057224 */ /* 0x000fe200078e00dc */
[----:B------:R1:W-:Y:S01]  /*138d40*/  STL [R1+0x41c0], R220 ;  /* 0x0041c0dc01007387 */ /* 0x0003e20000100800 */
[----:B------:R1:W-:Y:S02]  /*138d50*/  STL [R1+0x418c], R222 ;  /* 0x00418cde01007387 */ /* 0x0003e40000100800 */
[----:B----4-:R-:W4:Y:S02]  /*138d60*/  LDL.LU R215, [R1+0x40cc] ;  /* 0x0040cc0001d77983 */ /* 0x010f240000300800 */
[----:B------:R1:W-:Y:S01]  /*138d70*/  STL [R1+0x4180], R223 ;  /* 0x004180df01007387 */ /* 0x0003e20000100800 */
[----:B------:R1:W-:Y:S04]  /*138d80*/  LDGSTS.E [R231+0x60000], [R4.64], P0 ;  /* 0x6000000004e77fae */ /* 0x0003e80008121846 */
[----:B-1----:R-:W4:Y:S01]  /*138d90*/  LDL.LU R220, [R1+0x408c] ;  /* 0x00408c0001dc7983 */ /* 0x002f220000300800 */
[----:B------:R-:W-:Y:S01]  /*138da0*/  IMAD.MOV.U32 R4, RZ, RZ, R222 ;  /* 0x000000ffff047224 */ /* 0x000fe200078e00de */
[----:B------:R-:W-:-:S02]  /*138db0*/  MOV R5, R223 ;  /* 0x000000df00057202 */ /* 0x000fc40000000f00 */
[----:B------:R-:W4:Y:S01]  /*138dc0*/  LDL.LU R222, [R1+0x40c0] ;  /* 0x0040c00001de7983 */ /* 0x000f220000300800 */
[----:B------:R-:W4:Y:S03]  /*138dd0*/  LDL.LU R223, [R1+0x4080] ;  /* 0x0040800001df7983 */ /* 0x000f260000300800 */
[----:B------:R1:W-:Y:S01]  /*138de0*/  LDGSTS.E [R231+0x61000], [R4.64], P0 ;  /* 0x6100000004e77fae */ /* 0x0003e20008121846 */
[----:B--2---:R-:W-:-:S05]  /*138df0*/  IADD3 R2, P1, R2, UR8, RZ ;  /* 0x0000000802027c10 */ /* 0x004fca000ff3e0ff */
[----:B------:R2:W-:Y:S01]  /*138e00*/  STL [R1+0x414c], R2 ;  /* 0x00414c0201007387 */ /* 0x0005e20000100800 */
[----:B-1----:R-:W-:Y:S01]  /*138e10*/  IMAD.MOV.U32 R4, RZ, RZ, R2 ;  /* 0x000000ffff047224 */ /* 0x002fe200078e0002 */
[----:B------:R-:W-:Y:S02]  /*138e20*/  IADD3 R3, P2, R3, UR8, RZ ;  /* 0x0000000803037c10 */ /* 0x000fe4000ff5e0ff */
[----:B------:R-:W-:-:S05]  /*138e30*/  IADD3.X R6, R6, UR5, RZ, P1, !PT ;  /* 0x0000000506067c10 */ /* 0x000fca0008ffe4ff */
[----:B------:R-:W-:Y:S01]  /*138e40*/  IMAD.MOV.U32 R5, RZ, RZ, R6 ;  /* 0x000000ffff057224 */ /* 0x000fe200078e0006 */
[----:B---3--:R-:W-:Y:S01]  /*138e50*/  IADD3.X R221, R221, UR5, RZ, P2, !PT ;  /* 0x00000005dddd7c10 */ /* 0x008fe200097fe4ff */
[----:B------:R1:W-:Y:S01]  /*138e60*/  STL [R1+0x4140], R6 ;  /* 0x0041400601007387 */ /* 0x0003e20000100800 */
[----:B------:R3:W-:Y:S02]  /*138e70*/  STL [R1+0x410c], R3 ;  /* 0x00410c0301007387 */ /* 0x0007e40000100800 */
[----:B--2---:R-:W2:Y:S01]  /*138e80*/  LDL.LU R2, [R1+0x404c] ;  /* 0x00404c0001027983 */ /* 0x004ea20000300800 */
[----:B------:R3:W-:Y:S04]  /*138e90*/  LDGSTS.E [R231+0x62000], [R4.64], P0 ;  /* 0x6200000004e77fae */ /* 0x0007e80008121846 */
[----:B------:R3:W-:Y:S04]  /*138ea0*/  STL [R1+0x4100], R221 ;  /* 0x004100dd01007387 */ /* 0x0007e80000100800 */
[----:B-1----:R-:W2:Y:S01]  /*138eb0*/  LDL.LU R6, [R1+0x400c] ;  /* 0x00400c0001067983 */ /* 0x002ea20000300800 */
[----:B---3--:R-:W-:-:S03]  /*138ec0*/  IMAD.MOV.U32 R4, RZ, RZ, R3 ;  /* 0x000000ffff047224 */ /* 0x008fc600078e0003 */
[----:B------:R-:W3:Y:S01]  /*138ed0*/  LDL.LU R3, [R1+0x4040] ;  /* 0x0040400001037983 */ /* 0x000ee20000300800 */
[----:B------:R-:W-:Y:S02]  /*138ee0*/  MOV R5, R221 ;  /* 0x000000dd00057202 */ /* 0x000fe40000000f00 */
[----:B------:R-:W3:Y:S03]  /*138ef0*/  LDL.LU R221, [R1+0x4000] ;  /* 0x0040000001dd7983 */ /* 0x000ee60000300800 */
        /* <DEDUP_REMOVED lines=19> */
[----:B--2---:R-:W-:Y:S02]  /*139030*/  IADD3 R2, P1, R2, UR8, RZ ;  /* 0x0000000802027c10 */ /* 0x004fe4000ff3e0ff */
[----:B------:R-:W-:-:S03]  /*139040*/  IADD3 R6, P2, R6, UR8, RZ ;  /* 0x0000000806067c10 */ /* 0x000fc6000ff5e0ff */
[----:B------:R2:W-:Y:S01]  /*139050*/  STL [R1+0x404c], R2 ;  /* 0x00404c0201007387 */ /* 0x0005e20000100800 */
[----:B-1----:R-:W-:Y:S01]  /*139060*/  IMAD.MOV.U32 R4, RZ, RZ, R2 ;  /* 0x000000ffff047224 */ /* 0x002fe200078e0002 */
[----:B---3--:R-:W-:Y:S02]  /*139070*/  IADD3.X R3, R3, UR5, RZ, P1, !PT ;  /* 0x0000000503037c10 */ /* 0x008fe40008ffe4ff */
[----:B------:R-:W-:-:S03]  /*139080*/  IADD3.X R221, R221, UR5, RZ, P2, !PT ;  /* 0x00000005dddd7c10 */ /* 0x000fc600097fe4ff */
[----:B------:R-:W-:Y:S01]  /*139090*/  IMAD.MOV.U32 R5, RZ, RZ, R3 ;  /* 0x000000ffff057224 */ /* 0x000fe200078e0003 */
[----:B------:R1:W-:Y:S01]  /*1390a0*/  STL [R1+0x4040], R3 ;  /* 0x0040400301007387 */ /* 0x0003e20000100800 */
[----:B------:R3:W-:Y:S02]  /*1390b0*/  STL [R1+0x400c], R6 ;  /* 0x00400c0601007387 */ /* 0x0007e40000100800 */
[----:B--2---:R-:W2:Y:S02]  /*1390c0*/  LDL.LU R2, [R1+0x3f4c] ;  /* 0x003f4c0001027983 */ /* 0x004ea40000300800 */
[----:B------:R3:W-:Y:S01]  /*1390d0*/  STL [R1+0x4000], R221 ;  /* 0x004000dd01007387 */ /* 0x0007e20000100800 */
[----:B------:R3:W-:Y:S04]  /*1390e0*/  LDGSTS.E [R231+0x66000], [R4.64], P0 ;  /* 0x6600000004e77fae */ /* 0x0007e80008121846 */
        /* <DEDUP_REMOVED lines=78> */
[----:B----4-:R-:W-:-:S05]  /*1395d0*/  IADD3 R215, P1, R215, UR8, RZ ;  /* 0x00000008d7d77c10 */ /* 0x010fca000ff3e0ff */
[----:B-1----:R-:W-:Y:S01]  /*1395e0*/  IMAD.MOV.U32 R4, RZ, RZ, R215 ;  /* 0x000000ffff047224 */ /* 0x002fe200078e00d7 */
[----:B------:R-:W-:Y:S01]  /*1395f0*/  IADD3 R222, P2, R222, UR8, RZ ;  /* 0x00000008dede7c10 */ /* 0x000fe2000ff5e0ff */
[----:B------:R1:W-:Y:S01]  /*139600*/  STL [R1+0x3dcc], R215 ;  /* 0x003dccd701007387 */ /* 0x0003e20000100800 */
[----:B------:R-:W-:Y:S02]  /*139610*/  IADD3.X R220, R220, UR5, RZ, P1, !PT ;  /* 0x00000005dcdc7c10 */ /* 0x000fe40008ffe4ff */
[----:B------:R-:W-:-:S03]  /*139620*/  IADD3.X R223, R223, UR5, RZ, P2, !PT ;  /* 0x00000005dfdf7c10 */ /* 0x000fc600097fe4ff */
[----:B------:R-:W-:Y:S01]  /*139630*/  IMAD.MOV.U32 R5, RZ, RZ, R220 ;  /* 0x000000ffff057224 */ /* 0x000fe200078e00dc */
[----:B------:R4:W-:Y:S01]  /*139640*/  STL [R1+0x3dc0], R220 ;  /* 0x003dc0dc01007387 */ /* 0x0009e20000100800 */
[----:B------:R4:W-:Y:S02]  /*139650*/  STL [R1+0x3d8c], R222 ;  /* 0x003d8cde01007387 */ /* 0x0009e40000100800 */
[----:B-1----:R-:W3:Y:S01]  /*139660*/  LDL.LU R215, [R1+0x3ccc] ;  /* 0x003ccc0001d77983 */ /* 0x002ee20000300800 */
[----:B------:R1:W-:Y:S04]  /*139670*/  STL [R1+0x3d80], R223 ;  /* 0x003d80df01007387 */ /* 0x0003e80000100800 */
[----:B------:R1:W-:Y:S04]  /*139680*/  LDGSTS.E [R231+0x70000], [R4.64], P0 ;  /* 0x7000000004e77fae */ /* 0x0003e80008121846 */
[----:B----4-:R-:W4:Y:S01]  /*139690*/  LDL.LU R220, [R1+0x3c8c] ;  /* 0x003c8c0001dc7983 */ /* 0x010f220000300800 */
[----:B-1----:R-:W-:Y:S01]  /*1396a0*/  IMAD.MOV.U32 R4, RZ, RZ, R222 ;  /* 0x000000ffff047224 */ /* 0x002fe200078e00de */
[----:B------:R-:W-:-:S02]  /*1396b0*/  MOV R5, R223 ;  /* 0x000000df00057202 */ /* 0x000fc40000000f00 */
[----:B------:R-:W4:Y:S01]  /*1396c0*/  LDL.LU R222, [R1+0x3cc0] ;  /* 0x003cc00001de7983 */ /* 0x000f220000300800 */
[----:B------:R-:W4:Y:S03]  /*1396d0*/  LDL.LU R223, [R1+0x3c80] ;  /* 0x003c800001df7983 */ /* 0x000f260000300800 */
[----:B------:R1:W-:Y:S01]  /*1396e0*/  LDGSTS.E [R231+0x71000], [R4.64], P0 ;  /* 0x7100000004e77fae */ /* 0x0003e20008121846 */
[----:B--2---:R-:W-:Y:S02]  /*1396f0*/  IADD3 R2, P1, R2, UR8, RZ ;  /* 0x0000000802027c10 */ /* 0x004fe4000ff3e0ff */
[----:B------:R-:W-:-:S03]  /*139700*/  IADD3 R3, P2, R3, UR8, RZ ;  /* 0x0000000803037c10 */ /* 0x000fc6000ff5e0ff */
[----:B------:R-:W-:Y:S01]  /*139710*/  STL [R1+0x3d4c], R2 ;  /* 0x003d4c0201007387 */ /* 0x000fe20000100800 */
[----:B-1----:R-:W-:Y:S01]  /*139720*/  IMAD.MOV.U32 R4, RZ, RZ, R2 ;  /* 0x000000ffff047224 */ /* 0x002fe200078e0002 */
[----:B---3--:R-:W-:Y:S02]  /*139730*/  IADD3.X R6, R6, UR5, RZ, P1, !PT ;  /* 0x0000000506067c10 */ /* 0x008fe40008ffe4ff */
[----:B------:R-:W-:-:S03]  /*139740*/  IADD3.X R221, R221, UR5, RZ, P2, !PT ;  /* 0x00000005dddd7c10 */ /* 0x000fc600097fe4ff */
[----:B------:R-:W-:Y:S01]  /*139750*/  IMAD.MOV.U32 R5, RZ, RZ, R6 ;  /* 0x000000ffff057224 */ /* 0x000fe200078e0006 */
[----:B------:R1:W-:Y:S01]  /*139760*/  STL [R1+0x3d40], R6 ;  /* 0x003d400601007387 */ /* 0x0003e20000100800 */
[----:B------:R-:W-:Y:S03]  /*139770*/  STL [R1+0x3d0c], R3 ;  /* 0x003d0c0301007387 */ /* 0x000fe60000100800 */
[----:B------:R2:W-:Y:S04]  /*139780*/  LDGSTS.E [R231+0x72000], [R4.64], P0 ;  /* 0x7200000004e77fae */ /* 0x0005e80008121846 */
[----:B-1----:R-:W3:Y:S01]  /*139790*/  LDL.LU R6, [R1+0x3c4c] ;  /* 0x003c4c0001067983 */ /* 0x002ee20000300800 */
[----:B------:R1:W-:Y:S02]  /*1397a0*/  STL [R1+0x3d00], R221 ;  /* 0x003d00dd01007387 */ /* 0x0003e40000100800 */
[----:B------:R-:W3:Y:S01]  /*1397b0*/  LDL.LU R2, [R1+0x3c0c] ;  /* 0x003c0c0001027983 */ /* 0x000ee20000300800 */
[----:B--2---:R-:W-:Y:S01]  /*1397c0*/  MOV R5, R221 ;  /* 0x000000dd00057202 */ /* 0x004fe20000000f00 */
[----:B------:R-:W-:Y:S01]  /*1397d0*/  IMAD.MOV.U32 R4, RZ, RZ, R3 ;  /* 0x000000ffff047224 */ /* 0x000fe200078e0003 */
[----:B-1----:R-:W2:Y:S01]  /*1397e0*/  LDL.LU R221, [R1+0x3c40] ;  /* 0x003c400001dd7983 */ /* 0x002ea20000300800 */
[----:B------:R-:W2:Y:S03]  /*1397f0*/  LDL.LU R3, [R1+0x3c00] ;  /* 0x003c000001037983 */ /* 0x000ea60000300800 */
[----:B------:R1:W-:Y:S01]  /*139800*/  LDGSTS.E [R231+0x73000], [R4.64], P0 ;  /* 0x7300000004e77fae */ /* 0x0003e20008121846 */
[----:B------:R-:W-:-:S02]  /*139810*/  IADD3 R215, P1, R215, UR8, RZ ;  /* 0x00000008d7d77c10 */ /* 0x000fc4000ff3e0ff */
[----:B----4-:R-:W-:-:S03]  /*139820*/  IADD3 R220, P2, R220, UR8, RZ ;  /* 0x00000008dcdc7c10 */ /* 0x010fc6000ff5e0ff */
[----:B------:R-:W-:Y:S01]  /*139830*/  STL [R1+0x3ccc], R215 ;  /* 0x003cccd701007387 */ /* 0x000fe20000100800 */
[----:B-1----:R-:W-:Y:S01]  /*139840*/  IMAD.MOV.U32 R4, RZ, RZ, R215 ;  /* 0x000000ffff047224 */ /* 0x002fe200078e00d7 */
[----:B------:R-:W-:Y:S02]  /*139850*/  IADD3.X R222, R222, UR5, RZ, P1, !PT ;  /* 0x00000005dede7c10 */ /* 0x000fe40008ffe4ff */
[----:B------:R-:W-:-:S03]  /*139860*/  IADD3.X R223, R223, UR5, RZ, P2, !PT ;  /* 0x00000005dfdf7c10 */ /* 0x000fc600097fe4ff */
[----:B------:R-:W-:Y:S01]  /*139870*/  IMAD.MOV.U32 R5, RZ, RZ, R222 ;  /* 0x000000ffff057224 */ /* 0x000fe200078e00de */
[----:B------:R1:W-:Y:S01]  /*139880*/  STL [R1+0x3cc0], R222 ;  /* 0x003cc0de01007387 */ /* 0x0003e20000100800 */
[----:B------:R-:W-:Y:S03]  /*139890*/  STL [R1+0x3c8c], R220 ;  /* 0x003c8cdc01007387 */ /* 0x000fe60000100800 */
[----:B------:R4:W-:Y:S04]  /*1398a0*/  LDGSTS.E [R231+0x74000], [R4.64], P0 ;  /* 0x7400000004e77fae */ /* 0x0009e80008121846 */
[----:B-1----:R-:W2:Y:S01]  /*1398b0*/  LDL.LU R222, [R1+0x3bcc] ;  /* 0x003bcc0001de7983 */ /* 0x002ea20000300800 */
[----:B------:R1:W-:Y:S02]  /*1398c0*/  STL [R1+0x3c80], R223 ;  /* 0x003c80df01007387 */ /* 0x0003e40000100800 */
[----:B------:R-:W2:Y:S01]  /*1398d0*/  LDL.LU R215, [R1+0x3b8c] ;  /* 0x003b8c0001d77983 */ /* 0x000ea20000300800 */
[----:B----4-:R-:W-:Y:S01]  /*1398e0*/  MOV R5, R223 ;  /* 0x000000df00057202 */ /* 0x010fe20000000f00 */
[----:B------:R-:W-:Y:S01]  /*1398f0*/  IMAD.MOV.U32 R4, RZ, RZ, R220 ;  /* 0x000000ffff047224 */ /* 0x000fe200078e00dc */
[----:B-1----:R-:W2:Y:S01]  /*139900*/  LDL.LU R223, [R1+0x3bc0] ;  /* 0x003bc00001df7983 */ /* 0x002ea20000300800 */
[----:B------:R-:W2:Y:S03]  /*139910*/  LDL.LU R220, [R1+0x3b80] ;  /* 0x003b800001dc7983 */ /* 0x000ea60000300800 */
[----:B------:R1:W-:Y:S01]  /*139920*/  LDGSTS.E [R231+0x75000], [R4.64], P0 ;  /* 0x7500000004e77fae */ /* 0x0003e20008121846 */
[----:B---3--:R-:W-:-:S02]  /*139930*/  IADD3 R6, P1, R6, UR8, RZ ;  /* 0x0000000806067c10 */ /* 0x008fc4000ff3e0ff */
[----:B------:R-:W-:-:S03]  /*139940*/  IADD3 R2, P2, R2, UR8, RZ ;  /* 0x0000000802027c10 */ /* 0x000fc6000ff5e0ff */
[----:B------:R-:W-:Y:S01]  /*139950*/  STL [R1+0x3c4c], R6 ;  /* 0x003c4c0601007387 */ /* 0x000fe20000100800 */
[----:B--2---:R-:W-:Y:S02]  /*139960*/  IADD3.X R221, R221, UR5, RZ, P1, !PT ;  /* 0x00000005dddd7c10 */ /* 0x004fe40008ffe4ff */
[----:B------:R-:W-:Y:S01]  /*139970*/  IADD3.X R3, R3, UR5, RZ, P2, !PT ;  /* 0x0000000503037c10 */ /* 0x000fe200097fe4ff */
[----:B-1----:R-:W-:Y:S02]  /*139980*/  IMAD.MOV.U32 R4, RZ, RZ, R6 ;  /* 0x000000ffff047224 */ /* 0x002fe400078e0006 */
[----:B------:R1:W-:Y:S01]  /*139990*/  STL [R1+0x3c40], R221 ;  /* 0x003c40dd01007387 */ /* 0x0003e20000100800 */
[----:B------:R-:W-:Y:S02]  /*1399a0*/  STL [R1+0x3c0c], R2 ;  /* 0x003c0c0201007387 */ /* 0x000fe40000100800 */
[----:B------:R-:W-:Y:S02]  /*1399b0*/  IMAD.MOV.U32 R5, RZ, RZ, R221 ;  /* 0x000000ffff057224 */ /* 0x000fe400078e00dd */
[----:B------:R2:W-:Y:S03]  /*1399c0*/  STL [R1+0x3c00], R3 ;  /* 0x003c000301007387 */ /* 0x0005e60000100800 */
[----:B------:R3:W-:Y:S04]  /*1399d0*/  LDGSTS.E [R231+0x76000], [R4.64], P0 ;  /* 0x7600000004e77fae */ /* 0x0007e80008121846 */
[----:B-1----:R-:W4:Y:S01]  /*1399e0*/  LDL.LU R221, [R1+0x3b40] ;  /* 0x003b400001dd7983 */ /* 0x002f220000300800 */
[----:B------:R-:W4:Y:S01]  /*1399f0*/  LDL.LU R6, [R1+0x3b4c] ;  /* 0x003b4c0001067983 */ /* 0x000f220000300800 */
[----:B---3--:R-:W-:Y:S01]  /*139a00*/  MOV R5, R3 ;  /* 0x0000000300057202 */ /* 0x008fe20000000f00 */
[----:B------:R-:W-:Y:S01]  /*139a10*/  IMAD.MOV.U32 R4, RZ, RZ, R2 ;  /* 0x000000ffff047224 */ /* 0x000fe200078e0002 */
[----:B--2---:R-:W2:Y:S01]  /*139a20*/  LDL.LU R3, [R1+0x3b00] ;  /* 0x003b000001037983 */ /* 0x004ea20000300800 */
[----:B------:R-:W3:Y:S03]  /*139a30*/  LDL.LU R2, [R1+0x3b0c] ;  /* 0x003b0c0001027983 */ /* 0x000ee60000300800 */
[----:B------:R1:W-:Y:S01]  /*139a40*/  LDGSTS.E [R231+0x77000], [R4.64], P0 ;  /* 0x7700000004e77fae */ /* 0x0003e20008121846 */
[----:B------:R-:W-:-:S02]  /*139a50*/  IADD3 R222, P1, R222, UR8, RZ ;  /* 0x00000008dede7c10 */ /* 0x000fc4000ff3e0ff */
[----:B------:R-:W-:-:S03]  /*139a60*/  IADD3 R215, P2, R215, UR8, RZ ;  /* 0x00000008d7d77c10 */ /* 0x000fc6000ff5e0ff */
[----:B-1----:R-:W-:Y:S01]  /*139a70*/  IMAD.MOV.U32 R4, RZ, RZ, R222 ;  /* 0x000000ffff047224 */ /* 0x002fe200078e00de */
[----:B------:R-:W-:Y:S02]  /*139a80*/  IADD3.X R223, R223, UR5, RZ, P1, !PT ;  /* 0x00000005dfdf7c10 */ /* 0x000fe40008ffe4ff */
[----:B------:R-:W-:-:S03]  /*139a90*/  IADD3.X R220, R220, UR5, RZ, P2, !PT ;  /* 0x00000005dcdc7c10 */ /* 0x000fc600097fe4ff */
[----:B------:R-:W-:Y:S01]  /*139aa0*/  IMAD.MOV.U32 R5, RZ, RZ, R223 ;  /* 0x000000ffff057224 */ /* 0x000fe200078e00df */
[----:B------:R-:W-:Y:S01]  /*139ab0*/  STL [R1+0x3bcc], R222 ;  /* 0x003bccde01007387 */ /* 0x000fe20000100800 */
[----:B------:R1:W-:Y:S03]  /*139ac0*/  STL [R1+0x3bc0], R223 ;  /* 0x003bc0df01007387 */ /* 0x0003e60000100800 */
[----:B------:R1:W-:Y:S01]  /*139ad0*/  LDGSTS.E [R231+0x78000], [R4.64], P0 ;  /* 0x7800000004e77fae */ /* 0x0003e20008121846 */
[----:B------:R-:W-:Y:S02]  /*139ae0*/  STL [R1+0x3b8c], R215 ;  /* 0x003b8cd701007387 */ /* 0x000fe40000100800 */
[----:B------:R1:W-:Y:S02]  /*139af0*/  STL [R1+0x3b80], R220 ;  /* 0x003b80dc01007387 */ /* 0x0003e40000100800 */
[----:B------:R-:W2:Y:S01]  /*139b00*/  LDL.LU R233, [R1+0x3acc] ;  /* 0x003acc0001e97983 */ /* 0x000ea20000300800 */
[----:B-1----:R-:W2:Y:S01]  /*139b10*/  LDL.LU R223, [R1+0x3a80] ;  /* 0x003a800001df7983 */ /* 0x002ea20000300800 */
[----:B------:R-:W-:Y:S01]  /*139b20*/  IMAD.MOV.U32 R4, RZ, RZ, R215 ;  /* 0x000000ffff047224 */ /* 0x000fe200078e00d7 */
[----:B------:R-:W-:-:S02]  /*139b30*/  MOV R5, R220 ;  /* 0x000000dc00057202 */ /* 0x000fc40000000f00 */
[----:B------:R-:W2:Y:S04]  /*139b40*/  LDL.LU R220, [R1+0x3a8c] ;  /* 0x003a8c0001dc7983 */ /* 0x000ea80000300800 */
[----:B------:R1:W-:Y:S01]  /*139b50*/  LDGSTS.E [R231+0x79000], [R4.64], P0 ;  /* 0x7900000004e77fae */ /* 0x0003e20008121846 */
[----:B------:R-:W2:Y:S02]  /*139b60*/  LDL R234, [R1+0x5460] ;  /* 0x0054600001ea7983 */ /* 0x000ea40000100800 */
[----:B------:R-:W2:Y:S01]  /*139b70*/  LDL R215, [R1+0x5480] ;  /* 0x0054800001d77983 */ /* 0x000ea20000100800 */
[----:B----4-:R-:W-:-:S04]  /*139b80*/  IADD3 R6, P1, R6, UR8, RZ ;  /* 0x0000000806067c10 */ /* 0x010fc8000ff3e0ff */
[----:B------:R-:W-:Y:S01]  /*139b90*/  IADD3.X R221, R221, UR5, RZ, P1, !PT ;  /* 0x00000005dddd7c10 */ /* 0x000fe20008ffe4ff */
[----:B-1----:R-:W-:Y:S01]  /*139ba0*/  IMAD.MOV.U32 R4, RZ, RZ, R6 ;  /* 0x000000ffff047224 */ /* 0x002fe200078e0006 */
[----:B------:R1:W-:Y:S03]  /*139bb0*/  STL [R1+0x3b4c], R6 ;  /* 0x003b4c0601007387 */ /* 0x0003e60000100800 */
[----:B------:R-:W-:Y:S01]  /*139bc0*/  IMAD.MOV.U32 R5, RZ, RZ, R221 ;  /* 0x000000ffff057224 */ /* 0x000fe200078e00dd */
[----:B---3--:R-:W-:Y:S01]  /*139bd0*/  IADD3 R2, P2, R2, UR8, RZ ;  /* 0x0000000802027c10 */ /* 0x008fe2000ff5e0ff */
[----:B------:R-:W-:Y:S04]  /*139be0*/  STL [R1+0x3b40], R221 ;  /* 0x003b40dd01007387 */ /* 0x000fe80000100800 */
[----:B------:R3:W-:Y:S01]  /*139bf0*/  LDGSTS.E [R231+0x7a000], [R4.64], P0 ;  /* 0x7a00000004e77fae */ /* 0x0007e20008121846 */
[----:B--2---:R-:W-:-:S03]  /*139c00*/  IADD3.X R3, R3, UR5, RZ, P2, !PT ;  /* 0x0000000503037c10 */ /* 0x004fc600097fe4ff */
[----:B------:R-:W-:Y:S04]  /*139c10*/  STL [R1+0x3b0c], R2 ;  /* 0x003b0c0201007387 */ /* 0x000fe80000100800 */
[----:B------:R2:W-:Y:S01]  /*139c20*/  STL [R1+0x3b00], R3 ;  /* 0x003b000301007387 */ /* 0x0005e20000100800 */
[----:B------:R-:W4:Y:S02]  /*139c30*/  LDL.LU R232, [R1+0x3a40] ;  /* 0x003a400001e87983 */ /* 0x000f240000300800 */
[----:B-1----:R-:W4:Y:S02]  /*139c40*/  LDL.LU R6, [R1+0x3a4c] ;  /* 0x003a4c0001067983 */ /* 0x002f240000300800 */
[----:B---3--:R-:W-:Y:S01]  /*139c50*/  IMAD.MOV.U32 R4, RZ, RZ, R2 ;  /* 0x000000ffff047224 */ /* 0x008fe200078e0002 */
[----:B------:R-:W-:-:S02]  /*139c60*/  MOV R5, R3 ;  /* 0x0000000300057202 */ /* 0x000fc40000000f00 */
[----:B--2---:R-:W2:Y:S01]  /*139c70*/  LDL.LU R3, [R1+0x3a00] ;  /* 0x003a000001037983 */ /* 0x004ea20000300800 */
[----:B------:R-:W3:Y:S02]  /*139c80*/  LDL.LU R2, [R1+0x3a0c] ;  /* 0x003a0c0001027983 */ /* 0x000ee40000300800 */
[----:B------:R-:W2:Y:S02]  /*139c90*/  LDL R235, [R1+0x5388] ;  /* 0x0053880001eb7983 */ /* 0x000ea40000100800 */
[----:B------:R-:W2:Y:S01]  /*139ca0*/  LDL R222, [R1+0x53a4] ;  /* 0x0053a40001de7983 */ /* 0x000ea20000100800 */
[----:B------:R-:W2:Y:S04]  /*139cb0*/  LDL R252, [R1+0x531c] ;  /* 0x00531c0001fc7983 */ /* 0x000ea80000100800 */
[----:B------:R-:W2:Y:S04]  /*139cc0*/  LDL R221, [R1+0x533c] ;  /* 0x00533c0001dd7983 */ /* 0x000ea80000100800 */
[----:B------:R1:W-:Y:S04]  /*139cd0*/  LDGSTS.E [R231+0x7b000], [R4.64], P0 ;  /* 0x7b00000004e77fae */ /* 0x0003e80008121846 */
[----:B-1----:R-:W2:Y:S01]  /*139ce0*/  LDL.LU R5, [R1+0x3ac0] ;  /* 0x003ac00001057983 */ /* 0x002ea20000300800 */
[----:B------:R-:W-:-:S05]  /*139cf0*/  IADD3 R233, P1, R233, UR8, RZ ;  /* 0x00000008e9e97c10 */ /* 0x000fca000ff3e0ff */
[----:B------:R-:W-:Y:S01]  /*139d00*/  IMAD.MOV.U32 R4, RZ, RZ, R233 ;  /* 0x000000ffff047224 */ /* 0x000fe200078e00e9 */
[----:B------:R-:W-:Y:S01]  /*139d10*/  IADD3 R220, P2, R220, UR8, RZ ;  /* 0x00000008dcdc7c10 */ /* 0x000fe2000ff5e0ff */
[----:B------:R1:W-:Y:S03]  /*139d20*/  STL [R1+0x3acc], R233 ;  /* 0x003acce901007387 */ /* 0x0003e60000100800 */
[----:B------:R-:W-:Y:S01]  /*139d30*/  IADD3.X R223, R223, UR5, RZ, P2, !PT ;  /* 0x00000005dfdf7c10 */ /* 0x000fe200097fe4ff */
[----:B-1----:R-:W-:-:S05]  /*139d40*/  IMAD.SHL.U32 R233, R0, 0x4, RZ ;  /* 0x0000000400e97824 */ /* 0x002fca00078e00ff */
[----:B------:R-:W-:Y:S02]  /*139d50*/  LOP3.LUT R0, R233, 0x10, RZ, 0x3c, !PT ;  /* 0x00000010e9007812 */ /* 0x000fe400078e3cff */
[----:B----4-:R-:W-:-:S04]  /*139d60*/  IADD3 R6, P2, R6, UR8, RZ ;  /* 0x0000000806067c10 */ /* 0x010fc8000ff5e0ff */
[----:B------:R-:W-:Y:S02]  /*139d70*/  IADD3.X R232, R232, UR5, RZ, P2, !PT ;  /* 0x00000005e8e87c10 */ /* 0x000fe400097fe4ff */
[----:B--2---:R-:W-:-:S05]  /*139d80*/  IADD3.X R5, R5, UR5, RZ, P1, !PT ;  /* 0x0000000505057c10 */ /* 0x004fca0008ffe4ff */
[----:B------:R1:W-:Y:S04]  /*139d90*/  STL [R1+0x3ac0], R5 ;  /* 0x003ac00501007387 */ /* 0x0003e80000100800 */
[----:B------:R2:W-:Y:S01]  /*139da0*/  LDGSTS.E [R231+0x7c000], [R4.64], P0 ;  /* 0x7c00000004e77fae */ /* 0x0005e20008121846 */
[----:B---3--:R-:W-:Y:S01]  /*139db0*/  IADD3 R2, P1, R2, UR8, RZ ;  /* 0x0000000802027c10 */ /* 0x008fe2000ff3e0ff */
[----:B--2---:R-:W-:Y:S02]  /*139dc0*/  IMAD.MOV.U32 R4, RZ, RZ, R220 ;  /* 0x000000ffff047224 */ /* 0x004fe400078e00dc */
[----:B-1----:R-:W-:Y:S01]  /*139dd0*/  IMAD.MOV.U32 R5, RZ, RZ, R223 ;  /* 0x000000ffff057224 */ /* 0x002fe200078e00df */
[----:B------:R-:W-:-:S04]  /*139de0*/  IADD3.X R3, R3, UR5, RZ, P1, !PT ;  /* 0x0000000503037c10 */ /* 0x000fc80008ffe4ff */
[----:B------:R1:W-:Y:S04]  /*139df0*/  LDGSTS.E [R231+0x7d000], [R4.64], P0 ;  /* 0x7d00000004e77fae */ /* 0x0003e80008121846 */
[----:B------:R2:W-:Y:S01]  /*139e00*/  STL [R1+0x3a8c], R220 ;  /* 0x003a8cdc01007387 */ /* 0x0005e20000100800 */
[----:B-1----:R-:W-:Y:S01]  /*139e10*/  MOV R4, R6 ;  /* 0x0000000600047202 */ /* 0x002fe20000000f00 */
[----:B------:R-:W-:-:S05]  /*139e20*/  IMAD.MOV.U32 R5, RZ, RZ, R232 ;  /* 0x000000ffff057224 */ /* 0x000fca00078e00e8 */
[----:B------:R1:W-:Y:S04]  /*139e30*/  LDGSTS.E [R231+0x7e000], [R4.64], P0 ;  /* 0x7e00000004e77fae */ /* 0x0003e80008121846 */
[----:B------:R3:W-:Y:S01]  /*139e40*/  STL [R1+0x3a80], R223 ;  /* 0x003a80df01007387 */ /* 0x0007e20000100800 */
[----:B--2---:R-:W2:Y:S03]  /*139e50*/  LDL R220, [R1+0x4838] ;  /* 0x0048380001dc7983 */ /* 0x004ea60000100800 */
[----:B---3--:R-:W3:Y:S01]  /*139e60*/  LDL R223, [R1+0x4844] ;  /* 0x0048440001df7983 */ /* 0x008ee20000100800 */
[----:B-1----:R-:W-:Y:S01]  /*139e70*/  IMAD.MOV.U32 R4, RZ, RZ, R2 ;  /* 0x000000ffff047224 */ /* 0x002fe200078e0002 */
[----:B------:R-:W-:Y:S01]  /*139e80*/  MOV R5, R3 ;  /* 0x0000000300057202 */ /* 0x000fe20000000f00 */
[----:B------:R1:W-:Y:S04]  /*139e90*/  STL [R1+0x3a4c], R6 ;  /* 0x003a4c0601007387 */ /* 0x0003e80000100800 */
[----:B------:R4:W-:Y:S04]  /*139ea0*/  LDGSTS.E [R231+0x7f000], [R4.64], P0 ;  /* 0x7f00000004e77fae */ /* 0x0009e80008121846 */
[----:B------:R4:W-:Y:S01]  /*139eb0*/  STL [R1+0x3a40], R232 ;  /* 0x003a40e801007387 */ /* 0x0009e20000100800 */
[----:B------:R-:W-:Y:S02]  /*139ec0*/  STL [R1+0x3a0c], R2 ;  /* 0x003a0c0201007387 */ /* 0x000fe40000100800 */
[----:B------:R4:W-:Y:S02]  /*139ed0*/  STL [R1+0x3a00], R3 ;  /* 0x003a000301007387 */ /* 0x0009e40000100800 */
[----:B------:R-:W2:Y:S01]  /*139ee0*/  LDL R233, [R1+0x46c4] ;  /* 0x0046c40001e97983 */ /* 0x000ea20000100800 */
[----:B-1----:R-:W2:Y:S04]  /*139ef0*/  LDL R6, [R1+0x46f8] ;  /* 0x0046f80001067983 */ /* 0x002ea80000100800 */
[----:B----4-:R-:W4:Y:S01]  /*139f00*/  LDL R232, [R1+0x46b8] ;  /* 0x0046b80001e87983 */ /* 0x010f220000100800 */
[----:B------:R-:W-:-:S02]  /*139f10*/  IMAD.MOV.U32 R4, RZ, RZ, R215 ;  /* 0x000000ffff047224 */ /* 0x000fc400078e00d7 */
[----:B------:R-:W-:Y:S01]  /*139f20*/  IMAD.MOV.U32 R5, RZ, RZ, R234 ;  /* 0x000000ffff057224 */ /* 0x000fe200078e00ea */
[----:B------:R-:W2:Y:S04]  /*139f30*/  LDL R3, [R1+0x4744] ;  /* 0x0047440001037983 */ /* 0x000ea80000100800 */
[----:B------:R-:W2:Y:S04]  /*139f40*/  LDL R2, [R1+0x4704] ;  /* 0x0047040001027983 */ /* 0x000ea80000100800 */
[----:B------:R1:W-:Y:S04]  /*139f50*/  LDGSTS.E [R0+0x40200], [R4.64], P0 ;  /* 0x4020000004007fae */ /* 0x0003e80008121846 */
        /* <DEDUP_REMOVED lines=30> */
[----:B---3--:R-:W-:Y:S01]  /*13a140*/  IMAD.MOV.U32 R4, RZ, RZ, R223 ;  /* 0x000000ffff047224 */ /* 0x008fe200078e00df */
[----:B------:R-:W-:Y:S01]  /*13a150*/  MOV R5, R220 ;  /* 0x000000dc00057202 */ /* 0x000fe20000000f00 */
[----:B------:R-:W2:Y:S04]  /*13a160*/  LDL R223, [R1+0x45c4] ;  /* 0x0045c40001df7983 */ /* 0x000ea80000100800 */
[----:B------:R-:W3:Y:S04]  /*13a170*/  LDL R220, [R1+0x45b8] ;  /* 0x0045b80001dc7983 */ /* 0x000ee80000100800 */
        /* <DEDUP_REMOVED lines=23> */
[----:B-1----:R-:W-:-:S02]  /*13a2f0*/  IMAD.MOV.U32 R4, RZ, RZ, R2 ;  /* 0x000000ffff047224 */ /* 0x002fc400078e0002 */
[----:B------:R-:W-:Y:S01]  /*13a300*/  IMAD.MOV.U32 R5, RZ, RZ, R6 ;  /* 0x000000ffff057224 */ /* 0x000fe200078e0006 */
[----:B------:R-:W2:Y:S04]  /*13a310*/  LDL R2, [R1+0x43b8] ;  /* 0x0043b80001027983 */ /* 0x000ea80000100800 */
[----:B------:R-:W2:Y:S04]  /*13a320*/  LDL R6, [R1+0x4378] ;  /* 0x0043780001067983 */ /* 0x000ea80000100800 */
[----:B------:R1:W-:Y:S02]  /*13a330*/  LDGSTS.E [R0+0x4b200], [R4.64], P0 ;  /* 0x4b20000004007fae */ /* 0x0003e40008121846 */
[----:B-1----:R-:W-:Y:S01]  /*13a340*/  MOV R4, R233 ;  /* 0x000000e900047202 */ /* 0x002fe20000000f00 */
[----:B----4-:R-:W-:Y:S01]  /*13a350*/  IMAD.MOV.U32 R5, RZ, RZ, R232 ;  /* 0x000000ffff057224 */ /* 0x010fe200078e00e8 */
[----:B------:R-:W4:Y:S04]  /*13a360*/  LDL R233, [R1+0x4344] ;  /* 0x0043440001e97983 */ /* 0x000f280000100800 */
[----:B------:R-:W2:Y:S04]  /*13a370*/  LDL R232, [R1+0x4338] ;  /* 0x0043380001e87983 */ /* 0x000ea80000100800 */
[----:B------:R1:W-:Y:S02]  /*13a380*/  LDGSTS.E [R0+0x4c200], [R4.64], P0 ;  /* 0x4c20000004007fae */ /* 0x0003e40008121846 */
[----:B-1----:R-:W-:-:S02]  /*13a390*/  IMAD.MOV.U32 R4, RZ, RZ, R215 ;  /* 0x000000ffff047224 */ /* 0x002fc400078e00d7 */
[----:B------:R-:W-:Y:S01]  /*13a3a0*/  IMAD.MOV.U32 R5, RZ, RZ, R234 ;  /* 0x000000ffff057224 */ /* 0x000fe200078e00ea */
[----:B------:R-:W2:Y:S04]  /*13a3b0*/  LDL R215, [R1+0x43c4] ;  /* 0x0043c40001d77983 */ /* 0x000ea80000100800 */
        /* <DEDUP_REMOVED lines=13> */
[----:B---3--:R-:W-:Y:S01]  /*13a490*/  IMAD.MOV.U32 R5, RZ, RZ, R220 ;  /* 0x000000ffff057224 */ /* 0x008fe200078e00dc */
[----:B------:R-:W3:Y:S04]  /*13a4a0*/  LDL R223, [R1+0x4284] ;  /* 0x0042840001df7983 */ /* 0x000ee80000100800 */
        /* <DEDUP_REMOVED lines=39> */
[----:B------:R-:W-:-:S05]  /*13a720*/  IMAD.MOV.U32 R4, RZ, RZ, R3 ;  /* 0x000000ffff047224 */ /* 0x000fca00078e0003 */
[----:B--2---:R1:W-:Y:S02]  /*13a730*/  LDGSTS.E [R0+0x57200], [R4.64], P0 ;  /* 0x5720000004007fae */ /* 0x0043e40008121846 */
[----:B-1----:R-:W-:Y:S01]  /*13a740*/  IMAD.MOV.U32 R4, RZ, RZ, R215 ;  /* 0x000000ffff047224 */ /* 0x002fe200078e00d7 */
[----:B------:R-:W-:Y:S02]  /*13a750*/  MOV R5, R2 ;  /* 0x0000000200057202 */ /* 0x000fe40000000f00 */
[----:B------:R-:W2:Y:S04]  /*13a760*/  LDL.LU R2, [R1+0x4244] ;  /* 0x0042440001027983 */ /* 0x000ea80000300800 */
[----:B------:R1:W-:Y:S01]  /*13a770*/  LDGSTS.E [R0+0x58200], [R4.64], P0 ;  /* 0x5820000004007fae */ /* 0x0003e20008121846 */
[----:B------:R-:W2:Y:S02]  /*13a780*/  LDL.LU R215, [R1+0x4204] ;  /* 0x0042040001d77983 */ /* 0x000ea40000300800 */
[----:B-1----:R-:W-:-:S02]  /*13a790*/  IMAD.MOV.U32 R5, RZ, RZ, R6 ;  /* 0x000000ffff057224 */ /* 0x002fc400078e0006 */
[----:B------:R-:W2:Y:S01]  /*13a7a0*/  LDL.LU R6, [R1+0x4238] ;  /* 0x0042380001067983 */ /* 0x000ea20000300800 */
[----:B------:R-:W-:Y:S02]  /*13a7b0*/  IMAD.MOV.U32 R4, RZ, RZ, R222 ;  /* 0x000000ffff047224 */ /* 0x000fe400078e00de */
[----:B------:R-:W2:Y:S02]  /*13a7c0*/  LDL.LU R222, [R1+0x41f8] ;  /* 0x0041f80001de7983 */ /* 0x000ea40000300800 */
[----:B------:R-:W2:Y:S01]  /*13a7d0*/  LDL.LU R3, [R1+0x41c4] ;  /* 0x0041c40001037983 */ /* 0x000ea20000300800 */
[----:B------:R4:W-:Y:S02]  /*13a7e0*/  LDGSTS.E [R0+0x59200], [R4.64], P0 ;  /* 0x5920000004007fae */ /* 0x0009e40008121846 */
[----:B----4-:R-:W-:Y:S01]  /*13a7f0*/  IMAD.MOV.U32 R4, RZ, RZ, R233 ;  /* 0x000000ffff047224 */ /* 0x010fe200078e00e9 */
[----:B------:R-:W-:-:S05]  /*13a800*/  MOV R5, R232 ;  /* 0x000000e800057202 */ /* 0x000fca0000000f00 */
[----:B------:R1:W-:Y:S02]  /*13a810*/  LDGSTS.E [R0+0x5a200], [R4.64], P0 ;  /* 0x5a20000004007fae */ /* 0x0003e40008121846 */
[----:B-1----:R-:W-:Y:S02]  /*13a820*/  IMAD.MOV.U32 R4, RZ, RZ, R235 ;  /* 0x000000ffff047224 */ /* 0x002fe400078e00eb */
[----:B------:R-:W-:-:S05]  /*13a830*/  IMAD.MOV.U32 R5, RZ, RZ, R234 ;  /* 0x000000ffff057224 */ /* 0x000fca00078e00ea */
[----:B------:R1:W-:Y:S02]  /*13a840*/  LDGSTS.E [R0+0x5b200], [R4.64], P0 ;  /* 0x5b20000004007fae */ /* 0x0003e40008121846 */
[----:B-1----:R-:W-:Y:S01]  /*13a850*/  IMAD.MOV.U32 R4, RZ, RZ, R221 ;  /* 0x000000ffff047224 */ /* 0x002fe200078e00dd */
[----:B------:R-:W-:Y:S01]  /*13a860*/  MOV R5, R252 ;  /* 0x000000fc00057202 */ /* 0x000fe20000000f00 */
[----:B------:R-:W4:Y:S04]  /*13a870*/  LDL.LU R221, [R1+0x4184] ;  /* 0x0041840001dd7983 */ /* 0x000f280000300800 */
[----:B------:R3:W-:Y:S02]  /*13a880*/  LDGSTS.E [R0+0x5c200], [R4.64], P0 ;  /* 0x5c20000004007fae */ /* 0x0007e40008121846 */
[----:B---3--:R-:W-:-:S02]  /*13a890*/  IMAD.MOV.U32 R4, RZ, RZ, R223 ;  /* 0x000000ffff047224 */ /* 0x008fc400078e00df */
[----:B------:R-:W-:Y:S02]  /*13a8a0*/  IMAD.MOV.U32 R5, RZ, RZ, R220 ;  /* 0x000000ffff057224 */ /* 0x000fe400078e00dc */
[----:B------:R-:W3:Y:S01]  /*13a8b0*/  LDL.LU R220, [R1+0x41b8] ;  /* 0x0041b80001dc7983 */ /* 0x000ee20000300800 */
[----:B------:R-:W3:Y:S03]  /*13a8c0*/  LDL.LU R223, [R1+0x4178] ;  /* 0x0041780001df7983 */ /* 0x000ee60000300800 */
[----:B------:R1:W-:Y:S01]  /*13a8d0*/  LDGSTS.E [R0+0x5d200], [R4.64], P0 ;  /* 0x5d20000004007fae */ /* 0x0003e20008121846 */
[----:B--2---:R-:W-:Y:S02]  /*13a8e0*/  IADD3 R2, P1, R2, UR8, RZ ;  /* 0x0000000802027c10 */ /* 0x004fe4000ff3e0ff */
[----:B------:R-:W-:-:S03]  /*13a8f0*/  IADD3 R215, P2, R215, UR8, RZ ;  /* 0x00000008d7d77c10 */ /* 0x000fc6000ff5e0ff */
[----:B------:R2:W-:Y:S01]  /*13a900*/  STL [R1+0x4244], R2 ;  /* 0x0042440201007387 */ /* 0x0005e20000100800 */
[----:B-1----:R-:W-:Y:S01]  /*13a910*/  IMAD.MOV.U32 R4, RZ, RZ, R2 ;  /* 0x000000ffff047224 */ /* 0x002fe200078e0002 */
[----:B------:R-:W-:Y:S02]  /*13a920*/  IADD3.X R6, R6, UR5, RZ, P1, !PT ;  /* 0x0000000506067c10 */ /* 0x000fe40008ffe4ff */
[----:B------:R-:W-:Y:S02]  /*13a930*/  IADD3.X R222, R222, UR5, RZ, P2, !PT ;  /* 0x00000005dede7c10 */ /* 0x000fe400097fe4ff */
[----:B------:R-:W-:Y:S01]  /*13a940*/  MOV R5, R6 ;  /* 0x0000000600057202 */ /* 0x000fe20000000f00 */
[----:B------:R1:W-:Y:S01]  /*13a950*/  STL [R1+0x4238], R6 ;  /* 0x0042380601007387 */ /* 0x0003e20000100800 */
[----:B------:R1:W-:Y:S02]  /*13a960*/  STL [R1+0x4204], R215 ;  /* 0x004204d701007387 */ /* 0x0003e40000100800 */
[----:B--2---:R-:W2:Y:S01]  /*13a970*/  LDL.LU R2, [R1+0x4144] ;  /* 0x0041440001027983 */ /* 0x004ea20000300800 */
[----:B------:R1:W-:Y:S04]  /*13a980*/  STL [R1+0x41f8], R222 ;  /* 0x0041f8de01007387 */ /* 0x0003e80000100800 */
[----:B------:R1:W-:Y:S04]  /*13a990*/  LDGSTS.E [R0+0x5e200], [R4.64], P0 ;  /* 0x5e20000004007fae */ /* 0x0003e80008121846 */
[----:B-1----:R-:W2:Y:S01]  /*13a9a0*/  LDL.LU R6, [R1+0x4104] ;  /* 0x0041040001067983 */ /* 0x002ea20000300800 */
[----:B------:R-:W-:-:S03]  /*13a9b0*/  IMAD.MOV.U32 R4, RZ, RZ, R215 ;  /* 0x000000ffff047224 */ /* 0x000fc600078e00d7 */
[----:B------:R-:W2:Y:S01]  /*13a9c0*/  LDL.LU R215, [R1+0x4138] ;  /* 0x0041380001d77983 */ /* 0x000ea20000300800 */
[----:B------:R-:W-:Y:S02]  /*13a9d0*/  IMAD.MOV.U32 R5, RZ, RZ, R222 ;  /* 0x000000ffff057224 */ /* 0x000fe400078e00de */
[----:B------:R-:W2:Y:S01]  /*13a9e0*/  LDL.LU R222, [R1+0x40f8] ;  /* 0x0040f80001de7983 */ /* 0x000ea20000300800 */
[----:B------:R-:W-:Y:S02]  /*13a9f0*/  IADD3 R3, P1, R3, UR8, RZ ;  /* 0x0000000803037c10 */ /* 0x000fe4000ff3e0ff */
[----:B------:R1:W-:Y:S04]  /*13aa00*/  LDGSTS.E [R0+0x5f200], [R4.64], P0 ;  /* 0x5f20000004007fae */ /* 0x0003e80008121846 */
[----:B------:R1:W-:Y:S02]  /*13aa10*/  STL [R1+0x41c4], R3 ;  /* 0x0041c40301007387 */ /* 0x0003e40000100800 */
[----:B-1----:R-:W-:Y:S01]  /*13aa20*/  IMAD.MOV.U32 R4, RZ, RZ, R3 ;  /* 0x000000ffff047224 */ /* 0x002fe200078e0003 */
[----:B----4-:R-:W-:-:S02]  /*13aa30*/  IADD3 R221, P2, R221, UR8, RZ ;  /* 0x00000008dddd7c10 */ /* 0x010fc4000ff5e0ff */
[----:B---3--:R-:W-:Y:S02]  /*13aa40*/  IADD3.X R220, R220, UR5, RZ, P1, !PT ;  /* 0x00000005dcdc7c10 */ /* 0x008fe40008ffe4ff */
[----:B------:R-:W-:Y:S02]  /*13aa50*/  IADD3.X R223, R223, UR5, RZ, P2, !PT ;  /* 0x00000005dfdf7c10 */ /* 0x000fe400097fe4ff */
[----:B------:R-:W-:Y:S01]  /*13aa60*/  MOV R5, R220 ;  /* 0x000000dc00057202 */ /* 0x000fe20000000f00 */
[----:B------:R1:W-:Y:S01]  /*13aa70*/  STL [R1+0x41b8], R220 ;  /* 0x0041b8dc01007387 */ /* 0x0003e20000100800 */
[----:B------:R3:W-:Y:S02]  /*13aa80*/  STL [R1+0x4184], R221 ;  /* 0x004184dd01007387 */ /* 0x0007e40000100800 */
[----:B------:R-:W4:Y:S02]  /*13aa90*/  LDL.LU R3, [R1+0x40c4] ;  /* 0x0040c40001037983 */ /* 0x000f240000300800 */
[----:B------:R3:W-:Y:S01]  /*13aaa0*/  STL [R1+0x4178], R223 ;  /* 0x004178df01007387 */ /* 0x0007e20000100800 */
[----:B------:R3:W-:Y:S04]  /*13aab0*/  LDGSTS.E [R0+0x60200], [R4.64], P0 ;  /* 0x6020000004007fae */ /* 0x0007e80008121846 */
[----:B-1----:R-:W4:Y:S01]  /*13aac0*/  LDL.LU R220, [R1+0x4084] ;  /* 0x0040840001dc7983 */ /* 0x002f220000300800 */
[----:B---3--:R-:W-:-:S02]  /*13aad0*/  IMAD.MOV.U32 R4, RZ, RZ, R221 ;  /* 0x000000ffff047224 */ /* 0x008fc400078e00dd */
[----:B------:R-:W-:Y:S01]  /*13aae0*/  IMAD.MOV.U32 R5, RZ, RZ, R223 ;  /* 0x000000ffff057224 */ /* 0x000fe200078e00df */
        /* <DEDUP_REMOVED lines=19> */
[----:B------:R-:W2:Y:S03]  /*13ac20*/  LDL.LU R222, [R1+0x3ff8] ;  /* 0x003ff80001de7983 */ /* 0x000ea60000300800 */
[----:B------:R1:W-:Y:S01]  /*13ac30*/  LDGSTS.E [R0+0x63200], [R4.64], P0 ;  /* 0x6320000004007fae */ /* 0x0003e20008121846 */
[----:B----4-:R-:W-:Y:S02]  /*13ac40*/  IADD3 R3, P1, R3, UR8, RZ ;  /* 0x0000000803037c10 */ /* 0x010fe4000ff3e0ff */
[----:B------:R-:W-:-:S03]  /*13ac50*/  IADD3 R220, P2, R220, UR8, RZ ;  /* 0x00000008dcdc7c10 */ /* 0x000fc6000ff5e0ff */
[----:B------:R4:W-:Y:S01]  /*13ac60*/  STL [R1+0x40c4], R3 ;  /* 0x0040c40301007387 */ /* 0x0009e20000100800 */
[----:B-1----:R-:W-:Y:S01]  /*13ac70*/  IMAD.MOV.U32 R4, RZ, RZ, R3 ;  /* 0x000000ffff047224 */ /* 0x002fe200078e0003 */
[----:B---3--:R-:W-:Y:S02]  /*13ac80*/  IADD3.X R221, R221, UR5, RZ, P1, !PT ;  /* 0x00000005dddd7c10 */ /* 0x008fe40008ffe4ff */
[----:B------:R-:W-:Y:S02]  /*13ac90*/  IADD3.X R223, R223, UR5, RZ, P2, !PT ;  /* 0x00000005dfdf7c10 */ /* 0x000fe400097fe4ff */
[----:B------:R-:W-:Y:S01]  /*13aca0*/  MOV R5, R221 ;  /* 0x000000dd00057202 */ /* 0x000fe20000000f00 */
[----:B------:R1:W-:Y:S01]  /*13acb0*/  STL [R1+0x40b8], R221 ;  /* 0x0040b8dd01007387 */ /* 0x0003e20000100800 */
[----:B------:R3:W-:Y:S02]  /*13acc0*/  STL [R1+0x4084], R220 ;  /* 0x004084dc01007387 */ /* 0x0007e40000100800 */
[----:B----4-:R-:W4:Y:S02]  /*13acd0*/  LDL.LU R3, [R1+0x3fc4] ;  /* 0x003fc40001037983 */ /* 0x010f240000300800 */
        /* <DEDUP_REMOVED lines=98> */
[----:B----4-:R-:W-:-:S05]  /*13b300*/  IADD3 R3, P1, R3, UR8, RZ ;  /* 0x0000000803037c10 */ /* 0x010fca000ff3e0ff */
[----:B-1----:R-:W-:Y:S01]  /*13b310*/  IMAD.MOV.U32 R4, RZ, RZ, R3 ;  /* 0x000000ffff047224 */ /* 0x002fe200078e0003 */
[----:B------:R-:W-:Y:S01]  /*13b320*/  IADD3 R221, P2, R221, UR8, RZ ;  /* 0x00000008dddd7c10 */ /* 0x000fe2000ff5e0ff */
[----:B------:R1:W-:Y:S01]  /*13b330*/  STL [R1+0x3dc4], R3 ;  /* 0x003dc40301007387 */ /* 0x0003e20000100800 */
[----:B---3--:R-:W-:Y:S02]  /*13b340*/  IADD3.X R220, R220, UR5, RZ, P1, !PT ;  /* 0x00000005dcdc7c10 */ /* 0x008fe40008ffe4ff */
[----:B------:R-:W-:Y:S02]  /*13b350*/  IADD3.X R223, R223, UR5, RZ, P2, !PT ;  /* 0x00000005dfdf7c10 */ /* 0x000fe400097fe4ff */
[----:B------:R-:W-:Y:S01]  /*13b360*/  MOV R5, R220 ;  /* 0x000000dc00057202 */ /* 0x000fe20000000f00 */
[----:B------:R3:W-:Y:S01]  /*13b370*/  STL [R1+0x3db8], R220 ;  /* 0x003db8dc01007387 */ /* 0x0007e20000100800 */
[----:B------:R4:W-:Y:S03]  /*13b380*/  STL [R1+0x3d84], R221 ;  /* 0x003d84dd01007387 */ /* 0x0009e60000100800 */
[----:B-1----:R-:W2:Y:S04]  /*13b390*/  LDL.LU R3, [R1+0x3cc4] ;  /* 0x003cc40001037983 */ /* 0x002ea80000300800 */
[----:B------:R1:W-:Y:S01]  /*13b3a0*/  LDGSTS.E [R0+0x70200], [R4.64], P0 ;  /* 0x7020000004007fae */ /* 0x0003e20008121846 */
[----:B------:R1:W-:Y:S03]  /*13b3b0*/  STL [R1+0x3d78], R223 ;  /* 0x003d78df01007387 */ /* 0x0003e60000100800 */
[----:B---3--:R-:W3:Y:S01]  /*13b3c0*/  LDL.LU R220, [R1+0x3c84] ;  /* 0x003c840001dc7983 */ /* 0x008ee20000300800 */
[----:B-1----:R-:W-:-:S02]  /*13b3d0*/  IMAD.MOV.U32 R4, RZ, RZ, R221 ;  /* 0x000000ffff047224 */ /* 0x002fc400078e00dd */
[----:B------:R-:W-:Y:S01]  /*13b3e0*/  IMAD.MOV.U32 R5, RZ, RZ, R223 ;  /* 0x000000ffff057224 */ /* 0x000fe200078e00df */
[----:B----4-:R-:W3:Y:S01]  /*13b3f0*/  LDL.LU R221, [R1+0x3cb8] ;  /* 0x003cb80001dd7983 */ /* 0x010ee20000300800 */
[----:B------:R-:W3:Y:S03]  /*13b400*/  LDL.LU R223, [R1+0x3c78] ;  /* 0x003c780001df7983 */ /* 0x000ee60000300800 */
[----:B------:R1:W-:Y:S01]  /*13b410*/  LDGSTS.E [R0+0x71200], [R4.64], P0 ;  /* 0x7120000004007fae */ /* 0x0003e20008121846 */
[----:B--2---:R-:W-:Y:S02]  /*13b420*/  IADD3 R2, P1, R2, UR8, RZ ;  /* 0x0000000802027c10 */ /* 0x004fe4000ff3e0ff */
[----:B------:R-:W-:-:S03]  /*13b430*/  IADD3 R6, P2, R6, UR8, RZ ;  /* 0x0000000806067c10 */ /* 0x000fc6000ff5e0ff */
[----:B------:R-:W-:Y:S01]  /*13b440*/  STL [R1+0x3d44], R2 ;  /* 0x003d440201007387 */ /* 0x000fe20000100800 */
[----:B-1----:R-:W-:Y:S01]  /*13b450*/  IMAD.MOV.U32 R4, RZ, RZ, R2 ;  /* 0x000000ffff047224 */ /* 0x002fe200078e0002 */
[----:B------:R-:W-:Y:S02]  /*13b460*/  IADD3.X R215, R215, UR5, RZ, P1, !PT ;  /* 0x00000005d7d77c10 */ /* 0x000fe40008ffe4ff */
[----:B------:R-:W-:Y:S02]  /*13b470*/  IADD3.X R222, R222, UR5, RZ, P2, !PT ;  /* 0x00000005dede7c10 */ /* 0x000fe400097fe4ff */
[----:B------:R-:W-:Y:S01]  /*13b480*/  MOV R5, R215 ;  /* 0x000000d700057202 */ /* 0x000fe20000000f00 */
[----:B------:R1:W-:Y:S01]  /*13b490*/  STL [R1+0x3d38], R215 ;  /* 0x003d38d701007387 */ /* 0x0003e20000100800 */
[----:B------:R-:W-:Y:S03]  /*13b4a0*/  STL [R1+0x3d04], R6 ;  /* 0x003d040601007387 */ /* 0x000fe60000100800 */
[----:B------:R2:W-:Y:S04]  /*13b4b0*/  LDGSTS.E [R0+0x72200], [R4.64], P0 ;  /* 0x7220000004007fae */ /* 0x0005e80008121846 */
[----:B-1----:R-:W4:Y:S01]  /*13b4c0*/  LDL.LU R215, [R1+0x3c44] ;  /* 0x003c440001d77983 */ /* 0x002f220000300800 */
[----:B------:R1:W-:Y:S02]  /*13b4d0*/  STL [R1+0x3cf8], R222 ;  /* 0x003cf8de01007387 */ /* 0x0003e40000100800 */
[----:B------:R-:W4:Y:S02]  /*13b4e0*/  LDL.LU R2, [R1+0x3c04] ;  /* 0x003c040001027983 */ /* 0x000f240000300800 */
[----:B--2---:R-:W-:-:S02]  /*13b4f0*/  IMAD.MOV.U32 R5, RZ, RZ, R222 ;  /* 0x000000ffff057224 */ /* 0x004fc400078e00de */
[----:B------:R-:W-:Y:S01]  /*13b500*/  IMAD.MOV.U32 R4, RZ, RZ, R6 ;  /* 0x000000ffff047224 */ /* 0x000fe200078e0006 */
[----:B-1----:R-:W2:Y:S01]  /*13b510*/  LDL.LU R222, [R1+0x3c38] ;  /* 0x003c380001de7983 */ /* 0x002ea20000300800 */
[----:B------:R-:W2:Y:S03]  /*13b520*/  LDL.LU R6, [R1+0x3bf8] ;  /* 0x003bf80001067983 */ /* 0x000ea60000300800 */
[----:B------:R1:W-:Y:S01]  /*13b530*/  LDGSTS.E [R0+0x73200], [R4.64], P0 ;  /* 0x7320000004007fae */ /* 0x0003e20008121846 */
[----:B------:R-:W-:Y:S02]  /*13b540*/  IADD3 R3, P1, R3, UR8, RZ ;  /* 0x0000000803037c10 */ /* 0x000fe4000ff3e0ff */
[----:B---3--:R-:W-:-:S03]  /*13b550*/  IADD3 R220, P2, R220, UR8, RZ ;  /* 0x00000008dcdc7c10 */ /* 0x008fc6000ff5e0ff */
        /* <DEDUP_REMOVED lines=8> */
[----:B-1----:R-:W2:Y:S01]  /*13b5e0*/  LDL.LU R221, [R1+0x3bc4] ;  /* 0x003bc40001dd7983 */ /* 0x002ea20000300800 */
[----:B------:R1:W-:Y:S02]  /*13b5f0*/  STL [R1+0x3c78], R223 ;  /* 0x003c78df01007387 */ /* 0x0003e40000100800 */
[----:B------:R-:W2:Y:S02]  /*13b600*/  LDL.LU R3, [R1+0x3b84] ;  /* 0x003b840001037983 */ /* 0x000ea40000300800 */
[----:B---3--:R-:W-:-:S02]  /*13b610*/  IMAD.MOV.U32 R4, RZ, RZ, R220 ;  /* 0x000000ffff047224 */ /* 0x008fc400078e00dc */
[----:B------:R-:W-:Y:S02]  /*13b620*/  IMAD.MOV.U32 R5, RZ, RZ, R223 ;  /* 0x000000ffff057224 */ /* 0x000fe400078e00df */
[----:B-1----:R-:W2:Y:S01]  /*13b630*/  LDL.LU R223, [R1+0x3bb8] ;  /* 0x003bb80001df7983 */ /* 0x002ea20000300800 */
[----:B------:R-:W2:Y:S03]  /*13b640*/  LDL.LU R220, [R1+0x3b78] ;  /* 0x003b780001dc7983 */ /* 0x000ea60000300800 */
[----:B------:R1:W-:Y:S01]  /*13b650*/  LDGSTS.E [R0+0x75200], [R4.64], P0 ;  /* 0x7520000004007fae */ /* 0x0003e20008121846 */
[----:B----4-:R-:W-:Y:S02]  /*13b660*/  IADD3 R215, P1, R215, UR8, RZ ;  /* 0x00000008d7d77c10 */ /* 0x010fe4000ff3e0ff */
[----:B------:R-:W-:-:S03]  /*13b670*/  IADD3 R2, P2, R2, UR8, RZ ;  /* 0x0000000802027c10 */ /* 0x000fc6000ff5e0ff */
[----:B------:R-:W-:Y:S01]  /*13b680*/  STL [R1+0x3c44], R215 ;  /* 0x003c44d701007387 */ /* 0x000fe20000100800 */
[----:B--2---:R-:W-:Y:S02]  /*13b690*/  IADD3.X R222, R222, UR5, RZ, P1, !PT ;  /* 0x00000005dede7c10 */ /* 0x004fe40008ffe4ff */
[----:B------:R-:W-:Y:S01]  /*13b6a0*/  IADD3.X R6, R6, UR5, RZ, P2, !PT ;  /* 0x0000000506067c10 */ /* 0x000fe200097fe4ff */
[----:B-1----:R-:W-:Y:S01]  /*13b6b0*/  IMAD.MOV.U32 R4, RZ, RZ, R215 ;  /* 0x000000ffff047224 */ /* 0x002fe200078e00d7 */
[----:B------:R-:W-:Y:S01]  /*13b6c0*/  MOV R5, R222 ;  /* 0x000000de00057202 */ /* 0x000fe20000000f00 */
[----:B------:R1:W-:Y:S01]  /*13b6d0*/  STL [R1+0x3c38], R222 ;  /* 0x003c38de01007387 */ /* 0x0003e20000100800 */
[----:B------:R-:W-:Y:S02]  /*13b6e0*/  STL [R1+0x3c04], R2 ;  /* 0x003c040201007387 */ /* 0x000fe40000100800 */
[----:B------:R2:W-:Y:S01]  /*13b6f0*/  STL [R1+0x3bf8], R6 ;  /* 0x003bf80601007387 */ /* 0x0005e20000100800 */
[----:B------:R4:W-:Y:S04]  /*13b700*/  LDGSTS.E [R0+0x76200], [R4.64], P0 ;  /* 0x7620000004007fae */ /* 0x0009e80008121846 */
[----:B-1----:R-:W3:Y:S01]  /*13b710*/  LDL.LU R222, [R1+0x3b38] ;  /* 0x003b380001de7983 */ /* 0x002ee20000300800 */
[----:B------:R-:W3:Y:S02]  /*13b720*/  LDL.LU R215, [R1+0x3b44] ;  /* 0x003b440001d77983 */ /* 0x000ee40000300800 */
[----:B----4-:R-:W-:-:S02]  /*13b730*/  IMAD.MOV.U32 R5, RZ, RZ, R6 ;  /* 0x000000ffff057224 */ /* 0x010fc400078e0006 */
[----:B------:R-:W-:Y:S01]  /*13b740*/  IMAD.MOV.U32 R4, RZ, RZ, R2 ;  /* 0x000000ffff047224 */ /* 0x000fe200078e0002 */
[----:B--2---:R-:W2:Y:S01]  /*13b750*/  LDL.LU R6, [R1+0x3af8] ;  /* 0x003af80001067983 */ /* 0x004ea20000300800 */
[----:B------:R-:W4:Y:S03]  /*13b760*/  LDL.LU R2, [R1+0x3b04] ;  /* 0x003b040001027983 */ /* 0x000f260000300800 */
[----:B------:R1:W-:Y:S01]  /*13b770*/  LDGSTS.E [R0+0x77200], [R4.64], P0 ;  /* 0x7720000004007fae */ /* 0x0003e20008121846 */
[----:B------:R-:W-:Y:S02]  /*13b780*/  IADD3 R221, P1, R221, UR8, RZ ;  /* 0x00000008dddd7c10 */ /* 0x000fe4000ff3e0ff */
[----:B------:R-:W-:-:S03]  /*13b790*/  IADD3 R3, P2, R3, UR8, RZ ;  /* 0x0000000803037c10 */ /* 0x000fc6000ff5e0ff */
[----:B-1----:R-:W-:Y:S01]  /*13b7a0*/  IMAD.MOV.U32 R4, RZ, RZ, R221 ;  /* 0x000000ffff047224 */ /* 0x002fe200078e00dd */
[----:B------:R-:W-:Y:S02]  /*13b7b0*/  IADD3.X R223, R223, UR5, RZ, P1, !PT ;  /* 0x00000005dfdf7c10 */ /* 0x000fe40008ffe4ff */
[----:B------:R-:W-:Y:S02]  /*13b7c0*/  IADD3.X R220, R220, UR5, RZ, P2, !PT ;  /* 0x00000005dcdc7c10 */ /* 0x000fe400097fe4ff */
[----:B------:R-:W-:Y:S01]  /*13b7d0*/  MOV R5, R223 ;  /* 0x000000df00057202 */ /* 0x000fe20000000f00 */
[----:B------:R-:W-:Y:S01]  /*13b7e0*/  STL [R1+0x3bc4], R221 ;  /* 0x003bc4dd01007387 */ /* 0x000fe20000100800 */
[----:B------:R1:W-:Y:S03]  /*13b7f0*/  STL [R1+0x3bb8], R223 ;  /* 0x003bb8df01007387 */ /* 0x0003e60000100800 */
[----:B------:R1:W-:Y:S01]  /*13b800*/  LDGSTS.E [R0+0x78200], [R4.64], P0 ;  /* 0x7820000004007fae */ /* 0x0003e20008121846 */
[----:B------:R1:W-:Y:S02]  /*13b810*/  STL [R1+0x3b84], R3 ;  /* 0x003b840301007387 */ /* 0x0003e40000100800 */
[----:B------:R1:W-:Y:S02]  /*13b820*/  STL [R1+0x3b78], R220 ;  /* 0x003b78dc01007387 */ /* 0x0003e40000100800 */
[----:B-1----:R-:W2:Y:S01]  /*13b830*/  LDL.LU R223, [R1+0x3ac4] ;  /* 0x003ac40001df7983 */ /* 0x002ea20000300800 */
[----:B------:R-:W2:Y:S02]  /*13b840*/  LDL.LU R221, [R1+0x3a78] ;  /* 0x003a780001dd7983 */ /* 0x000ea40000300800 */
[----:B------:R-:W-:-:S02]  /*13b850*/  IMAD.MOV.U32 R4, RZ, RZ, R3 ;  /* 0x000000ffff047224 */ /* 0x000fc400078e0003 */
[----:B------:R-:W-:Y:S01]  /*13b860*/  IMAD.MOV.U32 R5, RZ, RZ, R220 ;  /* 0x000000ffff057224 */ /* 0x000fe200078e00dc */
[----:B------:R-:W2:Y:S01]  /*13b870*/  LDL.LU R3, [R1+0x3a84] ;  /* 0x003a840001037983 */ /* 0x000ea20000300800 */
[----:B------:R-:W2:Y:S02]  /*13b880*/  LDL R234, [R1+0x5458] ;  /* 0x0054580001ea7983 */ /* 0x000ea40000100800 */
[----:B------:R-:W2:Y:S01]  /*13b890*/  LDL R220, [R1+0x5474] ;  /* 0x0054740001dc7983 */ /* 0x000ea20000100800 */
[----:B------:R1:W-:Y:S01]  /*13b8a0*/  LDGSTS.E [R0+0x79200], [R4.64], P0 ;  /* 0x7920000004007fae */ /* 0x0003e20008121846 */
[----:B---3--:R-:W-:-:S04]  /*13b8b0*/  IADD3 R215, P1, R215, UR8, RZ ;  /* 0x00000008d7d77c10 */ /* 0x008fc8000ff3e0ff */
[----:B------:R-:W-:Y:S01]  /*13b8c0*/  IADD3.X R222, R222, UR5, RZ, P1, !PT ;  /* 0x00000005dede7c10 */ /* 0x000fe20008ffe4ff */
[----:B-1----:R-:W-:Y:S01]  /*13b8d0*/  IMAD.MOV.U32 R4, RZ, RZ, R215 ;  /* 0x000000ffff047224 */ /* 0x002fe200078e00d7 */
[----:B----4-:R-:W-:Y:S02]  /*13b8e0*/  IADD3 R2, P2, R2, UR8, RZ ;  /* 0x0000000802027c10 */ /* 0x010fe4000ff5e0ff */
[----:B------:R-:W-:Y:S01]  /*13b8f0*/  MOV R5, R222 ;  /* 0x000000de00057202 */ /* 0x000fe20000000f00 */
[----:B------:R-:W-:Y:S01]  /*13b900*/  STL [R1+0x3b44], R215 ;  /* 0x003b44d701007387 */ /* 0x000fe20000100800 */
[----:B--2---:R-:W-:-:S03]  /*13b910*/  IADD3.X R6, R6, UR5, RZ, P2, !PT ;  /* 0x0000000506067c10 */ /* 0x004fc600097fe4ff */
[----:B------:R-:W-:Y:S04]  /*13b920*/  STL [R1+0x3b38], R222 ;  /* 0x003b38de01007387 */ /* 0x000fe80000100800 */
[----:B------:R-:W-:Y:S04]  /*13b930*/  STL [R1+0x3b04], R2 ;  /* 0x003b040201007387 */ /* 0x000fe80000100800 */
[----:B------:R1:W-:Y:S01]  /*13b940*/  LDGSTS.E [R0+0x7a200], [R4.64], P0 ;  /* 0x7a20000004007fae */ /* 0x0003e20008121846 */
[----:B------:R2:W-:Y:S02]  /*13b950*/  STL [R1+0x3af8], R6 ;  /* 0x003af80601007387 */ /* 0x0005e40000100800 */
[----:B------:R-:W3:Y:S02]  /*13b960*/  LDL.LU R233, [R1+0x3a38] ;  /* 0x003a380001e97983 */ /* 0x000ee40000300800 */
[----:B-1----:R-:W-:-:S02]  /*13b970*/  IMAD.MOV.U32 R4, RZ, RZ, R2 ;  /* 0x000000ffff047224 */ /* 0x002fc400078e0002 */
[----:B------:R-:W-:Y:S02]  /*13b980*/  IMAD.MOV.U32 R5, RZ, RZ, R6 ;  /* 0x000000ffff057224 */ /* 0x000fe400078e0006 */
[----:B--2---:R-:W2:Y:S01]  /*13b990*/  LDL.LU R6, [R1+0x3a44] ;  /* 0x003a440001067983 */ /* 0x004ea20000300800 */
[----:B------:R-:W4:Y:S02]  /*13b9a0*/  LDL.LU R232, [R1+0x39f8] ;  /* 0x0039f80001e87983 */ /* 0x000f240000300800 */
[----:B------:R-:W2:Y:S02]  /*13b9b0*/  LDL.LU R2, [R1+0x3a04] ;  /* 0x003a040001027983 */ /* 0x000ea40000300800 */
[----:B------:R-:W2:Y:S01]  /*13b9c0*/  LDL R235, [R1+0x53e8] ;  /* 0x0053e80001eb7983 */ /* 0x000ea20000100800 */
[----:B------:R-:W2:Y:S04]  /*13b9d0*/  LDL R215, [R1+0x540c] ;  /* 0x00540c0001d77983 */ /* 0x000ea80000100800 */
[----:B------:R-:W2:Y:S04]  /*13b9e0*/  LDL R252, [R1+0x5378] ;  /* 0x0053780001fc7983 */ /* 0x000ea80000100800 */
[----:B------:R-:W2:Y:S04]  /*13b9f0*/  LDL R222, [R1+0x539c] ;  /* 0x00539c0001de7983 */ /* 0x000ea80000100800 */
[----:B------:R1:W-:Y:S04]  /*13ba00*/  LDGSTS.E [R0+0x7b200], [R4.64], P0 ;  /* 0x7b20000004007fae */ /* 0x0003e80008121846 */
[----:B-1----:R-:W2:Y:S01]  /*13ba10*/  LDL.LU R5, [R1+0x3ab8] ;  /* 0x003ab80001057983 */ /* 0x002ea20000300800 */
[----:B------:R-:W-:-:S05]  /*13ba20*/  IADD3 R223, P1, R223, UR8, RZ ;  /* 0x00000008dfdf7c10 */ /* 0x000fca000ff3e0ff */
[----:B------:R-:W-:Y:S01]  /*13ba30*/  IMAD.MOV.U32 R4, RZ, RZ, R223 ;  /* 0x000000ffff047224 */ /* 0x000fe200078e00df */
[----:B------:R-:W-:Y:S01]  /*13ba40*/  IADD3 R3, P2, R3, UR8, RZ ;  /* 0x0000000803037c10 */ /* 0x000fe2000ff5e0ff */
[----:B------:R-:W-:Y:S03]  /*13ba50*/  STL [R1+0x3ac4], R223 ;  /* 0x003ac4df01007387 */ /* 0x000fe60000100800 */
[----:B------:R-:W-:Y:S02]  /*13ba60*/  IADD3.X R221, R221, UR5, RZ, P2, !PT ;  /* 0x00000005dddd7c10 */ /* 0x000fe400097fe4ff */
[----:B--2---:R-:W-:-:S05]  /*13ba70*/  IADD3.X R5, R5, UR5, RZ, P1, !PT ;  /* 0x0000000505057c10 */ /* 0x004fca0008ffe4ff */
[----:B------:R-:W-:Y:S04]  /*13ba80*/  STL [R1+0x3ab8], R5 ;  /* 0x003ab80501007387 */ /* 0x000fe80000100800 */
[----:B------:R1:W-:Y:S01]  /*13ba90*/  LDGSTS.E [R0+0x7c200], [R4.64], P0 ;  /* 0x7c20000004007fae */ /* 0x0003e20008121846 */
[----:B------:R2:W-:Y:S01]  /*13baa0*/  STL [R1+0x3a84], R3 ;  /* 0x003a840301007387 */ /* 0x0005e20000100800 */
[----:B-1----:R-:W-:Y:S02]  /*13bab0*/  MOV R4, R3 ;  /* 0x0000000300047202 */ /* 0x002fe40000000f00 */
[----:B--2---:R-:W1:Y:S01]  /*13bac0*/  S2R R3, SR_TID.X ;  /* 0x0000000000037919 */ /* 0x004e620000002100 */
[----:B------:R-:W-:Y:S01]  /*13bad0*/  IADD3 R6, P1, R6, UR8, RZ ;  /* 0x0000000806067c10 */ /* 0x000fe2000ff3e0ff */
[----:B------:R-:W-:Y:S01]  /*13bae0*/  IMAD.MOV.U32 R5, RZ, RZ, R221 ;  /* 0x000000ffff057224 */ /* 0x000fe200078e00dd */
[----:B------:R-:W-:-:S02]  /*13baf0*/  IADD3 R2, P2, R2, UR8, RZ ;  /* 0x0000000802027c10 */ /* 0x000fc4000ff5e0ff */
[----:B---3--:R-:W-:Y:S02]  /*13bb00*/  IADD3.X R233, R233, UR5, RZ, P1, !PT ;  /* 0x00000005e9e97c10 */ /* 0x008fe40008ffe4ff */
[----:B------:R2:W-:Y:S01]  /*13bb10*/  LDGSTS.E [R0+0x7d200], [R4.64], P0 ;  /* 0x7d20000004007fae */ /* 0x0005e20008121846 */
[----:B----4-:R-:W-:-:S03]  /*13bb20*/  IADD3.X R232, R232, UR5, RZ, P2, !PT ;  /* 0x00000005e8e87c10 */ /* 0x010fc600097fe4ff */
[----:B------:R3:W-:Y:S01]  /*13bb30*/  STL [R1+0x3a78], R221 ;  /* 0x003a78dd01007387 */ /* 0x0007e20000100800 */
[----:B------:R-:W4:Y:S02]  /*13bb40*/  LDL R223, [R1+0x487c] ;  /* 0x00487c0001df7983 */ /* 0x000f240000100800 */
[----:B--2---:R-:W-:Y:S01]  /*13bb50*/  IMAD.MOV.U32 R4, RZ, RZ, R6 ;  /* 0x000000ffff047224 */ /* 0x004fe200078e0006 */
[----:B------:R-:W-:Y:S01]  /*13bb60*/  MOV R5, R233 ;  /* 0x000000e900057202 */ /* 0x000fe20000000f00 */
[----:B---3--:R-:W2:Y:S01]  /*13bb70*/  LDL R221, [R1+0x4870] ;  /* 0x0048700001dd7983 */ /* 0x008ea20000100800 */
[----:B-1----:R-:W-:-:S03]  /*13bb80*/  LOP3.LUT R3, R3, 0x7f, RZ, 0xc0, !PT ;  /* 0x0000007f03037812 */ /* 0x002fc600078ec0ff */
[----:B------:R1:W-:Y:S02]  /*13bb90*/  LDGSTS.E [R0+0x7e200], [R4.64], P0 ;  /* 0x7e20000004007fae */ /* 0x0003e40008121846 */
[----:B------:R-:W-:Y:S02]  /*13bba0*/  IMAD.SHL.U32 R3, R3, 0x4, RZ ;  /* 0x0000000403037824 */ /* 0x000fe400078e00ff */
[----:B------:R3:W-:Y:S01]  /*13bbb0*/  STL [R1+0x3a44], R6 ;  /* 0x003a440601007387 */ /* 0x0007e20000100800 */
[----:B-1----:R-:W-:Y:S02]  /*13bbc0*/  IMAD.MOV.U32 R4, RZ, RZ, R2 ;  /* 0x000000ffff047224 */ /* 0x002fe400078e0002 */
[----:B------:R-:W-:Y:S01]  /*13bbd0*/  IMAD.MOV.U32 R5, RZ, RZ, R232 ;  /* 0x000000ffff057224 */ /* 0x000fe200078e00e8 */
[----:B---3--:R-:W-:-:S04]  /*13bbe0*/  LOP3.LUT R6, R3, 0x20, RZ, 0x3c, !PT ;  /* 0x0000002003067812 */ /* 0x008fc800078e3cff */
[----:B------:R1:W-:Y:S02]  /*13bbf0*/  LDGSTS.E [R0+0x7f200], [R4.64], P0 ;  /* 0x7f20000004007fae */ /* 0x0003e40008121846 */
[----:B-1----:R-:W-:Y:S01]  /*13bc00*/  IMAD.MOV.U32 R4, RZ, RZ, R220 ;  /* 0x000000ffff047224 */ /* 0x002fe200078e00dc */
[----:B------:R-:W-:-:S05]  /*13bc10*/  MOV R5, R234 ;  /* 0x000000ea00057202 */ /* 0x000fca0000000f00 */
[----:B------:R1:W-:Y:S04]  /*13bc20*/  LDGSTS.E [R6+0x40400], [R4.64], P0 ;  /* 0x4040000004067fae */ /* 0x0003e80008121846 */
[----:B------:R-:W-:Y:S01]  /*13bc30*/  STL [R1+0x3a38], R233 ;  /* 0x003a38e901007387 */ /* 0x000fe20000100800 */
[----:B------:R3:W-:Y:S02]  /*13bc40*/  STL [R1+0x3a04], R2 ;  /* 0x003a040201007387 */ /* 0x0007e40000100800 */
[----:B-1----:R-:W-:Y:S02]  /*13bc50*/  IMAD.MOV.U32 R4, RZ, RZ, R215 ;  /* 0x000000ffff047224 */ /* 0x002fe400078e00d7 */
[----:B------:R-:W-:-:S05]  /*13bc60*/  IMAD.MOV.U32 R5, RZ, RZ, R235 ;  /* 0x000000ffff057224 */ /* 0x000fca00078e00eb */
[----:B------:R1:W-:Y:S04]  /*13bc70*/  LDGSTS.E [R6+0x41400], [R4.64], P0 ;  /* 0x4140000004067fae */ /* 0x0003e80008121846 */
[----:B------:R1:W-:Y:S01]  /*13bc80*/  STL [R1+0x39f8], R232 ;  /* 0x0039f8e801007387 */ /* 0x0003e20000100800 */
[----:B------:R-:W2:Y:S02]  /*13bc90*/  LDL R0, [R1+0x46f0] ;  /* 0x0046f00001007983 */ /* 0x000ea40000100800 */
[----:B---3--:R-:W3:Y:S02]  /*13bca0*/  LDL R2, [R1+0x46fc] ;  /* 0x0046fc0001027983 */ /* 0x008ee40000100800 */
[----:B------:R-:W2:Y:S01]  /*13bcb0*/  LDL R233, [R1+0x46bc] ;  /* 0x0046bc0001e97983 */ /* 0x000ea20000100800 */
[----:B------:R-:W2:Y:S04]  /*13bcc0*/  LDL R234, [R1+0x4670] ;  /* 0x0046700001ea7983 */ /* 0x000ea80000100800 */
[----:B------:R-:W2:Y:S04]  /*13bcd0*/  LDL R220, [R1+0x467c] ;  /* 0x00467c0001dc7983 */ /* 0x000ea80000100800 */
[----:B------:R-:W2:Y:S04]  /*13bce0*/  LDL R235, [R1+0x4630] ;  /* 0x0046300001eb7983 */ /* 0x000ea80000100800 */
[----:B------:R-:W2:Y:S04]  /*13bcf0*/  LDL R215, [R1+0x463c] ;  /* 0x00463c0001d77983 */ /* 0x000ea80000100800 */
[----:B-1----:R-:W2:Y:S01]  /*13bd00*/  LDL R232, [R1+0x46b0] ;  /* 0x0046b00001e87983 */ /* 0x002ea20000100800 */
[----:B------:R-:W-:Y:S01]  /*13bd10*/  IMAD.MOV.U32 R4, RZ, RZ, R222 ;  /* 0x000000ffff047224 */ /* 0x000fe200078e00de */
[----:B------:R-:W-:-:S02]  /*13bd20*/  MOV R5, R252 ;  /* 0x000000fc00057202 */ /* 0x000fc40000000f00 */
        /* <DEDUP_REMOVED lines=15> */
[----:B----4-:R-:W-:Y:S02]  /*13be20*/  IMAD.MOV.U32 R4, RZ, RZ, R223 ;  /* 0x000000ffff047224 */ /* 0x010fe400078e00df */
[----:B------:R-:W-:Y:S01]  /*13be30*/  IMAD.MOV.U32 R5, RZ, RZ, R221 ;  /* 0x000000ffff057224 */ /* 0x000fe200078e00dd */
[----:B------:R-:W2:Y:S04]  /*13be40*/  LDL R223, [R1+0x45bc] ;  /* 0x0045bc0001df7983 */ /* 0x000ea80000100800 */
[----:B------:R-:W4:Y:S04]  /*13be50*/  LDL R221, [R1+0x45b0] ;  /* 0x0045b00001dd7983 */ /* 0x000f280000100800 */
        /* <DEDUP_REMOVED lines=57> */
[----:B----4-:R-:W-:Y:S01]  /*13c1f0*/  IMAD.MOV.U32 R5, RZ, RZ, R221 ;  /* 0x000000ffff057224 */ /* 0x010fe200078e00dd */
[----:B------:R-:W4:Y:S04]  /*13c200*/  LDL R223, [R1+0x427c] ;  /* 0x00427c0001df7983 */ /* 0x000f280000100800 */
        /* <DEDUP_REMOVED lines=44> */
[----:B-1----:R-:W-:Y:S01]  /*13c4d0*/  IMAD.MOV.U32 R4, RZ, RZ, R220 ;  /* 0x000000ffff047224 */ /* 0x002fe200078e00dc */
[----:B---3--:R-:W-:Y:S02]  /*13c4e0*/  MOV R5, R0 ;  /* 0x0000000000057202 */ /* 0x008fe40000000f00 */
[----:B------:R-:W2:Y:S04]  /*13c4f0*/  LDL.LU R0, [R1+0x423c] ;  /* 0x00423c0001007983 */ /* 0x000ea80000300800 */
[----:B------:R1:W-:Y:S01]  /*13c500*/  LDGSTS.E [R6+0x58400], [R4.64], P0 ;  /* 0x5840000004067fae */ /* 0x0003e20008121846 */
[----:B------:R-:W3:Y:S02]  /*13c510*/  LDL.LU R220, [R1+0x41fc] ;  /* 0x0041fc0001dc7983 */ /* 0x000ee40000300800 */
[----:B-1----:R-:W-:-:S02]  /*13c520*/  IMAD.MOV.U32 R4, RZ, RZ, R215 ;  /* 0x000000ffff047224 */ /* 0x002fc400078e00d7 */
[----:B------:R-:W3:Y:S01]  /*13c530*/  LDL.LU R215, [R1+0x4230] ;  /* 0x0042300001d77983 */ /* 0x000ee20000300800 */
[----:B------:R-:W-:Y:S02]  /*13c540*/  IMAD.MOV.U32 R5, RZ, RZ, R232 ;  /* 0x000000ffff057224 */ /* 0x000fe400078e00e8 */
[----:B------:R-:W3:Y:S03]  /*13c550*/  LDL.LU R232, [R1+0x41f0] ;  /* 0x0041f00001e87983 */ /* 0x000ee60000300800 */
[----:B------:R1:W-:Y:S02]  /*13c560*/  LDGSTS.E [R6+0x59400], [R4.64], P0 ;  /* 0x5940000004067fae */ /* 0x0003e40008121846 */
[----:B-1----:R-:W-:Y:S01]  /*13c570*/  IMAD.MOV.U32 R4, RZ, RZ, R233 ;  /* 0x000000ffff047224 */ /* 0x002fe200078e00e9 */
[----:B------:R-:W-:Y:S02]  /*13c580*/  MOV R5, R2 ;  /* 0x0000000200057202 */ /* 0x000fe40000000f00 */
[----:B------:R-:W3:Y:S04]  /*13c590*/  LDL.LU R2, [R1+0x41bc] ;  /* 0x0041bc0001027983 */ /* 0x000ee80000300800 */
[----:B------:R1:W-:Y:S02]  /*13c5a0*/  LDGSTS.E [R6+0x5a400], [R4.64], P0 ;  /* 0x5a40000004067fae */ /* 0x0003e40008121846 */
[----:B-1----:R-:W-:-:S02]  /*13c5b0*/  IMAD.MOV.U32 R4, RZ, RZ, R235 ;  /* 0x000000ffff047224 */ /* 0x002fc400078e00eb */
[----:B------:R-:W-:-:S05]  /*13c5c0*/  IMAD.MOV.U32 R5, RZ, RZ, R234 ;  /* 0x000000ffff057224 */ /* 0x000fca00078e00ea */
[----:B------:R1:W-:Y:S02]  /*13c5d0*/  LDGSTS.E [R6+0x5b400], [R4.64], P0 ;  /* 0x5b40000004067fae */ /* 0x0003e40008121846 */
[----:B-1----:R-:W-:Y:S01]  /*13c5e0*/  IMAD.MOV.U32 R4, RZ, RZ, R222 ;  /* 0x000000ffff047224 */ /* 0x002fe200078e00de */
[----:B------:R-:W-:Y:S01]  /*13c5f0*/  MOV R5, R252 ;  /* 0x000000fc00057202 */ /* 0x000fe20000000f00 */
[----:B------:R-:W3:Y:S04]  /*13c600*/  LDL.LU R222, [R1+0x417c] ;  /* 0x00417c0001de7983 */ /* 0x000ee80000300800 */
[----:B------:R4:W-:Y:S02]  /*13c610*/  LDGSTS.E [R6+0x5c400], [R4.64], P0 ;  /* 0x5c40000004067fae */ /* 0x0009e40008121846 */
[----:B----4-:R-:W-:-:S02]  /*13c620*/  IMAD.MOV.U32 R4, RZ, RZ, R223 ;  /* 0x000000ffff047224 */ /* 0x010fc400078e00df */
[----:B------:R-:W-:Y:S02]  /*13c630*/  IMAD.MOV.U32 R5, RZ, RZ, R221 ;  /* 0x000000ffff057224 */ /* 0x000fe400078e00dd */
[----:B------:R-:W4:Y:S01]  /*13c640*/  LDL.LU R221, [R1+0x41b0] ;  /* 0x0041b00001dd7983 */ /* 0x000f220000300800 */
[----:B------:R-:W4:Y:S03]  /*13c650*/  LDL.LU R223, [R1+0x4170] ;  /* 0x0041700001df7983 */ /* 0x000f260000300800 */
[----:B------:R1:W-:Y:S01]  /*13c660*/  LDGSTS.E [R6+0x5d400], [R4.64], P0 ;  /* 0x5d40000004067fae */ /* 0x0003e20008121846 */
[----:B--2---:R-:W-:Y:S02]  /*13c670*/  IADD3 R0, P1, R0, UR8, RZ ;  /* 0x0000000800007c10 */ /* 0x004fe4000ff3e0ff */
[----:B---3--:R-:W-:-:S03]  /*13c680*/  IADD3 R220, P2, R220, UR8, RZ ;  /* 0x00000008dcdc7c10 */ /* 0x008fc6000ff5e0ff */
        /* <DEDUP_REMOVED lines=11> */
[----:B---3--:R-:W-:-:S03]  /*13c740*/  IMAD.MOV.U32 R4, RZ, RZ, R220 ;  /* 0x000000ffff047224 */ /* 0x008fc600078e00dc */
[----:B------:R-:W3:Y:S01]  /*13c750*/  LDL.LU R220, [R1+0x4130] ;  /* 0x0041300001dc7983 */ /* 0x000ee20000300800 */
[----:B------:R-:W-:Y:S02]  /*13c760*/  IMAD.MOV.U32 R5, RZ, RZ, R232 ;  /* 0x000000ffff057224 */ /* 0x000fe400078e00e8 */
[----:B------:R-:W3:Y:S01]  /*13c770*/  LDL.LU R232, [R1+0x40f0] ;  /* 0x0040f00001e87983 */ /* 0x000ee20000300800 */
[----:B------:R-:W-:Y:S02]  /*13c780*/  IADD3 R2, P1, R2, UR8, RZ ;  /* 0x0000000802027c10 */ /* 0x000fe4000ff3e0ff */
[----:B------:R1:W-:Y:S04]  /*13c790*/  LDGSTS.E [R6+0x5f400], [R4.64], P0 ;  /* 0x5f40000004067fae */ /* 0x0003e80008121846 */
[----:B------:R1:W-:Y:S02]  /*13c7a0*/  STL [R1+0x41bc], R2 ;  /* 0x0041bc0201007387 */ /* 0x0003e40000100800 */
[----:B-1----:R-:W-:Y:S01]  /*13c7b0*/  IMAD.MOV.U32 R4, RZ, RZ, R2 ;  /* 0x000000ffff047224 */ /* 0x002fe200078e0002 */
[----:B------:R-:W-:-:S02]  /*13c7c0*/  IADD3 R222, P2, R222, UR8, RZ ;  /* 0x00000008dede7c10 */ /* 0x000fc4000ff5e0ff */
[----:B----4-:R-:W-:Y:S02]  /*13c7d0*/  IADD3.X R221, R221, UR5, RZ, P1, !PT ;  /* 0x00000005dddd7c10 */ /* 0x010fe40008ffe4ff */
[----:B------:R-:W-:Y:S02]  /*13c7e0*/  IADD3.X R223, R223, UR5, RZ, P2, !PT ;  /* 0x00000005dfdf7c10 */ /* 0x000fe400097fe4ff */
[----:B------:R-:W-:Y:S01]  /*13c7f0*/  MOV R5, R221 ;  /* 0x000000dd00057202 */ /* 0x000fe20000000f00 */
[----:B------:R1:W-:Y:S01]  /*13c800*/  STL [R1+0x41b0], R221 ;  /* 0x0041b0dd01007387 */ /* 0x0003e20000100800 */
[----:B------:R4:W-:Y:S02]  /*13c810*/  STL [R1+0x417c], R222 ;  /* 0x00417cde01007387 */ /* 0x0009e40000100800 */
[----:B------:R-:W3:Y:S02]  /*13c820*/  LDL.LU R2, [R1+0x40bc] ;  /* 0x0040bc0001027983 */ /* 0x000ee40000300800 */
[----:B------:R4:W-:Y:S01]  /*13c830*/  STL [R1+0x4170], R223 ;  /* 0x004170df01007387 */ /* 0x0009e20000100800 */
[----:B------:R4:W-:Y:S04]  /*13c840*/  LDGSTS.E [R6+0x60400], [R4.64], P0 ;  /* 0x6040000004067fae */ /* 0x0009e80008121846 */
[----:B-1----:R-:W3:Y:S01]  /*13c850*/  LDL.LU R221, [R1+0x407c] ;  /* 0x00407c0001dd7983 */ /* 0x002ee20000300800 */
[----:B----4-:R-:W-:-:S02]  /*13c860*/  IMAD.MOV.U32 R4, RZ, RZ, R222 ;  /* 0x000000ffff047224 */ /* 0x010fc400078e00de */
[----:B------:R-:W-:Y:S01]  /*13c870*/  IMAD.MOV.U32 R5, RZ, RZ, R223 ;  /* 0x000000ffff057224 */ /* 0x000fe200078e00df */
        /* <DEDUP_REMOVED lines=18> */
[----:B------:R-:W-:Y:S02]  /*13c9a0*/  IMAD.MOV.U32 R5, RZ, RZ, R232 ;  /* 0x000000ffff057224 */ /* 0x000fe400078e00e8 */
[----:B------:R-:W3:Y:S03]  /*13c9b0*/  LDL.LU R232, [R1+0x3ff0] ;  /* 0x003ff00001e87983 */ /* 0x000ee60000300800 */
[----:B------:R1:W-:Y:S01]  /*13c9c0*/  LDGSTS.E [R6+0x63400], [R4.64], P0 ;  /* 0x6340000004067fae */ /* 0x0003e20008121846 */
[----:B------:R-:W-:Y:S02]  /*13c9d0*/  IADD3 R2, P1, R2, UR8, RZ ;  /* 0x0000000802027c10 */ /* 0x000fe4000ff3e0ff */
[----:B------:R-:W-:-:S03]  /*13c9e0*/  IADD3 R221, P2, R221, UR8, RZ ;  /* 0x00000008dddd7c10 */ /* 0x000fc6000ff5e0ff */
[----:B------:R4:W-:Y:S01]  /*13c9f0*/  STL [R1+0x40bc], R2 ;  /* 0x0040bc0201007387 */ /* 0x0009e20000100800 */
[----:B-1----:R-:W-:Y:S01]  /*13ca00*/  IMAD.MOV.U32 R4, RZ, RZ, R2 ;  /* 0x000000ffff047224 */ /* 0x002fe200078e0002 */
        /* <DEDUP_REMOVED lines=127> */
[----:B------:R-:W-:Y:S02]  /*13d200*/  IADD3.X R232, R232, UR5, RZ, P2, !PT ;  /* 0x00000005e8e87c10 */ /* 0x000fe400097fe4ff */
[----:B------:R-:W-:Y:S01]  /*13d210*/  MOV R5, R220 ;  /* 0x000000dc00057202 */ /* 0x000fe20000000f00 */
[----:B------:R1:W-:Y:S01]  /*13d220*/  STL [R1+0x3d30], R220 ;  /* 0x003d30dc01007387 */ /* 0x0003e20000100800 */
[----:B------:R-:W-:Y:S03]  /*13d230*/  STL [R1+0x3cfc], R215 ;  /* 0x003cfcd701007387 */ /* 0x000fe60000100800 */
[----:B------:R2:W-:Y:S04]  /*13d240*/  LDGSTS.E [R6+0x72400], [R4.64], P0 ;  /* 0x7240000004067fae */ /* 0x0005e80008121846 */
[----:B-1----:R-:W3:Y:S01]  /*13d250*/  LDL.LU R220, [R1+0x3c3c] ;  /* 0x003c3c0001dc7983 */ /* 0x002ee20000300800 */
[----:B------:R1:W-:Y:S02]  /*13d260*/  STL [R1+0x3cf0], R232 ;  /* 0x003cf0e801007387 */ /* 0x0003e40000100800 */
[----:B------:R-:W3:Y:S02]  /*13d270*/  LDL.LU R0, [R1+0x3bfc] ;  /* 0x003bfc0001007983 */ /* 0x000ee40000300800 */
[----:B--2---:R-:W-:-:S02]  /*13d280*/  IMAD.MOV.U32 R5, RZ, RZ, R232 ;  /* 0x000000ffff057224 */ /* 0x004fc400078e00e8 */
[----:B------:R-:W-:Y:S01]  /*13d290*/  IMAD.MOV.U32 R4, RZ, RZ, R215 ;  /* 0x000000ffff047224 */ /* 0x000fe200078e00d7 */
[----:B-1----:R-:W2:Y:S01]  /*13d2a0*/  LDL.LU R232, [R1+0x3c30] ;  /* 0x003c300001e87983 */ /* 0x002ea20000300800 */
[----:B------:R-:W2:Y:S03]  /*13d2b0*/  LDL.LU R215, [R1+0x3bf0] ;  /* 0x003bf00001d77983 */ /* 0x000ea60000300800 */
[----:B------:R1:W-:Y:S01]  /*13d2c0*/  LDGSTS.E [R6+0x73400], [R4.64], P0 ;  /* 0x7340000004067fae */ /* 0x0003e20008121846 */
[----:B------:R-:W-:-:S05]  /*13d2d0*/  IADD3 R2, P1, R2, UR8, RZ ;  /* 0x0000000802027c10 */ /* 0x000fca000ff3e0ff */
[----:B-1----:R-:W-:Y:S01]  /*13d2e0*/  IMAD.MOV.U32 R4, RZ, RZ, R2 ;  /* 0x000000ffff047224 */ /* 0x002fe200078e0002 */
[----:B------:R-:W-:Y:S02]  /*13d2f0*/  IADD3 R221, P2, R221, UR8, RZ ;  /* 0x00000008dddd7c10 */ /* 0x000fe4000ff5e0ff */
[----:B----4-:R-:W-:Y:S02]  /*13d300*/  IADD3.X R222, R222, UR5, RZ, P1, !PT ;  /* 0x00000005dede7c10 */ /* 0x010fe40008ffe4ff */
[----:B------:R-:W-:Y:S02]  /*13d310*/  IADD3.X R223, R223, UR5, RZ, P2, !PT ;  /* 0x00000005dfdf7c10 */ /* 0x000fe400097fe4ff */
[----:B------:R-:W-:Y:S01]  /*13d320*/  MOV R5, R222 ;  /* 0x000000de00057202 */ /* 0x000fe20000000f00 */
[----:B------:R-:W-:Y:S01]  /*13d330*/  STL [R1+0x3cbc], R2 ;  /* 0x003cbc0201007387 */ /* 0x000fe20000100800 */
[----:B------:R1:W-:Y:S02]  /*13d340*/  STL [R1+0x3cb0], R222 ;  /* 0x003cb0de01007387 */ /* 0x0003e40000100800 */
[----:B------:R-:W-:Y:S01]  /*13d350*/  STL [R1+0x3c7c], R221 ;  /* 0x003c7cdd01007387 */ /* 0x000fe20000100800 */
[----:B------:R4:W-:Y:S04]  /*13d360*/  LDGSTS.E [R6+0x74400], [R4.64], P0 ;  /* 0x7440000004067fae */ /* 0x0009e80008121846 */
[----:B-1----:R-:W2:Y:S01]  /*13d370*/  LDL.LU R222, [R1+0x3bbc] ;  /* 0x003bbc0001de7983 */ /* 0x002ea20000300800 */
[----:B------:R1:W-:Y:S02]  /*13d380*/  STL [R1+0x3c70], R223 ;  /* 0x003c70df01007387 */ /* 0x0003e40000100800 */
[----:B------:R-:W2:Y:S02]  /*13d390*/  LDL.LU R2, [R1+0x3b7c] ;  /* 0x003b7c0001027983 */ /* 0x000ea40000300800 */
[----:B----4-:R-:W-:-:S02]  /*13d3a0*/  IMAD.MOV.U32 R4, RZ, RZ, R221 ;  /* 0x000000ffff047224 */ /* 0x010fc400078e00dd */
[----:B------:R-:W-:-:S05]  /*13d3b0*/  IMAD.MOV.U32 R5, RZ, RZ, R223 ;  /* 0x000000ffff057224 */ /* 0x000fca00078e00df */
[----:B------:R4:W-:Y:S04]  /*13d3c0*/  LDGSTS.E [R6+0x75400], [R4.64], P0 ;  /* 0x7540000004067fae */ /* 0x0009e80008121846 */
[----:B-1----:R-:W2:Y:S01]  /*13d3d0*/  LDL.LU R223, [R1+0x3bb0] ;  /* 0x003bb00001df7983 */ /* 0x002ea20000300800 */
[----:B------:R-:W2:Y:S01]  /*13d3e0*/  LDL.LU R221, [R1+0x3b70] ;  /* 0x003b700001dd7983 */ /* 0x000ea20000300800 */
[----:B---3--:R-:W-:Y:S02]  /*13d3f0*/  IADD3 R220, P1, R220, UR8, RZ ;  /* 0x00000008dcdc7c10 */ /* 0x008fe4000ff3e0ff */
[----:B------:R-:W-:-:S03]  /*13d400*/  IADD3 R0, P2, R0, UR8, RZ ;  /* 0x0000000800007c10 */ /* 0x000fc6000ff5e0ff */
[----:B----4-:R-:W-:Y:S01]  /*13d410*/  IMAD.MOV.U32 R4, RZ, RZ, R220 ;  /* 0x000000ffff047224 */ /* 0x010fe200078e00dc */
[----:B--2---:R-:W-:Y:S02]  /*13d420*/  IADD3.X R232, R232, UR5, RZ, P1, !PT ;  /* 0x00000005e8e87c10 */ /* 0x004fe40008ffe4ff */
[----:B------:R-:W-:Y:S02]  /*13d430*/  IADD3.X R215, R215, UR5, RZ, P2, !PT ;  /* 0x00000005d7d77c10 */ /* 0x000fe400097fe4ff */
[----:B------:R-:W-:Y:S01]  /*13d440*/  MOV R5, R232 ;  /* 0x000000e800057202 */ /* 0x000fe20000000f00 */
[----:B------:R-:W-:Y:S01]  /*13d450*/  STL [R1+0x3c3c], R220 ;  /* 0x003c3cdc01007387 */ /* 0x000fe20000100800 */
[----:B------:R-:W-:Y:S02]  /*13d460*/  STL [R1+0x3c30], R232 ;  /* 0x003c30e801007387 */ /* 0x000fe40000100800 */
[----:B------:R-:W-:Y:S02]  /*13d470*/  STL [R1+0x3bfc], R0 ;  /* 0x003bfc0001007387 */ /* 0x000fe40000100800 */
[----:B------:R1:W-:Y:S01]  /*13d480*/  STL [R1+0x3bf0], R215 ;  /* 0x003bf0d701007387 */ /* 0x0003e20000100800 */
[----:B------:R2:W-:Y:S02]  /*13d490*/  LDGSTS.E [R6+0x76400], [R4.64], P0 ;  /* 0x7640000004067fae */ /* 0x0005e40008121846 */
[----:B--2---:R-:W-:-:S02]  /*13d4a0*/  IMAD.MOV.U32 R5, RZ, RZ, R215 ;  /* 0x000000ffff057224 */ /* 0x004fc400078e00d7 */
[----:B------:R-:W-:Y:S01]  /*13d4b0*/  IMAD.MOV.U32 R4, RZ, RZ, R0 ;  /* 0x000000ffff047224 */ /* 0x000fe200078e0000 */
[----:B-1----:R-:W2:Y:S01]  /*13d4c0*/  LDL.LU R215, [R1+0x3b30] ;  /* 0x003b300001d77983 */ /* 0x002ea20000300800 */
[----:B------:R-:W3:Y:S02]  /*13d4d0*/  LDL.LU R0, [R1+0x3b3c] ;  /* 0x003b3c0001007983 */ /* 0x000ee40000300800 */
[----:B------:R-:W4:Y:S02]  /*13d4e0*/  LDL.LU R232, [R1+0x3af0] ;  /* 0x003af00001e87983 */ /* 0x000f240000300800 */
[----:B------:R-:W2:Y:S01]  /*13d4f0*/  LDL.LU R220, [R1+0x3afc] ;  /* 0x003afc0001dc7983 */ /* 0x000ea20000300800 */
[----:B------:R1:W-:Y:S01]  /*13d500*/  LDGSTS.E [R6+0x77400], [R4.64], P0 ;  /* 0x7740000004067fae */ /* 0x0003e20008121846 */
[----:B------:R-:W-:Y:S02]  /*13d510*/  IADD3 R222, P1, R222, UR8, RZ ;  /* 0x00000008dede7c10 */ /* 0x000fe4000ff3e0ff */
[----:B------:R-:W-:-:S03]  /*13d520*/  IADD3 R2, P2, R2, UR8, RZ ;  /* 0x0000000802027c10 */ /* 0x000fc6000ff5e0ff */
[----:B-1----:R-:W-:Y:S01]  /*13d530*/  IMAD.MOV.U32 R4, RZ, RZ, R222 ;  /* 0x000000ffff047224 */ /* 0x002fe200078e00de */
[----:B------:R-:W-:Y:S02]  /*13d540*/  IADD3.X R223, R223, UR5, RZ, P1, !PT ;  /* 0x00000005dfdf7c10 */ /* 0x000fe40008ffe4ff */
[----:B------:R-:W-:Y:S02]  /*13d550*/  IADD3.X R221, R221, UR5, RZ, P2, !PT ;  /* 0x00000005dddd7c10 */ /* 0x000fe400097fe4ff */
[----:B------:R-:W-:-:S05]  /*13d560*/  MOV R5, R223 ;  /* 0x000000df00057202 */ /* 0x000fca0000000f00 */
[----:B------:R1:W-:Y:S04]  /*13d570*/  LDGSTS.E [R6+0x78400], [R4.64], P0 ;  /* 0x7840000004067fae */ /* 0x0003e80008121846 */
[----:B------:R1:W-:Y:S01]  /*13d580*/  STL [R1+0x3bbc], R222 ;  /* 0x003bbcde01007387 */ /* 0x0003e20000100800 */
[----:B------:R-:W-:Y:S02]  /*13d590*/  STL [R1+0x3bb0], R223 ;  /* 0x003bb0df01007387 */ /* 0x000fe40000100800 */
[----:B------:R1:W-:Y:S02]  /*13d5a0*/  STL [R1+0x3b7c], R2 ;  /* 0x003b7c0201007387 */ /* 0x0003e40000100800 */
[----:B------:R1:W-:Y:S01]  /*13d5b0*/  STL [R1+0x3b70], R221 ;  /* 0x003b70dd01007387 */ /* 0x0003e20000100800 */
[----:B------:R-:W4:Y:S01]  /*13d5c0*/  LDL.LU R252, [R1+0x3a70] ;  /* 0x003a700001fc7983 */ /* 0x000f220000300800 */
[----:B------:R-:W4:Y:S03]  /*13d5d0*/  LDL.LU R235, [R1+0x3a7c] ;  /* 0x003a7c0001eb7983 */ /* 0x000f260000300800 */
[----:B-1----:R-:W4:Y:S01]  /*13d5e0*/  LDL R222, [R1+0x5464] ;  /* 0x0054640001de7983 */ /* 0x002f220000100800 */
[----:B------:R-:W-:-:S02]  /*13d5f0*/  IMAD.MOV.U32 R4, RZ, RZ, R2 ;  /* 0x000000ffff047224 */ /* 0x000fc400078e0002 */
[----:B------:R-:W-:Y:S02]  /*13d600*/  IMAD.MOV.U32 R5, RZ, RZ, R221 ;  /* 0x000000ffff057224 */ /* 0x000fe400078e00dd */
[----:B------:R-:W4:Y:S01]  /*13d610*/  LDL R2, [R1+0x5448] ;  /* 0x0054480001027983 */ /* 0x000f220000100800 */
[----:B------:R-:W4:Y:S04]  /*13d620*/  LDL R221, [R1+0x53d8] ;  /* 0x0053d80001dd7983 */ /* 0x000f280000100800 */
[----:B------:R1:W-:Y:S04]  /*13d630*/  LDGSTS.E [R6+0x79400], [R4.64], P0 ;  /* 0x7940000004067fae */ /* 0x0003e80008121846 */
[----:B------:R-:W4:Y:S01]  /*13d640*/  LDL R223, [R1+0x53fc] ;  /* 0x0053fc0001df7983 */ /* 0x000f220000100800 */
[----:B---3--:R-:W-:-:S02]  /*13d650*/  IADD3 R0, P1, R0, UR8, RZ ;  /* 0x0000000800007c10 */ /* 0x008fc4000ff3e0ff */
[----:B--2---:R-:W-:Y:S02]  /*13d660*/  IADD3 R220, P2, R220, UR8, RZ ;  /* 0x00000008dcdc7c10 */ /* 0x004fe4000ff5e0ff */
[----:B------:R-:W-:Y:S01]  /*13d670*/  IADD3.X R215, R215, UR5, RZ, P1, !PT ;  /* 0x00000005d7d77c10 */ /* 0x000fe20008ffe4ff */
[----:B-1----:R-:W-:Y:S01]  /*13d680*/  IMAD.MOV.U32 R4, RZ, RZ, R0 ;  /* 0x000000ffff047224 */ /* 0x002fe200078e0000 */
[----:B----4-:R-:W-:Y:S02]  /*13d690*/  IADD3.X R232, R232, UR5, RZ, P2, !PT ;  /* 0x00000005e8e87c10 */ /* 0x010fe400097fe4ff */
[----:B------:R-:W-:Y:S01]  /*13d6a0*/  MOV R5, R215 ;  /* 0x000000d700057202 */ /* 0x000fe20000000f00 */
[----:B------:R1:W-:Y:S01]  /*13d6b0*/  STL [R1+0x3b3c], R0 ;  /* 0x003b3c0001007387 */ /* 0x0003e20000100800 */
[----:B------:R2:W-:Y:S02]  /*13d6c0*/  STL [R1+0x3b30], R215 ;  /* 0x003b30d701007387 */ /* 0x0005e40000100800 */
[----:B------:R3:W-:Y:S02]  /*13d6d0*/  STL [R1+0x3afc], R220 ;  /* 0x003afcdc01007387 */ /* 0x0007e40000100800 */
[----:B------:R-:W4:Y:S01]  /*13d6e0*/  LDL.LU R234, [R1+0x39f0] ;  /* 0x0039f00001ea7983 */ /* 0x000f220000300800 */
[----:B------:R3:W-:Y:S04]  /*13d6f0*/  LDGSTS.E [R6+0x7a400], [R4.64], P0 ;  /* 0x7a40000004067fae */ /* 0x0007e80008121846 */
[----:B------:R3:W-:Y:S01]  /*13d700*/  STL [R1+0x3af0], R232 ;  /* 0x003af0e801007387 */ /* 0x0007e20000100800 */
[----:B------:R-:W4:Y:S03]  /*13d710*/  LDL.LU R233, [R1+0x39fc] ;  /* 0x0039fc0001e97983 */ /* 0x000f260000300800 */
[----:B-1----:R-:W4:Y:S04]  /*13d720*/  LDL R0, [R1+0x5370] ;  /* 0x0053700001007983 */ /* 0x002f280000100800 */
[----:B--2---:R-:W2:Y:S01]  /*13d730*/  LDL R215, [R1+0x538c] ;  /* 0x00538c0001d77983 */ /* 0x004ea20000100800 */
[----:B---3--:R-:W-:-:S02]  /*13d740*/  IMAD.MOV.U32 R4, RZ, RZ, R220 ;  /* 0x000000ffff047224 */ /* 0x008fc400078e00dc */
[----:B------:R-:W-:Y:S01]  /*13d750*/  IMAD.MOV.U32 R5, RZ, RZ, R232 ;  /* 0x000000ffff057224 */ /* 0x000fe200078e00e8 */
[----:B------:R-:W3:Y:S04]  /*13d760*/  LDL R220, [R1+0x52b4] ;  /* 0x0052b40001dc7983 */ /* 0x000ee80000100800 */
[----:B------:R-:W2:Y:S04]  /*13d770*/  LDL R232, [R1+0x5290] ;  /* 0x0052900001e87983 */ /* 0x000ea80000100800 */
[----:B------:R1:W-:Y:S04]  /*13d780*/  LDGSTS.E [R6+0x7b400], [R4.64], P0 ;  /* 0x7b40000004067fae */ /* 0x0003e80008121846 */
[----:B-1----:R-:W2:Y:S01]  /*13d790*/  LDL.LU R4, [R1+0x3ab0] ;  /* 0x003ab00001047983 */ /* 0x002ea20000300800 */
[----:B------:R-:W2:Y:S01]  /*13d7a0*/  LDL.LU R5, [R1+0x3abc] ;  /* 0x003abc0001057983 */ /* 0x000ea20000300800 */
[----:B------:R-:W-:-:S04]  /*13d7b0*/  IADD3 R235, P2, R235, UR8, RZ ;  /* 0x00000008ebeb7c10 */ /* 0x000fc8000ff5e0ff */
[----:B------:R-:W-:Y:S02]  /*13d7c0*/  IADD3.X R252, R252, UR5, RZ, P2, !PT ;  /* 0x00000005fcfc7c10 */ /* 0x000fe400097fe4ff */
[----:B--2---:R-:W-:-:S04]  /*13d7d0*/  IADD3 R5, P1, R5, UR8, RZ ;  /* 0x0000000805057c10 */ /* 0x004fc8000ff3e0ff */
[----:B------:R-:W-:Y:S01]  /*13d7e0*/  IADD3.X R4, R4, UR5, RZ, P1, !PT ;  /* 0x0000000504047c10 */ /* 0x000fe20008ffe4ff */
[----:B------:R1:W-:Y:S04]  /*13d7f0*/  STL [R1+0x3abc], R5 ;  /* 0x003abc0501007387 */ /* 0x0003e80000100800 */
[----:B------:R2:W-:Y:S01]  /*13d800*/  STL [R1+0x3ab0], R4 ;  /* 0x003ab00401007387 */ /* 0x0005e20000100800 */
[----:B-1----:R-:W-:-:S04]  /*13d810*/  LOP3.LUT R5, R5, R4, RZ, 0x3c, !PT ;  /* 0x0000000405057212 */ /* 0x002fc800078e3cff */
[----:B--2---:R-:W-:-:S04]  /*13d820*/  LOP3.LUT R4, R5, R4, RZ, 0x3c, !PT ;  /* 0x0000000405047212 */ /* 0x004fc800078e3cff */
[----:B------:R-:W-:Y:S01]  /*13d830*/  LOP3.LUT R5, R5, R4, RZ, 0x3c, !PT ;  /* 0x0000000405057212 */ /* 0x000fe200078e3cff */
[----:B------:R-:W-:Y:S04]  /*13d840*/  STL [R1+0x3a7c], R235 ;  /* 0x003a7ceb01007387 */ /* 0x000fe80000100800 */
[----:B------:R1:W-:Y:S01]  /*13d850*/  LDGSTS.E [R6+0x7c400], [R4.64], P0 ;  /* 0x7c40000004067fae */ /* 0x0003e20008121846 */
[----:B------:R2:W-:Y:S02]  /*13d860*/  STL [R1+0x3a70], R252 ;  /* 0x003a70fc01007387 */ /* 0x0005e40000100800 */
[----:B-1----:R-:W-:Y:S01]  /*13d870*/  IMAD.MOV.U32 R4, RZ, RZ, R235 ;  /* 0x000000ffff047224 */ /* 0x002fe200078e00eb */
[----:B------:R-:W-:Y:S02]  /*13d880*/  MOV R5, R252 ;  /* 0x000000fc00057202 */ /* 0x000fe40000000f00 */
[----:B--2---:R1:W5:Y:S01]  /*13d890*/  LDL.LU R252, [R1+0x60a4] ;  /* 0x0060a40001fc7983 */ /* 0x0043620000300800 */
[----:B------:R1:W5:Y:S03]  /*13d8a0*/  LDL.LU R235, [R1+0x60a0] ;  /* 0x0060a00001eb7983 */ /* 0x0003660000300800 */
[----:B------:R2:W-:Y:S04]  /*13d8b0*/  LDGSTS.E [R6+0x7d400], [R4.64], P0 ;  /* 0x7d40000004067fae */ /* 0x0005e80008121846 */
[----:B--2---:R-:W2:Y:S01]  /*13d8c0*/  LDL.LU R4, [R1+0x3a30] ;  /* 0x003a300001047983 */ /* 0x004ea20000300800 */
[----:B------:R-:W2:Y:S01]  /*13d8d0*/  LDL.LU R5, [R1+0x3a3c] ;  /* 0x003a3c0001057983 */ /* 0x000ea20000300800 */
[----:B----4-:R-:W-:-:S04]  /*13d8e0*/  IADD3 R233, P2, R233, UR8, RZ ;  /* 0x00000008e9e97c10 */ /* 0x010fc8000ff5e0ff */
[----:B------:R-:W-:Y:S02]  /*13d8f0*/  IADD3.X R234, R234, UR5, RZ, P2, !PT ;  /* 0x00000005eaea7c10 */ /* 0x000fe400097fe4ff */
[----:B------:R-:W-:Y:S02]  /*13d900*/  LOP3.LUT R3, R3, 0x30, RZ, 0x3c, !PT ;  /* 0x0000003003037812 */ /* 0x000fe400078e3cff */
[----:B--2---:R-:W-:-:S04]  /*13d910*/  IADD3 R5, P1, R5, UR8, RZ ;  /* 0x0000000805057c10 */ /* 0x004fc8000ff3e0ff */
[----:B------:R-:W-:Y:S01]  /*13d920*/  IADD3.X R4, R4, UR5, RZ, P1, !PT ;  /* 0x0000000504047c10 */ /* 0x000fe20008ffe4ff */
[----:B------:R2:W-:Y:S04]  /*13d930*/  STL [R1+0x3a3c], R5 ;  /* 0x003a3c0501007387 */ /* 0x0005e80000100800 */
[----:B------:R4:W-:Y:S01]  /*13d940*/  STL [R1+0x3a30], R4 ;  /* 0x003a300401007387 */ /* 0x0009e20000100800 */
[----:B--2---:R-:W-:-:S04]  /*13d950*/  LOP3.LUT R5, R5, R4, RZ, 0x3c, !PT ;  /* 0x0000000405057212 */ /* 0x004fc800078e3cff */
[----:B----4-:R-:W-:-:S04]  /*13d960*/  LOP3.LUT R4, R5, R4, RZ, 0x3c, !PT ;  /* 0x0000000405047212 */ /* 0x010fc800078e3cff */
[----:B------:R-:W-:-:S05]  /*13d970*/  LOP3.LUT R5, R5, R4, RZ, 0x3c, !PT ;  /* 0x0000000405057212 */ /* 0x000fca00078e3cff */
[----:B------:R2:W-:Y:S02]  /*13d980*/  LDGSTS.E [R6+0x7e400], [R4.64], P0 ;  /* 0x7e40000004067fae */ /* 0x0005e40008121846 */
[----:B--2---:R-:W-:Y:S02]  /*13d990*/  IMAD.MOV.U32 R4, RZ, RZ, R233 ;  /* 0x000000ffff047224 */ /* 0x004fe400078e00e9 */
[----:B------:R-:W-:-:S05]  /*13d9a0*/  IMAD.MOV.U32 R5, RZ, RZ, R234 ;  /* 0x000000ffff057224 */ /* 0x000fca00078e00ea */
[----:B------:R2:W-:Y:S02]  /*13d9b0*/  LDGSTS.E [R6+0x7f400], [R4.64], P0 ;  /* 0x7f40000004067fae */ /* 0x0005e40008121846 */
[----:B--2---:R-:W-:Y:S01]  /*13d9c0*/  IMAD.MOV.U32 R4, RZ, RZ, R222 ;  /* 0x000000ffff047224 */ /* 0x004fe200078e00de */
[----:B------:R-:W-:-:S05]  /*13d9d0*/  MOV R5, R2 ;  /* 0x0000000200057202 */ /* 0x000fca0000000f00 */
[----:B------:R2:W-:Y:S04]  /*13d9e0*/  LDGSTS.E [R3+0x40600], [R4.64], P0 ;  /* 0x4060000004037fae */ /* 0x0005e80008121846 */
[----:B------:R-:W-:Y:S01]  /*13d9f0*/  STL [R1+0x39fc], R233 ;  /* 0x0039fce901007387 */ /* 0x000fe20000100800 */
[----:B------:R4:W-:Y:S02]  /*13da00*/  STL [R1+0x39f0], R234 ;  /* 0x0039f0ea01007387 */ /* 0x0009e40000100800 */
[----:B--2---:R-:W-:Y:S02]  /*13da10*/  IMAD.MOV.U32 R4, RZ, RZ, R223 ;  /* 0x000000ffff047224 */ /* 0x004fe400078e00df */
[----:B------:R-:W-:Y:S01]  /*13da20*/  IMAD.MOV.U32 R5, RZ, RZ, R221 ;  /* 0x000000ffff057224 */ /* 0x000fe200078e00dd */
[----:B----4-:R1:W5:Y:S01]  /*13da30*/  LDL.LU R234, [R1+0x609c] ;  /* 0x00609c0001ea7983 */ /* 0x0103620000300800 */
[----:B------:R1:W5:Y:S02]  /*13da40*/  LDL.LU R233, [R1+0x6098] ;  /* 0x0060980001e97983 */ /* 0x0003640000300800 */
[----:B------:R-:W2:Y:S02]  /*13da50*/  LDL R2, [R1+0x46a8] ;  /* 0x0046a80001027983 */ /* 0x000ea40000100800 */
[----:B------:R-:W4:Y:S01]  /*13da60*/  LDL R222, [R1+0x46b4] ;  /* 0x0046b40001de7983 */ /* 0x000f220000100800 */
[----:B------:R1:W-:Y:S04]  /*13da70*/  LDGSTS.E [R3+0x41600], [R4.64], P0 ;  /* 0x4160000004037fae */ /* 0x0003e80008121846 */
[----:B------:R-:W2:Y:S04]  /*13da80*/  LDL R221, [R1+0x4668] ;  /* 0x0046680001dd7983 */ /* 0x000ea80000100800 */
[----:B------:R-:W2:Y:S04]  /*13da90*/  LDL R223, [R1+0x4674] ;  /* 0x0046740001df7983 */ /* 0x000ea80000100800 */
[----:B------:R-:W2:Y:S01]  /*13daa0*/  LDL R6, [R1+0x4634] ;  /* 0x0046340001067983 */ /* 0x000ea20000100800 */
[----:B-1----:R-:W-:Y:S01]  /*13dab0*/  IMAD.MOV.U32 R4, RZ, RZ, R215 ;  /* 0x000000ffff047224 */ /* 0x002fe200078e00d7 */
        /* <DEDUP_REMOVED lines=57> */
[----:B----4-:R-:W-:Y:S01]  /*13de50*/  IMAD.MOV.U32 R4, RZ, RZ, R222 ;  /* 0x000000ffff047224 */ /* 0x010fe200078e00de */
[----:B------:R-:W-:Y:S01]  /*13de60*/  MOV R5, R2 ;  /* 0x0000000200057202 */ /* 0x000fe20000000f00 */
[----:B------:R-:W2:Y:S04]  /*13de70*/  LDL R222, [R1+0x43b4] ;  /* 0x0043b40001de7983 */ /* 0x000ea80000100800 */
[----:B------:R-:W4:Y:S04]  /*13de80*/  LDL R2, [R1+0x43a8] ;  /* 0x0043a80001027983 */ /* 0x000f280000100800 */
[----:B------:R1:W-:Y:S02]  /*13de90*/  LDGSTS.E [R3+0x4c600], [R4.64], P0 ;  /* 0x4c60000004037fae */ /* 0x0003e40008121846 */
[----:B-1----:R-:W-:-:S02]  /*13dea0*/  IMAD.MOV.U32 R4, RZ, RZ, R223 ;  /* 0x000000ffff047224 */ /* 0x002fc400078e00df */
[----:B------:R-:W-:Y:S01]  /*13deb0*/  IMAD.MOV.U32 R5, RZ, RZ, R221 ;  /* 0x000000ffff057224 */ /* 0x000fe200078e00dd */
[----:B------:R-:W2:Y:S04]  /*13dec0*/  LDL R223, [R1+0x4374] ;  /* 0x0043740001df7983 */ /* 0x000ea80000100800 */
[----:B------:R-:W2:Y:S04]  /*13ded0*/  LDL R221, [R1+0x4368] ;  /* 0x0043680001dd7983 */ /* 0x000ea80000100800 */
[----:B------:R1:W-:Y:S04]  /*13dee0*/  LDGSTS.E [R3+0x4d600], [R4.64], P0 ;  /* 0x4d60000004037fae */ /* 0x0003e80008121846 */
[----:B-1----:R-:W2:Y:S01]  /*13def0*/  LDL R5, [R1+0x4628] ;  /* 0x0046280001057983 */ /* 0x002ea20000100800 */
[----:B------:R-:W-:-:S02]  /*13df00*/  IMAD.MOV.U32 R4, RZ, RZ, R6 ;  /* 0x000000ffff047224 */ /* 0x000fc400078e0006 */
        /* <DEDUP_REMOVED lines=54> */
[----:B-1----:R-:W-:Y:S01]  /*13e270*/  MOV R4, R222 ;  /* 0x000000de00047202 */ /* 0x002fe20000000f00 */
[----:B----4-:R-:W-:Y:S02]  /*13e280*/  IMAD.MOV.U32 R5, RZ, RZ, R2 ;  /* 0x000000ffff057224 */ /* 0x010fe400078e0002 */
[----:B------:R-:W2:Y:S04]  /*13e290*/  LDL.LU R2, [R1+0x4234] ;  /* 0x0042340001027983 */ /* 0x000ea80000300800 */
[----:B------:R1:W-:Y:S01]  /*13e2a0*/  LDGSTS.E [R3+0x58600], [R4.64], P0 ;  /* 0x5860000004037fae */ /* 0x0003e20008121846 */
[----:B------:R-:W4:Y:S02]  /*13e2b0*/  LDL.LU R222, [R1+0x41f4] ;  /* 0x0041f40001de7983 */ /* 0x000f240000300800 */
[----:B-1----:R-:W-:-:S02]  /*13e2c0*/  IMAD.MOV.U32 R4, RZ, RZ, R223 ;  /* 0x000000ffff047224 */ /* 0x002fc400078e00df */
[----:B------:R-:W-:Y:S02]  /*13e2d0*/  IMAD.MOV.U32 R5, RZ, RZ, R221 ;  /* 0x000000ffff057224 */ /* 0x000fe400078e00dd */
[----:B------:R-:W2:Y:S01]  /*13e2e0*/  LDL.LU R221, [R1+0x4228] ;  /* 0x0042280001dd7983 */ /* 0x000ea20000300800 */
[----:B------:R-:W2:Y:S03]  /*13e2f0*/  LDL.LU R223, [R1+0x41e8] ;  /* 0x0041e80001df7983 */ /* 0x000ea60000300800 */
        /* <DEDUP_REMOVED lines=8> */
[----:B------:R-:W-:Y:S02]  /*13e380*/  MOV R4, R6 ;  /* 0x0000000600047202 */ /* 0x000fe40000000f00 */
[----:B------:R-:W-:Y:S02]  /*13e390*/  IADD3 R2, P1, R2, UR8, RZ ;  /* 0x0000000802027c10 */ /* 0x000fe4000ff3e0ff */
[----:B----4-:R-:W-:Y:S02]  /*13e3a0*/  IADD3 R222, P2, R222, UR8, RZ ;  /* 0x00000008dede7c10 */ /* 0x010fe4000ff5e0ff */
[----:B------:R-:W-:Y:S01]  /*13e3b0*/  IADD3.X R221, R221, UR5, RZ, P1, !PT ;  /* 0x00000005dddd7c10 */ /* 0x000fe20008ffe4ff */
[----:B--2---:R1:W-:Y:S02]  /*13e3c0*/  LDGSTS.E [R3+0x5b600], [R4.64], P0 ;  /* 0x5b60000004037fae */ /* 0x0043e40008121846 */
[----:B-1----:R-:W-:-:S02]  /*13e3d0*/  IMAD.MOV.U32 R5, RZ, RZ, R0 ;  /* 0x000000ffff057224 */ /* 0x002fc400078e0000 */
[----:B------:R-:W2:Y:S01]  /*13e3e0*/  LDL.LU R0, [R1+0x41b4] ;  /* 0x0041b40001007983 */ /* 0x000ea20000300800 */
[----:B------:R-:W-:Y:S02]  /*13e3f0*/  IMAD.MOV.U32 R4, RZ, RZ, R215 ;  /* 0x000000ffff047224 */ /* 0x000fe400078e00d7 */
[----:B------:R-:W4:Y:S02]  /*13e400*/  LDL.LU R215, [R1+0x4174] ;  /* 0x0041740001d77983 */ /* 0x000f240000300800 */
[----:B------:R-:W4:Y:S01]  /*13e410*/  LDL.LU R6, [R1+0x41a8] ;  /* 0x0041a80001067983 */ /* 0x000f220000300800 */
[----:B------:R3:W-:Y:S02]  /*13e420*/  LDGSTS.E [R3+0x5c600], [R4.64], P0 ;  /* 0x5c60000004037fae */ /* 0x0007e40008121846 */
[----:B---3--:R-:W-:Y:S02]  /*13e430*/  IMAD.MOV.U32 R4, RZ, RZ, R220 ;  /* 0x000000ffff047224 */ /* 0x008fe400078e00dc */
[----:B------:R-:W3:Y:S01]  /*13e440*/  LDL.LU R220, [R1+0x4168] ;  /* 0x0041680001dc7983 */ /* 0x000ee20000300800 */
[----:B------:R-:W-:-:S02]  /*13e450*/  MOV R5, R232 ;  /* 0x000000e800057202 */ /* 0x000fc40000000f00 */
[----:B------:R-:W-:Y:S01]  /*13e460*/  IADD3.X R223, R223, UR5, RZ, P2, !PT ;  /* 0x00000005dfdf7c10 */ /* 0x000fe200097fe4ff */
[----:B------:R1:W-:Y:S01]  /*13e470*/  STL [R1+0x4234], R2 ;  /* 0x0042340201007387 */ /* 0x0003e20000100800 */
[----:B------:R1:W-:Y:S04]  /*13e480*/  STL [R1+0x4228], R221 ;  /* 0x004228dd01007387 */ /* 0x0003e80000100800 */
[----:B------:R1:W-:Y:S01]  /*13e490*/  LDGSTS.E [R3+0x5d600], [R4.64], P0 ;  /* 0x5d60000004037fae */ /* 0x0003e20008121846 */
[----:B------:R1:W-:Y:S02]  /*13e4a0*/  STL [R1+0x41f4], R222 ;  /* 0x0041f4de01007387 */ /* 0x0003e40000100800 */
[----:B-1----:R-:W-:Y:S02]  /*13e4b0*/  IMAD.MOV.U32 R4, RZ, RZ, R2 ;  /* 0x000000ffff047224 */ /* 0x002fe400078e0002 */
[----:B------:R-:W-:Y:S01]  /*13e4c0*/  IMAD.MOV.U32 R5, RZ, RZ, R221 ;  /* 0x000000ffff057224 */ /* 0x000fe200078e00dd */
[----:B------:R-:W3:Y:S01]  /*13e4d0*/  LDL.LU R2, [R1+0x4134] ;  /* 0x0041340001027983 */ /* 0x000ee20000300800 */
[----:B------:R1:W-:Y:S02]  /*13e4e0*/  STL [R1+0x41e8], R223 ;  /* 0x0041e8df01007387 */ /* 0x0003e40000100800 */
[----:B------:R-:W3:Y:S01]  /*13e4f0*/  LDL.LU R221, [R1+0x40f4] ;  /* 0x0040f40001dd7983 */ /* 0x000ee20000300800 */
[----:B------:R1:W-:Y:S02]  /*13e500*/  LDGSTS.E [R3+0x5e600], [R4.64], P0 ;  /* 0x5e60000004037fae */ /* 0x0003e40008121846 */
[----:B-1----:R-:W-:Y:S01]  /*13e510*/  IMAD.MOV.U32 R4, RZ, RZ, R222 ;  /* 0x000000ffff047224 */ /* 0x002fe200078e00de */
[----:B------:R-:W-:Y:S01]  /*13e520*/  MOV R5, R223 ;  /* 0x000000df00057202 */ /* 0x000fe20000000f00 */
[----:B------:R-:W3:Y:S01]  /*13e530*/  LDL.LU R222, [R1+0x4128] ;  /* 0x0041280001de7983 */ /* 0x000ee20000300800 */
[----:B------:R-:W3:Y:S03]  /*13e540*/  LDL.LU R223, [R1+0x40e8] ;  /* 0x0040e80001df7983 */ /* 0x000ee60000300800 */
[----:B------:R1:W-:Y:S01]  /*13e550*/  LDGSTS.E [R3+0x5f600], [R4.64], P0 ;  /* 0x5f60000004037fae */ /* 0x0003e20008121846 */
[----:B--2---:R-:W-:-:S02]  /*13e560*/  IADD3 R0, P1, R0, UR8, RZ ;  /* 0x0000000800007c10 */ /* 0x004fc4000ff3e0ff */
[----:B----4-:R-:W-:Y:S02]  /*13e570*/  IADD3 R215, P2, R215, UR8, RZ ;  /* 0x00000008d7d77c10 */ /* 0x010fe4000ff5e0ff */
        /* <DEDUP_REMOVED lines=12> */
[----:B----4-:R-:W4:Y:S01]  /*13e640*/  LDL.LU R215, [R1+0x40a8] ;  /* 0x0040a80001d77983 */ /* 0x010f220000300800 */
[----:B------:R-:W-:-:S03]  /*13e650*/  MOV R5, R220 ;  /* 0x000000dc00057202 */ /* 0x000fc60000000f00 */
[----:B---3--:R-:W3:Y:S04]  /*13e660*/  LDL.LU R220, [R1+0x4068] ;  /* 0x0040680001dc7983 */ /* 0x008ee80000300800 */
[----:B------:R1:W-:Y:S01]  /*13e670*/  LDGSTS.E [R3+0x61600], [R4.64], P0 ;  /* 0x6160000004037fae */ /* 0x0003e20008121846 */
[----:B------:R-:W-:Y:S02]  /*13e680*/  IADD3 R2, P1, R2, UR8, RZ ;  /* 0x0000000802027c10 */ /* 0x000fe4000ff3e0ff */
[----:B------:R-:W-:-:S03]  /*13e690*/  IADD3 R221, P2, R221, UR8, RZ ;  /* 0x00000008dddd7c10 */ /* 0x000fc6000ff5e0ff */
[----:B------:R1:W-:Y:S02]  /*13e6a0*/  STL [R1+0x4134], R2 ;  /* 0x0041340201007387 */ /* 0x0003e40000100800 */
[----:B-1----:R-:W-:Y:S01]  /*13e6b0*/  IMAD.MOV.U32 R4, RZ, RZ, R2 ;  /* 0x000000ffff047224 */ /* 0x002fe200078e0002 */
[----:B------:R-:W-:Y:S02]  /*13e6c0*/  IADD3.X R222, R222, UR5, RZ, P1, !PT ;  /* 0x00000005dede7c10 */ /* 0x000fe40008ffe4ff */
[----:B------:R-:W-:-:S03]  /*13e6d0*/  IADD3.X R223, R223, UR5, RZ, P2, !PT ;  /* 0x00000005dfdf7c10 */ /* 0x000fc600097fe4ff */
[----:B------:R-:W-:Y:S01]  /*13e6e0*/  IMAD.MOV.U32 R5, RZ, RZ, R222 ;  /* 0x000000ffff057224 */ /* 0x000fe200078e00de */
[----:B------:R1:W-:Y:S01]  /*13e6f0*/  STL [R1+0x4128], R222 ;  /* 0x004128de01007387 */ /* 0x0003e20000100800 */
[----:B------:R1:W-:Y:S02]  /*13e700*/  STL [R1+0x40f4], R221 ;  /* 0x0040f4dd01007387 */ /* 0x0003e40000100800 */
[----:B------:R-:W3:Y:S02]  /*13e710*/  LDL.LU R2, [R1+0x4034] ;  /* 0x0040340001027983 */ /* 0x000ee40000300800 */
[----:B------:R1:W-:Y:S01]  /*13e720*/  STL [R1+0x40e8], R223 ;  /* 0x0040e8df01007387 */ /* 0x0003e20000100800 */
[----:B------:R1:W-:Y:S04]  /*13e730*/  LDGSTS.E [R3+0x62600], [R4.64], P0 ;  /* 0x6260000004037fae */ /* 0x0003e80008121846 */
[----:B-1----:R-:W3:Y:S01]  /*13e740*/  LDL.LU R222, [R1+0x3ff4] ;  /* 0x003ff40001de7983 */ /* 0x002ee20000300800 */
[----:B------:R-:W-:Y:S01]  /*13e750*/  IMAD.MOV.U32 R4, RZ, RZ, R221 ;  /* 0x000000ffff047224 */ /* 0x000fe200078e00dd */
[----:B------:R-:W-:-:S02]  /*13e760*/  MOV R5, R223 ;  /* 0x000000df00057202 */ /* 0x000fc40000000f00 */
[----:B------:R-:W3:Y:S01]  /*13e770*/  LDL.LU R221, [R1+0x4028] ;  /* 0x0040280001dd7983 */ /* 0x000ee20000300800 */
[----:B------:R-:W3:Y:S03]  /*13e780*/  LDL.LU R223, [R1+0x3fe8] ;  /* 0x003fe80001df7983 */ /* 0x000ee60000300800 */
[----:B------:R1:W-:Y:S01]  /*13e790*/  LDGSTS.E [R3+0x63600], [R4.64], P0 ;  /* 0x6360000004037fae */ /* 0x0003e20008121846 */
[----:B--2---:R-:W-:-:S05]  /*13e7a0*/  IADD3 R0, P1, R0, UR8, RZ ;  /* 0x0000000800007c10 */ /* 0x004fca000ff3e0ff */
[----:B------:R2:W-:Y:S01]  /*13e7b0*/  STL [R1+0x40b4], R0 ;  /* 0x0040b40001007387 */ /* 0x0005e20000100800 */
[----:B-1----:R-:W-:Y:S01]  /*13e7c0*/  IMAD.MOV.U32 R4, RZ, RZ, R0 ;  /* 0x000000ffff047224 */ /* 0x002fe200078e0000 */
[----:B------:R-:W-:Y:S02]  /*13e7d0*/  IADD3 R6, P2, R6, UR8, RZ ;  /* 0x0000000806067c10 */ /* 0x000fe4000ff5e0ff */
[----:B----4-:R-:W-:-:S05]  /*13e7e0*/  IADD3.X R215, R215, UR5, RZ, P1, !PT ;  /* 0x00000005d7d77c10 */ /* 0x010fca0008ffe4ff */
        /* <DEDUP_REMOVED lines=8> */
[----:B----4-:R-:W-:-:S03]  /*13e870*/  IMAD.MOV.U32 R4, RZ, RZ, R6 ;  /* 0x000000ffff047224 */ /* 0x010fc600078e0006 */
[----:B---3--:R-:W3:Y:S01]  /*13e880*/  LDL.LU R6, [R1+0x3fa8] ;  /* 0x003fa80001067983 */ /* 0x008ee20000300800 */
[----:B------:R-:W-:Y:S02]  /*13e890*/  MOV R5, R220 ;  /* 0x000000dc00057202 */ /* 0x000fe40000000f00 */
[----:B------:R-:W4:Y:S03]  /*13e8a0*/  LDL.LU R220, [R1+0x3f68] ;  /* 0x003f680001dc7983 */ /* 0x000f260000300800 */
        /* <DEDUP_REMOVED lines=10> */
[----:B------:R-:W4:Y:S02]  /*13e950*/  LDL.LU R2, [R1+0x3f34] ;  /* 0x003f340001027983 */ /* 0x000f240000300800 */
        /* <DEDUP_REMOVED lines=13> */
[----:B----4-:R-:W-:-:S03]  /*13ea30*/  IADD3.X R220, R220, UR5, RZ, P2, !PT ;  /* 0x00000005dcdc7c10 */ /* 0x010fc600097fe4ff */
        /* <DEDUP_REMOVED lines=10> */
[----:B----4-:R-:W4:Y:S03]  /*13eae0*/  LDL.LU R220, [R1+0x3e68] ;  /* 0x003e680001dc7983 */ /* 0x010f260000300800 */
        /* <DEDUP_REMOVED lines=83> */
[----:B-1----:R-:W4:Y:S01]  /*13f020*/  LDL.LU R222, [R1+0x3c34] ;  /* 0x003c340001de7983 */ /* 0x002f220000300800 */
[----:B------:R1:W-:Y:S02]  /*13f030*/  STL [R1+0x3ce8], R223 ;  /* 0x003ce8df01007387 */ /* 0x0003e40000100800 */
[----:B------:R-:W4:Y:S02]  /*13f040*/  LDL.LU R2, [R1+0x3bf4] ;  /* 0x003bf40001027983 */ /* 0x000f240000300800 */
[----:B------:R-:W-:Y:S01]  /*13f050*/  IMAD.MOV.U32 R4, RZ, RZ, R221 ;  /* 0x000000ffff047224 */ /* 0x000fe200078e00dd */
[----:B------:R-:W-:-:S02]  /*13f060*/  MOV R5, R223 ;  /* 0x000000df00057202 */ /* 0x000fc40000000f00 */
[----:B-1----:R-:W4:Y:S01]  /*13f070*/  LDL.LU R223, [R1+0x3c28] ;  /* 0x003c280001df7983 */ /* 0x002f220000300800 */
[----:B------:R-:W4:Y:S03]  /*13f080*/  LDL.LU R221, [R1+0x3be8] ;  /* 0x003be80001dd7983 */ /* 0x000f260000300800 */
[----:B------:R1:W-:Y:S01]  /*13f090*/  LDGSTS.E [R3+0x73600], [R4.64], P0 ;  /* 0x7360000004037fae */ /* 0x0003e20008121846 */
[----:B--2---:R-:W-:Y:S02]  /*13f0a0*/  IADD3 R0, P1, R0, UR8, RZ ;  /* 0x0000000800007c10 */ /* 0x004fe4000ff3e0ff */
[----:B------:R-:W-:-:S03]  /*13f0b0*/  IADD3 R6, P2, R6, UR8, RZ ;  /* 0x0000000806067c10 */ /* 0x000fc6000ff5e0ff */
[----:B------:R-:W-:Y:S01]  /*13f0c0*/  STL [R1+0x3cb4], R0 ;  /* 0x003cb40001007387 */ /* 0x000fe20000100800 */
[----:B-1----:R-:W-:Y:S01]  /*13f0d0*/  IMAD.MOV.U32 R4, RZ, RZ, R0 ;  /* 0x000000ffff047224 */ /* 0x002fe200078e0000 */
[----:B---3--:R-:W-:Y:S02]  /*13f0e0*/  IADD3.X R215, R215, UR5, RZ, P1, !PT ;  /* 0x00000005d7d77c10 */ /* 0x008fe40008ffe4ff */
[----:B----4-:R-:W-:-:S03]  /*13f0f0*/  IADD3.X R220, R220, UR5, RZ, P2, !PT ;  /* 0x00000005dcdc7c10 */ /* 0x010fc600097fe4ff */
[----:B------:R-:W-:Y:S01]  /*13f100*/  IMAD.MOV.U32 R5, RZ, RZ, R215 ;  /* 0x000000ffff057224 */ /* 0x000fe200078e00d7 */
[----:B------:R1:W-:Y:S01]  /*13f110*/  STL [R1+0x3ca8], R215 ;  /* 0x003ca8d701007387 */ /* 0x0003e20000100800 */
[----:B------:R-:W-:Y:S03]  /*13f120*/  STL [R1+0x3c74], R6 ;  /* 0x003c740601007387 */ /* 0x000fe60000100800 */
[----:B------:R2:W-:Y:S04]  /*13f130*/  LDGSTS.E [R3+0x74600], [R4.64], P0 ;  /* 0x7460000004037fae */ /* 0x0005e80008121846 */
[----:B-1----:R-:W3:Y:S01]  /*13f140*/  LDL.LU R215, [R1+0x3bb4] ;  /* 0x003bb40001d77983 */ /* 0x002ee20000300800 */
[----:B------:R1:W-:Y:S02]  /*13f150*/  STL [R1+0x3c68], R220 ;  /* 0x003c68dc01007387 */ /* 0x0003e40000100800 */
[----:B------:R-:W4:Y:S01]  /*13f160*/  LDL.LU R0, [R1+0x3b74] ;  /* 0x003b740001007983 */ /* 0x000f220000300800 */
[----:B--2---:R-:W-:-:S02]  /*13f170*/  MOV R5, R220 ;  /* 0x000000dc00057202 */ /* 0x004fc40000000f00 */
[----:B-1----:R-:W2:Y:S01]  /*13f180*/  LDL.LU R220, [R1+0x3ba8] ;  /* 0x003ba80001dc7983 */ /* 0x002ea20000300800 */
[----:B------:R-:W-:Y:S02]  /*13f190*/  IMAD.MOV.U32 R4, RZ, RZ, R6 ;  /* 0x000000ffff047224 */ /* 0x000fe400078e0006 */
[----:B------:R-:W2:Y:S03]  /*13f1a0*/  LDL.LU R6, [R1+0x3b68] ;  /* 0x003b680001067983 */ /* 0x000ea60000300800 */
[----:B------:R1:W-:Y:S01]  /*13f1b0*/  LDGSTS.E [R3+0x75600], [R4.64], P0 ;  /* 0x7560000004037fae */ /* 0x0003e20008121846 */
[----:B------:R-:W-:Y:S02]  /*13f1c0*/  IADD3 R222, P1, R222, UR8, RZ ;  /* 0x00000008dede7c10 */ /* 0x000fe4000ff3e0ff */
[----:B------:R-:W-:-:S03]  /*13f1d0*/  IADD3 R2, P2, R2, UR8, RZ ;  /* 0x0000000802027c10 */ /* 0x000fc6000ff5e0ff */
[----:B-1----:R-:W-:Y:S01]  /*13f1e0*/  IMAD.MOV.U32 R4, RZ, RZ, R222 ;  /* 0x000000ffff047224 */ /* 0x002fe200078e00de */
[----:B------:R-:W-:Y:S02]  /*13f1f0*/  IADD3.X R223, R223, UR5, RZ, P1, !PT ;  /* 0x00000005dfdf7c10 */ /* 0x000fe40008ffe4ff */
[----:B------:R-:W-:-:S03]  /*13f200*/  IADD3.X R221, R221, UR5, RZ, P2, !PT ;  /* 0x00000005dddd7c10 */ /* 0x000fc600097fe4ff */
[----:B------:R-:W-:Y:S01]  /*13f210*/  IMAD.MOV.U32 R5, RZ, RZ, R223 ;  /* 0x000000ffff057224 */ /* 0x000fe200078e00df */
[----:B------:R-:W-:Y:S01]  /*13f220*/  STL [R1+0x3c34], R222 ;  /* 0x003c34de01007387 */ /* 0x000fe20000100800 */
[----:B------:R-:W-:Y:S03]  /*13f230*/  STL [R1+0x3c28], R223 ;  /* 0x003c28df01007387 */ /* 0x000fe60000100800 */
[----:B------:R1:W-:Y:S01]  /*13f240*/  LDGSTS.E [R3+0x76600], [R4.64], P0 ;  /* 0x7660000004037fae */ /* 0x0003e20008121846 */
[----:B------:R1:W-:Y:S02]  /*13f250*/  STL [R1+0x3bf4], R2 ;  /* 0x003bf40201007387 */ /* 0x0003e40000100800 */
[----:B------:R-:W-:Y:S02]  /*13f260*/  STL [R1+0x3be8], R221 ;  /* 0x003be8dd01007387 */ /* 0x000fe40000100800 */
[----:B------:R-:W2:Y:S02]  /*13f270*/  LDL.LU R232, [R1+0x3ae8] ;  /* 0x003ae80001e87983 */ /* 0x000ea40000300800 */
[----:B-1----:R-:W-:Y:S01]  /*13f280*/  IMAD.MOV.U32 R4, RZ, RZ, R2 ;  /* 0x000000ffff047224 */ /* 0x002fe200078e0002 */
[----:B------:R-:W-:Y:S01]  /*13f290*/  MOV R5, R221 ;  /* 0x000000dd00057202 */ /* 0x000fe20000000f00 */
[----:B------:R-:W2:Y:S01]  /*13f2a0*/  LDL.LU R2, [R1+0x3af4] ;  /* 0x003af40001027983 */ /* 0x000ea20000300800 */
[----:B------:R-:W2:Y:S03]  /*13f2b0*/  LDL R223, [R1+0x5438] ;  /* 0x0054380001df7983 */ /* 0x000ea60000100800 */
[----:B------:R1:W-:Y:S01]  /*13f2c0*/  LDGSTS.E [R3+0x77600], [R4.64], P0 ;  /* 0x7760000004037fae */ /* 0x0003e20008121846 */
[----:B---3--:R-:W-:-:S02]  /*13f2d0*/  IADD3 R215, P1, R215, UR8, RZ ;  /* 0x00000008d7d77c10 */ /* 0x008fc4000ff3e0ff */
[----:B----4-:R-:W-:-:S03]  /*13f2e0*/  IADD3 R0, P2, R0, UR8, RZ ;  /* 0x0000000800007c10 */ /* 0x010fc6000ff5e0ff */
[----:B-1----:R-:W-:Y:S01]  /*13f2f0*/  IMAD.MOV.U32 R4, RZ, RZ, R215 ;  /* 0x000000ffff047224 */ /* 0x002fe200078e00d7 */
[----:B--2---:R-:W-:Y:S01]  /*13f300*/  IADD3.X R220, R220, UR5, RZ, P1, !PT ;  /* 0x00000005dcdc7c10 */ /* 0x004fe20008ffe4ff */
[----:B------:R-:W-:Y:S01]  /*13f310*/  STL [R1+0x3bb4], R215 ;  /* 0x003bb4d701007387 */ /* 0x000fe20000100800 */
[----:B------:R-:W-:-:S03]  /*13f320*/  IADD3.X R6, R6, UR5, RZ, P2, !PT ;  /* 0x0000000506067c10 */ /* 0x000fc600097fe4ff */
[----:B------:R-:W-:Y:S01]  /*13f330*/  IMAD.MOV.U32 R5, RZ, RZ, R220 ;  /* 0x000000ffff057224 */ /* 0x000fe200078e00dc */
[----:B------:R-:W-:Y:S01]  /*13f340*/  STL [R1+0x3ba8], R220 ;  /* 0x003ba8dc01007387 */ /* 0x000fe20000100800 */
[----:B------:R1:W-:Y:S02]  /*13f350*/  STL [R1+0x3b74], R0 ;  /* 0x003b740001007387 */ /* 0x0003e40000100800 */
[----:B------:R-:W2:Y:S02]  /*13f360*/  LDL.LU R222, [R1+0x3a74] ;  /* 0x003a740001de7983 */ /* 0x000ea40000300800 */
[----:B------:R3:W-:Y:S01]  /*13f370*/  STL [R1+0x3b68], R6 ;  /* 0x003b680601007387 */ /* 0x0007e20000100800 */
[----:B------:R4:W-:Y:S02]  /*13f380*/  LDGSTS.E [R3+0x78600], [R4.64], P0 ;  /* 0x7860000004037fae */ /* 0x0009e40008121846 */
[----:B----4-:R-:W-:Y:S01]  /*13f390*/  IMAD.MOV.U32 R4, RZ, RZ, R0 ;  /* 0x000000ffff047224 */ /* 0x010fe200078e0000 */
[----:B------:R-:W-:Y:S01]  /*13f3a0*/  MOV R5, R6 ;  /* 0x0000000600057202 */ /* 0x000fe20000000f00 */
[----:B-1----:R-:W4:Y:S01]  /*13f3b0*/  LDL.LU R0, [R1+0x3a68] ;  /* 0x003a680001007983 */ /* 0x002f220000300800 */
[----:B------:R-:W2:Y:S02]  /*13f3c0*/  LDL.LU R221, [R1+0x3a28] ;  /* 0x003a280001dd7983 */ /* 0x000ea40000300800 */
[----:B------:R-:W2:Y:S02]  /*13f3d0*/  LDL.LU R220, [R1+0x3a34] ;  /* 0x003a340001dc7983 */ /* 0x000ea40000300800 */
[----:B------:R-:W2:Y:S01]  /*13f3e0*/  LDL.LU R215, [R1+0x39e8] ;  /* 0x0039e80001d77983 */ /* 0x000ea20000300800 */
[----:B---3--:R-:W3:Y:S04]  /*13f3f0*/  LDL.LU R6, [R1+0x39f4] ;  /* 0x0039f40001067983 */ /* 0x008ee80000300800 */
        /* <DEDUP_REMOVED lines=15> */
[----:B-1----:R-:W-:Y:S02]  /*13f4f0*/  IMAD.MOV.U32 R4, RZ, RZ, R2 ;  /* 0x000000ffff047224 */ /* 0x002fe400078e0002 */
[----:B------:R-:W-:-:S02]  /*13f500*/  IMAD.MOV.U32 R5, RZ, RZ, R232 ;  /* 0x000000ffff057224 */ /* 0x000fc400078e00e8 */
[----:B--2---:R1:W5:Y:S01]  /*13f510*/  LDL.LU R232, [R1+0x6094] ;  /* 0x0060940001e87983 */ /* 0x0043620000300800 */
[----:B------:R1:W5:Y:S03]  /*13f520*/  LDL.LU R2, [R1+0x6090] ;  /* 0x0060900001027983 */ /* 0x0003660000300800 */
[----:B------:R2:W-:Y:S04]  /*13f530*/  LDGSTS.E [R3+0x7b600], [R4.64], P0 ;  /* 0x7b60000004037fae */ /* 0x0005e80008121846 */
[----:B--2---:R-:W2:Y:S01]  /*13f540*/  LDL.LU R4, [R1+0x3aa8] ;  /* 0x003aa80001047983 */ /* 0x004ea20000300800 */
[----:B------:R-:W2:Y:S01]  /*13f550*/  LDL.LU R5, [R1+0x3ab4] ;  /* 0x003ab40001057983 */ /* 0x000ea20000300800 */
[----:B------:R-:W-:-:S04]  /*13f560*/  IADD3 R222, P2, R222, UR8, RZ ;  /* 0x00000008dede7c10 */ /* 0x000fc8000ff5e0ff */
[----:B----4-:R-:W-:Y:S01]  /*13f570*/  IADD3.X R0, R0, UR5, RZ, P2, !PT ;  /* 0x0000000500007c10 */ /* 0x010fe200097fe4ff */
[----:B---3--:R-:W-:-:S04]  /*13f580*/  IADD3 R6, P2, R6, UR8, RZ ;  /* 0x0000000806067c10 */ /* 0x008fc8000ff5e0ff */
[----:B------:R-:W-:Y:S02]  /*13f590*/  IADD3.X R215, R215, UR5, RZ, P2, !PT ;  /* 0x00000005d7d77c10 */ /* 0x000fe400097fe4ff */
[----:B--2---:R-:W-:-:S04]  /*13f5a0*/  IADD3 R5, P1, R5, UR8, RZ ;  /* 0x0000000805057c10 */ /* 0x004fc8000ff3e0ff */
[----:B------:R-:W-:Y:S01]  /*13f5b0*/  IADD3.X R4, R4, UR5, RZ, P1, !PT ;  /* 0x0000000504047c10 */ /* 0x000fe20008ffe4ff */
[----:B------:R2:W-:Y:S04]  /*13f5c0*/  STL [R1+0x3ab4], R5 ;  /* 0x003ab40501007387 */ /* 0x0005e80000100800 */
[----:B------:R3:W-:Y:S01]  /*13f5d0*/  STL [R1+0x3aa8], R4 ;  /* 0x003aa80401007387 */ /* 0x0007e20000100800 */
[----:B--2---:R-:W-:-:S04]  /*13f5e0*/  LOP3.LUT R5, R5, R4, RZ, 0x3c, !PT ;  /* 0x0000000405057212 */ /* 0x004fc800078e3cff */
[C---:B---3--:R-:W-:Y:S02]  /*13f5f0*/  LOP3.LUT R4, R5.reuse, R4, RZ, 0x3c, !PT ;  /* 0x0000000405047212 */ /* 0x048fe400078e3cff */
[----:B------:R-:W-:Y:S02]  /*13f600*/  IADD3 R220, P1, R220, UR8, RZ ;  /* 0x00000008dcdc7c10 */ /* 0x000fe4000ff3e0ff */
[----:B------:R-:W-:Y:S02]  /*13f610*/  LOP3.LUT R5, R5, R4, RZ, 0x3c, !PT ;  /* 0x0000000405057212 */ /* 0x000fe400078e3cff */
[----:B------:R-:W-:-:S03]  /*13f620*/  IADD3.X R221, R221, UR5, RZ, P1, !PT ;  /* 0x00000005dddd7c10 */ /* 0x000fc60008ffe4ff */
[----:B------:R2:W-:Y:S02]  /*13f630*/  LDGSTS.E [R3+0x7c600], [R4.64], P0 ;  /* 0x7c60000004037fae */ /* 0x0005e40008121846 */
[----:B--2---:R-:W-:Y:S01]  /*13f640*/  IMAD.MOV.U32 R4, RZ, RZ, R222 ;  /* 0x000000ffff047224 */ /* 0x004fe200078e00de */
[----:B------:R-:W-:-:S05]  /*13f650*/  MOV R5, R0 ;  /* 0x0000000000057202 */ /* 0x000fca0000000f00 */
[----:B------:R2:W-:Y:S02]  /*13f660*/  LDGSTS.E [R3+0x7d600], [R4.64], P0 ;  /* 0x7d60000004037fae */ /* 0x0005e40008121846 */
[----:B--2---:R-:W-:Y:S02]  /*13f670*/  IMAD.MOV.U32 R4, RZ, RZ, R220 ;  /* 0x000000ffff047224 */ /* 0x004fe400078e00dc */
[----:B------:R-:W-:-:S05]  /*13f680*/  IMAD.MOV.U32 R5, RZ, RZ, R221 ;  /* 0x000000ffff057224 */ /* 0x000fca00078e00dd */
        /* <DEDUP_REMOVED lines=54> */
[----:B------:R2:W-:Y:S04]  /*13f9f0*/  LDGSTS.E [R182+0x50800], [R4.64], P0 ;  /* 0x5080000004b67fae */ /* 0x0005e80008121846 */
[----:B------:R-:W-:Y:S01]  /*13fa00*/  STL [R1+0x3a74], R222 ;  /* 0x003a74de01007387 */ /* 0x000fe20000100800 */
[----:B------:R3:W-:Y:S02]  /*13fa10*/  STL [R1+0x3a68], R0 ;  /* 0x003a680001007387 */ /* 0x0007e40000100800 */
[----:B--2---:R-:W-:Y:S01]  /*13fa20*/  IMAD.MOV.U32 R4, RZ, RZ, R206 ;  /* 0x000000ffff047224 */ /* 0x004fe200078e00ce */
[----:B------:R-:W-:Y:S01]  /*13fa30*/  MOV R5, R207 ;  /* 0x000000cf00057202 */ /* 0x000fe20000000f00 */
[----:B---3--:R1:W5:Y:S04]  /*13fa40*/  LDL.LU R0, [R1+0x608c] ;  /* 0x00608c0001007983 */ /* 0x0083680000300800 */
[----:B------:R2:W-:Y:S01]  /*13fa50*/  LDGSTS.E [R182+0x51800], [R4.64], P0 ;  /* 0x5180000004b67fae */ /* 0x0005e20008121846 */
[----:B------:R-:W-:Y:S02]  /*13fa60*/  STL [R1+0x3a34], R220 ;  /* 0x003a34dc01007387 */ /* 0x000fe40000100800 */
[----:B------:R-:W-:Y:S02]  /*13fa70*/  STL [R1+0x3a28], R221 ;  /* 0x003a28dd01007387 */ /* 0x000fe40000100800 */
[----:B------:R3:W-:Y:S01]  /*13fa80*/  STL [R1+0x39f4], R6 ;  /* 0x0039f40601007387 */ /* 0x0007e20000100800 */
[----:B------:R-:W-:Y:S01]  /*13fa90*/  STL [R1+0x39e8], R215 ;  /* 0x0039e8d701007387 */ /* 0x000fe20000100800 */
[----:B--2---:R-:W-:-:S02]  /*13faa0*/  IMAD.MOV.U32 R4, RZ, RZ, R184 ;  /* 0x000000ffff047224 */ /* 0x004fc400078e00b8 */
[----:B------:R-:W-:Y:S02]  /*13fab0*/  IMAD.MOV.U32 R5, RZ, RZ, R189 ;  /* 0x000000ffff057224 */ /* 0x000fe400078e00bd */
[----:B------:R-:W2:Y:S04]  /*13fac0*/  LDL.LU R189, [R1+0x4260] ;  /* 0x0042600001bd7983 */ /* 0x000ea80000300800 */
[----:B------:R4:W-:Y:S01]  /*13fad0*/  LDGSTS.E [R182+0x52800], [R4.64], P0 ;  /* 0x5280000004b67fae */ /* 0x0009e20008121846 */
[----:B------:R-:W2:Y:S02]  /*13fae0*/  LDL.LU R184, [R1+0x426c] ;  /* 0x00426c0001b87983 */ /* 0x000ea40000300800 */
[----:B----4-:R-:W-:Y:S01]  /*13faf0*/  IMAD.MOV.U32 R4, RZ, RZ, R203 ;  /* 0x000000ffff047224 */ /* 0x010fe200078e00cb */
[----:B------:R-:W-:-:S05]  /*13fb00*/  MOV R5, R205 ;  /* 0x000000cd00057202 */ /* 0x000fca0000000f00 */
[----:B------:R4:W-:Y:S02]  /*13fb10*/  LDGSTS.E [R182+0x53800], [R4.64], P0 ;  /* 0x5380000004b67fae */ /* 0x0009e40008121846 */
[----:B----4-:R-:W-:Y:S02]  /*13fb20*/  IMAD.MOV.U32 R4, RZ, RZ, R201 ;  /* 0x000000ffff047224 */ /* 0x010fe400078e00c9 */
[----:B------:R-:W-:-:S05]  /*13fb30*/  IMAD.MOV.U32 R5, RZ, RZ, R202 ;  /* 0x000000ffff057224 */ /* 0x000fca00078e00ca */
[----:B------:R4:W-:Y:S02]  /*13fb40*/  LDGSTS.E [R182+0x54800], [R4.64], P0 ;  /* 0x5480000004b67fae */ /* 0x0009e40008121846 */
[----:B----4-:R-:W-:Y:S01]  /*13fb50*/  IMAD.MOV.U32 R4, RZ, RZ, R187 ;  /* 0x000000ffff047224 */ /* 0x010fe200078e00bb */
[----:B------:R-:W-:Y:S01]  /*13fb60*/  MOV R5, R200 ;  /* 0x000000c800057202 */ /* 0x000fe20000000f00 */
[----:B------:R-:W4:Y:S01]  /*13fb70*/  LDL.LU R187, [R1+0x422c] ;  /* 0x00422c0001bb7983 */ /* 0x000f220000300800 */
[----:B------:R-:W4:Y:S03]  /*13fb80*/  LDL.LU R3, [R1+0x41ec] ;  /* 0x0041ec0001037983 */ /* 0x000f260000300800 */
[----:B------:R1:W-:Y:S02]  /*13fb90*/  LDGSTS.E [R182+0x55800], [R4.64], P0 ;  /* 0x5580000004b67fae */ /* 0x0003e40008121846 */
[----:B-1----:R-:W-:-:S02]  /*13fba0*/  IMAD.MOV.U32 R5, RZ, RZ, R192 ;  /* 0x000000ffff057224 */ /* 0x002fc400078e00c0 */
[----:B------:R-:W4:Y:S01]  /*13fbb0*/  LDL.LU R192, [R1+0x4220] ;  /* 0x0042200001c07983 */ /* 0x000f220000300800 */
[----:B------:R-:W-:Y:S02]  /*13fbc0*/  IMAD.MOV.U32 R4, RZ, RZ, R188 ;  /* 0x000000ffff047224 */ /* 0x000fe400078e00bc */
[----:B------:R-:W4:Y:S02]  /*13fbd0*/  LDL.LU R188, [R1+0x41e0] ;  /* 0x0041e00001bc7983 */ /* 0x000f240000300800 */
[----:B---3--:R-:W4:Y:S01]  /*13fbe0*/  LDL.LU R6, [R1+0x41ac] ;  /* 0x0041ac0001067983 */ /* 0x008f220000300800 */
[----:B------:R1:W-:Y:S02]  /*13fbf0*/  LDGSTS.E [R182+0x56800], [R4.64], P0 ;  /* 0x5680000004b67fae */ /* 0x0003e40008121846 */
[----:B-1----:R-:W-:Y:S01]  /*13fc00*/  IMAD.MOV.U32 R4, RZ, RZ, R198 ;  /* 0x000000ffff047224 */ /* 0x002fe200078e00c6 */
        /* <DEDUP_REMOVED lines=9> */
[----:B-1----:R-:W-:-:S02]  /*13fca0*/  IMAD.MOV.U32 R4, RZ, RZ, R190 ;  /* 0x000000ffff047224 */ /* 0x002fc400078e00be */
[----:B------:R-:W-:Y:S01]  /*13fcb0*/  IMAD.MOV.U32 R5, RZ, RZ, R194 ;  /* 0x000000ffff057224 */ /* 0x000fe200078e00c2 */
[----:B------:R-:W4:Y:S01]  /*13fcc0*/  LDL.LU R190, [R1+0x41a0] ;  /* 0x0041a00001be7983 */ /* 0x000f220000300800 */
[----:B------:R-:W4:Y:S03]  /*13fcd0*/  LDL.LU R194, [R1+0x4160] ;  /* 0x0041600001c27983 */ /* 0x000f260000300800 */
[----:B------:R1:W-:Y:S02]  /*13fce0*/  LDGSTS.E [R182+0x5a800], [R4.64], P0 ;  /* 0x5a80000004b67fae */ /* 0x0003e40008121846 */
[----:B-1----:R-:W-:Y:S01]  /*13fcf0*/  IMAD.MOV.U32 R4, RZ, RZ, R183 ;  /* 0x000000ffff047224 */ /* 0x002fe200078e00b7 */
[----:B------:R-:W-:Y:S01]  /*13fd00*/  MOV R5, R186 ;  /* 0x000000ba00057202 */ /* 0x000fe20000000f00 */
[----:B------:R-:W4:Y:S01]  /*13fd10*/  LDL.LU R183, [R1+0x412c] ;  /* 0x00412c0001b77983 */ /* 0x000f220000300800 */
[----:B------:R-:W4:Y:S03]  /*13fd20*/  LDL.LU R186, [R1+0x40ec] ;  /* 0x0040ec0001ba7983 */ /* 0x000f260000300800 */
[----:B------:R1:W-:Y:S02]  /*13fd30*/  LDGSTS.E [R182+0x5b800], [R4.64], P0 ;  /* 0x5b80000004b67fae */ /* 0x0003e40008121846 */
[----:B-1----:R-:W-:-:S02]  /*13fd40*/  IMAD.MOV.U32 R4, RZ, RZ, R185 ;  /* 0x000000ffff047224 */ /* 0x002fc400078e00b9 */
[----:B------:R-:W4:Y:S01]  /*13fd50*/  LDL.LU R185, [R1+0x4120] ;  /* 0x0041200001b97983 */ /* 0x000f220000300800 */
[----:B------:R-:W-:-:S05]  /*13fd60*/  IMAD.MOV.U32 R5, RZ, RZ, R191 ;  /* 0x000000ffff057224 */ /* 0x000fca00078e00bf */
[----:B------:R1:W-:Y:S01]  /*13fd70*/  LDGSTS.E [R182+0x5c800], [R4.64], P0 ;  /* 0x5c80000004b67fae */ /* 0x0003e20008121846 */
[----:B--2---:R-:W-:-:S04]  /*13fd80*/  IADD3 R184, P1, R184, UR8, RZ ;  /* 0x00000008b8b87c10 */ /* 0x004fc8000ff3e0ff */
[----:B------:R-:W-:Y:S01]  /*13fd90*/  IADD3.X R189, R189, UR5, RZ, P1, !PT ;  /* 0x00000005bdbd7c10 */ /* 0x000fe20008ffe4ff */
[----:B------:R2:W-:Y:S04]  /*13fda0*/  STL [R1+0x426c], R184 ;  /* 0x00426cb801007387 */ /* 0x0005e80000100800 */
[----:B------:R2:W-:Y:S01]  /*13fdb0*/  STL [R1+0x4260], R189 ;  /* 0x004260bd01007387 */ /* 0x0005e20000100800 */
[----:B------:R-:W3:Y:S02]  /*13fdc0*/  LDL.LU R191, [R1+0x40e0] ;  /* 0x0040e00001bf7983 */ /* 0x000ee40000300800 */
[----:B-1----:R-:W-:Y:S01]  /*13fdd0*/  IMAD.MOV.U32 R4, RZ, RZ, R184 ;  /* 0x000000ffff047224 */ /* 0x002fe200078e00b8 */
[----:B------:R-:W-:Y:S01]  /*13fde0*/  MOV R5, R189 ;  /* 0x000000bd00057202 */ /* 0x000fe20000000f00 */
[----:B--2---:R-:W2:Y:S04]  /*13fdf0*/  LDL.LU R184, [R1+0x40ac] ;  /* 0x0040ac0001b87983 */ /* 0x004ea80000300800 */
[----:B------:R1:W-:Y:S04]  /*13fe00*/  LDGSTS.E [R182+0x5d800], [R4.64], P0 ;  /* 0x5d80000004b67fae */ /* 0x0003e80008121846 */
[----:B------:R-:W2:Y:S01]  /*13fe10*/  LDL.LU R189, [R1+0x406c] ;  /* 0x00406c0001bd7983 */ /* 0x000ea20000300800 */
[----:B----4-:R-:W-:-:S02]  /*13fe20*/  IADD3 R187, P1, R187, UR8, RZ ;  /* 0x00000008bbbb7c10 */ /* 0x010fc4000ff3e0ff */
[----:B------:R-:W-:-:S03]  /*13fe30*/  IADD3 R3, P2, R3, UR8, RZ ;  /* 0x0000000803037c10 */ /* 0x000fc6000ff5e0ff */
[----:B------:R4:W-:Y:S01]  /*13fe40*/  STL [R1+0x422c], R187 ;  /* 0x00422cbb01007387 */ /* 0x0009e20000100800 */
[----:B-1----:R-:W-:Y:S01]  /*13fe50*/  IMAD.MOV.U32 R4, RZ, RZ, R187 ;  /* 0x000000ffff047224 */ /* 0x002fe200078e00bb */
[----:B------:R-:W-:Y:S02]  /*13fe60*/  IADD3.X R192, R192, UR5, RZ, P1, !PT ;  /* 0x00000005c0c07c10 */ /* 0x000fe40008ffe4ff */
[----:B------:R-:W-:-:S03]  /*13fe70*/  IADD3.X R188, R188, UR5, RZ, P2, !PT ;  /* 0x00000005bcbc7c10 */ /* 0x000fc600097fe4ff */
[----:B------:R1:W-:Y:S01]  /*13fe80*/  STL [R1+0x4220], R192 ;  /* 0x004220c001007387 */ /* 0x0003e20000100800 */
[----:B------:R-:W-:Y:S02]  /*13fe90*/  STL [R1+0x41ec], R3 ;  /* 0x0041ec0301007387 */ /* 0x000fe40000100800 */
[----:B----4-:R-:W4:Y:S02]  /*13fea0*/  LDL.LU R187, [R1+0x40a0] ;  /* 0x0040a00001bb7983 */ /* 0x010f240000300800 */
[----:B------:R-:W-:Y:S01]  /*13feb0*/  IMAD.MOV.U32 R5, RZ, RZ, R192 ;  /* 0x000000ffff057224 */ /* 0x000fe200078e00c0 */
[----:B------:R1:W-:Y:S01]  /*13fec0*/  STL [R1+0x41e0], R188 ;  /* 0x0041e0bc01007387 */ /* 0x0003e20000100800 */
[----:B------:R-:W-:-:S03]  /*13fed0*/  IADD3 R6, P1, R6, UR8, RZ ;  /* 0x0000000806067c10 */ /* 0x000fc6000ff3e0ff */
[----:B------:R1:W-:Y:S04]  /*13fee0*/  LDGSTS.E [R182+0x5e800], [R4.64], P0 ;  /* 0x5e80000004b67fae */ /* 0x0003e80008121846 */
[----:B-1----:R-:W4:Y:S01]  /*13fef0*/  LDL.LU R192, [R1+0x4060] ;  /* 0x0040600001c07983 */ /* 0x002f220000300800 */
[----:B------:R-:W-:Y:S01]  /*13ff00*/  IMAD.MOV.U32 R4, RZ, RZ, R3 ;  /* 0x000000ffff047224 */ /* 0x000fe200078e0003 */
[----:B------:R-:W-:Y:S02]  /*13ff10*/  MOV R5, R188 ;  /* 0x000000bc00057202 */ /* 0x000fe40000000f00 */
[----:B------:R-:W4:Y:S01]  /*13ff20*/  LDL.LU R188, [R1+0x402c] ;  /* 0x00402c0001bc7983 */ /* 0x000f220000300800 */
[----:B------:R-:W4:Y:S03]  /*13ff30*/  LDL.LU R3, [R1+0x3fec] ;  /* 0x003fec0001037983 */ /* 0x000f260000300800 */
[----:B------:R1:W-:Y:S01]  /*13ff40*/  LDGSTS.E [R182+0x5f800], [R4.64], P0 ;  /* 0x5f80000004b67fae */ /* 0x0003e20008121846 */
[----:B------:R-:W-:Y:S02]  /*13ff50*/  STL [R1+0x41ac], R6 ;  /* 0x0041ac0601007387 */ /* 0x000fe40000100800 */
[----:B-1----:R-:W-:Y:S01]  /*13ff60*/  IMAD.MOV.U32 R4, RZ, RZ, R6 ;  /* 0x000000ffff047224 */ /* 0x002fe200078e0006 */
[----:B------:R-:W-:-:S02]  /*13ff70*/  IADD3 R193, P2, R193, UR8, RZ ;  /* 0x00000008c1c17c10 */ /* 0x000fc4000ff5e0ff */
[----:B------:R-:W-:Y:S02]  /*13ff80*/  IADD3.X R190, R190, UR5, RZ, P1, !PT ;  /* 0x00000005bebe7c10 */ /* 0x000fe40008ffe4ff */
[----:B------:R-:W-:-:S03]  /*13ff90*/  IADD3.X R194, R194, UR5, RZ, P2, !PT ;  /* 0x00000005c2c27c10 */ /* 0x000fc600097fe4ff */
[----:B------:R1:W-:Y:S01]  /*13ffa0*/  STL [R1+0x41a0], R190 ;  /* 0x0041a0be01007387 */ /* 0x0003e20000100800 */
[----:B------:R-:W-:Y:S02]  /*13ffb0*/  IMAD.MOV.U32 R5, RZ, RZ, R190 ;  /* 0x000000ffff057224 */ /* 0x000fe400078e00be */
[----:B------:R-:W-:Y:S03]  /*13ffc0*/  STL [R1+0x416c], R193 ;  /* 0x00416cc101007387 */ /* 0x000fe60000100800 */
[----:B------:R1:W-:Y:S04]  /*13ffd0*/  LDGSTS.E [R182+0x60800], [R4.64], P0 ;  /* 0x6080000004b67fae */ /* 0x0003e80008121846 */
[----:B-1----:R-:W4:Y:S01]  /*13ffe0*/  LDL.LU R190, [R1+0x4020] ;  /* 0x0040200001be7983 */ /* 0x002f220000300800 */
[----:B------:R-:W-:Y:S02]  /*13fff0*/  STL [R1+0x4160], R194 ;  /* 0x004160c201007387 */ /* 0x000fe40000100800 */
[----:B------:R-:W4:Y:S01]  /*140000*/  LDL.LU R6, [R1+0x3fe0] ;  /* 0x003fe00001067983 */ /* 0x000f220000300800 */
[----:B------:R-:W-:-:S02]  /*140010*/  IADD3 R183, P1, R183, UR8, RZ ;  /* 0x00000008b7b77c10 */ /* 0x000fc4000ff3e0ff */
[----:B------:R-:W-:Y:S01]  /*140020*/  IADD3 R186, P2, R186, UR8, RZ ;  /* 0x00000008baba7c10 */ /* 0x000fe2000ff5e0ff */
[----:B------:R-:W-:Y:S01]  /*140030*/  IMAD.MOV.U32 R4, RZ, RZ, R193 ;  /* 0x000000ffff047224 */ /* 0x000fe200078e00c1 */
[----:B------:R-:W-:Y:S01]  /*140040*/  MOV R5, R194 ;  /* 0x000000c200057202 */ /* 0x000fe20000000f00 */
[----:B------:R-:W-:Y:S04]  /*140050*/  STL [R1+0x412c], R183 ;  /* 0x00412cb701007387 */ /* 0x000fe80000100800 */
[----:B------:R1:W-:Y:S01]  /*140060*/  LDGSTS.E [R182+0x61800], [R4.64], P0 ;  /* 0x6180000004b67fae */ /* 0x0003e20008121846 */
[----:B------:R-:W-:Y:S01]  /*140070*/  IADD3.X R185, R185, UR5, RZ, P1, !PT ;  /* 0x00000005b9b97c10 */ /* 0x000fe20008ffe4ff */
[----:B-1----:R-:W-:-:S04]  /*140080*/  IMAD.MOV.U32 R4, RZ, RZ, R183 ;  /* 0x000000ffff047224 */ /* 0x002fc800078e00b7 */
[----:B------:R-:W-:Y:S01]  /*140090*/  IMAD.MOV.U32 R5, RZ, RZ, R185 ;  /* 0x000000ffff057224 */ /* 0x000fe200078e00b9 */
[----:B------:R1:W-:Y:S01]  /*1400a0*/  STL [R1+0x4120], R185 ;  /* 0x004120b901007387 */ /* 0x0003e20000100800 */
[----:B------:R2:W-:Y:S03]  /*1400b0*/  STL [R1+0x40ec], R186 ;  /* 0x0040ecba01007387 */ /* 0x0005e60000100800 */
[----:B------:R1:W-:Y:S04]  /*1400c0*/  LDGSTS.E [R182+0x62800], [R4.64], P0 ;  /* 0x6280000004b67fae */ /* 0x0003e80008121846 */
[----:B-1----:R-:W4:Y:S01]  /*1400d0*/  LDL.LU R185, [R1+0x3fac] ;  /* 0x003fac0001b97983 */ /* 0x002f220000300800 */
[----:B------:R-:W-:Y:S01]  /*1400e0*/  IMAD.MOV.U32 R4, RZ, RZ, R186 ;  /* 0x000000ffff047224 */ /* 0x000fe200078e00ba */
[----:B---3--:R-:W-:-:S05]  /*1400f0*/  IADD3.X R191, R191, UR5, RZ, P2, !PT ;  /* 0x00000005bfbf7c10 */ /* 0x008fca00097fe4ff */
[----:B------:R1:W-:Y:S01]  /*140100*/  STL [R1+0x40e0], R191 ;  /* 0x0040e0bf01007387 */ /* 0x0003e20000100800 */
[----:B------:R-:W3:Y:S02]  /*140110*/  LDL.LU R183, [R1+0x3f6c] ;  /* 0x003f6c0001b77983 */ /* 0x000ee40000300800 */
[----:B--2---:R-:W2:Y:S01]  /*140120*/  LDL.LU R186, [R1+0x3fa0] ;  /* 0x003fa00001ba7983 */ /* 0x004ea20000300800 */
[----:B------:R-:W-:Y:S02]  /*140130*/  IADD3 R184, P1, R184, UR8, RZ ;  /* 0x00000008b8b87c10 */ /* 0x000fe4000ff3e0ff */
[----:B------:R-:W-:Y:S02]  /*140140*/  MOV R5, R191 ;  /* 0x000000bf00057202 */ /* 0x000fe40000000f00 */
[----:B------:R-:W-:-:S03]  /*140150*/  IADD3 R189, P2, R189, UR8, RZ ;  /* 0x00000008bdbd7c10 */ /* 0x000fc6000ff5e0ff */
[----:B------:R1:W-:Y:S04]  /*140160*/  LDGSTS.E [R182+0x63800], [R4.64], P0 ;  /* 0x6380000004b67fae */ /* 0x0003e80008121846 */
[----:B-1----:R-:W2:Y:S01]  /*140170*/  LDL.LU R191, [R1+0x3f60] ;  /* 0x003f600001bf7983 */ /* 0x002ea20000300800 */
[----:B------:R1:W-:Y:S02]  /*140180*/  STL [R1+0x40ac], R184 ;  /* 0x0040acb801007387 */ /* 0x0003e40000100800 */
[----:B------:R-:W-:Y:S01]  /*140190*/  IMAD.MOV.U32 R4, RZ, RZ, R184 ;  /* 0x000000ffff047224 */ /* 0x000fe200078e00b8 */
[----:B----4-:R-:W-:-:S05]  /*1401a0*/  IADD3.X R187, R187, UR5, RZ, P1, !PT ;  /* 0x00000005bbbb7c10 */ /* 0x010fca0008ffe4ff */
[----:B------:R-:W-:Y:S01]  /*1401b0*/  IMAD.MOV.U32 R5, RZ, RZ, R187 ;  /* 0x000000ffff057224 */ /* 0x000fe200078e00bb */
[----:B------:R4:W-:Y:S01]  /*1401c0*/  STL [R1+0x40a0], R187 ;  /* 0x0040a0bb01007387 */ /* 0x0009e20000100800 */
[----:B------:R-:W-:Y:S01]  /*1401d0*/  IADD3.X R192, R192, UR5, RZ, P2, !PT ;  /* 0x00000005c0c07c10 */ /* 0x000fe200097fe4ff */
[----:B------:R-:W-:Y:S02]  /*1401e0*/  STL [R1+0x406c], R189 ;  /* 0x00406cbd01007387 */ /* 0x000fe40000100800 */
[----:B-1----:R-:W2:Y:S01]  /*1401f0*/  LDL.LU R184, [R1+0x3f2c] ;  /* 0x003f2c0001b87983 */ /* 0x002ea20000300800 */
[----:B------:R1:W-:Y:S04]  /*140200*/  LDGSTS.E [R182+0x64800], [R4.64], P0 ;  /* 0x6480000004b67fae */ /* 0x0003e80008121846 */
[----:B------:R1:W-:Y:S04]  /*140210*/  STL [R1+0x4060], R192 ;  /* 0x004060c001007387 */ /* 0x0003e80000100800 */
[----:B----4-:R-:W4:Y:S01]  /*140220*/  LDL.LU R187, [R1+0x3eec] ;  /* 0x003eec0001bb7983 */ /* 0x010f220000300800 */
[----:B-1----:R-:W-:-:S03]  /*140230*/  MOV R5, R192 ;  /* 0x000000c000057202 */ /* 0x002fc60000000f00 */
[----:B------:R-:W4:Y:S01]  /*140240*/  LDL.LU R192, [R1+0x3f20] ;  /* 0x003f200001c07983 */ /* 0x000f220000300800 */
[----:B------:R-:W-:Y:S02]  /*140250*/  IMAD.MOV.U32 R4, RZ, RZ, R189 ;  /* 0x000000ffff047224 */ /* 0x000fe400078e00bd */
[----:B------:R-:W4:Y:S01]  /*140260*/  LDL.LU R189, [R1+0x3ee0] ;  /* 0x003ee00001bd7983 */ /* 0x000f220000300800 */
[----:B------:R-:W-:Y:S02]  /*140270*/  IADD3 R188, P1, R188, UR8, RZ ;  /* 0x00000008bcbc7c10 */ /* 0x000fe4000ff3e0ff */
[----:B------:R-:W-:Y:S01]  /*140280*/  IADD3 R3, P2, R3, UR8, RZ ;  /* 0x0000000803037c10 */ /* 0x000fe2000ff5e0ff */
[----:B------:R1:W-:Y:S04]  /*140290*/  LDGSTS.E [R182+0x65800], [R4.64], P0 ;  /* 0x6580000004b67fae */ /* 0x0003e80008121846 */
[----:B------:R1:W-:Y:S02]  /*1402a0*/  STL [R1+0x402c], R188 ;  /* 0x00402cbc01007387 */ /* 0x0003e40000100800 */
[----:B-1----:R-:W-:Y:S01]  /*1402b0*/  IMAD.MOV.U32 R4, RZ, RZ, R188 ;  /* 0x000000ffff047224 */ /* 0x002fe200078e00bc */
[----:B------:R-:W-:-:S02]  /*1402c0*/  IADD3.X R190, R190, UR5, RZ, P1, !PT ;  /* 0x00000005bebe7c10 */ /* 0x000fc40008ffe4ff */
[----:B------:R-:W-:-:S03]  /*1402d0*/  IADD3.X R6, R6, UR5, RZ, P2, !PT ;  /* 0x0000000506067c10 */ /* 0x000fc600097fe4ff */
[----:B------:R1:W-:Y:S01]  /*1402e0*/  STL [R1+0x4020], R190 ;  /* 0x004020be01007387 */ /* 0x0003e20000100800 */
[----:B------:R1:W-:Y:S02]  /*1402f0*/  STL [R1+0x3fec], R3 ;  /* 0x003fec0301007387 */ /* 0x0003e40000100800 */
[----:B------:R-:W4:Y:S02]  /*140300*/  LDL.LU R188, [R1+0x3eac] ;  /* 0x003eac0001bc7983 */ /* 0x000f240000300800 */
[----:B------:R1:W-:Y:S02]  /*140310*/  STL [R1+0x3fe0], R6 ;  /* 0x003fe00601007387 */ /* 0x0003e40000100800 */
[----:B------:R-:W-:Y:S01]  /*140320*/  IMAD.MOV.U32 R5, RZ, RZ, R190 ;  /* 0x000000ffff057224 */ /* 0x000fe200078e00be */
[----:B------:R-:W4:Y:S04]  /*140330*/  LDL.LU R193, [R1+0x3e6c] ;  /* 0x003e6c0001c17983 */ /* 0x000f280000300800 */
[----:B------:R1:W-:Y:S04]  /*140340*/  LDGSTS.E [R182+0x66800], [R4.64], P0 ;  /* 0x6680000004b67fae */ /* 0x0003e80008121846 */
[----:B-1----:R-:W4:Y:S01]  /*140350*/  LDL.LU R190, [R1+0x3ea0] ;  /* 0x003ea00001be7983 */ /* 0x002f220000300800 */
[----:B------:R-:W4:Y:S02]  /*140360*/  LDL.LU R194, [R1+0x3e60] ;  /* 0x003e600001c27983 */ /* 0x000f240000300800 */
[----:B------:R-:W-:Y:S01]  /*140370*/  IMAD.MOV.U32 R4, RZ, RZ, R3 ;  /* 0x000000ffff047224 */ /* 0x000fe200078e0003 */
[----:B------:R-:W-:Y:S01]  /*140380*/  MOV R5, R6 ;  /* 0x0000000600057202 */ /* 0x000fe20000000f00 */
[----:B------:R-:W4:Y:S01]  /*140390*/  LDL.LU R3, [R1+0x3e2c] ;  /* 0x003e2c0001037983 */ /* 0x000f220000300800 */
[----:B------:R-:W4:Y:S03]  /*1403a0*/  LDL.LU R6, [R1+0x3dec] ;  /* 0x003dec0001067983 */ /* 0x000f260000300800 */
[----:B------:R1:W-:Y:S01]  /*1403b0*/  LDGSTS.E [R182+0x67800], [R4.64], P0 ;  /* 0x6780000004b67fae */ /* 0x0003e20008121846 */
[----:B------:R-:W-:-:S05]  /*1403c0*/  IADD3 R185, P1, R185, UR8, RZ ;  /* 0x00000008b9b97c10 */ /* 0x000fca000ff3e0ff */
[----:B------:R2:W-:Y:S01]  /*1403d0*/  STL [R1+0x3fac], R185 ;  /* 0x003facb901007387 */ /* 0x0005e20000100800 */
[----:B-1----:R-:W-:Y:S01]  /*1403e0*/  IMAD.MOV.U32 R4, RZ, RZ, R185 ;  /* 0x000000ffff047224 */ /* 0x002fe200078e00b9 */
[----:B---3--:R-:W-:Y:S02]  /*1403f0*/  IADD3 R183, P2, R183, UR8, RZ ;  /* 0x00000008b7b77c10 */ /* 0x008fe4000ff5e0ff */
[----:B--2---:R-:W-:-:S05]  /*140400*/  IADD3.X R186, R186, UR5, RZ, P1, !PT ;  /* 0x00000005baba7c10 */ /* 0x004fca0008ffe4ff */
[----:B------:R1:W-:Y:S01]  /*140410*/  STL [R1+0x3fa0], R186 ;  /* 0x003fa0ba01007387 */ /* 0x0003e20000100800 */
[----:B------:R-:W-:Y:S02]  /*140420*/  STL [R1+0x3f6c], R183 ;  /* 0x003f6cb701007387 */ /* 0x000fe40000100800 */
[----:B------:R-:W2:Y:S01]  /*140430*/  LDL.LU R185, [R1+0x3e20] ;  /* 0x003e200001b97983 */ /* 0x000ea20000300800 */
[----:B------:R-:W-:Y:S01]  /*140440*/  IADD3.X R191, R191, UR5, RZ, P2, !PT ;  /* 0x00000005bfbf7c10 */ /* 0x000fe200097fe4ff */
[----:B------:R-:W-:-:S04]  /*140450*/  IMAD.MOV.U32 R5, RZ, RZ, R186 ;  /* 0x000000ffff057224 */ /* 0x000fc800078e00ba */
[----:B------:R3:W-:Y:S01]  /*140460*/  STL [R1+0x3f60], R191 ;  /* 0x003f60bf01007387 */ /* 0x0007e20000100800 */
[----:B-1----:R-:W2:Y:S03]  /*140470*/  LDL.LU R186, [R1+0x3de0] ;  /* 0x003de00001ba7983 */ /* 0x002ea60000300800 */
[----:B------:R1:W-:Y:S02]  /*140480*/  LDGSTS.E [R182+0x68800], [R4.64], P0 ;  /* 0x6880000004b67fae */ /* 0x0003e40008121846 */
[----:B-1----:R-:W-:Y:S01]  /*140490*/  IMAD.MOV.U32 R4, RZ, RZ, R183 ;  /* 0x000000ffff047224 */ /* 0x002fe200078e00b7 */
[----:B------:R-:W-:Y:S02]  /*1404a0*/  MOV R5, R191 ;  /* 0x000000bf00057202 */ /* 0x000fe40000000f00 */
[----:B---3--:R-:W3:Y:S01]  /*1404b0*/  LDL.LU R191, [R1+0x3dac] ;  /* 0x003dac0001bf7983 */ /* 0x008ee20000300800 */
[----:B------:R-:W3:Y:S03]  /*1404c0*/  LDL.LU R183, [R1+0x3d6c] ;  /* 0x003d6c0001b77983 */ /* 0x000ee60000300800 */
[----:B------:R1:W-:Y:S01]  /*1404d0*/  LDGSTS.E [R182+0x69800], [R4.64], P0 ;  /* 0x6980000004b67fae */ /* 0x0003e20008121846 */
[----:B------:R-:W-:-:S02]  /*1404e0*/  IADD3 R184, P1, R184, UR8, RZ ;  /* 0x00000008b8b87c10 */ /* 0x000fc4000ff3e0ff */
[----:B----4-:R-:W-:-:S03]  /*1404f0*/  IADD3 R187, P2, R187, UR8, RZ ;  /* 0x00000008bbbb7c10 */ /* 0x010fc6000ff5e0ff */
[----:B------:R-:W-:Y:S01]  /*140500*/  STL [R1+0x3f2c], R184 ;  /* 0x003f2cb801007387 */ /* 0x000fe20000100800 */
[----:B------:R-:W-:Y:S02]  /*140510*/  IADD3.X R192, R192, UR5, RZ, P1, !PT ;  /* 0x00000005c0c07c10 */ /* 0x000fe40008ffe4ff */
[----:B------:R-:W-:-:S03]  /*140520*/  IADD3.X R189, R189, UR5, RZ, P2, !PT ;  /* 0x00000005bdbd7c10 */ /* 0x000fc600097fe4ff */
[----:B------:R4:W-:Y:S01]  /*140530*/  STL [R1+0x3f20], R192 ;  /* 0x003f20c001007387 */ /* 0x0009e20000100800 */
[----:B-1----:R-:W-:Y:S02]  /*140540*/  IMAD.MOV.U32 R5, RZ, RZ, R192 ;  /* 0x000000ffff057224 */ /* 0x002fe400078e00c0 */
[----:B------:R-:W-:Y:S02]  /*140550*/  STL [R1+0x3eec], R187 ;  /* 0x003eecbb01007387 */ /* 0x000fe40000100800 */
[----:B------:R-:W-:-:S05]  /*140560*/  IMAD.MOV.U32 R4, RZ, RZ, R184 ;  /* 0x000000ffff047224 */ /* 0x000fca00078e00b8 */
[----:B------:R1:W-:Y:S04]  /*140570*/  LDGSTS.E [R182+0x6a800], [R4.64], P0 ;  /* 0x6a80000004b67fae */ /* 0x0003e80008121846 */
[----:B----4-:R-:W3:Y:S01]  /*140580*/  LDL.LU R192, [R1+0x3da0] ;  /* 0x003da00001c07983 */ /* 0x010ee20000300800 */
[----:B------:R1:W-:Y:S02]  /*140590*/  STL [R1+0x3ee0], R189 ;  /* 0x003ee0bd01007387 */ /* 0x0003e40000100800 */
[----:B------:R-:W3:Y:S02]  /*1405a0*/  LDL.LU R184, [R1+0x3d60] ;  /* 0x003d600001b87983 */ /* 0x000ee40000300800 */
[----:B-1----:R-:W-:Y:S01]  /*1405b0*/  IMAD.MOV.U32 R4, RZ, RZ, R187 ;  /* 0x000000ffff047224 */ /* 0x002fe200078e00bb */
[----:B------:R-:W-:-:S02]  /*1405c0*/  MOV R5, R189 ;  /* 0x000000bd00057202 */ /* 0x000fc40000000f00 */
[----:B------:R-:W3:Y:S01]  /*1405d0*/  LDL.LU R189, [R1+0x3d2c] ;  /* 0x003d2c0001bd7983 */ /* 0x000ee20000300800 */
[----:B------:R-:W3:Y:S03]  /*1405e0*/  LDL.LU R187, [R1+0x3cec] ;  /* 0x003cec0001bb7983 */ /* 0x000ee60000300800 */
[----:B------:R1:W-:Y:S01]  /*1405f0*/  LDGSTS.E [R182+0x6b800], [R4.64], P0 ;  /* 0x6b80000004b67fae */ /* 0x0003e20008121846 */
[----:B------:R-:W-:Y:S02]  /*140600*/  IADD3 R188, P1, R188, UR8, RZ ;  /* 0x00000008bcbc7c10 */ /* 0x000fe4000ff3e0ff */
[----:B------:R-:W-:Y:S02]  /*140610*/  IADD3 R193, P2, R193, UR8, RZ ;  /* 0x00000008c1c17c10 */ /* 0x000fe4000ff5e0ff */
[----:B------:R-:W-:Y:S02]  /*140620*/  IADD3.X R190, R190, UR5, RZ, P1, !PT ;  /* 0x00000005bebe7c10 */ /* 0x000fe40008ffe4ff */
[----:B------:R-:W-:Y:S01]  /*140630*/  IADD3.X R194, R194, UR5, RZ, P2, !PT ;  /* 0x00000005c2c27c10 */ /* 0x000fe200097fe4ff */
[----:B------:R-:W-:Y:S02]  /*140640*/  STL [R1+0x3eac], R188 ;  /* 0x003eacbc01007387 */ /* 0x000fe40000100800 */
[----:B------:R1:W-:Y:S02]  /*140650*/  STL [R1+0x3ea0], R190 ;  /* 0x003ea0be01007387 */ /* 0x0003e40000100800 */
[----:B-1----:R-:W-:-:S02]  /*140660*/  IMAD.MOV.U32 R4, RZ, RZ, R188 ;  /* 0x000000ffff047224 */ /* 0x002fc400078e00bc */
[----:B------:R-:W-:Y:S01]  /*140670*/  IMAD.MOV.U32 R5, RZ, RZ, R190 ;  /* 0x000000ffff057224 */ /* 0x000fe200078e00be */
[----:B------:R-:W-:Y:S04]  /*140680*/  STL [R1+0x3e6c], R193 ;  /* 0x003e6cc101007387 */ /* 0x000fe80000100800 */
[----:B------:R1:W-:Y:S04]  /*140690*/  LDGSTS.E [R182+0x6c800], [R4.64], P0 ;  /* 0x6c80000004b67fae */ /* 0x0003e80008121846 */
[----:B------:R-:W3:Y:S01]  /*1406a0*/  LDL.LU R190, [R1+0x3d20] ;  /* 0x003d200001be7983 */ /* 0x000ee20000300800 */
[----:B------:R-:W-:Y:S02]  /*1406b0*/  STL [R1+0x3e60], R194 ;  /* 0x003e60c201007387 */ /* 0x000fe40000100800 */
[----:B------:R-:W3:Y:S01]  /*1406c0*/  LDL.LU R188, [R1+0x3ce0] ;  /* 0x003ce00001bc7983 */ /* 0x000ee20000300800 */
[----:B------:R-:W-:-:S02]  /*1406d0*/  IADD3 R3, P1, R3, UR8, RZ ;  /* 0x0000000803037c10 */ /* 0x000fc4000ff3e0ff */
[----:B------:R-:W-:Y:S01]  /*1406e0*/  IADD3 R6, P2, R6, UR8, RZ ;  /* 0x0000000806067c10 */ /* 0x000fe2000ff5e0ff */
[----:B-1----:R-:W-:Y:S01]  /*1406f0*/  IMAD.MOV.U32 R4, RZ, RZ, R193 ;  /* 0x000000ffff047224 */ /* 0x002fe200078e00c1 */
[----:B------:R-:W-:Y:S01]  /*140700*/  MOV R5, R194 ;  /* 0x000000c200057202 */ /* 0x000fe20000000f00 */
[----:B------:R-:W-:Y:S04]  /*140710*/  STL [R1+0x3e2c], R3 ;  /* 0x003e2c0301007387 */ /* 0x000fe80000100800 */
[----:B------:R1:W-:Y:S02]  /*140720*/  LDGSTS.E [R182+0x6d800], [R4.64], P0 ;  /* 0x6d80000004b67fae */ /* 0x0003e40008121846 */
[----:B-1----:R-:W-:Y:S01]  /*140730*/  IMAD.MOV.U32 R4, RZ, RZ, R3 ;  /* 0x000000ffff047224 */ /* 0x002fe200078e0003 */
[----:B--2---:R-:W-:-:S05]  /*140740*/  IADD3.X R185, R185, UR5, RZ, P1, !PT ;  /* 0x00000005b9b97c10 */ /* 0x004fca0008ffe4ff */
[----:B------:R-:W-:Y:S01]  /*140750*/  IMAD.MOV.U32 R5, RZ, RZ, R185 ;  /* 0x000000ffff057224 */ /* 0x000fe200078e00b9 */
[----:B------:R1:W-:Y:S01]  /*140760*/  STL [R1+0x3e20], R185 ;  /* 0x003e20b901007387 */ /* 0x0003e20000100800 */
[----:B------:R-:W-:Y:S01]  /*140770*/  IADD3.X R186, R186, UR5, RZ, P2, !PT ;  /* 0x00000005baba7c10 */ /* 0x000fe200097fe4ff */
[----:B------:R-:W-:Y:S02]  /*140780*/  STL [R1+0x3dec], R6 ;  /* 0x003dec0601007387 */ /* 0x000fe40000100800 */
[----:B------:R2:W-:Y:S04]  /*140790*/  LDGSTS.E [R182+0x6e800], [R4.64], P0 ;  /* 0x6e80000004b67fae */ /* 0x0005e80008121846 */
[----:B-1----:R-:W4:Y:S01]  /*1407a0*/  LDL.LU R185, [R1+0x3cac] ;  /* 0x003cac0001b97983 */ /* 0x002f220000300800 */
[----:B------:R1:W-:Y:S02]  /*1407b0*/  STL [R1+0x3de0], R186 ;  /* 0x003de0ba01007387 */ /* 0x0003e40000100800 */
[----:B------:R-:W4:Y:S01]  /*1407c0*/  LDL.LU R3, [R1+0x3c6c] ;  /* 0x003c6c0001037983 */ /* 0x000f220000300800 */
[----:B--2---:R-:W-:-:S02]  /*1407d0*/  MOV R5, R186 ;  /* 0x000000ba00057202 */ /* 0x004fc40000000f00 */
[----:B---3--:R-:W-:Y:S01]  /*1407e0*/  IADD3 R191, P1, R191, UR8, RZ ;  /* 0x00000008bfbf7c10 */ /* 0x008fe2000ff3e0ff */
[----:B-1----:R-:W2:Y:S01]  /*1407f0*/  LDL.LU R186, [R1+0x3ca0] ;  /* 0x003ca00001ba7983 */ /* 0x002ea20000300800 */
[----:B------:R-:W-:Y:S02]  /*140800*/  IMAD.MOV.U32 R4, RZ, RZ, R6 ;  /* 0x000000ffff047224 */ /* 0x000fe400078e0006 */
[----:B------:R-:W3:Y:S01]  /*140810*/  LDL.LU R6, [R1+0x3c60] ;  /* 0x003c600001067983 */ /* 0x000ee20000300800 */
[----:B------:R-:W-:Y:S02]  /*140820*/  IADD3 R183, P2, R183, UR8, RZ ;  /* 0x00000008b7b77c10 */ /* 0x000fe4000ff5e0ff */
[----:B------:R1:W-:Y:S04]  /*140830*/  LDGSTS.E [R182+0x6f800], [R4.64], P0 ;  /* 0x6f80000004b67fae */ /* 0x0003e80008121846 */
[----:B------:R-:W-:Y:S01]  /*140840*/  STL [R1+0x3dac], R191 ;  /* 0x003dacbf01007387 */ /* 0x000fe20000100800 */
[----:B-1----:R-:W-:Y:S01]  /*140850*/  IMAD.MOV.U32 R4, RZ, RZ, R191 ;  /* 0x000000ffff047224 */ /* 0x002fe200078e00bf */
[----:B------:R-:W-:-:S02]  /*140860*/  IADD3.X R192, R192, UR5, RZ, P1, !PT ;  /* 0x00000005c0c07c10 */ /* 0x000fc40008ffe4ff */
[----:B------:R-:W-:-:S03]  /*140870*/  IADD3.X R184, R184, UR5, RZ, P2, !PT ;  /* 0x00000005b8b87c10 */ /* 0x000fc600097fe4ff */
[----:B------:R-:W-:Y:S01]  /*140880*/  IMAD.MOV.U32 R5, RZ, RZ, R192 ;  /* 0x000000ffff057224 */ /* 0x000fe200078e00c0 */
[----:B------:R-:W-:Y:S01]  /*140890*/  STL [R1+0x3da0], R192 ;  /* 0x003da0c001007387 */ /* 0x000fe20000100800 */
[----:B------:R-:W-:Y:S02]  /*1408a0*/  STL [R1+0x3d6c], R183 ;  /* 0x003d6cb701007387 */ /* 0x000fe40000100800 */
[----:B------:R1:W-:Y:S01]  /*1408b0*/  STL [R1+0x3d60], R184 ;  /* 0x003d60b801007387 */ /* 0x0003e20000100800 */
[----:B------:R1:W-:Y:S02]  /*1408c0*/  LDGSTS.E [R182+0x70800], [R4.64], P0 ;  /* 0x7080000004b67fae */ /* 0x0003e40008121846 */
[----:B-1----:R-:W-:Y:S01]  /*1408d0*/  MOV R5, R184 ;  /* 0x000000b800057202 */ /* 0x002fe20000000f00 */
[----:B------:R-:W-:Y:S01]  /*1408e0*/  IMAD.MOV.U32 R4, RZ, RZ, R183 ;  /* 0x000000ffff047224 */ /* 0x000fe200078e00b7 */
[----:B------:R-:W3:Y:S01]  /*1408f0*/  LDL.LU R184, [R1+0x3c20] ;  /* 0x003c200001b87983 */ /* 0x000ee20000300800 */
[----:B------:R-:W3:Y:S02]  /*140900*/  LDL.LU R183, [R1+0x3c2c] ;  /* 0x003c2c0001b77983 */ /* 0x000ee40000300800 */
[----:B------:R-:W3:Y:S02]  /*140910*/  LDL.LU R198, [R1+0x3be0] ;  /* 0x003be00001c67983 */ /* 0x000ee40000300800 */
[----:B------:R-:W3:Y:S01]  /*140920*/  LDL.LU R197, [R1+0x3bec] ;  /* 0x003bec0001c57983 */ /* 0x000ee20000300800 */
[----:B------:R-:W-:-:S02]  /*140930*/  IADD3 R189, P1, R189, UR8, RZ ;  /* 0x00000008bdbd7c10 */ /* 0x000fc4000ff3e0ff */
[----:B------:R-:W-:Y:S01]  /*140940*/  IADD3 R187, P2, R187, UR8, RZ ;  /* 0x00000008bbbb7c10 */ /* 0x000fe2000ff5e0ff */
[----:B------:R1:W-:Y:S04]  /*140950*/  LDGSTS.E [R182+0x71800], [R4.64], P0 ;  /* 0x7180000004b67fae */ /* 0x0003e80008121846 */
[----:B------:R1:W-:Y:S02]  /*140960*/  STL [R1+0x3d2c], R189 ;  /* 0x003d2cbd01007387 */ /* 0x0003e40000100800 */
[----:B-1----:R-:W-:Y:S01]  /*140970*/  IMAD.MOV.U32 R4, RZ, RZ, R189 ;  /* 0x000000ffff047224 */ /* 0x002fe200078e00bd */
[----:B------:R-:W-:Y:S02]  /*140980*/  IADD3.X R190, R190, UR5, RZ, P1, !PT ;  /* 0x00000005bebe7c10 */ /* 0x000fe40008ffe4ff */
[----:B------:R-:W-:-:S03]  /*140990*/  IADD3.X R188, R188, UR5, RZ, P2, !PT ;  /* 0x00000005bcbc7c10 */ /* 0x000fc600097fe4ff */
[----:B------:R1:W-:Y:S01]  /*1409a0*/  STL [R1+0x3d20], R190 ;  /* 0x003d20be01007387 */ /* 0x0003e20000100800 */
[----:B------:R-:W-:Y:S02]  /*1409b0*/  STL [R1+0x3cec], R187 ;  /* 0x003cecbb01007387 */ /* 0x000fe40000100800 */
[----:B------:R1:W-:Y:S02]  /*1409c0*/  STL [R1+0x3ce0], R188 ;  /* 0x003ce0bc01007387 */ /* 0x0003e40000100800 */
[----:B------:R-:W3:Y:S01]  /*1409d0*/  LDL.LU R196, [R1+0x3ba0] ;  /* 0x003ba00001c47983 */ /* 0x000ee20000300800 */
[----:B------:R-:W3:Y:S01]  /*1409e0*/  LDL.LU R195, [R1+0x3bac] ;  /* 0x003bac0001c37983 */ /* 0x000ee20000300800 */
[----:B------:R-:W3:Y:S02]  /*1409f0*/  LDL.LU R194, [R1+0x3b60] ;  /* 0x003b600001c27983 */ /* 0x000ee40000300800 */
[----:B------:R-:W3:Y:S02]  /*140a00*/  LDL.LU R193, [R1+0x3b6c] ;  /* 0x003b6c0001c17983 */ /* 0x000ee40000300800 */
[----:B------:R-:W3:Y:S01]  /*140a10*/  LDL.LU R191, [R1+0x3b2c] ;  /* 0x003b2c0001bf7983 */ /* 0x000ee20000300800 */
[----:B------:R-:W3:Y:S01]  /*140a20*/  LDL.LU R189, [R1+0x3aec] ;  /* 0x003aec0001bd7983 */ /* 0x000ee20000300800 */
[----:B------:R-:W-:-:S05]  /*140a30*/  IMAD.MOV.U32 R5, RZ, RZ, R190 ;  /* 0x000000ffff057224 */ /* 0x000fca00078e00be */
[----:B------:R1:W-:Y:S02]  /*140a40*/  LDGSTS.E [R182+0x72800], [R4.64], P0 ;  /* 0x7280000004b67fae */ /* 0x0003e40008121846 */
[----:B-1----:R-:W-:Y:S01]  /*140a50*/  IMAD.MOV.U32 R4, RZ, RZ, R187 ;  /* 0x000000ffff047224 */ /* 0x002fe200078e00bb */
[----:B------:R-:W-:-:S05]  /*140a60*/  MOV R5, R188 ;  /* 0x000000bc00057202 */ /* 0x000fca0000000f00 */
[----:B------:R1:W-:Y:S01]  /*140a70*/  LDGSTS.E [R182+0x73800], [R4.64], P0 ;  /* 0x7380000004b67fae */ /* 0x0003e20008121846 */
[----:B----4-:R-:W-:Y:S02]  /*140a80*/  IADD3 R185, P1, R185, UR8, RZ ;  /* 0x00000008b9b97c10 */ /* 0x010fe4000ff3e0ff */
[----:B------:R-:W-:-:S03]  /*140a90*/  IADD3 R3, P2, R3, UR8, RZ ;  /* 0x0000000803037c10 */ /* 0x000fc6000ff5e0ff */
[----:B------:R-:W-:Y:S01]  /*140aa0*/  STL [R1+0x3cac], R185 ;  /* 0x003cacb901007387 */ /* 0x000fe20000100800 */
[----:B--2---:R-:W-:Y:S02]  /*140ab0*/  IADD3.X R186, R186, UR5, RZ, P1, !PT ;  /* 0x00000005baba7c10 */ /* 0x004fe40008ffe4ff */
[----:B---3--:R-:W-:-:S03]  /*140ac0*/  IADD3.X R6, R6, UR5, RZ, P2, !PT ;  /* 0x0000000506067c10 */ /* 0x008fc600097fe4ff */
[----:B------:R2:W-:Y:S01]  /*140ad0*/  STL [R1+0x3ca0], R186 ;  /* 0x003ca0ba01007387 */ /* 0x0005e20000100800 */
[----:B------:R3:W-:Y:S02]  /*140ae0*/  STL [R1+0x3c6c], R3 ;  /* 0x003c6c0301007387 */ /* 0x0007e40000100800 */
[----:B------:R-:W4:Y:S01]  /*140af0*/  LDL.LU R192, [R1+0x3b20] ;  /* 0x003b200001c07983 */ /* 0x000f220000300800 */
[----:B------:R3:W-:Y:S04]  /*140b00*/  STL [R1+0x3c60], R6 ;  /* 0x003c600601007387 */ /* 0x0007e80000100800 */
[----:B------:R-:W4:Y:S01]  /*140b10*/  LDL.LU R190, [R1+0x3ae0] ;  /* 0x003ae00001be7983 */ /* 0x000f220000300800 */
[----:B------:R-:W4:Y:S02]  /*140b20*/  LDL.LU R188, [R1+0x3aa0] ;  /* 0x003aa00001bc7983 */ /* 0x000f240000300800 */
[----:B------:R-:W4:Y:S02]  /*140b30*/  LDL.LU R187, [R1+0x3aac] ;  /* 0x003aac0001bb7983 */ /* 0x000f240000300800 */
[----:B-1----:R-:W-:-:S02]  /*140b40*/  IMAD.MOV.U32 R4, RZ, RZ, R185 ;  /* 0x000000ffff047224 */ /* 0x002fc400078e00b9 */
[----:B------:R-:W-:Y:S02]  /*140b50*/  IMAD.MOV.U32 R5, RZ, RZ, R186 ;  /* 0x000000ffff057224 */ /* 0x000fe400078e00ba */
[----:B--2---:R-:W2:Y:S01]  /*140b60*/  LDL.LU R186, [R1+0x3a60] ;  /* 0x003a600001ba7983 */ /* 0x004ea20000300800 */
[----:B------:R-:W2:Y:S03]  /*140b70*/  LDL.LU R185, [R1+0x3a6c] ;  /* 0x003a6c0001b97983 */ /* 0x000ea60000300800 */
[----:B------:R1:W-:Y:S02]  /*140b80*/  LDGSTS.E [R182+0x74800], [R4.64], P0 ;  /* 0x7480000004b67fae */ /* 0x0003e40008121846 */
[----:B-1----:R-:W-:Y:S01]  /*140b90*/  IMAD.MOV.U32 R4, RZ, RZ, R3 ;  /* 0x000000ffff047224 */ /* 0x002fe200078e0003 */
[----:B------:R-:W-:Y:S01]  /*140ba0*/  MOV R5, R6 ;  /* 0x0000000600057202 */ /* 0x000fe20000000f00 */
[----:B---3--:R-:W3:Y:S01]  /*140bb0*/  LDL.LU R3, [R1+0x3a2c] ;  /* 0x003a2c0001037983 */ /* 0x008ee20000300800 */
[----:B------:R-:W3:Y:S03]  /*140bc0*/  LDL.LU R6, [R1+0x39ec] ;  /* 0x0039ec0001067983 */ /* 0x000ee60000300800 */
[----:B------:R1:W-:Y:S01]  /*140bd0*/  LDGSTS.E [R182+0x75800], [R4.64], P0 ;  /* 0x7580000004b67fae */ /* 0x0003e20008121846 */
[----:B------:R-:W-:-:S02]  /*140be0*/  IADD3 R183, P1, R183, UR8, RZ ;  /* 0x00000008b7b77c10 */ /* 0x000fc4000ff3e0ff */
[----:B------:R-:W-:Y:S02]  /*140bf0*/  IADD3 R197, P2, R197, UR8, RZ ;  /* 0x00000008c5c57c10 */ /* 0x000fe4000ff5e0ff */
[----:B------:R-:W-:Y:S01]  /*140c00*/  IADD3.X R184, R184, UR5, RZ, P1, !PT ;  /* 0x00000005b8b87c10 */ /* 0x000fe20008ffe4ff */
[----:B------:R-:W-:Y:S01]  /*140c10*/  STL [R1+0x3c2c], R183 ;  /* 0x003c2cb701007387 */ /* 0x000fe20000100800 */
[----:B------:R-:W-:-:S03]  /*140c20*/  IADD3.X R198, R198, UR5, RZ, P2, !PT ;  /* 0x00000005c6c67c10 */ /* 0x000fc600097fe4ff */
[----:B------:R1:W-:Y:S02]  /*140c30*/  STL [R1+0x3c20], R184 ;  /* 0x003c20b801007387 */ /* 0x0003e40000100800 */
[----:B-1----:R-:W-:Y:S02]  /*140c40*/  IMAD.MOV.U32 R5, RZ, RZ, R184 ;  /* 0x000000ffff057224 */ /* 0x002fe400078e00b8 */
[----:B------:R-:W-:Y:S01]  /*140c50*/  STL [R1+0x3bec], R197 ;  /* 0x003becc501007387 */ /* 0x000fe20000100800 */
[----:B------:R-:W-:-:S05]  /*140c60*/  IMAD.MOV.U32 R4, RZ, RZ, R183 ;  /* 0x000000ffff047224 */ /* 0x000fca00078e00b7 */
[----:B------:R1:W-:Y:S04]  /*140c70*/  LDGSTS.E [R182+0x76800], [R4.64], P0 ;  /* 0x7680000004b67fae */ /* 0x0003e80008121846 */
[----:B------:R-:W3:Y:S01]  /*140c80*/  LDL.LU R184, [R1+0x3a20] ;  /* 0x003a200001b87983 */ /* 0x000ee20000300800 */
[----:B------:R-:W-:Y:S02]  /*140c90*/  STL [R1+0x3be0], R198 ;  /* 0x003be0c601007387 */ /* 0x000fe40000100800 */
[----:B------:R-:W3:Y:S02]  /*140ca0*/  LDL.LU R183, [R1+0x39e0] ;  /* 0x0039e00001b77983 */ /* 0x000ee40000300800 */
[----:B-1----:R-:W-:Y:S01]  /*140cb0*/  IMAD.MOV.U32 R4, RZ, RZ, R197 ;  /* 0x000000ffff047224 */ /* 0x002fe200078e00c5 */
[----:B------:R-:W-:-:S05]  /*140cc0*/  MOV R5, R198 ;  /* 0x000000c600057202 */ /* 0x000fca0000000f00 */
[----:B------:R1:W-:Y:S01]  /*140cd0*/  LDGSTS.E [R182+0x77800], [R4.64], P0 ;  /* 0x7780000004b67fae */ /* 0x0003e20008121846 */
[----:B------:R-:W-:-:S04]  /*140ce0*/  IADD3 R195, P1, R195, UR8, RZ ;  /* 0x00000008c3c37c10 */ /* 0x000fc8000ff3e0ff */
[----:B------:R-:W-:Y:S02]  /*140cf0*/  IADD3.X R196, R196, UR5, RZ, P1, !PT ;  /* 0x00000005c4c47c10 */ /* 0x000fe40008ffe4ff */
[----:B------:R-:W-:Y:S01]  /*140d00*/  IADD3 R193, P2, R193, UR8, RZ ;  /* 0x00000008c1c17c10 */ /* 0x000fe2000ff5e0ff */
[----:B-1----:R-:W-:Y:S02]  /*140d10*/  IMAD.MOV.U32 R4, RZ, RZ, R195 ;  /* 0x000000ffff047224 */ /* 0x002fe400078e00c3 */
[----:B------:R-:W-:Y:S01]  /*140d20*/  IMAD.MOV.U32 R5, RZ, RZ, R196 ;  /* 0x000000ffff057224 */ /* 0x000fe200078e00c4 */
[----:B------:R-:W-:Y:S02]  /*140d30*/  IADD3.X R194, R194, UR5, RZ, P2, !PT ;  /* 0x00000005c2c27c10 */ /* 0x000fe400097fe4ff */
[----:B------:R-:W-:Y:S02]  /*140d40*/  IADD3 R191, P1, R191, UR8, RZ ;  /* 0x00000008bfbf7c10 */ /* 0x000fe4000ff3e0ff */
[----:B------:R1:W-:Y:S01]  /*140d50*/  LDGSTS.E [R182+0x78800], [R4.64], P0 ;  /* 0x7880000004b67fae */ /* 0x0003e20008121846 */
[----:B------:R-:W-:Y:S01]  /*140d60*/  IADD3 R189, P2, R189, UR8, RZ ;  /* 0x00000008bdbd7c10 */ /* 0x000fe2000ff5e0ff */
[----:B-1----:R-:W-:Y:S01]  /*140d70*/  IMAD.MOV.U32 R4, RZ, RZ, R193 ;  /* 0x000000ffff047224 */ /* 0x002fe200078e00c1 */
[----:B------:R-:W-:-:S05]  /*140d80*/  MOV R5, R194 ;  /* 0x000000c200057202 */ /* 0x000fca0000000f00 */
[----:B------:R1:W-:Y:S02]  /*140d90*/  LDGSTS.E [R182+0x79800], [R4.64], P0 ;  /* 0x7980000004b67fae */ /* 0x0003e40008121846 */
[----:B-1----:R-:W-:Y:S02]  /*140da0*/  IMAD.MOV.U32 R4, RZ, RZ, R191 ;  /* 0x000000ffff047224 */ /* 0x002fe400078e00bf */
[----:B------:R-:W-:Y:S01]  /*140db0*/  STL [R1+0x3bac], R195 ;  /* 0x003bacc301007387 */ /* 0x000fe20000100800 */
[----:B------:R-:W-:Y:S02]  /*140dc0*/  STL [R1+0x3ba0], R196 ;  /* 0x003ba0c401007387 */ /* 0x000fe40000100800 */
[----:B------:R-:W-:Y:S02]  /*140dd0*/  STL [R1+0x3b6c], R193 ;  /* 0x003b6cc101007387 */ /* 0x000fe40000100800 */
[----:B------:R-:W-:Y:S01]  /*140de0*/  STL [R1+0x3b60], R194 ;  /* 0x003b60c201007387 */ /* 0x000fe20000100800 */
[----:B------:R-:W-:Y:S01]  /*140df0*/  STL [R1+0x3b2c], R191 ;  /* 0x003b2cbf01007387 */ /* 0x000fe20000100800 */
[----:B----4-:R-:W-:-:S02]  /*140e00*/  IADD3.X R192, R192, UR5, RZ, P1, !PT ;  /* 0x00000005c0c07c10 */ /* 0x010fc40008ffe4ff */
[----:B------:R-:W-:-:S03]  /*140e10*/  IADD3.X R190, R190, UR5, RZ, P2, !PT ;  /* 0x00000005bebe7c10 */ /* 0x000fc600097fe4ff */
[----:B------:R-:W-:Y:S01]  /*140e20*/  IMAD.MOV.U32 R5, RZ, RZ, R192 ;  /* 0x000000ffff057224 */ /* 0x000fe200078e00c0 */
[----:B------:R-:W-:-:S04]  /*140e30*/  IADD3 R187, P1, R187, UR8, RZ ;  /* 0x00000008bbbb7c10 */ /* 0x000fc8000ff3e0ff */
[----:B------:R1:W-:Y:S01]  /*140e40*/  LDGSTS.E [R182+0x7a800], [R4.64], P0 ;  /* 0x7a80000004b67fae */ /* 0x0003e20008121846 */
[----:B------:R-:W-:Y:S02]  /*140e50*/  IADD3.X R188, R188, UR5, RZ, P1, !PT ;  /* 0x00000005bcbc7c10 */ /* 0x000fe40008ffe4ff */
[----:B--2---:R-:W-:Y:S01]  /*140e60*/  IADD3 R185, P2, R185, UR8, RZ ;  /* 0x00000008b9b97c10 */ /* 0x004fe2000ff5e0ff */
[----:B-1----:R-:W-:Y:S01]  /*140e70*/  IMAD.MOV.U32 R4, RZ, RZ, R189 ;  /* 0x000000ffff047224 */ /* 0x002fe200078e00bd */
[----:B------:R-:W-:Y:S02]  /*140e80*/  MOV R5, R190 ;  /* 0x000000be00057202 */ /* 0x000fe40000000f00 */
[----:B------:R-:W-:-:S03]  /*140e90*/  IADD3.X R186, R186, UR5, RZ, P2, !PT ;  /* 0x00000005baba7c10 */ /* 0x000fc600097fe4ff */
[----:B------:R1:W-:Y:S01]  /*140ea0*/  LDGSTS.E [R182+0x7b800], [R4.64], P0 ;  /* 0x7b80000004b67fae */ /* 0x0003e20008121846 */
[----:B---3--:R-:W-:Y:S02]  /*140eb0*/  IADD3 R3, P2, R3, UR8, RZ ;  /* 0x0000000803037c10 */ /* 0x008fe4000ff5e0ff */
[----:B------:R-:W-:Y:S01]  /*140ec0*/  IADD3 R6, P1, R6, UR8, RZ ;  /* 0x0000000806067c10 */ /* 0x000fe2000ff3e0ff */
[----:B-1----:R-:W-:Y:S02]  /*140ed0*/  IMAD.MOV.U32 R4, RZ, RZ, R187 ;  /* 0x000000ffff047224 */ /* 0x002fe400078e00bb */
[----:B------:R-:W-:-:S05]  /*140ee0*/  IMAD.MOV.U32 R5, RZ, RZ, R188 ;  /* 0x000000ffff057224 */ /* 0x000fca00078e00bc */
[----:B------:R1:W-:Y:S04]  /*140ef0*/  LDGSTS.E [R182+0x7c800], [R4.64], P0 ;  /* 0x7c80000004b67fae */ /* 0x0003e80008121846 */
[----:B------:R-:W-:Y:S01]  /*140f00*/  STL [R1+0x3b20], R192 ;  /* 0x003b20c001007387 */ /* 0x000fe20000100800 */
[----:B-1----:R-:W-:Y:S01]  /*140f10*/  IMAD.MOV.U32 R4, RZ, RZ, R185 ;  /* 0x000000ffff047224 */ /* 0x002fe200078e00b9 */
[----:B------:R-:W-:-:S05]  /*140f20*/  MOV R5, R186 ;  /* 0x000000ba00057202 */ /* 0x000fca0000000f00 */
[----:B------:R1:W-:Y:S04]  /*140f30*/  LDGSTS.E [R182+0x7d800], [R4.64], P0 ;  /* 0x7d80000004b67fae */ /* 0x0003e80008121846 */
[----:B------:R-:W-:Y:S01]  /*140f40*/  STL [R1+0x3aec], R189 ;  /* 0x003aecbd01007387 */ /* 0x000fe20000100800 */
[----:B------:R-:W-:Y:S02]  /*140f50*/  STL [R1+0x3ae0], R190 ;  /* 0x003ae0be01007387 */ /* 0x000fe40000100800 */
[----:B------:R-:W-:Y:S02]  /*140f60*/  STL [R1+0x3aac], R187 ;  /* 0x003aacbb01007387 */ /* 0x000fe40000100800 */
[----:B------:R-:W-:Y:S02]  /*140f70*/  STL [R1+0x3aa0], R188 ;  /* 0x003aa0bc01007387 */ /* 0x000fe40000100800 */
[----:B-1----:R-:W-:Y:S01]  /*140f80*/  IMAD.MOV.U32 R4, RZ, RZ, R3 ;  /* 0x000000ffff047224 */ /* 0x002fe200078e0003 */
[----:B------:R-:W-:Y:S01]  /*140f90*/  STL [R1+0x3a6c], R185 ;  /* 0x003a6cb901007387 */ /* 0x000fe20000100800 */
[----:B------:R-:W-:Y:S02]  /*140fa0*/  STL [R1+0x3a60], R186 ;  /* 0x003a60ba01007387 */ /* 0x000fe40000100800 */
[----:B------:R1:W-:Y:S01]  /*140fb0*/  STL [R1+0x3a2c], R3 ;  /* 0x003a2c0301007387 */ /* 0x0003e20000100800 */
[----:B------:R-:W-:-:S02]  /*140fc0*/  IADD3.X R184, R184, UR5, RZ, P2, !PT ;  /* 0x00000005b8b87c10 */ /* 0x000fc400097fe4ff */
[----:B------:R-:W-:-:S03]  /*140fd0*/  IADD3.X R183, R183, UR5, RZ, P1, !PT ;  /* 0x00000005b7b77c10 */ /* 0x000fc60008ffe4ff */
[----:B------:R-:W-:-:S05]  /*140fe0*/  IMAD.MOV.U32 R5, RZ, RZ, R184 ;  /* 0x000000ffff057224 */ /* 0x000fca00078e00b8 */
[----:B------:R2:W-:Y:S01]  /*140ff0*/  LDGSTS.E [R182+0x7e800], [R4.64], P0 ;  /* 0x7e80000004b67fae */ /* 0x0005e20008121846 */
[----:B-1----:R-:W-:Y:S01]  /*141000*/  LOP3.LUT R3, R230, 0x50, RZ, 0x3c, !PT ;  /* 0x00000050e6037812 */ /* 0x002fe200078e3cff */
[----:B--2---:R-:W-:Y:S01]  /*141010*/  IMAD.MOV.U32 R4, RZ, RZ, R6 ;  /* 0x000000ffff047224 */ /* 0x004fe200078e0006 */
[----:B------:R-:W-:-:S05]  /*141020*/  MOV R5, R183 ;  /* 0x000000b700057202 */ /* 0x000fca0000000f00 */
[----:B------:R1:W-:Y:S02]  /*141030*/  LDGSTS.E [R182+0x7f800], [R4.64], P0 ;  /* 0x7f80000004b67fae */ /* 0x0003e40008121846 */
[----:B-1----:R-:W-:Y:S02]  /*141040*/  IMAD.MOV.U32 R4, RZ, RZ, R180 ;  /* 0x000000ffff047224 */ /* 0x002fe400078e00b4 */
[----:B------:R-:W-:-:S05]  /*141050*/  IMAD.MOV.U32 R5, RZ, RZ, R181 ;  /* 0x000000ffff057224 */ /* 0x000fca00078e00b5 */
        /* <DEDUP_REMOVED lines=48> */
[----:B------:R1:W-:Y:S04]  /*141360*/  LDGSTS.E [R3+0x50a00], [R4.64], P0 ;  /* 0x50a0000004037fae */ /* 0x0003e80008121846 */
[----:B------:R-:W-:Y:S01]  /*141370*/  STL [R1+0x3a20], R184 ;  /* 0x003a20b801007387 */ /* 0x000fe20000100800 */
[----:B-1----:R-:W-:Y:S01]  /*141380*/  IMAD.MOV.U32 R4, RZ, RZ, R146 ;  /* 0x000000ffff047224 */ /* 0x002fe200078e0092 */
[----:B------:R-:W-:-:S05]  /*141390*/  MOV R5, R147 ;  /* 0x0000009300057202 */ /* 0x000fca0000000f00 */
[----:B------:R1:W-:Y:S04]  /*1413a0*/  LDGSTS.E [R3+0x51a00], [R4.64], P0 ;  /* 0x51a0000004037fae */ /* 0x0003e80008121846 */
[----:B------:R2:W-:Y:S01]  /*1413b0*/  STL [R1+0x39ec], R6 ;  /* 0x0039ec0601007387 */ /* 0x0005e20000100800 */
[----:B------:R-:W-:Y:S02]  /*1413c0*/  STL [R1+0x39e0], R183 ;  /* 0x0039e0b701007387 */ /* 0x000fe40000100800 */
[----:B-1----:R-:W-:Y:S02]  /*1413d0*/  IMAD.MOV.U32 R4, RZ, RZ, R126 ;  /* 0x000000ffff047224 */ /* 0x002fe400078e007e */
[----:B------:R-:W-:Y:S02]  /*1413e0*/  IMAD.MOV.U32 R5, RZ, RZ, R131 ;  /* 0x000000ffff057224 */ /* 0x000fe400078e0083 */
[----:B------:R-:W3:Y:S04]  /*1413f0*/  LDL.LU R131, [R1+0x4258] ;  /* 0x0042580001837983 */ /* 0x000ee80000300800 */
[----:B------:R1:W-:Y:S01]  /*141400*/  LDGSTS.E [R3+0x52a00], [R4.64], P0 ;  /* 0x52a0000004037fae */ /* 0x0003e20008121846 */
[----:B------:R-:W4:Y:S02]  /*141410*/  LDL.LU R126, [R1+0x4264] ;  /* 0x00426400017e7983 */ /* 0x000f240000300800 */
        /* <DEDUP_REMOVED lines=8> */
[----:B------:R-:W3:Y:S01]  /*1414a0*/  LDL.LU R129, [R1+0x4224] ;  /* 0x0042240001817983 */ /* 0x000ee20000300800 */
[----:B--2---:R-:W3:Y:S03]  /*1414b0*/  LDL.LU R6, [R1+0x41e4] ;  /* 0x0041e40001067983 */ /* 0x004ee60000300800 */
[----:B------:R1:W-:Y:S02]  /*1414c0*/  LDGSTS.E [R3+0x55a00], [R4.64], P0 ;  /* 0x55a0000004037fae */ /* 0x0003e40008121846 */
[----:B-1----:R-:W-:-:S02]  /*1414d0*/  IMAD.MOV.U32 R5, RZ, RZ, R134 ;  /* 0x000000ffff057224 */ /* 0x002fc400078e0086 */
[----:B------:R-:W3:Y:S01]  /*1414e0*/  LDL.LU R134, [R1+0x4218] ;  /* 0x0042180001867983 */ /* 0x000ee20000300800 */
[----:B------:R-:W-:Y:S02]  /*1414f0*/  IMAD.MOV.U32 R4, RZ, RZ, R130 ;  /* 0x000000ffff047224 */ /* 0x000fe400078e0082 */
[----:B------:R-:W3:Y:S03]  /*141500*/  LDL.LU R130, [R1+0x41d8] ;  /* 0x0041d80001827983 */ /* 0x000ee60000300800 */
        /* <DEDUP_REMOVED lines=10> */
[----:B------:R-:W3:Y:S03]  /*1415b0*/  LDL.LU R135, [R1+0x4164] ;  /* 0x0041640001877983 */ /* 0x000ee60000300800 */
[----:B------:R1:W-:Y:S02]  /*1415c0*/  LDGSTS.E [R3+0x59a00], [R4.64], P0 ;  /* 0x59a0000004037fae */ /* 0x0003e40008121846 */
[----:B-1----:R-:W-:-:S02]  /*1415d0*/  IMAD.MOV.U32 R4, RZ, RZ, R132 ;  /* 0x000000ffff047224 */ /* 0x002fc400078e0084 */
[----:B------:R-:W-:Y:S01]  /*1415e0*/  IMAD.MOV.U32 R5, RZ, RZ, R136 ;  /* 0x000000ffff057224 */ /* 0x000fe200078e0088 */
[----:B------:R-:W3:Y:S01]  /*1415f0*/  LDL.LU R132, [R1+0x4198] ;  /* 0x0041980001847983 */ /* 0x000ee20000300800 */
[----:B------:R-:W3:Y:S03]  /*141600*/  LDL.LU R136, [R1+0x4158] ;  /* 0x0041580001887983 */ /* 0x000ee60000300800 */
[----:B------:R1:W-:Y:S02]  /*141610*/  LDGSTS.E [R3+0x5aa00], [R4.64], P0 ;  /* 0x5aa0000004037fae */ /* 0x0003e40008121846 */
[----:B-1----:R-:W-:Y:S01]  /*141620*/  IMAD.MOV.U32 R4, RZ, RZ, R124 ;  /* 0x000000ffff047224 */ /* 0x002fe200078e007c */
[----:B------:R-:W-:Y:S01]  /*141630*/  MOV R5, R128 ;  /* 0x0000008000057202 */ /* 0x000fe20000000f00 */
[----:B------:R-:W3:Y:S01]  /*141640*/  LDL.LU R124, [R1+0x4124] ;  /* 0x00412400017c7983 */ /* 0x000ee20000300800 */
[----:B------:R-:W3:Y:S03]  /*141650*/  LDL.LU R128, [R1+0x40e4] ;  /* 0x0040e40001807983 */ /* 0x000ee60000300800 */
[----:B------:R1:W-:Y:S02]  /*141660*/  LDGSTS.E [R3+0x5ba00], [R4.64], P0 ;  /* 0x5ba0000004037fae */ /* 0x0003e40008121846 */
[----:B-1----:R-:W-:-:S02]  /*141670*/  IMAD.MOV.U32 R4, RZ, RZ, R127 ;  /* 0x000000ffff047224 */ /* 0x002fc400078e007f */
[----:B------:R-:W3:Y:S01]  /*141680*/  LDL.LU R127, [R1+0x4118] ;  /* 0x00411800017f7983 */ /* 0x000ee20000300800 */
[----:B------:R-:W-:-:S05]  /*141690*/  IMAD.MOV.U32 R5, RZ, RZ, R133 ;  /* 0x000000ffff057224 */ /* 0x000fca00078e0085 */
[----:B------:R1:W-:Y:S01]  /*1416a0*/  LDGSTS.E [R3+0x5ca00], [R4.64], P0 ;  /* 0x5ca0000004037fae */ /* 0x0003e20008121846 */
[----:B----4-:R-:W-:-:S04]  /*1416b0*/  IADD3 R126, P1, R126, UR8, RZ ;  /* 0x000000087e7e7c10 */ /* 0x010fc8000ff3e0ff */
[----:B---3--:R-:W-:Y:S01]  /*1416c0*/  IADD3.X R131, R131, UR5, RZ, P1, !PT ;  /* 0x0000000583837c10 */ /* 0x008fe20008ffe4ff */
[----:B------:R3:W-:Y:S04]  /*1416d0*/  STL [R1+0x4264], R126 ;  /* 0x0042647e01007387 */ /* 0x0007e80000100800 */
[----:B------:R4:W-:Y:S01]  /*1416e0*/  STL [R1+0x4258], R131 ;  /* 0x0042588301007387 */ /* 0x0009e20000100800 */
[----:B------:R-:W2:Y:S02]  /*1416f0*/  LDL.LU R133, [R1+0x40d8] ;  /* 0x0040d80001857983 */ /* 0x000ea40000300800 */
[----:B-1----:R-:W-:Y:S01]  /*141700*/  IMAD.MOV.U32 R4, RZ, RZ, R126 ;  /* 0x000000ffff047224 */ /* 0x002fe200078e007e */
[----:B------:R-:W-:Y:S01]  /*141710*/  MOV R5, R131 ;  /* 0x0000008300057202 */ /* 0x000fe20000000f00 */
[----:B---3--:R-:W3:Y:S04]  /*141720*/  LDL.LU R126, [R1+0x40a4] ;  /* 0x0040a400017e7983 */ /* 0x008ee80000300800 */
[----:B------:R1:W-:Y:S04]  /*141730*/  LDGSTS.E [R3+0x5da00], [R4.64], P0 ;  /* 0x5da0000004037fae */ /* 0x0003e80008121846 */
[----:B----4-:R-:W4:Y:S01]  /*141740*/  LDL.LU R131, [R1+0x4064] ;  /* 0x0040640001837983 */ /* 0x010f220000300800 */
[----:B------:R-:W-:-:S02]  /*141750*/  IADD3 R129, P1, R129, UR8, RZ ;  /* 0x0000000881817c10 */ /* 0x000fc4000ff3e0ff */
[----:B------:R-:W-:-:S03]  /*141760*/  IADD3 R6, P2, R6, UR8, RZ ;  /* 0x0000000806067c10 */ /* 0x000fc6000ff5e0ff */
[----:B------:R1:W-:Y:S02]  /*141770*/  STL [R1+0x4224], R129 ;  /* 0x0042248101007387 */ /* 0x0003e40000100800 */
[----:B-1----:R-:W-:Y:S01]  /*141780*/  IMAD.MOV.U32 R4, RZ, RZ, R129 ;  /* 0x000000ffff047224 */ /* 0x002fe200078e0081 */
[----:B------:R-:W-:Y:S02]  /*141790*/  IADD3.X R134, R134, UR5, RZ, P1, !PT ;  /* 0x0000000586867c10 */ /* 0x000fe40008ffe4ff */
[----:B------:R-:W-:-:S03]  /*1417a0*/  IADD3.X R130, R130, UR5, RZ, P2, !PT ;  /* 0x0000000582827c10 */ /* 0x000fc600097fe4ff */
[----:B------:R1:W-:Y:S01]  /*1417b0*/  STL [R1+0x4218], R134 ;  /* 0x0042188601007387 */ /* 0x0003e20000100800 */
[----:B------:R-:W-:Y:S02]  /*1417c0*/  STL [R1+0x41e4], R6 ;  /* 0x0041e40601007387 */ /* 0x000fe40000100800 */
[----:B------:R-:W4:Y:S02]  /*1417d0*/  LDL.LU R129, [R1+0x4098] ;  /* 0x0040980001817983 */ /* 0x000f240000300800 */
[----:B------:R-:W-:Y:S01]  /*1417e0*/  IMAD.MOV.U32 R5, RZ, RZ, R134 ;  /* 0x000000ffff057224 */ /* 0x000fe200078e0086 */
[----:B------:R1:W-:Y:S04]  /*1417f0*/  STL [R1+0x41d8], R130 ;  /* 0x0041d88201007387 */ /* 0x0003e80000100800 */
[----:B------:R1:W-:Y:S04]  /*141800*/  LDGSTS.E [R3+0x5ea00], [R4.64], P0 ;  /* 0x5ea0000004037fae */ /* 0x0003e80008121846 */
[----:B-1----:R-:W4:Y:S01]  /*141810*/  LDL.LU R134, [R1+0x4058] ;  /* 0x0040580001867983 */ /* 0x002f220000300800 */
[----:B------:R-:W-:Y:S01]  /*141820*/  IMAD.MOV.U32 R4, RZ, RZ, R6 ;  /* 0x000000ffff047224 */ /* 0x000fe200078e0006 */
[----:B------:R-:W-:-:S02]  /*141830*/  MOV R5, R130 ;  /* 0x0000008200057202 */ /* 0x000fc40000000f00 */
[----:B------:R-:W4:Y:S01]  /*141840*/  LDL.LU R130, [R1+0x4024] ;  /* 0x0040240001827983 */ /* 0x000f220000300800 */
[----:B------:R-:W4:Y:S03]  /*141850*/  LDL.LU R6, [R1+0x3fe4] ;  /* 0x003fe40001067983 */ /* 0x000f260000300800 */
[----:B------:R1:W-:Y:S01]  /*141860*/  LDGSTS.E [R3+0x5fa00], [R4.64], P0 ;  /* 0x5fa0000004037fae */ /* 0x0003e20008121846 */
[----:B------:R-:W-:Y:S02]  /*141870*/  IADD3 R125, P1, R125, UR8, RZ ;  /* 0x000000087d7d7c10 */ /* 0x000fe4000ff3e0ff */
[----:B------:R-:W-:-:S03]  /*141880*/  IADD3 R135, P2, R135, UR8, RZ ;  /* 0x0000000887877c10 */ /* 0x000fc6000ff5e0ff */
[----:B------:R-:W-:Y:S01]  /*141890*/  STL [R1+0x41a4], R125 ;  /* 0x0041a47d01007387 */ /* 0x000fe20000100800 */
[----:B-1----:R-:W-:Y:S01]  /*1418a0*/  IMAD.MOV.U32 R4, RZ, RZ, R125 ;  /* 0x000000ffff047224 */ /* 0x002fe200078e007d */
        /* <DEDUP_REMOVED lines=23> */
[----:B--2---:R-:W-:-:S05]  /*141a20*/  IADD3.X R133, R133, UR5, RZ, P2, !PT ;  /* 0x0000000585857c10 */ /* 0x004fca00097fe4ff */
[----:B------:R1:W-:Y:S01]  /*141a30*/  STL [R1+0x40d8], R133 ;  /* 0x0040d88501007387 */ /* 0x0003e20000100800 */
[----:B------:R-:W2:Y:S02]  /*141a40*/  LDL.LU R124, [R1+0x3f64] ;  /* 0x003f6400017c7983 */ /* 0x000ea40000300800 */
[----:B------:R-:W2:Y:S01]  /*141a50*/  LDL.LU R128, [R1+0x3f98] ;  /* 0x003f980001807983 */ /* 0x000ea20000300800 */
[----:B---3--:R-:W-:Y:S02]  /*141a60*/  IADD3 R126, P1, R126, UR8, RZ ;  /* 0x000000087e7e7c10 */ /* 0x008fe4000ff3e0ff */
[----:B------:R-:W-:Y:S02]  /*141a70*/  MOV R5, R133 ;  /* 0x0000008500057202 */ /* 0x000fe40000000f00 */
[----:B----4-:R-:W-:-:S03]  /*141a80*/  IADD3 R131, P2, R131, UR8, RZ ;  /* 0x0000000883837c10 */ /* 0x010fc6000ff5e0ff */
[----:B------:R3:W-:Y:S04]  /*141a90*/  LDGSTS.E [R3+0x63a00], [R4.64], P0 ;  /* 0x63a0000004037fae */ /* 0x0007e80008121846 */
[----:B-1----:R-:W4:Y:S01]  /*141aa0*/  LDL.LU R133, [R1+0x3f58] ;  /* 0x003f580001857983 */ /* 0x002f220000300800 */
[----:B------:R1:W-:Y:S02]  /*141ab0*/  STL [R1+0x40a4], R126 ;  /* 0x0040a47e01007387 */ /* 0x0003e40000100800 */
[----:B---3--:R-:W-:Y:S01]  /*141ac0*/  IMAD.MOV.U32 R4, RZ, RZ, R126 ;  /* 0x000000ffff047224 */ /* 0x008fe200078e007e */
[----:B------:R-:W-:-:S05]  /*141ad0*/  IADD3.X R129, R129, UR5, RZ, P1, !PT ;  /* 0x0000000581817c10 */ /* 0x000fca0008ffe4ff */
[----:B------:R-:W-:Y:S01]  /*141ae0*/  IMAD.MOV.U32 R5, RZ, RZ, R129 ;  /* 0x000000ffff057224 */ /* 0x000fe200078e0081 */
[----:B------:R3:W-:Y:S01]  /*141af0*/  STL [R1+0x4098], R129 ;  /* 0x0040988101007387 */ /* 0x0007e20000100800 */
[----:B------:R-:W-:Y:S01]  /*141b00*/  IADD3.X R134, R134, UR5, RZ, P2, !PT ;  /* 0x0000000586867c10 */ /* 0x000fe200097fe4ff */
[----:B------:R-:W-:Y:S02]  /*141b10*/  STL [R1+0x4064], R131 ;  /* 0x0040648301007387 */ /* 0x000fe40000100800 */
[----:B-1----:R-:W4:Y:S01]  /*141b20*/  LDL.LU R126, [R1+0x3f24] ;  /* 0x003f2400017e7983 */ /* 0x002f220000300800 */
[----:B------:R1:W-:Y:S04]  /*141b30*/  LDGSTS.E [R3+0x64a00], [R4.64], P0 ;  /* 0x64a0000004037fae */ /* 0x0003e80008121846 */
[----:B------:R1:W-:Y:S04]  /*141b40*/  STL [R1+0x4058], R134 ;  /* 0x0040588601007387 */ /* 0x0003e80000100800 */
[----:B---3--:R-:W3:Y:S01]  /*141b50*/  LDL.LU R129, [R1+0x3ee4] ;  /* 0x003ee40001817983 */ /* 0x008ee20000300800 */
[----:B-1----:R-:W-:-:S03]  /*141b60*/  MOV R5, R134 ;  /* 0x0000008600057202 */ /* 0x002fc60000000f00 */
[----:B------:R-:W3:Y:S01]  /*141b70*/  LDL.LU R134, [R1+0x3f18] ;  /* 0x003f180001867983 */ /* 0x000ee20000300800 */
[----:B------:R-:W-:Y:S02]  /*141b80*/  IMAD.MOV.U32 R4, RZ, RZ, R131 ;  /* 0x000000ffff047224 */ /* 0x000fe400078e0083 */
[----:B------:R-:W3:Y:S01]  /*141b90*/  LDL.LU R131, [R1+0x3ed8] ;  /* 0x003ed80001837983 */ /* 0x000ee20000300800 */
        /* <DEDUP_REMOVED lines=9> */
[----:B------:R-:W3:Y:S02]  /*141c30*/  LDL.LU R130, [R1+0x3ea4] ;  /* 0x003ea40001827983 */ /* 0x000ee40000300800 */
[----:B------:R1:W-:Y:S02]  /*141c40*/  STL [R1+0x3fd8], R125 ;  /* 0x003fd87d01007387 */ /* 0x0003e40000100800 */
[----:B------:R-:W-:Y:S01]  /*141c50*/  IMAD.MOV.U32 R5, RZ, RZ, R132 ;  /* 0x000000ffff057224 */ /* 0x000fe200078e0084 */
[----:B------:R-:W3:Y:S04]  /*141c60*/  LDL.LU R135, [R1+0x3e64] ;  /* 0x003e640001877983 */ /* 0x000ee80000300800 */
[----:B------:R1:W-:Y:S04]  /*141c70*/  LDGSTS.E [R3+0x66a00], [R4.64], P0 ;  /* 0x66a0000004037fae */ /* 0x0003e80008121846 */
[----:B-1----:R-:W3:Y:S01]  /*141c80*/  LDL.LU R132, [R1+0x3e98] ;  /* 0x003e980001847983 */ /* 0x002ee20000300800 */
[----:B------:R-:W3:Y:S02]  /*141c90*/  LDL.LU R136, [R1+0x3e58] ;  /* 0x003e580001887983 */ /* 0x000ee40000300800 */
[----:B------:R-:W-:Y:S01]  /*141ca0*/  IMAD.MOV.U32 R4, RZ, RZ, R6 ;  /* 0x000000ffff047224 */ /* 0x000fe200078e0006 */
[----:B------:R-:W-:Y:S01]  /*141cb0*/  MOV R5, R125 ;  /* 0x0000007d00057202 */ /* 0x000fe20000000f00 */
[----:B------:R-:W3:Y:S01]  /*141cc0*/  LDL.LU R6, [R1+0x3e24] ;  /* 0x003e240001067983 */ /* 0x000ee20000300800 */
[----:B------:R-:W3:Y:S03]  /*141cd0*/  LDL.LU R125, [R1+0x3de4] ;  /* 0x003de400017d7983 */ /* 0x000ee60000300800 */
[----:B------:R1:W-:Y:S01]  /*141ce0*/  LDGSTS.E [R3+0x67a00], [R4.64], P0 ;  /* 0x67a0000004037fae */ /* 0x0003e20008121846 */
[----:B------:R-:W-:-:S05]  /*141cf0*/  IADD3 R127, P1, R127, UR8, RZ ;  /* 0x000000087f7f7c10 */ /* 0x000fca000ff3e0ff */
[----:B------:R2:W-:Y:S01]  /*141d00*/  STL [R1+0x3fa4], R127 ;  /* 0x003fa47f01007387 */ /* 0x0005e20000100800 */
[----:B-1----:R-:W-:Y:S01]  /*141d10*/  IMAD.MOV.U32 R4, RZ, RZ, R127 ;  /* 0x000000ffff047224 */ /* 0x002fe200078e007f */
[----:B--2---:R-:W-:Y:S02]  /*141d20*/  IADD3 R124, P2, R124, UR8, RZ ;  /* 0x000000087c7c7c10 */ /* 0x004fe4000ff5e0ff */
[----:B------:R-:W-:-:S05]  /*141d30*/  IADD3.X R128, R128, UR5, RZ, P1, !PT ;  /* 0x0000000580807c10 */ /* 0x000fca0008ffe4ff */
[----:B------:R1:W-:Y:S01]  /*141d40*/  STL [R1+0x3f98], R128 ;  /* 0x003f988001007387 */ /* 0x0003e20000100800 */
[----:B------:R-:W-:Y:S02]  /*141d50*/  STL [R1+0x3f64], R124 ;  /* 0x003f647c01007387 */ /* 0x000fe40000100800 */
[----:B------:R-:W2:Y:S01]  /*141d60*/  LDL.LU R127, [R1+0x3e18] ;  /* 0x003e1800017f7983 */ /* 0x000ea20000300800 */
[----:B----4-:R-:W-:Y:S01]  /*141d70*/  IADD3.X R133, R133, UR5, RZ, P2, !PT ;  /* 0x0000000585857c10 */ /* 0x010fe200097fe4ff */
[----:B------:R-:W-:-:S04]  /*141d80*/  IMAD.MOV.U32 R5, RZ, RZ, R128 ;  /* 0x000000ffff057224 */ /* 0x000fc800078e0080 */
[----:B------:R4:W-:Y:S01]  /*141d90*/  STL [R1+0x3f58], R133 ;  /* 0x003f588501007387 */ /* 0x0009e20000100800 */
[----:B-1----:R-:W2:Y:S03]  /*141da0*/  LDL.LU R128, [R1+0x3dd8] ;  /* 0x003dd80001807983 */ /* 0x002ea60000300800 */
[----:B------:R1:W-:Y:S02]  /*141db0*/  LDGSTS.E [R3+0x68a00], [R4.64], P0 ;  /* 0x68a0000004037fae */ /* 0x0003e40008121846 */
[----:B-1----:R-:W-:Y:S01]  /*141dc0*/  IMAD.MOV.U32 R4, RZ, RZ, R124 ;  /* 0x000000ffff047224 */ /* 0x002fe200078e007c */
[----:B------:R-:W-:Y:S02]  /*141dd0*/  MOV R5, R133 ;  /* 0x0000008500057202 */ /* 0x000fe40000000f00 */
[----:B----4-:R-:W4:Y:S01]  /*141de0*/  LDL.LU R133, [R1+0x3da4] ;  /* 0x003da40001857983 */ /* 0x010f220000300800 */
[----:B------:R-:W4:Y:S03]  /*141df0*/  LDL.LU R124, [R1+0x3d64] ;  /* 0x003d6400017c7983 */ /* 0x000f260000300800 */
[----:B------:R1:W-:Y:S01]  /*141e00*/  LDGSTS.E [R3+0x69a00], [R4.64], P0 ;  /* 0x69a0000004037fae */ /* 0x0003e20008121846 */
[----:B------:R-:W-:-:S02]  /*141e10*/  IADD3 R126, P1, R126, UR8, RZ ;  /* 0x000000087e7e7c10 */ /* 0x000fc4000ff3e0ff */
[----:B---3--:R-:W-:-:S03]  /*141e20*/  IADD3 R129, P2, R129, UR8, RZ ;  /* 0x0000000881817c10 */ /* 0x008fc6000ff5e0ff */
        /* <DEDUP_REMOVED lines=8> */
[----:B---3--:R-:W4:Y:S01]  /*141eb0*/  LDL.LU R134, [R1+0x3d98] ;  /* 0x003d980001867983 */ /* 0x008f220000300800 */
[----:B------:R1:W-:Y:S02]  /*141ec0*/  STL [R1+0x3ed8], R131 ;  /* 0x003ed88301007387 */ /* 0x0003e40000100800 */
[----:B------:R-:W4:Y:S02]  /*141ed0*/  LDL.LU R126, [R1+0x3d58] ;  /* 0x003d5800017e7983 */ /* 0x000f240000300800 */
[----:B-1----:R-:W-:Y:S01]  /*141ee0*/  IMAD.MOV.U32 R4, RZ, RZ, R129 ;  /* 0x000000ffff047224 */ /* 0x002fe200078e0081 */
[----:B------:R-:W-:-:S02]  /*141ef0*/  MOV R5, R131 ;  /* 0x0000008300057202 */ /* 0x000fc40000000f00 */
[----:B------:R-:W4:Y:S01]  /*141f00*/  LDL.LU R131, [R1+0x3d24] ;  /* 0x003d240001837983 */ /* 0x000f220000300800 */
[----:B------:R-:W4:Y:S03]  /*141f10*/  LDL.LU R129, [R1+0x3ce4] ;  /* 0x003ce40001817983 */ /* 0x000f260000300800 */
        /* <DEDUP_REMOVED lines=11> */
[----:B------:R-:W4:Y:S01]  /*141fd0*/  LDL.LU R132, [R1+0x3d18] ;  /* 0x003d180001847983 */ /* 0x000f220000300800 */
[----:B------:R-:W-:Y:S02]  /*141fe0*/  STL [R1+0x3e58], R136 ;  /* 0x003e588801007387 */ /* 0x000fe40000100800 */
[----:B------:R-:W4:Y:S01]  /*141ff0*/  LDL.LU R130, [R1+0x3cd8] ;  /* 0x003cd80001827983 */ /* 0x000f220000300800 */
        /* <DEDUP_REMOVED lines=10> */
[----:B------:R-:W-:-:S03]  /*1420a0*/  IADD3.X R128, R128, UR5, RZ, P2, !PT ;  /* 0x0000000580807c10 */ /* 0x000fc600097fe4ff */
[----:B------:R-:W-:Y:S04]  /*1420b0*/  STL [R1+0x3de4], R125 ;  /* 0x003de47d01007387 */ /* 0x000fe80000100800 */
[----:B------:R2:W-:Y:S04]  /*1420c0*/  LDGSTS.E [R3+0x6ea00], [R4.64], P0 ;  /* 0x6ea0000004037fae */ /* 0x0005e80008121846 */
[----:B-1----:R-:W3:Y:S01]  /*1420d0*/  LDL.LU R127, [R1+0x3ca4] ;  /* 0x003ca400017f7983 */ /* 0x002ee20000300800 */
[----:B------:R1:W-:Y:S02]  /*1420e0*/  STL [R1+0x3dd8], R128 ;  /* 0x003dd88001007387 */ /* 0x0003e40000100800 */
[----:B------:R-:W3:Y:S01]  /*1420f0*/  LDL.LU R6, [R1+0x3c64] ;  /* 0x003c640001067983 */ /* 0x000ee20000300800 */
[----:B--2---:R-:W-:-:S02]  /*142100*/  MOV R5, R128 ;  /* 0x0000008000057202 */ /* 0x004fc40000000f00 */
[----:B----4-:R-:W-:Y:S01]  /*142110*/  IADD3 R133, P1, R133, UR8, RZ ;  /* 0x0000000885857c10 */ /* 0x010fe2000ff3e0ff */
[----:B-1----:R-:W2:Y:S01]  /*142120*/  LDL.LU R128, [R1+0x3c98] ;  /* 0x003c980001807983 */ /* 0x002ea20000300800 */
[----:B------:R-:W-:Y:S02]  /*142130*/  IMAD.MOV.U32 R4, RZ, RZ, R125 ;  /* 0x000000ffff047224 */ /* 0x000fe400078e007d */
[----:B------:R-:W4:Y:S01]  /*142140*/  LDL.LU R125, [R1+0x3c58] ;  /* 0x003c5800017d7983 */ /* 0x000f220000300800 */
        /* <DEDUP_REMOVED lines=13> */
[----:B------:R-:W4:Y:S01]  /*142220*/  LDL.LU R126, [R1+0x3c18] ;  /* 0x003c1800017e7983 */ /* 0x000f220000300800 */
[----:B------:R-:W4:Y:S02]  /*142230*/  LDL.LU R124, [R1+0x3c24] ;  /* 0x003c2400017c7983 */ /* 0x000f240000300800 */
[----:B------:R-:W4:Y:S02]  /*142240*/  LDL.LU R140, [R1+0x3bd8] ;  /* 0x003bd800018c7983 */ /* 0x000f240000300800 */
[----:B------:R-:W4:Y:S01]  /*142250*/  LDL.LU R139, [R1+0x3be4] ;  /* 0x003be400018b7983 */ /* 0x000f220000300800 */
        /* <DEDUP_REMOVED lines=10> */
[----:B------:R-:W4:Y:S01]  /*142300*/  LDL.LU R138, [R1+0x3b98] ;  /* 0x003b9800018a7983 */ /* 0x000f220000300800 */
[----:B------:R-:W4:Y:S01]  /*142310*/  LDL.LU R137, [R1+0x3ba4] ;  /* 0x003ba40001897983 */ /* 0x000f220000300800 */
[----:B------:R-:W4:Y:S02]  /*142320*/  LDL.LU R136, [R1+0x3b58] ;  /* 0x003b580001887983 */ /* 0x000f240000300800 */
[----:B------:R-:W4:Y:S02]  /*142330*/  LDL.LU R135, [R1+0x3b64] ;  /* 0x003b640001877983 */ /* 0x000f240000300800 */
[----:B------:R-:W4:Y:S01]  /*142340*/  LDL.LU R133, [R1+0x3b24] ;  /* 0x003b240001857983 */ /* 0x000f220000300800 */
[----:B------:R-:W4:Y:S01]  /*142350*/  LDL.LU R131, [R1+0x3ae4] ;  /* 0x003ae40001837983 */ /* 0x000f220000300800 */
[----:B------:R-:W-:-:S05]  /*142360*/  IMAD.MOV.U32 R5, RZ, RZ, R132 ;  /* 0x000000ffff057224 */ /* 0x000fca00078e0084 */
[----:B------:R1:W-:Y:S02]  /*142370*/  LDGSTS.E [R3+0x72a00], [R4.64], P0 ;  /* 0x72a0000004037fae */ /* 0x0003e40008121846 */
[----:B-1----:R-:W-:Y:S01]  /*142380*/  IMAD.MOV.U32 R4, RZ, RZ, R129 ;  /* 0x000000ffff047224 */ /* 0x002fe200078e0081 */
[----:B------:R-:W-:-:S05]  /*142390*/  MOV R5, R130 ;  /* 0x0000008200057202 */ /* 0x000fca0000000f00 */
[----:B------:R1:W-:Y:S01]  /*1423a0*/  LDGSTS.E [R3+0x73a00], [R4.64], P0 ;  /* 0x73a0000004037fae */ /* 0x0003e20008121846 */
[----:B---3--:R-:W-:Y:S02]  /*1423b0*/  IADD3 R127, P1, R127, UR8, RZ ;  /* 0x000000087f7f7c10 */ /* 0x008fe4000ff3e0ff */
[----:B------:R-:W-:-:S03]  /*1423c0*/  IADD3 R6, P2, R6, UR8, RZ ;  /* 0x0000000806067c10 */ /* 0x000fc6000ff5e0ff */
[----:B------:R-:W-:Y:S01]  /*1423d0*/  STL [R1+0x3ca4], R127 ;  /* 0x003ca47f01007387 */ /* 0x000fe20000100800 */
[----:B--2---:R-:W-:Y:S02]  /*1423e0*/  IADD3.X R128, R128, UR5, RZ, P1, !PT ;  /* 0x0000000580807c10 */ /* 0x004fe40008ffe4ff */
[----:B----4-:R-:W-:-:S03]  /*1423f0*/  IADD3.X R125, R125, UR5, RZ, P2, !PT ;  /* 0x000000057d7d7c10 */ /* 0x010fc600097fe4ff */
[----:B------:R2:W-:Y:S01]  /*142400*/  STL [R1+0x3c98], R128 ;  /* 0x003c988001007387 */ /* 0x0005e20000100800 */
[----:B------:R-:W-:Y:S02]  /*142410*/  STL [R1+0x3c64], R6 ;  /* 0x003c640601007387 */ /* 0x000fe40000100800 */
[----:B------:R-:W3:Y:S01]  /*142420*/  LDL.LU R134, [R1+0x3b18] ;  /* 0x003b180001867983 */ /* 0x000ee20000300800 */
[----:B------:R4:W-:Y:S04]  /*142430*/  STL [R1+0x3c58], R125 ;  /* 0x003c587d01007387 */ /* 0x0009e80000100800 */
[----:B------:R-:W3:Y:S01]  /*142440*/  LDL.LU R132, [R1+0x3ad8] ;  /* 0x003ad80001847983 */ /* 0x000ee20000300800 */
[----:B------:R-:W3:Y:S02]  /*142450*/  LDL.LU R130, [R1+0x3a98] ;  /* 0x003a980001827983 */ /* 0x000ee40000300800 */
[----:B------:R-:W3:Y:S02]  /*142460*/  LDL.LU R129, [R1+0x3aa4] ;  /* 0x003aa40001817983 */ /* 0x000ee40000300800 */
[----:B-1----:R-:W-:-:S02]  /*142470*/  IMAD.MOV.U32 R4, RZ, RZ, R127 ;  /* 0x000000ffff047224 */ /* 0x002fc400078e007f */
[----:B------:R-:W-:Y:S02]  /*142480*/  IMAD.MOV.U32 R5, RZ, RZ, R128 ;  /* 0x000000ffff057224 */ /* 0x000fe400078e0080 */
[----:B--2---:R-:W2:Y:S01]  /*142490*/  LDL.LU R128, [R1+0x3a58] ;  /* 0x003a580001807983 */ /* 0x004ea20000300800 */
[----:B------:R-:W2:Y:S03]  /*1424a0*/  LDL.LU R127, [R1+0x3a64] ;  /* 0x003a6400017f7983 */ /* 0x000ea60000300800 */
[----:B------:R1:W-:Y:S02]  /*1424b0*/  LDGSTS.E [R3+0x74a00], [R4.64], P0 ;  /* 0x74a0000004037fae */ /* 0x0003e40008121846 */
[----:B-1----:R-:W-:Y:S01]  /*1424c0*/  IMAD.MOV.U32 R4, RZ, RZ, R6 ;  /* 0x000000ffff047224 */ /* 0x002fe200078e0006 */
[----:B------:R-:W-:Y:S02]  /*1424d0*/  MOV R5, R125 ;  /* 0x0000007d00057202 */ /* 0x000fe40000000f00 */
[----:B----4-:R-:W4:Y:S01]  /*1424e0*/  LDL.LU R125, [R1+0x3a24] ;  /* 0x003a2400017d7983 */ /* 0x010f220000300800 */
[----:B------:R-:W4:Y:S03]  /*1424f0*/  LDL.LU R6, [R1+0x39e4] ;  /* 0x0039e40001067983 */ /* 0x000f260000300800 */
        /* <DEDUP_REMOVED lines=11> */
[----:B------:R-:W4:Y:S01]  /*1425b0*/  LDL.LU R126, [R1+0x3a18] ;  /* 0x003a1800017e7983 */ /* 0x000f220000300800 */
[----:B------:R-:W-:Y:S02]  /*1425c0*/  STL [R1+0x3bd8], R140 ;  /* 0x003bd88c01007387 */ /* 0x000fe40000100800 */
[----:B------:R-:W4:Y:S02]  /*1425d0*/  LDL.LU R124, [R1+0x39d8] ;  /* 0x0039d800017c7983 */ /* 0x000f240000300800 */
        /* <DEDUP_REMOVED lines=15> */
[----:B-1----:R-:W-:Y:S01]  /*1426d0*/  IMAD.MOV.U32 R4, RZ, RZ, R133 ;  /* 0x000000ffff047224 */ /* 0x002fe200078e0085 */
[----:B---3--:R-:W-:Y:S02]  /*1426e0*/  IADD3.X R134, R134, UR5, RZ, P1, !PT ;  /* 0x0000000586867c10 */ /* 0x008fe40008ffe4ff */
        /* <DEDUP_REMOVED lines=10> */
[----:B----4-:R-:W-:Y:S02]  /*142790*/  IADD3 R125, P1, R125, UR8, RZ ;  /* 0x000000087d7d7c10 */ /* 0x010fe4000ff3e0ff */
[----:B------:R-:W-:Y:S01]  /*1427a0*/  IADD3 R6, P2, R6, UR8, RZ ;  /* 0x0000000806067c10 */ /* 0x000fe2000ff5e0ff */
[----:B-1----:R-:W-:Y:S02]  /*1427b0*/  IMAD.MOV.U32 R4, RZ, RZ, R129 ;  /* 0x000000ffff047224 */ /* 0x002fe400078e0081 */
[----:B------:R-:W-:-:S05]  /*1427c0*/  IMAD.MOV.U32 R5, RZ, RZ, R130 ;  /* 0x000000ffff057224 */ /* 0x000fca00078e0082 */
[----:B------:R1:W-:Y:S02]  /*1427d0*/  LDGSTS.E [R3+0x7ca00], [R4.64], P0 ;  /* 0x7ca0000004037fae */ /* 0x0003e40008121846 */
[----:B-1----:R-:W-:Y:S01]  /*1427e0*/  IMAD.MOV.U32 R4, RZ, RZ, R127 ;  /* 0x000000ffff047224 */ /* 0x002fe200078e007f */
[----:B------:R-:W-:-:S05]  /*1427f0*/  MOV R5, R128 ;  /* 0x0000008000057202 */ /* 0x000fca0000000f00 */
[----:B------:R1:W-:Y:S02]  /*142800*/  LDGSTS.E [R3+0x7da00], [R4.64], P0 ;  /* 0x7da0000004037fae */ /* 0x0003e40008121846 */
[----:B-1----:R-:W-:Y:S01]  /*142810*/  IMAD.MOV.U32 R4, RZ, RZ, R125 ;  /* 0x000000ffff047224 */ /* 0x002fe200078e007d */
[----:B------:R-:W-:Y:S02]  /*142820*/  IADD3.X R126, R126, UR5, RZ, P1, !PT ;  /* 0x000000057e7e7c10 */ /* 0x000fe40008ffe4ff */
[----:B------:R-:W-:-:S03]  /*142830*/  IADD3.X R124, R124, UR5, RZ, P2, !PT ;  /* 0x000000057c7c7c10 */ /* 0x000fc600097fe4ff */
        /* <DEDUP_REMOVED lines=51> */
[----:B------:R-:W-:Y:S02]  /*142b70*/  STL [R1+0x3b98], R138 ;  /* 0x003b988a01007387 */ /* 0x000fe40000100800 */
[----:B-1----:R-:W-:Y:S01]  /*142b80*/  IMAD.MOV.U32 R4, RZ, RZ, R92 ;  /* 0x000000ffff047224 */ /* 0x002fe200078e005c */
[----:B------:R-:W-:-:S05]  /*142b90*/  MOV R5, R93 ;  /* 0x0000005d00057202 */ /* 0x000fca0000000f00 */
[----:B------:R1:W-:Y:S04]  /*142ba0*/  LDGSTS.E [R65+0x4fc00], [R4.64], P0 ;  /* 0x4fc0000004417fae */ /* 0x0003e80008121846 */
[----:B------:R-:W-:Y:S01]  /*142bb0*/  STL [R1+0x3b64], R135 ;  /* 0x003b648701007387 */ /* 0x000fe20000100800 */
[----:B------:R-:W-:Y:S02]  /*142bc0*/  STL [R1+0x3b58], R136 ;  /* 0x003b588801007387 */ /* 0x000fe40000100800 */
[----:B------:R-:W-:Y:S02]  /*142bd0*/  STL [R1+0x3b24], R133 ;  /* 0x003b248501007387 */ /* 0x000fe40000100800 */
[----:B------:R-:W-:Y:S02]  /*142be0*/  STL [R1+0x3b18], R134 ;  /* 0x003b188601007387 */ /* 0x000fe40000100800 */
[----:B-1----:R-:W-:-:S02]  /*142bf0*/  IMAD.MOV.U32 R4, RZ, RZ, R90 ;  /* 0x000000ffff047224 */ /* 0x002fc400078e005a */
[----:B------:R-:W-:Y:S01]  /*142c00*/  IMAD.MOV.U32 R5, RZ, RZ, R91 ;  /* 0x000000ffff057224 */ /* 0x000fe200078e005b */
[----:B------:R-:W-:Y:S04]  /*142c10*/  STL [R1+0x3ae4], R131 ;  /* 0x003ae48301007387 */ /* 0x000fe80000100800 */
[----:B------:R1:W-:Y:S01]  /*142c20*/  LDGSTS.E [R65+0x50c00], [R4.64], P0 ;  /* 0x50c0000004417fae */ /* 0x0003e20008121846 */
[----:B------:R-:W-:Y:S02]  /*142c30*/  STL [R1+0x3ad8], R132 ;  /* 0x003ad88401007387 */ /* 0x000fe40000100800 */
[----:B------:R-:W-:Y:S02]  /*142c40*/  STL [R1+0x3aa4], R129 ;  /* 0x003aa48101007387 */ /* 0x000fe40000100800 */
[----:B------:R-:W-:Y:S01]  /*142c50*/  STL [R1+0x3a98], R130 ;  /* 0x003a988201007387 */ /* 0x000fe20000100800 */
[----:B------:R-:W-:Y:S01]  /*142c60*/  STL [R1+0x3a64], R127 ;  /* 0x003a647f01007387 */ /* 0x000fe20000100800 */
[----:B-1----:R-:W-:Y:S01]  /*142c70*/  IMAD.MOV.U32 R4, RZ, RZ, R88 ;  /* 0x000000ffff047224 */ /* 0x002fe200078e0058 */
[----:B------:R-:W-:-:S02]  /*142c80*/  MOV R5, R89 ;  /* 0x0000005900057202 */ /* 0x000fc40000000f00 */
[----:B------:R-:W-:Y:S04]  /*142c90*/  STL [R1+0x3a58], R128 ;  /* 0x003a588001007387 */ /* 0x000fe80000100800 */
[----:B------:R1:W-:Y:S01]  /*142ca0*/  LDGSTS.E [R65+0x51c00], [R4.64], P0 ;  /* 0x51c0000004417fae */ /* 0x0003e20008121846 */
[----:B------:R-:W-:Y:S02]  /*142cb0*/  STL [R1+0x3a24], R125 ;  /* 0x003a247d01007387 */ /* 0x000fe40000100800 */
[----:B------:R-:W-:Y:S02]  /*142cc0*/  STL [R1+0x3a18], R126 ;  /* 0x003a187e01007387 */ /* 0x000fe40000100800 */
[----:B------:R2:W-:Y:S01]  /*142cd0*/  STL [R1+0x39e4], R6 ;  /* 0x0039e40601007387 */ /* 0x0005e20000100800 */
[----:B------:R-:W-:Y:S01]  /*142ce0*/  STL [R1+0x39d8], R124 ;  /* 0x0039d87c01007387 */ /* 0x000fe20000100800 */
[----:B-1----:R-:W-:-:S02]  /*142cf0*/  IMAD.MOV.U32 R4, RZ, RZ, R67 ;  /* 0x000000ffff047224 */ /* 0x002fc400078e0043 */
        /* <DEDUP_REMOVED lines=17> */
[----:B------:R-:W-:Y:S02]  /*142e10*/  IMAD.MOV.U32 R4, RZ, RZ, R71 ;  /* 0x000000ffff047224 */ /* 0x000fe400078e0047 */
[----:B------:R-:W3:Y:S02]  /*142e20*/  LDL.LU R71, [R1+0x41d0] ;  /* 0x0041d00001477983 */ /* 0x000ee40000300800 */
[----:B--2---:R-:W3:Y:S01]  /*142e30*/  LDL.LU R6, [R1+0x419c] ;  /* 0x00419c0001067983 */ /* 0x004ee20000300800 */
        /* <DEDUP_REMOVED lines=9> */
[----:B------:R-:W3:Y:S04]  /*142ed0*/  LDL.LU R76, [R1+0x415c] ;  /* 0x00415c00014c7983 */ /* 0x000ee80000300800 */
        /* <DEDUP_REMOVED lines=279> */
[----:B---3--:R-:W-:-:S02]  /*144050*/  IADD3.X R75, R75, UR5, RZ, P1, !PT ;  /* 0x000000054b4b7c10 */ /* 0x008fc40008ffe4ff */
        /* <DEDUP_REMOVED lines=87> */
[----:B------:R2:W-:Y:S02]  /*1445d0*/  STL [R1+0x39dc], R3 ;  /* 0x0039dc0301007387 */ /* 0x0005e40000100800 */
[----:B-1----:R-:W-:Y:S01]  /*1445e0*/  IMAD.MOV.U32 R4, RZ, RZ, R29 ;  /* 0x000000ffff047224 */ /* 0x002fe200078e001d */
[----:B------:R-:W-:-:S05]  /*1445f0*/  MOV R5, R30 ;  /* 0x0000001e00057202 */ /* 0x000fca0000000f00 */
[----:B------:R1:W-:Y:S04]  /*144600*/  LDGSTS.E [R6+0x51e00], [R4.64], P0 ;  /* 0x51e0000004067fae */ /* 0x0003e80008121846 */
[----:B------:R-:W-:Y:S01]  /*144610*/  STL [R1+0x39d0], R66 ;  /* 0x0039d04201007387 */ /* 0x000fe20000100800 */
        /* <DEDUP_REMOVED lines=310> */
[----:B------:R-:W-:-:S05]  /*145980*/  IMAD.MOV.U32 R231, RZ, RZ, c[0x0][0x180] ;  /* 0x00006000ffe77624 */ /* 0x000fca00078e00ff */
[----:B------:R-:W-:Y:S02]  /*145990*/  IADD3 R231, R231, 0x7f, RZ ;  /* 0x0000007fe7e77810 */ /* 0x000fe40007ffe0ff */
[----:B----4-:R-:W-:Y:S02]  /*1459a0*/  IADD3.X R17, R17, UR5, RZ, P1, !PT ;  /* 0x0000000511117c10 */ /* 0x010fe40008ffe4ff */
        /* <DEDUP_REMOVED lines=10> */
[----:B---3--:R-:W-:-:S03]  /*145a50*/  IADD3 R3, P1, R3, UR8, RZ ;  /* 0x0000000803037c10 */ /* 0x008fc6000ff3e0ff */
[----:B------:R-:W-:Y:S01]  /*145a60*/  STL [R1+0x3b08], R17 ;  /* 0x003b081101007387 */ /* 0x000fe20000100800 */
[----:B------:R-:W-:Y:S02]  /*145a70*/  STL [R1+0x3ad4], R14 ;  /* 0x003ad40e01007387 */ /* 0x000fe40000100800 */
[----:B------:R-:W-:Y:S02]  /*145a80*/  STL [R1+0x3ac8], R15 ;  /* 0x003ac80f01007387 */ /* 0x000fe40000100800 */
[----:B-1----:R-:W-:Y:S02]  /*145a90*/  IMAD.MOV.U32 R4, RZ, RZ, R12 ;  /* 0x000000ffff047224 */ /* 0x002fe400078e000c */
[----:B------:R-:W-:Y:S01]  /*145aa0*/  IMAD.MOV.U32 R5, RZ, RZ, R13 ;  /* 0x000000ffff057224 */ /* 0x000fe200078e000d */
[----:B------:R-:W-:Y:S04]  /*145ab0*/  STL [R1+0x3a94], R12 ;  /* 0x003a940c01007387 */ /* 0x000fe80000100800 */
[----:B------:R1:W-:Y:S01]  /*145ac0*/  LDGSTS.E [R6+0x7ce00], [R4.64], P0 ;  /* 0x7ce0000004067fae */ /* 0x0003e20008121846 */
[----:B------:R-:W-:Y:S02]  /*145ad0*/  STL [R1+0x3a88], R13 ;  /* 0x003a880d01007387 */ /* 0x000fe40000100800 */
[----:B------:R-:W-:Y:S01]  /*145ae0*/  STL [R1+0x3a54], R10 ;  /* 0x003a540a01007387 */ /* 0x000fe20000100800 */
[----:B------:R-:W-:Y:S01]  /*145af0*/  IADD3 R7, P2, R7, UR8, RZ ;  /* 0x0000000807077c10 */ /* 0x000fe2000ff5e0ff */
[----:B------:R-:W-:Y:S01]  /*145b00*/  STL [R1+0x3a48], R11 ;  /* 0x003a480b01007387 */ /* 0x000fe20000100800 */
[----:B------:R2:W-:Y:S02]  /*145b10*/  STL [R1+0x3a14], R3 ;  /* 0x003a140301007387 */ /* 0x0005e40000100800 */
[----:B-1----:R-:W-:Y:S01]  /*145b20*/  IMAD.MOV.U32 R4, RZ, RZ, R10 ;  /* 0x000000ffff047224 */ /* 0x002fe200078e000a */
[----:B------:R-:W-:-:S05]  /*145b30*/  MOV R5, R11 ;  /* 0x0000000b00057202 */ /* 0x000fca0000000f00 */
[----:B------:R1:W-:Y:S02]  /*145b40*/  LDGSTS.E [R6+0x7de00], [R4.64], P0 ;  /* 0x7de0000004067fae */ /* 0x0003e40008121846 */
[----:B-1----:R-:W-:Y:S01]  /*145b50*/  IMAD.MOV.U32 R4, RZ, RZ, R3 ;  /* 0x000000ffff047224 */ /* 0x002fe200078e0003 */
[----:B--2---:R-:W-:-:S04]  /*145b60*/  SHF.R.S32.HI R3, RZ, 0x1f, R231 ;  /* 0x0000001fff037819 */ /* 0x004fc800000114e7 */
[----:B------:R-:W-:Y:S02]  /*145b70*/  LEA.HI R3, R3, R231, RZ, 0x7 ;  /* 0x000000e703037211 */ /* 0x000fe400078f38ff */
[----:B------:R-:W-:Y:S02]  /*145b80*/  IADD3.X R9, R9, UR5, RZ, P1, !PT ;  /* 0x0000000509097c10 */ /* 0x000fe40008ffe4ff */
[----:B------:R-:W-:-:S03]  /*145b90*/  IADD3.X R8, R8, UR5, RZ, P2, !PT ;  /* 0x0000000508087c10 */ /* 0x000fc600097fe4ff */
[----:B------:R-:W-:Y:S01]  /*145ba0*/  IMAD.MOV.U32 R5, RZ, RZ, R9 ;  /* 0x000000ffff057224 */ /* 0x000fe200078e0009 */
[----:B------:R1:W-:Y:S01]  /*145bb0*/  STL [R1+0x3a08], R9 ;  /* 0x003a080901007387 */ /* 0x0003e20000100800 */
[----:B------:R1:W-:Y:S02]  /*145bc0*/  STL [R1+0x39d4], R7 ;  /* 0x0039d40701007387 */ /* 0x0003e40000100800 */
[----:B------:R1:W-:Y:S01]  /*145bd0*/  STL [R1+0x39cc], R8 ;  /* 0x0039cc0801007387 */ /* 0x0003e20000100800 */
[----:B------:R2:W-:Y:S01]  /*145be0*/  LDGSTS.E [R6+0x7ee00], [R4.64], P0 ;  /* 0x7ee0000004067fae */ /* 0x0005e20008121846 */
[----:B------:R-:W-:Y:S02]  /*145bf0*/  SHF.R.S32.HI R3, RZ, 0x7, R3 ;  /* 0x00000007ff037819 */ /* 0x000fe40000011403 */
[----:B--2---:R-:W-:Y:S01]  /*145c00*/  MOV R4, R7 ;  /* 0x0000000700047202 */ /* 0x004fe20000000f00 */
[----:B------:R-:W-:-:S05]  /*145c10*/  IMAD.MOV.U32 R5, RZ, RZ, R8 ;  /* 0x000000ffff057224 */ /* 0x000fca00078e0008 */
[----:B------:R1:W-:Y:S01]  /*145c20*/  LDGSTS.E [R6+0x7fe00], [R4.64], P0 ;  /* 0x7fe0000004067fae */ /* 0x0003e20008121846 */
[----:B------:R-:W-:Y:S01]  /*145c30*/  ISETP.NE.U32.AND P0, PT, R204, R3, PT ;  /* 0x00000003cc00720c */ /* 0x000fe20003f05070 */
[----:B------:R-:W0:Y:S11]  /*145c40*/  LDGDEPBAR ;  /* 0x00000000000079af */ /* 0x000e360000000000 */
[----:B------:R-:W-:Y:S01]  /*145c50*/  @!UPT UIADD3 URZ, URZ, URZ, URZ ;  /* 0x0000003f3f3ff290 */ /* 0x000fe2000fffe03f */
[----:B-1----:R-:W-:Y:S01]  /*145c60*/  @!P0 CALL.REL.NOINC `(.L_x_0) ;  /* 0x0000001000008944 */ /* 0x002fe20003c00000 */
[----:B------:R-:W-:Y:S05]  /*145c70*/  BRA `(.L_x_1) ;  /* 0xfff179f000007947 */ /* 0x000fea000383ffff */
.L_x_0:
[----:B---3--:R-:W2:Y:S01]  /*145c80*/  LDL.LU R7, [R1+0x588c] ;  /* 0x00588c0001077983 */ /* 0x008ea20000300800 */
[----:B------:R-:W-:-:S04]  /*145c90*/  DEPBAR.LE SB0, 0x0 ;  /* 0x000080000000791a */ /* 0x000fc80000000000 */
[----:B------:R-:W3:Y:S04]  /*145ca0*/  LDL.LU R6, [R1+0x5890] ;  /* 0x0058900001067983 */ /* 0x000ee80000300800 */
[----:B------:R-:W1:Y:S04]  /*145cb0*/  S2R R5, SR_TID.X ;  /* 0x0000000000057919 */ /* 0x000e680000002100 */
[----:B------:R-:W4:Y:S04]  /*145cc0*/  LDL.LU R12, [R1+0x2dd0] ;  /* 0x002dd000010c7983 */ /* 0x000f280000300800 */
[----:B------:R-:W4:Y:S04]  /*145cd0*/  LDL.LU R13, [R1+0x2dd4] ;  /* 0x002dd400010d7983 */ /* 0x000f280000300800 */
[----:B------:R-:W4:Y:S04]  /*145ce0*/  LDL.LU R14, [R1+0x2dc0] ;  /* 0x002dc000010e7983 */ /* 0x000f280000300800 */
[----:B------:R-:W4:Y:S04]  /*145cf0*/  LDL.LU R15, [R1+0x2dc4] ;  /* 0x002dc400010f7983 */ /* 0x000f280000300800 */
[----:B------:R-:W4:Y:S01]  /*145d00*/  LDL.LU R8, [R1+0x2dd8] ;  /* 0x002dd80001087983 */ /* 0x000f220000300800 */
[C---:B-1---5:R-:W-:Y:S01]  /*145d10*/  IMAD.SHL.U32 R0, R5.reuse, 0x200, RZ ;  /* 0x0000020005007824 */ /* 0x062fe200078e00ff */
[C---:B------:R-:W-:Y:S01]  /*145d20*/  SHF.L.U32 R4, R5.reuse, 0x6, RZ ;  /* 0x0000000605047819 */ /* 0x040fe200000006ff */
[C---:B------:R-:W-:Y:S01]  /*145d30*/  IMAD.SHL.U32 R2, R5.reuse, 0x20, RZ ;  /* 0x0000002005027824 */ /* 0x040fe200078e00ff */
[----:B------:R-:W4:Y:S02]  /*145d40*/  LDL.LU R9, [R1+0x2ddc] ;  /* 0x002ddc0001097983 */ /* 0x000f240000300800 */
[----:B------:R-:W-:Y:S01]  /*145d50*/  LOP3.LUT R0, R0, 0x3000, RZ, 0xc0, !PT ;  /* 0x0000300000007812 */ /* 0x000fe200078ec0ff */
[C---:B------:R-:W-:Y:S01]  /*145d60*/  IMAD.SHL.U32 R3, R5.reuse, 0x800, RZ ;  /* 0x0000080005037824 */ /* 0x040fe200078e00ff */
[----:B------:R-:W-:Y:S01]  /*145d70*/  LOP3.LUT R4, R4, 0x800, RZ, 0xc0, !PT ;  /* 0x0000080004047812 */ /* 0x000fe200078ec0ff */
[----:B------:R-:W4:Y:S01]  /*145d80*/  LDL.LU R10, [R1+0x2dc8] ;  /* 0x002dc800010a7983 */ /* 0x000f220000300800 */
[----:B------:R-:W-:Y:S01]  /*145d90*/  LOP3.LUT R0, R0, 0x60, R2, 0xf8, !PT ;  /* 0x0000006000007812 */ /* 0x000fe200078ef802 */
[----:B------:R-:W-:Y:S01]  /*145da0*/  IMAD.SHL.U32 R2, R5, 0x4, RZ ;  /* 0x0000000405027824 */ /* 0x000fe200078e00ff */
[----:B------:R-:W-:Y:S01]  /*145db0*/  LOP3.LUT R3, R3, 0x3000, RZ, 0xc0, !PT ;  /* 0x0000300003037812 */ /* 0x000fe200078ec0ff */
[----:B------:R-:W4:Y:S01]  /*145dc0*/  LDL.LU R11, [R1+0x2dcc] ;  /* 0x002dcc00010b7983 */ /* 0x000f220000300800 */
[----:B------:R-:W-:-:S02]  /*145dd0*/  LOP3.LUT R5, R5, 0x7f, RZ, 0xc0, !PT ;  /* 0x0000007f05057812 */ /* 0x000fc400078ec0ff */
[----:B------:R-:W-:-:S03]  /*145de0*/  LOP3.LUT R2, R0, 0x170, R2, 0x78, !PT ;  /* 0x0000017000027812 */ /* 0x000fc600078e7802 */
[----:B------:R-:W-:Y:S01]  /*145df0*/  IMAD R0, R5, 0x10, R3 ;  /* 0x0000001005007824 */ /* 0x000fe200078e0203 */
[----:B------:R-:W-:Y:S01]  /*145e00*/  IADD3 R2, R4, R2, RZ ;  /* 0x0000000204027210 */ /* 0x000fe20007ffe0ff */
[----:B------:R-:W-:Y:S06]  /*145e10*/  BAR.SYNC.DEFER_BLOCKING 0x0 ;  /* 0x0000000000007b1d */ /* 0x000fec0000010000 */
[----:B------:R-:W4:Y:S04]  /*145e20*/  LDL.LU R4, [R1+0x5e0] ;  /* 0x0005e00001047983 */ /* 0x000f280000300800 */
[----:B------:R-:W4:Y:S01]  /*145e30*/  LDL.LU R5, [R1+0x5e4] ;  /* 0x0005e40001057983 */ /* 0x000f220000300800 */
[----:B--2---:R-:W-:-:S02]  /*145e40*/  ISETP.GE.AND P1, PT, R7, c[0x0][0x17c], PT ;  /* 0x00005f0007007a0c */ /* 0x004fc40003f26270 */
[----:B---3--:R-:W-:Y:S02]  /*145e50*/  ISETP.GE.AND P0, PT, R6, c[0x0][0x17c], PT ;  /* 0x00005f0006007a0c */ /* 0x008fe40003f06270 */
        /* <DEDUP_REMOVED lines=9> */
[----:B----4-:R1:W-:Y:S04]  /*145ef0*/  STS.128 [R2], R12 ;  /* 0x0000000c02007388 */ /* 0x0103e80000000c00 */
[----:B------:R-:W4:Y:S04]  /*145f00*/  LDL.LU R19, [R1+0x18e4] ;  /* 0x0018e40001137983 */ /* 0x000f280000300800 */
[----:B------:R1:W-:Y:S04]  /*145f10*/  STS.128 [R2+0x80], R8 ;  /* 0x0000800802007388 */ /* 0x0003e80000000c00 */
[----:B-1----:R-:W3:Y:S04]  /*145f20*/  LDL.LU R12, [R1+0x18f8] ;  /* 0x0018f800010c7983 */ /* 0x002ee80000300800 */
[----:B------:R-:W3:Y:S04]  /*145f30*/  LDL.LU R13, [R1+0x18fc] ;  /* 0x0018fc00010d7983 */ /* 0x000ee80000300800 */
[----:B------:R-:W3:Y:S04]  /*145f40*/  LDL.LU R14, [R1+0x18e8] ;  /* 0x0018e800010e7983 */ /* 0x000ee80000300800 */
[----:B------:R-:W3:Y:S04]  /*145f50*/  LDL.LU R15, [R1+0x18ec] ;  /* 0x0018ec00010f7983 */ /* 0x000ee80000300800 */
[----:B------:R-:W4:Y:S04]  /*145f60*/  LDL.LU R8, [R1+0x4f0] ;  /* 0x0004f00001087983 */ /* 0x000f280000300800 */
[----:B------:R-:W4:Y:S04]  /*145f70*/  LDL.LU R9, [R1+0x4f4] ;  /* 0x0004f40001097983 */ /* 0x000f280000300800 */
[----:B------:R-:W4:Y:S04]  /*145f80*/  LDL.LU R10, [R1+0x4e0] ;  /* 0x0004e000010a7983 */ /* 0x000f280000300800 */
[----:B------:R-:W4:Y:S04]  /*145f90*/  LDL.LU R11, [R1+0x4e4] ;  /* 0x0004e400010b7983 */ /* 0x000f280000300800 */
[----:B--2---:R1:W-:Y:S04]  /*145fa0*/  STS.128 [R2+0x200], R4 ;  /* 0x0002000402007388 */ /* 0x0043e80000000c00 */
[----:B-1----:R-:W2:Y:S04]  /*145fb0*/  LDL.LU R4, [R1+0x4f8] ;  /* 0x0004f80001047983 */ /* 0x002ea80000300800 */
[----:B------:R-:W2:Y:S04]  /*145fc0*/  LDL.LU R5, [R1+0x4fc] ;  /* 0x0004fc0001057983 */ /* 0x000ea80000300800 */
[----:B------:R-:W2:Y:S04]  /*145fd0*/  LDL.LU R6, [R1+0x4e8] ;  /* 0x0004e80001067983 */ /* 0x000ea80000300800 */
[----:B------:R-:W2:Y:S04]  /*145fe0*/  LDL.LU R7, [R1+0x4ec] ;  /* 0x0004ec0001077983 */ /* 0x000ea80000300800 */
[----:B---3--:R1:W-:Y:S04]  /*145ff0*/  STS.128 [R2+0x480], R12 ;  /* 0x0004800c02007388 */ /* 0x0083e80000000c00 */
[----:B-1----:R-:W3:Y:S04]  /*146000*/  LDL.LU R12, [R1+0x1480] ;  /* 0x00148000010c7983 */ /* 0x002ee80000300800 */
[----:B------:R-:W3:Y:S04]  /*146010*/  LDL.LU R13, [R1+0x1484] ;  /* 0x00148400010d7983 */ /* 0x000ee80000300800 */
[----:B------:R-:W3:Y:S04]  /*146020*/  LDL.LU R14, [R1+0x29f0] ;  /* 0x0029f000010e7983 */ /* 0x000ee80000300800 */
[----:B----4-:R1:W-:Y:S04]  /*146030*/  STS.128 [R2+0x600], R8 ;  /* 0x0006000802007388 */ /* 0x0103e80000000c00 */
[----:B------:R-:W3:Y:S04]  /*146040*/  LDL.LU R15, [R1+0x29f4] ;  /* 0x0029f400010f7983 */ /* 0x000ee80000300800 */
[----:B-1----:R-:W4:Y:S04]  /*146050*/  LDL.LU R8, [R1+0x1488] ;  /* 0x0014880001087983 */ /* 0x002f280000300800 */
[----:B------:R-:W4:Y:S04]  /*146060*/  LDL.LU R9, [R1+0x148c] ;  /* 0x00148c0001097983 */ /* 0x000f280000300800 */
[----:B------:R-:W4:Y:S04]  /*146070*/  LDL.LU R10, [R1+0x29f8] ;  /* 0x0029f800010a7983 */ /* 0x000f280000300800 */
[----:B------:R-:W4:Y:S04]  /*146080*/  LDL.LU R11, [R1+0x29fc] ;  /* 0x0029fc00010b7983 */ /* 0x000f280000300800 */
[----:B------:R-:W-:Y:S04]  /*146090*/  STS.128 [R2+0x280], R20 ;  /* 0x0002801402007388 */ /* 0x000fe80000000c00 */
[----:B------:R-:W-:Y:S01]  /*1460a0*/  STS.128 [R2+0x400], R16 ;  /* 0x0004001002007388 */ /* 0x000fe20000000c00 */
[----:B------:R-:W-:-:S02]  /*1460b0*/  LOP3.LUT R204, R0, 0x20, RZ, 0x3c, !PT ;  /* 0x0000002000cc7812 */ /* 0x000fc400078e3cff */
[C---:B------:R-:W-:Y:S01]  /*1460c0*/  LOP3.LUT R3, R0.reuse, 0x40, RZ, 0x3c, !PT ;  /* 0x0000004000037812 */ /* 0x040fe200078e3cff */
[----:B--2---:R1:W-:Y:S04]  /*1460d0*/  STS.128 [R2+0x680], R4 ;  /* 0x0006800402007388 */ /* 0x0043e80000000c00 */
[----:B------:R-:W-:Y:S06]  /*1460e0*/  BAR.SYNC.DEFER_BLOCKING 0x0 ;  /* 0x0000000000007b1d */ /* 0x000fec0000010000 */
[----:B-1----:R-:W3:Y:S04]  /*1460f0*/  LDL.LU R4, [R1+0x440] ;  /* 0x0004400001047983 */ /* 0x002ee80000300800 */
[----:B------:R-:W3:Y:S04]  /*146100*/  LDL.LU R5, [R1+0x444] ;  /* 0x0004440001057983 */ /* 0x000ee80000300800 */
[----:B------:R-:W3:Y:S04]  /*146110*/  LDL.LU R6, [R1+0x430] ;  /* 0x0004300001067983 */ /* 0x000ee80000300800 */
[----:B------:R-:W3:Y:S04]  /*146120*/  LDL.LU R7, [R1+0x434] ;  /* 0x0004340001077983 */ /* 0x000ee80000300800 */
[----:B------:R-:W1:Y:S04]  /*146130*/  LDS.128 R20, [R0] ;  /* 0x0000000000147984 */ /* 0x000e680000000c00 */
[----:B------:R-:W3:Y:S04]  /*146140*/  LDS.128 R16, [R0+0x800] ;  /* 0x0008000000107984 */ /* 0x000ee80000000c00 */
[----:B------:R-:W3:Y:S04]  /*146150*/  LDS.128 R24, [R204] ;  /* 0x00000000cc187984 */ /* 0x000ee80000000c00 */
[----:B-1----:R-:W-:Y:S04]  /*146160*/  STL.64 [R1+0xb0], R20 ;  /* 0x0000b01401007387 */ /* 0x002fe80000100a00 */
[----:B------:R-:W-:Y:S04]  /*146170*/  STL.64 [R1+0xb8], R22 ;  /* 0x0000b81601007387 */ /* 0x000fe80000100a00 */
[----:B------:R-:W1:Y:S04]  /*146180*/  LDS.128 R20, [R204+0x800] ;  /* 0x00080000cc147984 */ /* 0x000e680000000c00 */
[----:B---3--:R-:W-:Y:S04]  /*146190*/  STL.64 [R1+0x230], R16 ;  /* 0x0002301001007387 */ /* 0x008fe80000100a00 */
[----:B------:R-:W-:Y:S04]  /*1461a0*/  STL.64 [R1+0x238], R18 ;  /* 0x0002381201007387 */ /* 0x000fe80000100a00 */
[----:B------:R-:W3:Y:S01]  /*1461b0*/  LDS.128 R16, [R3] ;  /* 0x0000000003107984 */ /* 0x000ee20000000c00 */
[----:B------:R-:W-:-:S03]  /*1461c0*/  LOP3.LUT R252, R0, 0x60, RZ, 0x3c, !PT ;  /* 0x0000006000fc7812 */ /* 0x000fc600078e3cff */
[----:B------:R-:W-:Y:S04]  /*1461d0*/  STL.64 [R1+0xe0], R24 ;  /* 0x0000e01801007387 */ /* 0x000fe80000100a00 */
[----:B------:R-:W-:Y:S04]  /*1461e0*/  STL.64 [R1+0xe8], R26 ;  /* 0x0000e81a01007387 */ /* 0x000fe80000100a00 */
[----:B------:R-:W4:Y:S04]  /*1461f0*/  LDS.128 R24, [R3+0x800] ;  /* 0x0008000003187984 */ /* 0x000f280000000c00 */
[----:B-1----:R-:W-:Y:S04]  /*146200*/  STL.64 [R1+0x250], R20 ;  /* 0x0002501401007387 */ /* 0x002fe80000100a00 */
[----:B------:R-:W-:Y:S04]  /*146210*/  STL.64 [R1+0x258], R22 ;  /* 0x0002581601007387 */ /* 0x000fe80000100a00 */
[----:B------:R-:W1:Y:S04]  /*146220*/  LDS.128 R20, [R252] ;  /* 0x00000000fc147984 */ /* 0x000e680000000c00 */
[----:B---3--:R-:W-:Y:S04]  /*146230*/  STL.64 [R1+0x130], R16 ;  /* 0x0001301001007387 */ /* 0x008fe80000100a00 */
[----:B------:R-:W-:Y:S04]  /*146240*/  STL.64 [R1+0x138], R18 ;  /* 0x0001381201007387 */ /* 0x000fe80000100a00 */
[----:B------:R-:W3:Y:S04]  /*146250*/  LDS.128 R16, [R252+0x800] ;  /* 0x00080000fc107984 */ /* 0x000ee80000000c00 */
[----:B------:R-:W-:Y:S06]  /*146260*/  BAR.SYNC.DEFER_BLOCKING 0x0 ;  /* 0x0000000000007b1d */ /* 0x000fec0000010000 */
[----:B----4-:R-:W-:Y:S04]  /*146270*/  STL.64 [R1+0x270], R24 ;  /* 0x0002701801007387 */ /* 0x010fe80000100a00 */
[----:B------:R-:W-:Y:S04]  /*146280*/  STL.64 [R1+0x278], R26 ;  /* 0x0002781a01007387 */ /* 0x000fe80000100a00 */
[----:B-1----:R1:W-:Y:S04]  /*146290*/  STL.64 [R1+0x150], R20 ;  /* 0x0001501401007387 */ /* 0x0023e80000100a00 */
[----:B------:R4:W-:Y:S04]  /*1462a0*/  STL.64 [R1+0x158], R22 ;  /* 0x0001581601007387 */ /* 0x0009e80000100a00 */
[----:B---3--:R3:W-:Y:S04]  /*1462b0*/  STL.64 [R1+0x280], R16 ;  /* 0x0002801001007387 */ /* 0x0087e80000100a00 */
[----:B------:R3:W-:Y:S04]  /*1462c0*/  STL.64 [R1+0x288], R18 ;  /* 0x0002881201007387 */ /* 0x0007e80000100a00 */
[----:B-1----:R-:W2:Y:S04]  /*1462d0*/  LDL.LU R20, [R1+0x448] ;  /* 0x0004480001147983 */ /* 0x002ea80000300800 */
[----:B------:R-:W2:Y:S04]  /*1462e0*/  LDL.LU R21, [R1+0x44c] ;  /* 0x00044c0001157983 */ /* 0x000ea80000300800 */
[----:B----4-:R-:W2:Y:S04]  /*1462f0*/  LDL.LU R22, [R1+0x438] ;  /* 0x0004380001167983 */ /* 0x010ea80000300800 */
[----:B------:R-:W2:Y:S04]  /*146300*/  LDL.LU R23, [R1+0x43c] ;  /* 0x00043c0001177983 */ /* 0x000ea80000300800 */
[----:B---3--:R-:W3:Y:S04]  /*146310*/  LDL.LU R16, [R1+0x10b0] ;  /* 0x0010b00001107983 */ /* 0x008ee80000300800 */
[----:B------:R-:W3:Y:S04]  /*146320*/  LDL.LU R17, [R1+0x10b4] ;  /* 0x0010b40001117983 */ /* 0x000ee80000300800 */
[----:B------:R-:W3:Y:S04]  /*146330*/  LDL.LU R18, [R1+0x2750] ;  /* 0x0027500001127983 */ /* 0x000ee80000300800 */
[----:B------:R1:W-:Y:S04]  /*146340*/  STS.128 [R2], R12 ;  /* 0x0000000c02007388 */ /* 0x0003e80000000c00 */
[----:B------:R-:W3:Y:S04]  /*146350*/  LDL.LU R19, [R1+0x2754] ;  /* 0x0027540001137983 */ /* 0x000ee80000300800 */
[----:B------:R4:W-:Y:S04]  /*146360*/  STS.128 [R2+0x80], R8 ;  /* 0x0000800802007388 */ /* 0x0009e80000000c00 */
[----:B-1----:R-:W2:Y:S04]  /*146370*/  LDL.LU R12, [R1+0x10b8] ;  /* 0x0010b800010c7983 */ /* 0x002ea80000300800 */
[----:B------:R-:W2:Y:S04]  /*146380*/  LDL.LU R13, [R1+0x10bc] ;  /* 0x0010bc00010d7983 */ /* 0x000ea80000300800 */
[----:B------:R-:W2:Y:S04]  /*146390*/  LDL.LU R14, [R1+0x2758] ;  /* 0x00275800010e7983 */ /* 0x000ea80000300800 */
[----:B------:R-:W2:Y:S04]  /*1463a0*/  LDL.LU R15, [R1+0x275c] ;  /* 0x00275c00010f7983 */ /* 0x000ea80000300800 */
[----:B----4-:R-:W4:Y:S04]  /*1463b0*/  LDL.LU R8, [R1+0x6b0] ;  /* 0x0006b00001087983 */ /* 0x010f280000300800 */
[----:B------:R-:W4:Y:S04]  /*1463c0*/  LDL.LU R9, [R1+0x6b4] ;  /* 0x0006b40001097983 */ /* 0x000f280000300800 */
[----:B------:R-:W4:Y:S04]  /*1463d0*/  LDL.LU R10, [R1+0x6d0] ;  /* 0x0006d000010a7983 */ /* 0x000f280000300800 */
[----:B------:R-:W4:Y:S04]  /*1463e0*/  LDL.LU R11, [R1+0x6d4] ;  /* 0x0006d400010b7983 */ /* 0x000f280000300800 */
[----:B------:R1:W-:Y:S04]  /*1463f0*/  STS.128 [R2+0x200], R4 ;  /* 0x0002000402007388 */ /* 0x0003e80000000c00 */
[----:B-1----:R-:W3:Y:S04]  /*146400*/  LDL.LU R4, [R1+0x6b8] ;  /* 0x0006b80001047983 */ /* 0x002ee80000300800 */
[----:B------:R-:W3:Y:S04]  /*146410*/  LDL.LU R5, [R1+0x6bc] ;  /* 0x0006bc0001057983 */ /* 0x000ee80000300800 */
[----:B------:R-:W3:Y:S04]  /*146420*/  LDL.LU R6, [R1+0x6d8] ;  /* 0x0006d80001067983 */ /* 0x000ee80000300800 */
[----:B------:R-:W3:Y:S04]  /*146430*/  LDL.LU R7, [R1+0x6dc] ;  /* 0x0006dc0001077983 */ /* 0x000ee80000300800 */
[----:B--2---:R1:W-:Y:S04]  /*146440*/  STS.128 [R2+0x480], R12 ;  /* 0x0004800c02007388 */ /* 0x0043e80000000c00 */
[----:B-1----:R-:W2:Y:S04]  /*146450*/  LDL.LU R12, [R1+0x2580] ;  /* 0x00258000010c7983 */ /* 0x002ea80000300800 */
[----:B------:R-:W2:Y:S04]  /*146460*/  LDL.LU R13, [R1+0x2584] ;  /* 0x00258400010d7983 */ /* 0x000ea80000300800 */
[----:B------:R-:W2:Y:S04]  /*146470*/  LDL.LU R14, [R1+0x2570] ;  /* 0x00257000010e7983 */ /* 0x000ea80000300800 */
[----:B----4-:R1:W-:Y:S04]  /*146480*/  STS.128 [R2+0x600], R8 ;  /* 0x0006000802007388 */ /* 0x0103e80000000c00 */
[----:B------:R-:W2:Y:S04]  /*146490*/  LDL.LU R15, [R1+0x2574] ;  /* 0x00257400010f7983 */ /* 0x000ea80000300800 */
[----:B-1----:R-:W4:Y:S04]  /*1464a0*/  LDL.LU R8, [R1+0x2588] ;  /* 0x0025880001087983 */ /* 0x002f280000300800 */
[----:B------:R-:W4:Y:S04]  /*1464b0*/  LDL.LU R9, [R1+0x258c] ;  /* 0x00258c0001097983 */ /* 0x000f280000300800 */
[----:B------:R-:W4:Y:S04]  /*1464c0*/  LDL.LU R10, [R1+0x2578] ;  /* 0x00257800010a7983 */ /* 0x000f280000300800 */
[----:B------:R-:W4:Y:S04]  /*1464d0*/  LDL.LU R11, [R1+0x257c] ;  /* 0x00257c00010b7983 */ /* 0x000f280000300800 */
[----:B---3--:R1:W-:Y:S04]  /*1464e0*/  STS.128 [R2+0x680], R4 ;  /* 0x0006800402007388 */ /* 0x0083e80000000c00 */
[----:B-1----:R-:W4:Y:S04]  /*1464f0*/  LDL.LU R4, [R1+0x8f0] ;  /* 0x0008f00001047983 */ /* 0x002f280000300800 */
[----:B------:R-:W4:Y:S04]  /*146500*/  LDL.LU R5, [R1+0x8f4] ;  /* 0x0008f40001057983 */ /* 0x000f280000300800 */
[----:B------:R-:W4:Y:S04]  /*146510*/  LDL.LU R6, [R1+0x8d0] ;  /* 0x0008d00001067983 */ /* 0x000f280000300800 */
[----:B------:R-:W4:Y:S04]  /*146520*/  LDL.LU R7, [R1+0x8d4] ;  /* 0x0008d40001077983 */ /* 0x000f280000300800 */
[----:B------:R-:W-:Y:S04]  /*146530*/  STS.128 [R2+0x280], R20 ;  /* 0x0002801402007388 */ /* 0x000fe80000000c00 */
[----:B------:R-:W-:Y:S04]  /*146540*/  STS.128 [R2+0x400], R16 ;  /* 0x0004001002007388 */ /* 0x000fe80000000c00 */
[----:B------:R-:W-:Y:S06]  /*146550*/  BAR.SYNC.DEFER_BLOCKING 0x0 ;  /* 0x0000000000007b1d */ /* 0x000fec0000010000 */
[----:B------:R-:W1:Y:S04]  /*146560*/  LDS.128 R20, [R0] ;  /* 0x0000000000147984 */ /* 0x000e680000000c00 */
[----:B------:R-:W1:Y:S04]  /*146570*/  LDS.128 R16, [R0+0x800] ;  /* 0x0008000000107984 */ /* 0x000e680000000c00 */
[----:B------:R-:W1:Y:S04]  /*146580*/  LDS.128 R24, [R204] ;  /* 0x00000000cc187984 */ /* 0x000e680000000c00 */
[----:B-1----:R-:W-:Y:S04]  /*146590*/  STL.64 [R1+0x60], R20 ;  /* 0x0000601401007387 */ /* 0x002fe80000100a00 */
[----:B------:R-:W-:Y:S04]  /*1465a0*/  STL.64 [R1+0x68], R22 ;  /* 0x0000681601007387 */ /* 0x000fe80000100a00 */
[----:B------:R-:W1:Y:S04]  /*1465b0*/  LDS.128 R20, [R204+0x800] ;  /* 0x00080000cc147984 */ /* 0x000e680000000c00 */
[----:B------:R-:W-:Y:S04]  /*1465c0*/  STL.64 [R1+0x140], R16 ;  /* 0x0001401001007387 */ /* 0x000fe80000100a00 */
[----:B------:R-:W-:Y:S04]  /*1465d0*/  STL.64 [R1+0x148], R18 ;  /* 0x0001481201007387 */ /* 0x000fe80000100a00 */
[----:B------:R-:W1:Y:S04]  /*1465e0*/  LDS.128 R16, [R3] ;  /* 0x0000000003107984 */ /* 0x000e680000000c00 */
[----:B------:R-:W-:Y:S04]  /*1465f0*/  STL.64 [R1+0x90], R24 ;  /* 0x0000901801007387 */ /* 0x000fe80000100a00 */
[----:B------:R-:W-:Y:S04]  /*146600*/  STL.64 [R1+0x98], R26 ;  /* 0x0000981a01007387 */ /* 0x000fe80000100a00 */
[----:B------:R-:W1:Y:S04]  /*146610*/  LDS.128 R24, [R3+0x800] ;  /* 0x0008000003187984 */ /* 0x000e680000000c00 */
[----:B-1----:R-:W-:Y:S04]  /*146620*/  STL.64 [R1+0x170], R20 ;  /* 0x0001701401007387 */ /* 0x002fe80000100a00 */
[----:B------:R-:W-:Y:S04]  /*146630*/  STL.64 [R1+0x178], R22 ;  /* 0x0001781601007387 */ /* 0x000fe80000100a00 */
[----:B------:R-:W1:Y:S04]  /*146640*/  LDS.128 R20, [R252] ;  /* 0x00000000fc147984 */ /* 0x000e680000000c00 */
[----:B------:R-:W-:Y:S04]  /*146650*/  STL.64 [R1+0xd0], R16 ;  /* 0x0000d01001007387 */ /* 0x000fe80000100a00 */
[----:B------:R-:W-:Y:S04]  /*146660*/  STL.64 [R1+0xd8], R18 ;  /* 0x0000d81201007387 */ /* 0x000fe80000100a00 */
[----:B------:R-:W2:Y:S04]  /*146670*/  LDS.128 R16, [R252+0x800] ;  /* 0x00080000fc107984 */ /* 0x000ea80000000c00 */
[----:B------:R-:W-:Y:S06]  /*146680*/  BAR.SYNC.DEFER_BLOCKING 0x0 ;  /* 0x0000000000007b1d */ /* 0x000fec0000010000 */
[----:B------:R-:W-:Y:S04]  /*146690*/  STL.64 [R1+0x240], R24 ;  /* 0x0002401801007387 */ /* 0x000fe80000100a00 */
[----:B------:R-:W-:Y:S04]  /*1466a0*/  STL.64 [R1+0x248], R26 ;  /* 0x0002481a01007387 */ /* 0x000fe80000100a00 */
[----:B-1----:R1:W-:Y:S04]  /*1466b0*/  STL.64 [R1+0x110], R20 ;  /* 0x0001101401007387 */ /* 0x0023e80000100a00 */
[----:B------:R1:W-:Y:S04]  /*1466c0*/  STL.64 [R1+0x118], R22 ;  /* 0x0001181601007387 */ /* 0x0003e80000100a00 */
[----:B--2---:R2:W-:Y:S04]  /*1466d0*/  STL.64 [R1+0x260], R16 ;  /* 0x0002601001007387 */ /* 0x0045e80000100a00 */
[----:B------:R2:W-:Y:S04]  /*1466e0*/  STL.64 [R1+0x268], R18 ;  /* 0x0002681201007387 */ /* 0x0005e80000100a00 */
[----:B-1----:R-:W3:Y:S04]  /*1466f0*/  LDL.LU R20, [R1+0x8f8] ;  /* 0x0008f80001147983 */ /* 0x002ee80000300800 */
[----:B------:R-:W3:Y:S04]  /*146700*/  LDL.LU R21, [R1+0x8fc] ;  /* 0x0008fc0001157983 */ /* 0x000ee80000300800 */
[----:B------:R-:W3:Y:S04]  /*146710*/  LDL.LU R22, [R1+0x8d8] ;  /* 0x0008d80001167983 */ /* 0x000ee80000300800 */
[----:B------:R-:W3:Y:S04]  /*146720*/  LDL.LU R23, [R1+0x8dc] ;  /* 0x0008dc0001177983 */ /* 0x000ee80000300800 */
[----:B--2---:R-:W2:Y:S04]  /*146730*/  LDL.LU R16, [R1+0xa30] ;  /* 0x000a300001107983 */ /* 0x004ea80000300800 */
[----:B------:R-:W2:Y:S04]  /*146740*/  LDL.LU R17, [R1+0xa34] ;  /* 0x000a340001117983 */ /* 0x000ea80000300800 */
[----:B------:R-:W2:Y:S04]  /*146750*/  LDL.LU R18, [R1+0xa20] ;  /* 0x000a200001127983 */ /* 0x000ea80000300800 */
[----:B------:R1:W-:Y:S04]  /*146760*/  STS.128 [R2], R12 ;  /* 0x0000000c02007388 */ /* 0x0003e80000000c00 */
[----:B------:R-:W2:Y:S04]  /*146770*/  LDL.LU R19, [R1+0xa24] ;  /* 0x000a240001137983 */ /* 0x000ea80000300800 */
[----:B----4-:R4:W-:Y:S04]  /*146780*/  STS.128 [R2+0x80], R8 ;  /* 0x0000800802007388 */ /* 0x0109e80000000c00 */
        /* <DEDUP_REMOVED lines=48> */
[----:B------:R-:W1:Y:S04]  /*146a90*/  LDS.128 R16, [R252+0x800] ;  /* 0x00080000fc107984 */ /* 0x000e680000000c00 */
[----:B------:R-:W-:Y:S06]  /*146aa0*/  BAR.SYNC.DEFER_BLOCKING 0x0 ;  /* 0x0000000000007b1d */ /* 0x000fec0000010000 */
[----:B------:R-:W-:Y:S04]  /*146ab0*/  STL.64 [R1+0x160], R24 ;  /* 0x0001601801007387 */ /* 0x000fe80000100a00 */
[----:B------:R-:W-:Y:S04]  /*146ac0*/  STL.64 [R1+0x168], R26 ;  /* 0x0001681a01007387 */ /* 0x000fe80000100a00 */
[----:B-1----:R1:W-:Y:S04]  /*146ad0*/  STL.64 [R1+0xa0], R20 ;  /* 0x0000a01401007387 */ /* 0x0023e80000100a00 */
[----:B------:R1:W-:Y:S04]  /*146ae0*/  STL.64 [R1+0xa8], R22 ;  /* 0x0000a81601007387 */ /* 0x0003e80000100a00 */
[----:B------:R1:W-:Y:S04]  /*146af0*/  STL.64 [R1+0x220], R16 ;  /* 0x0002201001007387 */ /* 0x0003e80000100a00 */
[----:B------:R1:W-:Y:S04]  /*146b00*/  STL.64 [R1+0x228], R18 ;  /* 0x0002281201007387 */ /* 0x0003e80000100a00 */
        /* <DEDUP_REMOVED lines=8> */
[----:B--2---:R1:W-:Y:S04]  /*146b90*/  STS.128 [R2], R12 ;  /* 0x0000000c02007388 */ /* 0x0043e80000000c00 */
        /* <DEDUP_REMOVED lines=35> */
[----:B------:R-:W-:Y:S04]  /*146dd0*/  LDS.128 R248, [R252+0x800] ;  /* 0x00080000fcf87984 */ /* 0x000fe80000000c00 */
[----:B-1----:R-:W-:Y:S04]  /*146de0*/  STL.64 [R1], R16 ;  /* 0x0000001001007387 */ /* 0x002fe80000100a00 */
        /* <DEDUP_REMOVED lines=11> */
[----:B------:R-:W-:Y:S06]  /*146ea0*/  BAR.SYNC.DEFER_BLOCKING 0x0 ;  /* 0x0000000000007b1d */ /* 0x000fec0000010000 */
[----:B------:R-:W-:Y:S04]  /*146eb0*/  STL.64 [R1+0x30], R24 ;  /* 0x0000301801007387 */ /* 0x000fe80000100a00 */
[----:B------:R-:W-:Y:S04]  /*146ec0*/  STL.64 [R1+0x38], R26 ;  /* 0x0000381a01007387 */ /* 0x000fe80000100a00 */
[----:B------:R1:W-:Y:S04]  /*146ed0*/  STL.64 [R1+0x100], R20 ;  /* 0x0001001401007387 */ /* 0x0003e80000100a00 */
[----:B------:R1:W-:Y:S04]  /*146ee0*/  STL.64 [R1+0x108], R22 ;  /* 0x0001081601007387 */ /* 0x0003e80000100a00 */
[----:B-1----:R1:W-:Y:S04]  /*146ef0*/  STL.64 [R1+0x50], R16 ;  /* 0x0000501001007387 */ /* 0x0023e80000100a00 */
[----:B------:R1:W-:Y:S04]  /*146f00*/  STL.64 [R1+0x58], R18 ;  /* 0x0000581201007387 */ /* 0x0003e80000100a00 */
        /* <DEDUP_REMOVED lines=43> */
[----:B------:R-:W-:Y:S04]  /*1471c0*/  STL [R1+0x60a0], R248 ;  /* 0x0060a0f801007387 */ /* 0x000fe80000100800 */
[----:B------:R-:W-:Y:S04]  /*1471d0*/  STL [R1+0x609c], R249 ;  /* 0x00609cf901007387 */ /* 0x000fe80000100800 */
[----:B------:R-:W-:Y:S04]  /*1471e0*/  STL [R1+0x6098], R250 ;  /* 0x006098fa01007387 */ /* 0x000fe80000100800 */
[----:B------:R-:W-:Y:S04]  /*1471f0*/  STL [R1+0x6094], R251 ;  /* 0x006094fb01007387 */ /* 0x000fe80000100800 */
        /* <DEDUP_REMOVED lines=55> */
[----:B---3--:R1:W-:Y:S04]  /*147570*/  STS.128 [R2+0x680], R4 ;  /* 0x0006800402007388 */ /* 0x0083e80000000c00 */
[----:B------:R-:W4:Y:S04]  /*147580*/  LDL.LU R11, [R1+0x256c] ;  /* 0x00256c00010b7983 */ /* 0x000f280000300800 */
        /* <DEDUP_REMOVED lines=49> */
[----:B------:R1:W-:Y:S04]  /*1478a0*/  STS.128 [R2+0x200], R4 ;  /* 0x0002000402007388 */ /* 0x0003e80000000c00 */
[----:B------:R-:W4:Y:S04]  /*1478b0*/  LDL.LU R11, [R1+0x644] ;  /* 0x00064400010b7983 */ /* 0x000f280000300800 */
        /* <DEDUP_REMOVED lines=3242> */
[----:B------:R-:W2:Y:S04]  /*154360*/  LDL.LU R15, [R1+0x2c14] ;  /* 0x002c1400010f7983 */ /* 0x000ea80000300800 */
[----:B----4-:R-:W-:Y:S04]  /*154370*/  STS.128 [R2+0x600], R8 ;  /* 0x0006000802007388 */ /* 0x010fe80000000c00 */
[----:B---3--:R1:W-:Y:S04]  /*154380*/  STS.128 [R2+0x680], R4 ;  /* 0x0006800402007388 */ /* 0x0083e80000000c00 */
        /* <DEDUP_REMOVED lines=32> */
[----:B-1----:R-:W-:Y:S04]  /*154590*/  STL.64 [R1+0xec0], R20 ;  /* 0x000ec01401007387 */ /* 0x002fe80000100a00 */
[----:B------:R-:W-:Y:S04]  /*1545a0*/  STL.64 [R1+0xec8], R22 ;  /* 0x000ec81601007387 */ /* 0x000fe80000100a00 */
[----:B------:R-:W-:Y:S04]  /*1545b0*/  STL.64 [R1+0x730], R16 ;  /* 0x0007301001007387 */ /* 0x000fe80000100a00 */
[----:B------:R-:W-:Y:S04]  /*1545c0*/  STL.64 [R1+0x738], R18 ;  /* 0x0007381201007387 */ /* 0x000fe80000100a00 */
[----:B---3--:R-:W-:Y:S04]  /*1545d0*/  STS.128 [R2+0x80], R4 ;  /* 0x0000800402007388 */ /* 0x008fe80000000c00 */
[----:B----4-:R1:W-:Y:S04]  /*1545e0*/  STS.128 [R2+0x200], R8 ;  /* 0x0002000802007388 */ /* 0x0103e80000000c00 */
        /* <DEDUP_REMOVED lines=8> */
[----:B--2---:R1:W-:Y:S04]  /*154670*/  STS.128 [R2], R12 ;  /* 0x0000000c02007388 */ /* 0x0043e80000000c00 */
        /* <DEDUP_REMOVED lines=12> */
[----:B----4-:R1:W-:Y:S04]  /*154740*/  STS.128 [R2+0x400], R4 ;  /* 0x0004000402007388 */ /* 0x0103e80000000c00 */
[----:B-1----:R-:W4:Y:S04]  /*154750*/  LDL.LU R4, [R1+0x2890] ;  /* 0x0028900001047983 */ /* 0x002f280000300800 */
[----:B------:R-:W4:Y:S04]  /*154760*/  LDL.LU R5, [R1+0x2894] ;  /* 0x0028940001057983 */ /* 0x000f280000300800 */
[----:B------:R-:W4:Y:S04]  /*154770*/  LDL.LU R6, [R1+0x2880] ;  /* 0x0028800001067983 */ /* 0x000f280000300800 */
[----:B------:R-:W4:Y:S04]  /*154780*/  LDL.LU R7, [R1+0x2884] ;  /* 0x0028840001077983 */ /* 0x000f280000300800 */
[----:B---3--:R-:W-:Y:S04]  /*154790*/  STS.128 [R2+0x280], R8 ;  /* 0x0002800802007388 */ /* 0x008fe80000000c00 */
[----:B--2---:R-:W-:Y:S04]  /*1547a0*/  STS.128 [R2+0x480], R12 ;  /* 0x0004800c02007388 */ /* 0x004fe80000000c00 */
[----:B------:R-:W2:Y:S04]  /*1547b0*/  LDL.LU R24, [R1+0x2898] ;  /* 0x0028980001187983 */ /* 0x000ea80000300800 */
[----:B------:R-:W2:Y:S04]  /*1547c0*/  LDL.LU R25, [R1+0x289c] ;  /* 0x00289c0001197983 */ /* 0x000ea80000300800 */
[----:B------:R-:W-:Y:S04]  /*1547d0*/  STS.128 [R2+0x600], R16 ;  /* 0x0006001002007388 */ /* 0x000fe80000000c00 */
[----:B------:R-:W2:Y:S04]  /*1547e0*/  LDL.LU R26, [R1+0x2888] ;  /* 0x00288800011a7983 */ /* 0x000ea80000300800 */
[----:B------:R-:W2:Y:S04]  /*1547f0*/  LDL.LU R27, [R1+0x288c] ;  /* 0x00288c00011b7983 */ /* 0x000ea80000300800 */
[----:B------:R1:W-:Y:S04]  /*154800*/  STS.128 [R2+0x680], R20 ;  /* 0x0006801402007388 */ /* 0x0003e80000000c00 */
[----:B------:R-:W-:Y:S06]  /*154810*/  BAR.SYNC.DEFER_BLOCKING 0x0 ;  /* 0x0000000000007b1d */ /* 0x000fec0000010000 */
[----:B-1----:R-:W3:Y:S04]  /*154820*/  LDL.LU R20, [R1+0x2780] ;  /* 0x0027800001147983 */ /* 0x002ee80000300800 */
[----:B------:R-:W3:Y:S04]  /*154830*/  LDL.LU R21, [R1+0x2784] ;  /* 0x0027840001157983 */ /* 0x000ee80000300800 */
[----:B------:R-:W3:Y:S04]  /*154840*/  LDL.LU R22, [R1+0x2770] ;  /* 0x0027700001167983 */ /* 0x000ee80000300800 */
[----:B------:R-:W3:Y:S04]  /*154850*/  LDL.LU R23, [R1+0x2774] ;  /* 0x0027740001177983 */ /* 0x000ee80000300800 */
[----:B------:R-:W1:Y:S04]  /*154860*/  LDS.128 R244, [R0] ;  /* 0x0000000000f47984 */ /* 0x000e680000000c00 */
[----:B------:R-:W-:Y:S04]  /*154870*/  LDS.128 R240, [R0+0x800] ;  /* 0x0008000000f07984 */ /* 0x000fe80000000c00 */
[----:B------:R-:W-:Y:S04]  /*154880*/  LDS.128 R236, [R204] ;  /* 0x00000000ccec7984 */ /* 0x000fe80000000c00 */
[----:B------:R-:W-:Y:S04]  /*154890*/  LDS.128 R228, [R204+0x800] ;  /* 0x00080000cce47984 */ /* 0x000fe80000000c00 */
[----:B------:R-:W-:Y:S04]  /*1548a0*/  LDS.128 R224, [R3] ;  /* 0x0000000003e07984 */ /* 0x000fe80000000c00 */
[----:B------:R-:W-:Y:S04]  /*1548b0*/  LDS.128 R12, [R3+0x800] ;  /* 0x00080000030c7984 */ /* 0x000fe80000000c00 */
[----:B------:R-:W-:Y:S04]  /*1548c0*/  LDS.128 R16, [R252] ;  /* 0x00000000fc107984 */ /* 0x000fe80000000c00 */
[----:B------:R-:W-:Y:S04]  /*1548d0*/  LDS.128 R8, [R252+0x800] ;  /* 0x00080000fc087984 */ /* 0x000fe80000000c00 */
[----:B------:R-:W-:Y:S06]  /*1548e0*/  BAR.SYNC.DEFER_BLOCKING 0x0 ;  /* 0x0000000000007b1d */ /* 0x000fec0000010000 */
[----:B-1----:R-:W-:Y:S04]  /*1548f0*/  STL [R1+0x6090], R246 ;  /* 0x006090f601007387 */ /* 0x002fe80000100800 */
[----:B------:R-:W-:Y:S04]  /*154900*/  STL [R1+0x608c], R247 ;  /* 0x00608cf701007387 */ /* 0x000fe80000100800 */
        /* <DEDUP_REMOVED lines=9> */
[----:B-1----:R-:W4:Y:S04]  /*1549a0*/  LDL.LU R4, [R1+0x2658] ;  /* 0x0026580001047983 */ /* 0x002f280000300800 */
[----:B------:R-:W4:Y:S04]  /*1549b0*/  LDL.LU R5, [R1+0x265c] ;  /* 0x00265c0001057983 */ /* 0x000f280000300800 */
[----:B------:R-:W4:Y:S04]  /*1549c0*/  LDL.LU R6, [R1+0x2648] ;  /* 0x0026480001067983 */ /* 0x000f280000300800 */
[----:B------:R-:W4:Y:S04]  /*1549d0*/  LDL.LU R7, [R1+0x264c] ;  /* 0x00264c0001077983 */ /* 0x000f280000300800 */
[----:B--2---:R-:W-:Y:S04]  /*1549e0*/  STS.128 [R2+0x80], R24 ;  /* 0x0000801802007388 */ /* 0x004fe80000000c00 */
[----:B---3--:R1:W-:Y:S04]  /*1549f0*/  STS.128 [R2+0x200], R20 ;  /* 0x0002001402007388 */ /* 0x0083e80000000c00 */
[----:B-1----:R-:W2:Y:S04]  /*154a00*/  LDL.LU R20, [R1+0xde0] ;  /* 0x000de00001147983 */ /* 0x002ea80000300800 */
[----:B------:R-:W2:Y:S04]  /*154a10*/  LDL.LU R21, [R1+0xde4] ;  /* 0x000de40001157983 */ /* 0x000ea80000300800 */
[----:B------:R-:W2:Y:S04]  /*154a20*/  LDL.LU R22, [R1+0x2590] ;  /* 0x0025900001167983 */ /* 0x000ea80000300800 */
[----:B------:R-:W2:Y:S04]  /*154a30*/  LDL.LU R23, [R1+0x2594] ;  /* 0x0025940001177983 */ /* 0x000ea80000300800 */
[----:B------:R-:W3:Y:S04]  /*154a40*/  LDL.LU R24, [R1+0xde8] ;  /* 0x000de80001187983 */ /* 0x000ee80000300800 */
[----:B------:R-:W3:Y:S04]  /*154a50*/  LDL.LU R25, [R1+0xdec] ;  /* 0x000dec0001197983 */ /* 0x000ee80000300800 */
[----:B------:R-:W3:Y:S04]  /*154a60*/  LDL.LU R26, [R1+0x2598] ;  /* 0x00259800011a7983 */ /* 0x000ee80000300800 */
[----:B------:R-:W3:Y:S04]  /*154a70*/  LDL.LU R27, [R1+0x259c] ;  /* 0x00259c00011b7983 */ /* 0x000ee80000300800 */
[----:B----4-:R1:W-:Y:S04]  /*154a80*/  STS.128 [R2+0x480], R4 ;  /* 0x0004800402007388 */ /* 0x0103e80000000c00 */
[----:B-1----:R-:W4:Y:S04]  /*154a90*/  LDL.LU R4, [R1+0x2490] ;  /* 0x0024900001047983 */ /* 0x002f280000300800 */
[----:B------:R-:W4:Y:S04]  /*154aa0*/  LDL.LU R5, [R1+0x2494] ;  /* 0x0024940001057983 */ /* 0x000f280000300800 */
[----:B------:R-:W4:Y:S04]  /*154ab0*/  LDL.LU R6, [R1+0xbb0] ;  /* 0x000bb00001067983 */ /* 0x000f280000300800 */
[----:B------:R-:W4:Y:S04]  /*154ac0*/  LDL.LU R7, [R1+0xbb4] ;  /* 0x000bb40001077983 */ /* 0x000f280000300800 */
[----:B------:R-:W4:Y:S04]  /*154ad0*/  LDL.LU R52, [R1+0x2498] ;  /* 0x0024980001347983 */ /* 0x000f280000300800 */
[----:B------:R-:W4:Y:S04]  /*154ae0*/  LDL.LU R53, [R1+0x249c] ;  /* 0x00249c0001357983 */ /* 0x000f280000300800 */
[----:B------:R-:W4:Y:S04]  /*154af0*/  LDL.LU R54, [R1+0xbb8] ;  /* 0x000bb80001367983 */ /* 0x000f280000300800 */
[----:B------:R-:W-:Y:S04]  /*154b00*/  STS.128 [R2+0x280], R32 ;  /* 0x0002802002007388 */ /* 0x000fe80000000c00 */
[----:B------:R-:W-:Y:S04]  /*154b10*/  STS.128 [R2+0x400], R28 ;  /* 0x0004001c02007388 */ /* 0x000fe80000000c00 */
[----:B------:R-:W4:Y:S04]  /*154b20*/  LDL.LU R55, [R1+0xbbc] ;  /* 0x000bbc0001377983 */ /* 0x000f280000300800 */
[----:B------:R-:W4:Y:S04]  /*154b30*/  LDL.LU R56, [R1+0xa60] ;  /* 0x000a600001387983 */ /* 0x000f280000300800 */
[----:B------:R-:W4:Y:S04]  /*154b40*/  LDL.LU R57, [R1+0xa64] ;  /* 0x000a640001397983 */ /* 0x000f280000300800 */
[----:B--2---:R-:W-:Y:S04]  /*154b50*/  STS.128 [R2+0x600], R20 ;  /* 0x0006001402007388 */ /* 0x004fe80000000c00 */
[----:B------:R-:W2:Y:S04]  /*154b60*/  LDL.LU R58, [R1+0x23e0] ;  /* 0x0023e000013a7983 */ /* 0x000ea80000300800 */
[----:B------:R-:W2:Y:S04]  /*154b70*/  LDL.LU R59, [R1+0x23e4] ;  /* 0x0023e400013b7983 */ /* 0x000ea80000300800 */
[----:B------:R-:W2:Y:S04]  /*154b80*/  LDL.LU R64, [R1+0xa68] ;  /* 0x000a680001407983 */ /* 0x000ea80000300800 */
[----:B---3--:R-:W-:Y:S04]  /*154b90*/  STS.128 [R2+0x680], R24 ;  /* 0x0006801802007388 */ /* 0x008fe80000000c00 */
[----:B------:R-:W-:Y:S06]  /*154ba0*/  BAR.SYNC.DEFER_BLOCKING 0x0 ;  /* 0x0000000000007b1d */ /* 0x000fec0000010000 */
[----:B------:R-:W3:Y:S04]  /*154bb0*/  LDL.LU R65, [R1+0xa6c] ;  /* 0x000a6c0001417983 */ /* 0x000ee80000300800 */
[----:B------:R-:W3:Y:S04]  /*154bc0*/  LDL.LU R66, [R1+0x23e8] ;  /* 0x0023e80001427983 */ /* 0x000ee80000300800 */
        /* <DEDUP_REMOVED lines=12> */
[----:B------:R-:W3:Y:S04]  /*154c90*/  LDL.LU R62, [R1+0x860] ;  /* 0x00086000013e7983 */ /* 0x000ee80000300800 */
[----:B------:R-:W3:Y:S04]  /*154ca0*/  LDL.LU R63, [R1+0x864] ;  /* 0x00086400013f7983 */ /* 0x000ee80000300800 */
[----:B----4-:R4:W-:Y:S04]  /*154cb0*/  STS.128 [R2], R4 ;  /* 0x0000000402007388 */ /* 0x0109e80000000c00 */
[----:B----4-:R-:W4:Y:S04]  /*154cc0*/  LDL.LU R4, [R1+0x2358] ;  /* 0x0023580001047983 */ /* 0x010f280000300800 */
[----:B------:R-:W4:Y:S04]  /*154cd0*/  LDL.LU R5, [R1+0x235c] ;  /* 0x00235c0001057983 */ /* 0x000f280000300800 */
[----:B------:R-:W4:Y:S04]  /*154ce0*/  LDL.LU R6, [R1+0x868] ;  /* 0x0008680001067983 */ /* 0x000f280000300800 */
[----:B------:R-:W4:Y:S04]  /*154cf0*/  LDL.LU R7, [R1+0x86c] ;  /* 0x00086c0001077983 */ /* 0x000f280000300800 */
[----:B------:R1:W-:Y:S04]  /*154d00*/  STS.128 [R2+0x80], R52 ;  /* 0x0000803402007388 */ /* 0x0003e80000000c00 */
[----:B--2---:R2:W-:Y:S04]  /*154d10*/  STS.128 [R2+0x200], R56 ;  /* 0x0002003802007388 */ /* 0x0045e80000000c00 */
[----:B-1----:R-:W3:Y:S04]  /*154d20*/  LDL.LU R52, [R1+0x710] ;  /* 0x0007100001347983 */ /* 0x002ee80000300800 */
[----:B------:R-:W3:Y:S04]  /*154d30*/  LDL.LU R53, [R1+0x714] ;  /* 0x0007140001357983 */ /* 0x000ee80000300800 */
[----:B------:R-:W3:Y:S04]  /*154d40*/  LDL.LU R54, [R1+0x22a0] ;  /* 0x0022a00001367983 */ /* 0x000ee80000300800 */
[----:B------:R-:W3:Y:S04]  /*154d50*/  LDL.LU R55, [R1+0x22a4] ;  /* 0x0022a40001377983 */ /* 0x000ee80000300800 */
[----:B--2---:R-:W2:Y:S04]  /*154d60*/  LDL.LU R56, [R1+0x718] ;  /* 0x0007180001387983 */ /* 0x004ea80000300800 */
        /* <DEDUP_REMOVED lines=11> */
[----:B---3--:R-:W-:Y:S04]  /*154e20*/  STS.128 [R2+0x280], R64 ;  /* 0x0002804002007388 */ /* 0x008fe80000000c00 */
[----:B------:R-:W-:Y:S04]  /*154e30*/  STS.128 [R2+0x400], R60 ;  /* 0x0004003c02007388 */ /* 0x000fe80000000c00 */
[----:B------:R-:W-:Y:S04]  /*154e40*/  STS.128 [R2+0x600], R52 ;  /* 0x0006003402007388 */ /* 0x000fe80000000c00 */
[----:B--2---:R-:W-:Y:S04]  /*154e50*/  STS.128 [R2+0x680], R56 ;  /* 0x0006803802007388 */ /* 0x004fe80000000c00 */
[----:B------:R-:W2:Y:S04]  /*154e60*/  LDL.LU R87, [R1+0x20bc] ;  /* 0x0020bc0001577983 */ /* 0x000ea80000300800 */
[----:B------:R-:W3:Y:S04]  /*154e70*/  LDL.LU R88, [R1+0x1f70] ;  /* 0x001f700001587983 */ /* 0x000ee80000300800 */
        /* <DEDUP_REMOVED lines=17> */
[----:B------:R-:W3:Y:S04]  /*154f90*/  LDL.LU R92, [R1+0x1dd0] ;  /* 0x001dd000015c7983 */ /* 0x000ee80000300800 */
[----:B------:R-:W3:Y:S04]  /*154fa0*/  LDL.LU R93, [R1+0x1dd4] ;  /* 0x001dd400015d7983 */ /* 0x000ee80000300800 */
[----:B------:R-:W3:Y:S04]  /*154fb0*/  LDL.LU R94, [R1+0x1de0] ;  /* 0x001de000015e7983 */ /* 0x000ee80000300800 */
[----:B------:R-:W3:Y:S04]  /*154fc0*/  LDL.LU R95, [R1+0x1de4] ;  /* 0x001de400015f7983 */ /* 0x000ee80000300800 */
[----:B----4-:R4:W-:Y:S04]  /*154fd0*/  STS.128 [R2], R4 ;  /* 0x0000000402007388 */ /* 0x0109e80000000c00 */
[----:B----4-:R-:W4:Y:S04]  /*154fe0*/  LDL.LU R4, [R1+0x1dd8] ;  /* 0x001dd80001047983 */ /* 0x010f280000300800 */
[----:B------:R-:W4:Y:S04]  /*154ff0*/  LDL.LU R5, [R1+0x1ddc] ;  /* 0x001ddc0001057983 */ /* 0x000f280000300800 */
[----:B------:R-:W4:Y:S04]  /*155000*/  LDL.LU R6, [R1+0x1de8] ;  /* 0x001de80001067983 */ /* 0x000f280000300800 */
[----:B------:R-:W4:Y:S04]  /*155010*/  LDL.LU R7, [R1+0x1dec] ;  /* 0x001dec0001077983 */ /* 0x000f280000300800 */
[----:B--2---:R2:W-:Y:S04]  /*155020*/  STS.128 [R2+0x80], R84 ;  /* 0x0000805402007388 */ /* 0x0045e80000000c00 */
[----:B--2---:R-:W2:Y:S04]  /*155030*/  LDL.LU R84, [R1+0xda0] ;  /* 0x000da00001547983 */ /* 0x004ea80000300800 */
[----:B------:R-:W2:Y:S04]  /*155040*/  LDL.LU R85, [R1+0xda4] ;  /* 0x000da40001557983 */ /* 0x000ea80000300800 */
[----:B------:R-:W2:Y:S04]  /*155050*/  LDL.LU R86, [R1+0xd60] ;  /* 0x000d600001567983 */ /* 0x000ea80000300800 */
[----:B---3--:R3:W-:Y:S04]  /*155060*/  STS.128 [R2+0x200], R88 ;  /* 0x0002005802007388 */ /* 0x0087e80000000c00 */
[----:B------:R-:W2:Y:S04]  /*155070*/  LDL.LU R87, [R1+0xd64] ;  /* 0x000d640001577983 */ /* 0x000ea80000300800 */
[----:B---3--:R-:W3:Y:S04]  /*155080*/  LDL.LU R88, [R1+0xda8] ;  /* 0x000da80001587983 */ /* 0x008ee80000300800 */
[----:B------:R-:W3:Y:S04]  /*155090*/  LDL.LU R89, [R1+0xdac] ;  /* 0x000dac0001597983 */ /* 0x000ee80000300800 */
[----:B------:R-:W3:Y:S04]  /*1550a0*/  LDL.LU R90, [R1+0xd68] ;  /* 0x000d6800015a7983 */ /* 0x000ee80000300800 */
[----:B------:R-:W3:Y:S04]  /*1550b0*/  LDL.LU R91, [R1+0xd6c] ;  /* 0x000d6c00015b7983 */ /* 0x000ee80000300800 */
[----:B----4-:R4:W-:Y:S04]  /*1550c0*/  STS.128 [R2+0x480], R4 ;  /* 0x0004800402007388 */ /* 0x0109e80000000c00 */
[----:B----4-:R-:W4:Y:S04]  /*1550d0*/  LDL.LU R4, [R1+0x2e20] ;  /* 0x002e200001047983 */ /* 0x010f280000300800 */
        /* <DEDUP_REMOVED lines=8> */
[----:B--2---:R-:W-:Y:S04]  /*155160*/  STS.128 [R2+0x600], R84 ;  /* 0x0006005402007388 */ /* 0x004fe80000000c00 */
[----:B------:R-:W2:Y:S04]  /*155170*/  LDL.LU R119, [R1+0x60c] ;  /* 0x00060c0001777983 */ /* 0x000ea80000300800 */
[----:B---3--:R-:W-:Y:S04]  /*155180*/  STS.128 [R2+0x680], R88 ;  /* 0x0006805802007388 */ /* 0x008fe80000000c00 */
        /* <DEDUP_REMOVED lines=9> */
[----:B------:R-:W1:Y:S04]  /*155220*/  LDS.128 R108, [R204] ;  /* 0x00000000cc6c7984 */ /* 0x000e680000000c00 */
[----:B------:R-:W-:Y:S04]  /*155230*/  LDS.128 R92, [R204+0x800] ;  /* 0x00080000cc5c7984 */ /* 0x000fe80000000c00 */
[----:B------:R-:W1:Y:S04]  /*155240*/  LDS.128 R104, [R3] ;  /* 0x0000000003687984 */ /* 0x000e680000000c00 */
[----:B------:R-:W-:Y:S04]  /*155250*/  LDS.128 R88, [R3+0x800] ;  /* 0x0008000003587984 */ /* 0x000fe80000000c00 */
[----:B------:R-:W1:Y:S04]  /*155260*/  LDS.128 R100, [R252] ;  /* 0x00000000fc647984 */ /* 0x000e680000000c00 */
[----:B------:R-:W1:Y:S04]  /*155270*/  LDS.128 R84, [R252+0x800] ;  /* 0x00080000fc547984 */ /* 0x000e680000000c00 */
        /* <DEDUP_REMOVED lines=88> */
[----:B---3--:R-:W-:Y:S04]  /*155800*/  STS.128 [R2+0x680], R152 ;  /* 0x0006809802007388 */ /* 0x008fe80000000c00 */
[----:B------:R-:W-:Y:S06]  /*155810*/  BAR.SYNC.DEFER_BLOCKING 0x0 ;  /* 0x0000000000007b1d */ /* 0x000fec0000010000 */
[----:B------:R-:W2:Y:S04]  /*155820*/  LDL.LU R192, [R1+0x23d8] ;  /* 0x0023d80001c07983 */ /* 0x000ea80000300800 */
[----:B------:R-:W2:Y:S04]  /*155830*/  LDL.LU R193, [R1+0x23dc] ;  /* 0x0023dc0001c17983 */ /* 0x000ea80000300800 */
[----:B------:R-:W2:Y:S04]  /*155840*/  LDL.LU R194, [R1+0x7c8] ;  /* 0x0007c80001c27983 */ /* 0x000ea80000300800 */
[----:B------:R-:W2:Y:S04]  /*155850*/  LDL.LU R195, [R1+0x7cc] ;  /* 0x0007cc0001c37983 */ /* 0x000ea80000300800 */
        /* <DEDUP_REMOVED lines=13> */
[----:B----4-:R4:W-:Y:S04]  /*155930*/  STS.128 [R2], R4 ;  /* 0x0000000402007388 */ /* 0x0109e80000000c00 */
[----:B----4-:R-:W4:Y:S04]  /*155940*/  LDL.LU R4, [R1+0x2348] ;  /* 0x0023480001047983 */ /* 0x010f280000300800 */
[----:B------:R-:W4:Y:S04]  /*155950*/  LDL.LU R5, [R1+0x234c] ;  /* 0x00234c0001057983 */ /* 0x000f280000300800 */
[----:B------:R-:W4:Y:S04]  /*155960*/  LDL.LU R6, [R1+0x6f8] ;  /* 0x0006f80001067983 */ /* 0x000f280000300800 */
[----:B------:R1:W-:Y:S04]  /*155970*/  STS.128 [R2+0x80], R180 ;  /* 0x000080b402007388 */ /* 0x0003e80000000c00 */
[----:B------:R-:W4:Y:S04]  /*155980*/  LDL.LU R7, [R1+0x6fc] ;  /* 0x0006fc0001077983 */ /* 0x000f280000300800 */
[----:B------:R1:W-:Y:S04]  /*155990*/  STS.128 [R2+0x200], R184 ;  /* 0x000200b802007388 */ /* 0x0003e80000000c00 */
[----:B-1----:R-:W2:Y:S04]  /*1559a0*/  LDL.LU R180, [R1+0x2290] ;  /* 0x0022900001b47983 */ /* 0x002ea80000300800 */
[----:B------:R-:W2:Y:S04]  /*1559b0*/  LDL.LU R181, [R1+0x2294] ;  /* 0x0022940001b57983 */ /* 0x000ea80000300800 */
[----:B------:R-:W2:Y:S04]  /*1559c0*/  LDL.LU R182, [R1+0x580] ;  /* 0x0005800001b67983 */ /* 0x000ea80000300800 */
[----:B------:R-:W2:Y:S04]  /*1559d0*/  LDL.LU R183, [R1+0x584] ;  /* 0x0005840001b77983 */ /* 0x000ea80000300800 */
[----:B------:R-:W2:Y:S04]  /*1559e0*/  LDL.LU R184, [R1+0x2298] ;  /* 0x0022980001b87983 */ /* 0x000ea80000300800 */
[----:B------:R-:W2:Y:S04]  /*1559f0*/  LDL.LU R185, [R1+0x229c] ;  /* 0x00229c0001b97983 */ /* 0x000ea80000300800 */
[----:B------:R-:W3:Y:S04]  /*155a00*/  LDL.LU R186, [R1+0x588] ;  /* 0x0005880001ba7983 */ /* 0x000ee80000300800 */
[----:B------:R-:W3:Y:S04]  /*155a10*/  LDL.LU R187, [R1+0x58c] ;  /* 0x00058c0001bb7983 */ /* 0x000ee80000300800 */
[----:B----4-:R1:W-:Y:S04]  /*155a20*/  STS.128 [R2+0x480], R4 ;  /* 0x0004800402007388 */ /* 0x0103e80000000c00 */
[----:B-1----:R-:W4:Y:S04]  /*155a30*/  LDL.LU R4, [R1+0x20a0] ;  /* 0x0020a00001047983 */ /* 0x002f280000300800 */
[----:B------:R-:W4:Y:S04]  /*155a40*/  LDL.LU R5, [R1+0x20a4] ;  /* 0x0020a40001057983 */ /* 0x000f280000300800 */
[----:B------:R-:W4:Y:S04]  /*155a50*/  LDL.LU R6, [R1+0x210] ;  /* 0x0002100001067983 */ /* 0x000f280000300800 */
[----:B------:R-:W4:Y:S04]  /*155a60*/  LDL.LU R7, [R1+0x214] ;  /* 0x0002140001077983 */ /* 0x000f280000300800 */
[----:B--2---:R1:W-:Y:S04]  /*155a70*/  STS.128 [R2+0x600], R180 ;  /* 0x000600b402007388 */ /* 0x0043e80000000c00 */
[----:B---3--:R2:W-:Y:S01]  /*155a80*/  STS.128 [R2+0x680], R184 ;  /* 0x000680b802007388 */ /* 0x0085e20000000c00 */
[----:B-1----:R-:W-:-:S02]  /*155a90*/  IMAD.MOV.U32 R182, RZ, RZ, R232 ;  /* 0x000000ffffb67224 */ /* 0x002fc400078e00e8 */
[----:B------:R-:W-:Y:S01]  /*155aa0*/  IMAD.MOV.U32 R183, RZ, RZ, R233 ;  /* 0x000000ffffb77224 */ /* 0x000fe200078e00e9 */
[----:B--2---:R-:W2:Y:S04]  /*155ab0*/  LDL.LU R184, [R1+0x20a8] ;  /* 0x0020a80001b87983 */ /* 0x004ea80000300800 */
[----:B------:R-:W2:Y:S04]  /*155ac0*/  LDL.LU R185, [R1+0x20ac] ;  /* 0x0020ac0001b97983 */ /* 0x000ea80000300800 */
[----:B------:R-:W2:Y:S04]  /*155ad0*/  LDL.LU R186, [R1+0x218] ;  /* 0x0002180001ba7983 */ /* 0x000ea80000300800 */
[----:B------:R-:W2:Y:S04]  /*155ae0*/  LDL.LU R187, [R1+0x21c] ;  /* 0x00021c0001bb7983 */ /* 0x000ea80000300800 */
[----:B------:R-:W3:Y:S04]  /*155af0*/  LDL.LU R180, [R1+0x1f50] ;  /* 0x001f500001b47983 */ /* 0x000ee80000300800 */
[----:B------:R-:W3:Y:S04]  /*155b00*/  LDL.LU R181, [R1+0x1f54] ;  /* 0x001f540001b57983 */ /* 0x000ee80000300800 */
[----:B------:R-:W3:Y:S04]  /*155b10*/  LDL.LU R232, [R1+0x1f58] ;  /* 0x001f580001e87983 */ /* 0x000ee80000300800 */
[----:B------:R-:W3:Y:S04]  /*155b20*/  LDL.LU R233, [R1+0x1f5c] ;  /* 0x001f5c0001e97983 */ /* 0x000ee80000300800 */
[----:B------:R-:W-:Y:S04]  /*155b30*/  STS.128 [R2+0x280], R192 ;  /* 0x000280c002007388 */ /* 0x000fe80000000c00 */
[----:B------:R1:W-:Y:S04]  /*155b40*/  STS.128 [R2+0x400], R188 ;  /* 0x000400bc02007388 */ /* 0x0003e80000000c00 */
[----:B------:R-:W-:Y:S06]  /*155b50*/  BAR.SYNC.DEFER_BLOCKING 0x0 ;  /* 0x0000000000007b1d */ /* 0x000fec0000010000 */
[----:B-1----:R-:W3:Y:S04]  /*155b60*/  LDL.LU R188, [R1+0x1e00] ;  /* 0x001e000001bc7983 */ /* 0x002ee80000300800 */
[----:B------:R-:W3:Y:S04]  /*155b70*/  LDL.LU R189, [R1+0x1e04] ;  /* 0x001e040001bd7983 */ /* 0x000ee80000300800 */
[----:B------:R-:W3:Y:S04]  /*155b80*/  LDL.LU R190, [R1+0x1df0] ;  /* 0x001df00001be7983 */ /* 0x000ee80000300800 */
[----:B------:R-:W-:Y:S04]  /*155b90*/  LDS.128 R200, [R204] ;  /* 0x00000000ccc87984 */ /* 0x000fe80000000c00 */
[----:B------:R-:W1:Y:S04]  /*155ba0*/  LDS.128 R192, [R0] ;  /* 0x0000000000c07984 */ /* 0x000e680000000c00 */
[----:B------:R-:W-:Y:S04]  /*155bb0*/  LDS.128 R196, [R0+0x800] ;  /* 0x0008000000c47984 */ /* 0x000fe80000000c00 */
        /* <DEDUP_REMOVED lines=11> */
[----:B--2---:R-:W-:Y:S04]  /*155c70*/  STS.128 [R2+0x80], R184 ;  /* 0x000080b802007388 */ /* 0x004fe80000000c00 */
[----:B---3--:R-:W-:Y:S04]  /*155c80*/  STS.128 [R2+0x200], R180 ;  /* 0x000200b402007388 */ /* 0x008fe80000000c00 */
[----:B------:R2:W-:Y:S04]  /*155c90*/  STS.128 [R2+0x280], R232 ;  /* 0x000280e802007388 */ /* 0x0005e80000000c00 */
[----:B--2---:R-:W2:Y:S04]  /*155ca0*/  LDL.LU R233, [R1+0x2378] ;  /* 0x0023780001e97983 */ /* 0x004ea80000300800 */
[----:B------:R-:W4:Y:S04]  /*155cb0*/  LDL.LU R6, [R1+0x1df8] ;  /* 0x001df80001067983 */ /* 0x000f280000300800 */
[----:B------:R-:W4:Y:S04]  /*155cc0*/  LDL.LU R7, [R1+0x1dfc] ;  /* 0x001dfc0001077983 */ /* 0x000f280000300800 */
        /* <DEDUP_REMOVED lines=11> */
[----:B------:R1:W-:Y:S04]  /*155d80*/  STS.128 [R2+0x400], R188 ;  /* 0x000400bc02007388 */ /* 0x0003e80000000c00 */
[----:B-1----:R-:W3:Y:S04]  /*155d90*/  LDL.LU R191, [R1+0x36e8] ;  /* 0x0036e80001bf7983 */ /* 0x002ee80000300800 */
[----:B------:R-:W3:Y:S04]  /*155da0*/  LDL.LU R190, [R1+0x36e4] ;  /* 0x0036e40001be7983 */ /* 0x000ee80000300800 */
[----:B------:R-:W3:Y:S04]  /*155db0*/  LDL.LU R251, [R1+0x20] ;  /* 0x0000200001fb7983 */ /* 0x000ee80000300800 */
[----:B--2---:R1:W-:Y:S04]  /*155dc0*/  STS.128 [R2+0x680], R184 ;  /* 0x000680b802007388 */ /* 0x0043e80000000c00 */
[----:B-1----:R-:W2:Y:S04]  /*155dd0*/  LDL.LU R186, [R1+0x5894] ;  /* 0x0058940001ba7983 */ /* 0x002ea80000300800 */
[----:B------:R-:W2:Y:S04]  /*155de0*/  LDL.LU R189, [R1] ;  /* 0x0000000001bd7983 */ /* 0x000ea80000300800 */
[----:B------:R-:W2:Y:S01]  /*155df0*/  LDL.LU R234, [R1+0xb4] ;  /* 0x0000b40001ea7983 */ /* 0x000ea20000300800 */
[----:B------:R-:W-:-:S03]  /*155e00*/  IMAD R3, R233, c[0x0][0x194], RZ ;  /* 0x00006500e9037a24 */ /* 0x000fc600078e02ff */
[----:B----4-:R1:W-:Y:S04]  /*155e10*/  STS.128 [R2+0x480], R4 ;  /* 0x0004800402007388 */ /* 0x0103e80000000c00 */
[----:B---3--:R3:W-:Y:S04]  /*155e20*/  STS.128 [R2+0x600], R180 ;  /* 0x000600b402007388 */ /* 0x0087e80000000c00 */
[----:B------:R-:W-:Y:S01]  /*155e30*/  BAR.SYNC.DEFER_BLOCKING 0x0 ;  /* 0x0000000000007b1d */ /* 0x000fe20000010000 */
[----:B------:R-:W-:Y:S02]  /*155e40*/  ISETP.GE.AND P6, PT, R233, c[0x0][0x178], PT ;  /* 0x00005e00e9007a0c */ /* 0x000fe40003fc6270 */
[C---:B------:R-:W-:Y:S01]  /*155e50*/  ISETP.GE.AND P2, PT, R248.reuse, c[0x0][0x17c], PT ;  /* 0x00005f00f8007a0c */ /* 0x040fe20003f46270 */
[----:B------:R-:W-:-:S02]  /*155e60*/  IMAD R188, R248, c[0x0][0x198], RZ ;  /* 0x00006600f8bc7a24 */ /* 0x000fc400078e02ff */
[----:B------:R-:W4:Y:S01]  /*155e70*/  LDL.LU R250, [R1+0x64] ;  /* 0x0000640001fa7983 */ /* 0x000f220000300800 */
[----:B-1----:R-:W-:-:S05]  /*155e80*/  IMAD.MOV.U32 R7, RZ, RZ, c[0x0][0x194] ;  /* 0x00006500ff077624 */ /* 0x002fca00078e00ff */
[----:B---3--:R-:W-:Y:S02]  /*155e90*/  LEA R2, R7, R3, 0x7 ;  /* 0x0000000307027211 */ /* 0x008fe400078e38ff */
[----:B------:R-:W-:Y:S02]  /*155ea0*/  LEA R4, P3, R3, c[0x0][0x170], 0x2 ;  /* 0x00005c0003047a11 */ /* 0x000fe400078610ff */
[----:B------:R-:W-:Y:S01]  /*155eb0*/  LEA R182, P5, R2, c[0x0][0x170], 0x2 ;  /* 0x00005c0002b67a11 */ /* 0x000fe200078a10ff */
[C---:B------:R-:W-:Y:S01]  /*155ec0*/  IMAD R6, R7.reuse, 0x80, R2 ;  /* 0x0000008007067824 */ /* 0x040fe200078e0202 */
[----:B------:R-:W-:Y:S02]  /*155ed0*/  ISETP.LT.AND P6, PT, R248, c[0x0][0x17c], !P6 ;  /* 0x00005f00f8007a0c */ /* 0x000fe400077c1270 */
[----:B------:R-:W-:Y:S01]  /*155ee0*/  ISETP.LT.AND P4, PT, R232, c[0x0][0x178], !P2 ;  /* 0x00005e00e8007a0c */ /* 0x000fe20005781270 */
[----:B------:R-:W-:Y:S01]  /*155ef0*/  IMAD R7, R7, 0x80, R6 ;  /* 0x0000008007077824 */ /* 0x000fe200078e0206 */
[----:B------:R-:W-:Y:S01]  /*155f00*/  LEA.HI.X.SX32 R183, R2, c[0x0][0x174], 0x2, P5 ;  /* 0x00005d0002b77a11 */ /* 0x000fe200028f16ff */
[----:B------:R-:W3:Y:S01]  /*155f10*/  LDL.LU R248, [R1+0x24] ;  /* 0x0000240001f87983 */ /* 0x000ee20000300800 */
[----:B------:R-:W-:-:S02]  /*155f20*/  LEA.HI.X.SX32 R5, R3, c[0x0][0x174], 0x2, P3 ;  /* 0x00005d0003057a11 */ /* 0x000fc400018f16ff */
[----:B------:R-:W-:Y:S01]  /*155f30*/  LEA R180, P5, R6, c[0x0][0x170], 0x2 ;  /* 0x00005c0006b47a11 */ /* 0x000fe200078a10ff */
[----:B------:R-:W-:Y:S01]  /*155f40*/  IMAD.WIDE R184, R188, 0x4, R182 ;  /* 0x00000004bcb87825 */ /* 0x000fe200078e02b6 */
[----:B------:R-:W-:Y:S01]  /*155f50*/  ISETP.LT.AND P3, PT, R191, c[0x0][0x178], !P2 ;  /* 0x00005e00bf007a0c */ /* 0x000fe20005761270 */
[----:B------:R-:W3:Y:S01]  /*155f60*/  LDL.LU R249, [R1+0x4] ;  /* 0x0000040001f97983 */ /* 0x000ee20000300800 */
[----:B------:R-:W-:Y:S01]  /*155f70*/  LEA.HI.X.SX32 R181, R6, c[0x0][0x174], 0x2, P5 ;  /* 0x00005d0006b57a11 */ /* 0x000fe200028f16ff */
[----:B------:R-:W-:Y:S01]  /*155f80*/  IMAD.WIDE R2, R188, 0x4, R4 ;  /* 0x00000004bc027825 */ /* 0x000fe200078e0204 */
[C---:B------:R-:W-:Y:S01]  /*155f90*/  LEA R6, P5, R7.reuse, c[0x0][0x170], 0x2 ;  /* 0x00005c0007067a11 */ /* 0x040fe200078a10ff */
[----:B------:R-:W3:Y:S01]  /*155fa0*/  LDL.LU R235, [R1+0x90] ;  /* 0x0000900001eb7983 */ /* 0x000ee20000300800 */
[----:B------:R-:W-:Y:S02]  /*155fb0*/  ISETP.LT.AND P2, PT, R190, c[0x0][0x178], !P2 ;  /* 0x00005e00be007a0c */ /* 0x000fe40005741270 */
[----:B------:R-:W-:Y:S01]  /*155fc0*/  LEA.HI.X.SX32 R7, R7, c[0x0][0x174], 0x2, P5 ;  /* 0x00005d0007077a11 */ /* 0x000fe200028f16ff */
[----:B------:R1:W-:Y:S04]  /*155fd0*/  @P6 STG.E [R2.64], R247 ;  /* 0x000000f702006986 */ /* 0x0003e8000c101906 */
[----:B------:R1:W-:Y:S01]  /*155fe0*/  @P4 STG.E [R184.64], R246 ;  /* 0x000000f6b8004986 */ /* 0x0003e2000c101906 */
[----:B------:R-:W-:Y:S01]  /*155ff0*/  ISETP.LT.AND P4, PT, R233, c[0x0][0x178], !P0 ;  /* 0x00005e00e9007a0c */ /* 0x000fe20004781270 */
[----:B-1----:R-:W-:-:S02]  /*156000*/  IMAD.WIDE R2, R188, 0x4, R180 ;  /* 0x00000004bc027825 */ /* 0x002fc400078e02b4 */
[----:B------:R-:W3:Y:S02]  /*156010*/  LDL.LU R247, [R1+0x40] ;  /* 0x0000400001f77983 */ /* 0x000ee40000300800 */
[C---:B------:R-:W-:Y:S01]  /*156020*/  IMAD.WIDE R184, R188.reuse, 0x4, R6 ;  /* 0x00000004bcb87825 */ /* 0x040fe200078e0206 */
[----:B------:R-:W-:Y:S01]  /*156030*/  IADD3 R188, R188, c[0x0][0x198], RZ ;  /* 0x00006600bcbc7a10 */ /* 0x000fe20007ffe0ff */
[----:B------:R1:W-:Y:S04]  /*156040*/  @P3 STG.E [R2.64], R251 ;  /* 0x000000fb02003986 */ /* 0x0003e8000c101906 */
[----:B------:R-:W3:Y:S01]  /*156050*/  LDL.LU R246, [R1+0x10] ;  /* 0x0000100001f67983 */ /* 0x000ee20000300800 */
[----:B-1----:R-:W-:-:S03]  /*156060*/  IMAD.WIDE R2, R188, 0x4, R4 ;  /* 0x00000004bc027825 */ /* 0x002fc600078e0204 */
[----:B------:R-:W3:Y:S04]  /*156070*/  LDL.LU R251, [R1+0xe4] ;  /* 0x0000e40001fb7983 */ /* 0x000ee80000300800 */
[----:B--2---:R-:W-:Y:S04]  /*156080*/  @P2 STG.E [R184.64], R189 ;  /* 0x000000bdb8002986 */ /* 0x004fe8000c101906 */
[----:B------:R1:W-:Y:S04]  /*156090*/  @P4 STG.E [R2.64], R234 ;  /* 0x000000ea02004986 */ /* 0x0003e8000c101906 */
[----:B-1----:R-:W2:Y:S01]  /*1560a0*/  LDL.LU R3, [R1+0xe0] ;  /* 0x0000e00001037983 */ /* 0x002ea20000300800 */
[----:B------:R-:W-:-:S02]  /*1560b0*/  ISETP.LT.AND P5, PT, R232, c[0x0][0x178], !P0 ;  /* 0x00005e00e8007a0c */ /* 0x000fc400047a1270 */
[----:B------:R-:W-:Y:S01]  /*1560c0*/  ISETP.LT.AND P6, PT, R191, c[0x0][0x178], !P0 ;  /* 0x00005e00bf007a0c */ /* 0x000fe200047c1270 */
[----:B------:R-:W-:Y:S01]  /*1560d0*/  IMAD.WIDE R184, R188, 0x4, R182 ;  /* 0x00000004bcb87825 */ /* 0x000fe200078e02b6 */
[----:B------:R-:W-:Y:S01]  /*1560e0*/  ISETP.LT.AND P0, PT, R190, c[0x0][0x178], !P0 ;  /* 0x00005e00be007a0c */ /* 0x000fe20004701270 */
[----:B------:R-:W2:Y:S01]  /*1560f0*/  LDL.LU R234, [R1+0x5898] ;  /* 0x0058980001ea7983 */ /* 0x000ea20000300800 */
[----:B------:R-:W-:Y:S01]  /*156100*/  ISETP.GE.AND P3, PT, R186, c[0x0][0x17c], PT ;  /* 0x00005f00ba007a0c */ /* 0x000fe20003f66270 */
[----:B------:R-:W-:Y:S01]  /*156110*/  IMAD.WIDE R186, R188, 0x4, R180 ;  /* 0x00000004bcba7825 */ /* 0x000fe200078e02b4 */
[----:B------:R-:W-:Y:S02]  /*156120*/  ISETP.LT.AND P2, PT, R233, c[0x0][0x178], !P1 ;  /* 0x00005e00e9007a0c */ /* 0x000fe40004f41270 */
[----:B------:R-:W-:Y:S02]  /*156130*/  ISETP.LT.AND P4, PT, R232, c[0x0][0x178], !P1 ;  /* 0x00005e00e8007a0c */ /* 0x000fe40004f81270 */
[----:B------:R-:W-:Y:S01]  /*156140*/  IADD3 R2, R188, c[0x0][0x198], RZ ;  /* 0x00006600bc027a10 */ /* 0x000fe20007ffe0ff */
[----:B----4-:R1:W-:Y:S04]  /*156150*/  @P5 STG.E [R184.64], R250 ;  /* 0x000000fab8005986 */ /* 0x0103e8000c101906 */
[----:B---3--:R3:W-:Y:S01]  /*156160*/  @P6 STG.E [R186.64], R248 ;  /* 0x000000f8ba006986 */ /* 0x0087e2000c101906 */
[----:B-1----:R-:W-:-:S03]  /*156170*/  IMAD.WIDE R184, R2, 0x4, R182 ;  /* 0x0000000402b87825 */ /* 0x002fc600078e02b6 */
[----:B------:R-:W4:Y:S01]  /*156180*/  LDL.LU R250, [R1+0x94] ;  /* 0x0000940001fa7983 */ /* 0x000f220000300800 */
[----:B---3--:R-:W-:-:S03]  /*156190*/  IMAD.WIDE R186, R188, 0x4, R6 ;  /* 0x00000004bcba7825 */ /* 0x008fc600078e0206 */
[----:B------:R-:W3:Y:S01]  /*1561a0*/  LDL.LU R248, [R1+0x44] ;  /* 0x0000440001f87983 */ /* 0x000ee20000300800 */
[----:B------:R-:W-:-:S03]  /*1561b0*/  IMAD.WIDE R188, R2, 0x4, R4 ;  /* 0x0000000402bc7825 */ /* 0x000fc600078e0204 */
[----:B------:R1:W-:Y:S04]  /*1561c0*/  @P0 STG.E [R186.64], R249 ;  /* 0x000000f9ba000986 */ /* 0x0003e8000c101906 */
[----:B-1----:R-:W3:Y:S04]  /*1561d0*/  LDL.LU R249, [R1+0x14] ;  /* 0x0000140001f97983 */ /* 0x002ee80000300800 */
[----:B--2---:R-:W-:Y:S04]  /*1561e0*/  @P2 STG.E [R188.64], R3 ;  /* 0x00000003bc002986 */ /* 0x004fe8000c101906 */
[----:B------:R1:W-:Y:S04]  /*1561f0*/  @P4 STG.E [R184.64], R235 ;  /* 0x000000ebb8004986 */ /* 0x0003e8000c101906 */
[----:B-1----:R-:W2:Y:S01]  /*156200*/  LDL.LU R235, [R1+0x589c] ;  /* 0x00589c0001eb7983 */ /* 0x002ea20000300800 */
[----:B------:R-:W-:-:S02]  /*156210*/  ISETP.LT.AND P5, PT, R190, c[0x0][0x178], !P1 ;  /* 0x00005e00be007a0c */ /* 0x000fc40004fa1270 */
[----:B------:R-:W-:Y:S02]  /*156220*/  ISETP.LT.AND P1, PT, R191, c[0x0][0x178], !P1 ;  /* 0x00005e00bf007a0c */ /* 0x000fe40004f21270 */
[----:B------:R-:W-:Y:S02]  /*156230*/  ISETP.LT.AND P6, PT, R233, c[0x0][0x178], !P3 ;  /* 0x00005e00e9007a0c */ /* 0x000fe40005fc1270 */
[----:B------:R-:W-:Y:S01]  /*156240*/  ISETP.LT.AND P0, PT, R232, c[0x0][0x178], !P3 ;  /* 0x00005e00e8007a0c */ /* 0x000fe20005f01270 */
[C---:B------:R-:W-:Y:S01]  /*156250*/  IMAD.WIDE R184, R2.reuse, 0x4, R180 ;  /* 0x0000000402b87825 */ /* 0x040fe200078e02b4 */
[C---:B------:R-:W-:Y:S02]  /*156260*/  IADD3 R3, R2.reuse, c[0x0][0x198], RZ ;  /* 0x0000660002037a10 */ /* 0x040fe40007ffe0ff */
[----:B------:R-:W-:Y:S01]  /*156270*/  ISETP.LT.AND P4, PT, R191, c[0x0][0x178], !P3 ;  /* 0x00005e00bf007a0c */ /* 0x000fe20005f81270 */
[----:B------:R-:W-:Y:S01]  /*156280*/  IMAD.WIDE R186, R2, 0x4, R6 ;  /* 0x0000000402ba7825 */ /* 0x000fe200078e0206 */
[----:B------:R-:W-:-:S03]  /*156290*/  ISETP.LT.AND P3, PT, R190, c[0x0][0x178], !P3 ;  /* 0x00005e00be007a0c */ /* 0x000fc60005f61270 */
[----:B------:R-:W-:Y:S01]  /*1562a0*/  IMAD.WIDE R188, R3, 0x4, R4 ;  /* 0x0000000403bc7825 */ /* 0x000fe200078e0204 */
[----:B------:R1:W-:Y:S01]  /*1562b0*/  @P1 STG.E [R184.64], R247 ;  /* 0x000000f7b8001986 */ /* 0x0003e2000c101906 */
[----:B------:R-:W-:-:S03]  /*1562c0*/  ISETP.GE.AND P2, PT, R234, c[0x0][0x17c], PT ;  /* 0x00005f00ea007a0c */ /* 0x000fc60003f46270 */
[----:B------:R4:W-:Y:S04]  /*1562d0*/  @P5 STG.E [R186.64], R246 ;  /* 0x000000f6ba005986 */ /* 0x0009e8000c101906 */
[----:B------:R3:W-:Y:S01]  /*1562e0*/  @P6 STG.E [R188.64], R251 ;  /* 0x000000fbbc006986 */ /* 0x0007e2000c101906 */
[----:B-1----:R-:W-:-:S03]  /*1562f0*/  IMAD.WIDE R184, R3, 0x4, R182 ;  /* 0x0000000403b87825 */ /* 0x002fc600078e02b6 */
[----:B------:R-:W2:Y:S01]  /*156300*/  LDL.LU R234, [R1+0x58a0] ;  /* 0x0058a00001ea7983 */ /* 0x000ea20000300800 */
[----:B----4-:R-:W-:-:S03]  /*156310*/  IMAD.WIDE R186, R3, 0x4, R180 ;  /* 0x0000000403ba7825 */ /* 0x010fc600078e02b4 */
[----:B------:R-:W4:Y:S04]  /*156320*/  LDL.LU R246, [R1+0x70] ;  /* 0x0000700001f67983 */ /* 0x000f280000300800 */
[----:B------:R1:W-:Y:S04]  /*156330*/  @P0 STG.E [R184.64], R250 ;  /* 0x000000fab8000986 */ /* 0x0003e8000c101906 */
[----:B------:R-:W4:Y:S01]  /*156340*/  LDL.LU R247, [R1+0x30] ;  /* 0x0000300001f77983 */ /* 0x000f220000300800 */
[----:B------:R-:W-:-:S03]  /*156350*/  IADD3 R2, R3, c[0x0][0x198], RZ ;  /* 0x0000660003027a10 */ /* 0x000fc60007ffe0ff */
[----:B---3--:R-:W3:Y:S01]  /*156360*/  LDL.LU R251, [R1+0x134] ;  /* 0x0001340001fb7983 */ /* 0x008ee20000300800 */
[----:B-1----:R-:W-:-:S03]  /*156370*/  IMAD.WIDE R184, R3, 0x4, R6 ;  /* 0x0000000403b87825 */ /* 0x002fc600078e0206 */
[----:B------:R1:W-:Y:S04]  /*156380*/  @P4 STG.E [R186.64], R248 ;  /* 0x000000f8ba004986 */ /* 0x0003e8000c101906 */
[----:B------:R1:W-:Y:S01]  /*156390*/  @P3 STG.E [R184.64], R249 ;  /* 0x000000f9b8003986 */ /* 0x0003e2000c101906 */
[----:B--2---:R-:W-:-:S03]  /*1563a0*/  ISETP.GE.AND P1, PT, R235, c[0x0][0x17c], PT ;  /* 0x00005f00eb007a0c */ /* 0x004fc60003f26270 */
[----:B------:R-:W2:Y:S04]  /*1563b0*/  LDL.LU R235, [R1+0x58a4] ;  /* 0x0058a40001eb7983 */ /* 0x000ea80000300800 */
[----:B------:R-:W2:Y:S04]  /*1563c0*/  LDL.LU R250, [R1+0xd4] ;  /* 0x0000d40001fa7983 */ /* 0x000ea80000300800 */
[----:B-1----:R-:W2:Y:S04]  /*1563d0*/  LDL.LU R248, [R1+0x74] ;  /* 0x0000740001f87983 */ /* 0x002ea80000300800 */
[----:B------:R-:W2:Y:S04]  /*1563e0*/  LDL.LU R3, [R1+0xd0] ;  /* 0x0000d00001037983 */ /* 0x000ea80000300800 */
[----:B------:R-:W2:Y:S01]  /*1563f0*/  LDL.LU R185, [R1+0x130] ;  /* 0x0001300001b97983 */ /* 0x000ea20000300800 */
[----:B------:R-:W-:-:S02]  /*156400*/  ISETP.LT.AND P5, PT, R233, c[0x0][0x178], !P2 ;  /* 0x00005e00e9007a0c */ /* 0x000fc400057a1270 */
[----:B------:R-:W-:Y:S01]  /*156410*/  ISETP.LT.AND P6, PT, R232, c[0x0][0x178], !P2 ;  /* 0x00005e00e8007a0c */ /* 0x000fe200057c1270 */
[----:B------:R-:W-:Y:S01]  /*156420*/  IMAD.WIDE R186, R2, 0x4, R4 ;  /* 0x0000000402ba7825 */ /* 0x000fe200078e0204 */
[----:B------:R-:W-:Y:S01]  /*156430*/  ISETP.LT.AND P4, PT, R191, c[0x0][0x178], !P2 ;  /* 0x00005e00bf007a0c */ /* 0x000fe20005781270 */
[----:B------:R-:W3:Y:S01]  /*156440*/  LDL.LU R249, [R1+0x34] ;  /* 0x0000340001f97983 */ /* 0x000ee20000300800 */
[----:B------:R-:W-:Y:S01]  /*156450*/  ISETP.LT.AND P2, PT, R190, c[0x0][0x178], !P2 ;  /* 0x00005e00be007a0c */ /* 0x000fe20005741270 */
[----:B------:R-:W-:Y:S01]  /*156460*/  IMAD.WIDE R188, R2, 0x4, R182 ;  /* 0x0000000402bc7825 */ /* 0x000fe200078e02b6 */
[----:B------:R-:W-:Y:S02]  /*156470*/  ISETP.GE.AND P0, PT, R234, c[0x0][0x17c], PT ;  /* 0x00005f00ea007a0c */ /* 0x000fe40003f06270 */
[----:B------:R-:W3:Y:S02]  /*156480*/  LDL.LU R234, [R1+0x110] ;  /* 0x0001100001ea7983 */ /* 0x000ee40000300800 */
[----:B------:R-:W-:-:S02]  /*156490*/  ISETP.LT.AND P3, PT, R233, c[0x0][0x178], !P0 ;  /* 0x00005e00e9007a0c */ /* 0x000fc40004761270 */
[----:B--2---:R1:W-:Y:S01]  /*1564a0*/  @P5 STG.E [R186.64], R185 ;  /* 0x000000b9ba005986 */ /* 0x0043e2000c101906 */
[----:B------:R-:W-:-:S03]  /*1564b0*/  ISETP.LT.AND P5, PT, R232, c[0x0][0x178], !P0 ;  /* 0x00005e00e8007a0c */ /* 0x000fc600047a1270 */
[----:B------:R2:W-:Y:S01]  /*1564c0*/  @P6 STG.E [R188.64], R3 ;  /* 0x00000003bc006986 */ /* 0x0005e2000c101906 */
[----:B------:R-:W-:Y:S01]  /*1564d0*/  ISETP.LT.AND P6, PT, R191, c[0x0][0x178], !P0 ;  /* 0x00005e00bf007a0c */ /* 0x000fe200047c1270 */
[C---:B-1----:R-:W-:Y:S01]  /*1564e0*/  IMAD.WIDE R184, R2.reuse, 0x4, R180 ;  /* 0x0000000402b87825 */ /* 0x042fe200078e02b4 */
[----:B--2---:R-:W-:-:S03]  /*1564f0*/  IADD3 R3, R2, c[0x0][0x198], RZ ;  /* 0x0000660002037a10 */ /* 0x004fc60007ffe0ff */
[----:B------:R-:W-:Y:S01]  /*156500*/  IMAD.WIDE R186, R2, 0x4, R6 ;  /* 0x0000000402ba7825 */ /* 0x000fe200078e0206 */
[----:B----4-:R1:W-:Y:S03]  /*156510*/  @P4 STG.E [R184.64], R246 ;  /* 0x000000f6b8004986 */ /* 0x0103e6000c101906 */
[----:B------:R-:W-:Y:S01]  /*156520*/  IMAD.WIDE R188, R3, 0x4, R4 ;  /* 0x0000000403bc7825 */ /* 0x000fe200078e0204 */
[----:B------:R2:W-:Y:S01]  /*156530*/  @P2 STG.E [R186.64], R247 ;  /* 0x000000f7ba002986 */ /* 0x0005e2000c101906 */
[----:B------:R-:W-:-:S03]  /*156540*/  ISETP.GE.AND P4, PT, R235, c[0x0][0x17c], PT ;  /* 0x00005f00eb007a0c */ /* 0x000fc60003f86270 */
[----:B---3--:R-:W-:Y:S01]  /*156550*/  @P3 STG.E [R188.64], R251 ;  /* 0x000000fbbc003986 */ /* 0x008fe2000c101906 */
[----:B-1----:R-:W-:-:S03]  /*156560*/  IMAD.WIDE R184, R3, 0x4, R182 ;  /* 0x0000000403b87825 */ /* 0x002fc600078e02b6 */
[----:B------:R-:W3:Y:S01]  /*156570*/  LDL.LU R235, [R1+0x50] ;  /* 0x0000500001eb7983 */ /* 0x000ee20000300800 */
[----:B--2---:R-:W-:-:S03]  /*156580*/  IMAD.WIDE R186, R3, 0x4, R180 ;  /* 0x0000000403ba7825 */ /* 0x004fc600078e02b4 */
[----:B------:R-:W-:Y:S01]  /*156590*/  @P5 STG.E [R184.64], R250 ;  /* 0x000000fab8005986 */ /* 0x000fe2000c101906 */
[----:B------:R-:W-:-:S03]  /*1565a0*/  IADD3 R2, R3, c[0x0][0x198], RZ ;  /* 0x0000660003027a10 */ /* 0x000fc60007ffe0ff */
[----:B------:R-:W2:Y:S04]  /*1565b0*/  LDL.LU R246, [R1+0x154] ;  /* 0x0001540001f67983 */ /* 0x000ea80000300800 */
[----:B------:R1:W-:Y:S04]  /*1565c0*/  @P6 STG.E [R186.64], R248 ;  /* 0x000000f8ba006986 */ /* 0x0003e8000c101906 */
[----:B-1----:R-:W4:Y:S01]  /*1565d0*/  LDL.LU R248, [R1+0x58a8] ;  /* 0x0058a80001f87983 */ /* 0x002f220000300800 */
[----:B------:R-:W-:-:S03]  /*1565e0*/  IMAD.WIDE R186, R3, 0x4, R6 ;  /* 0x0000000403ba7825 */ /* 0x000fc600078e0206 */
[----:B------:R-:W2:Y:S04]  /*1565f0*/  LDL.LU R251, [R1+0x114] ;  /* 0x0001140001fb7983 */ /* 0x000ea80000300800 */
[----:B------:R-:W2:Y:S04]  /*156600*/  LDL.LU R250, [R1+0xa4] ;  /* 0x0000a40001fa7983 */ /* 0x000ea80000300800 */
[----:B------:R-:W2:Y:S01]  /*156610*/  LDL.LU R3, [R1+0x150] ;  /* 0x0001500001037983 */ /* 0x000ea20000300800 */
[----:B------:R-:W-:Y:S02]  /*156620*/  ISETP.LT.AND P0, PT, R190, c[0x0][0x178], !P0 ;  /* 0x00005e00be007a0c */ /* 0x000fe40004701270 */
[----:B------:R-:W-:-:S02]  /*156630*/  ISETP.LT.AND P2, PT, R233, c[0x0][0x178], !P1 ;  /* 0x00005e00e9007a0c */ /* 0x000fc40004f41270 */
[----:B------:R-:W-:Y:S01]  /*156640*/  ISETP.LT.AND P3, PT, R232, c[0x0][0x178], !P1 ;  /* 0x00005e00e8007a0c */ /* 0x000fe20004f61270 */
[----:B------:R-:W-:-:S04]  /*156650*/  IMAD.WIDE R188, R2, 0x4, R4 ;  /* 0x0000000402bc7825 */ /* 0x000fc800078e0204 */
[----:B------:R-:W-:-:S04]  /*156660*/  IMAD.WIDE R184, R2, 0x4, R182 ;  /* 0x0000000402b87825 */ /* 0x000fc800078e02b6 */
[----:B------:R1:W-:Y:S04]  /*156670*/  @P0 STG.E [R186.64], R249 ;  /* 0x000000f9ba000986 */ /* 0x0003e8000c101906 */
[----:B-1----:R-:W3:Y:S01]  /*156680*/  LDL.LU R249, [R1+0x54] ;  /* 0x0000540001f97983 */ /* 0x002ee20000300800 */
[----:B------:R-:W-:-:S03]  /*156690*/  IMAD.WIDE R186, R2, 0x4, R6 ;  /* 0x0000000402ba7825 */ /* 0x000fc600078e0206 */
[----:B------:R-:W3:Y:S04]  /*1566a0*/  LDL.LU R247, [R1+0x140] ;  /* 0x0001400001f77983 */ /* 0x000ee80000300800 */
[----:B--2---:R1:W-:Y:S04]  /*1566b0*/  @P2 STG.E [R188.64], R3 ;  /* 0x00000003bc002986 */ /* 0x0043e8000c101906 */
[----:B------:R2:W-:Y:S01]  /*1566c0*/  @P3 STG.E [R184.64], R234 ;  /* 0x000000eab8003986 */ /* 0x0005e2000c101906 */
[----:B-1----:R-:W-:-:S03]  /*1566d0*/  IADD3 R3, R2, c[0x0][0x198], RZ ;  /* 0x0000660002037a10 */ /* 0x002fc60007ffe0ff */
[----:B--2---:R-:W2:Y:S01]  /*1566e0*/  LDL.LU R234, [R1+0x58ac] ;  /* 0x0058ac0001ea7983 */ /* 0x004ea20000300800 */
[----:B------:R-:W-:-:S03]  /*1566f0*/  IMAD.WIDE R184, R2, 0x4, R180 ;  /* 0x0000000402b87825 */ /* 0x000fc600078e02b4 */
[----:B------:R-:W2:Y:S01]  /*156700*/  LDL.LU R2, [R1+0xa0] ;  /* 0x0000a00001027983 */ /* 0x000ea20000300800 */
[----:B------:R-:W-:Y:S02]  /*156710*/  ISETP.LT.AND P5, PT, R190, c[0x0][0x178], !P1 ;  /* 0x00005e00be007a0c */ /* 0x000fe40004fa1270 */
[----:B------:R-:W-:Y:S02]  /*156720*/  ISETP.LT.AND P1, PT, R191, c[0x0][0x178], !P1 ;  /* 0x00005e00bf007a0c */ /* 0x000fe40004f21270 */
[----:B------:R-:W-:Y:S02]  /*156730*/  ISETP.LT.AND P6, PT, R233, c[0x0][0x178], !P4 ;  /* 0x00005e00e9007a0c */ /* 0x000fe400067c1270 */
[----:B------:R-:W-:Y:S02]  /*156740*/  ISETP.LT.AND P0, PT, R232, c[0x0][0x178], !P4 ;  /* 0x00005e00e8007a0c */ /* 0x000fe40006701270 */
[----:B------:R-:W-:Y:S01]  /*156750*/  ISETP.LT.AND P3, PT, R191, c[0x0][0x178], !P4 ;  /* 0x00005e00bf007a0c */ /* 0x000fe20006761270 */
[----:B------:R-:W-:Y:S01]  /*156760*/  IMAD.WIDE R188, R3, 0x4, R4 ;  /* 0x0000000403bc7825 */ /* 0x000fe200078e0204 */
[----:B----4-:R-:W-:-:S02]  /*156770*/  ISETP.GE.AND P2, PT, R248, c[0x0][0x17c], PT ;  /* 0x00005f00f8007a0c */ /* 0x010fc40003f46270 */
[----:B------:R-:W4:Y:S04]  /*156780*/  LDL.LU R248, [R1+0x60a0] ;  /* 0x0060a00001f87983 */ /* 0x000f280000300800 */
[----:B--2---:R1:W-:Y:S04]  /*156790*/  @P1 STG.E [R184.64], R2 ;  /* 0x00000002b8001986 */ /* 0x0043e8000c101906 */
[----:B---3--:R2:W-:Y:S01]  /*1567a0*/  @P5 STG.E [R186.64], R235 ;  /* 0x000000ebba005986 */ /* 0x0085e2000c101906 */
[----:B------:R-:W-:-:S03]  /*1567b0*/  ISETP.GE.AND P1, PT, R234, c[0x0][0x17c], PT ;  /* 0x00005f00ea007a0c */ /* 0x000fc60003f26270 */
[----:B------:R3:W-:Y:S01]  /*1567c0*/  @P6 STG.E [R188.64], R246 ;  /* 0x000000f6bc006986 */ /* 0x0007e2000c101906 */
[----:B-1----:R-:W-:-:S04]  /*1567d0*/  IMAD.WIDE R184, R3, 0x4, R182 ;  /* 0x0000000403b87825 */ /* 0x002fc800078e02b6 */
[C---:B--2---:R-:W-:Y:S01]  /*1567e0*/  IMAD.WIDE R186, R3.reuse, 0x4, R180 ;  /* 0x0000000403ba7825 */ /* 0x044fe200078e02b4 */
[----:B------:R-:W2:Y:S01]  /*1567f0*/  LDL.LU R235, [R1+0x58b0] ;  /* 0x0058b00001eb7983 */ /* 0x000ea20000300800 */
[----:B------:R-:W-:-:S03]  /*156800*/  IADD3 R2, R3, c[0x0][0x198], RZ ;  /* 0x0000660003027a10 */ /* 0x000fc60007ffe0ff */
[----:B---3--:R-:W3:Y:S04]  /*156810*/  LDL.LU R246, [R1+0xf0] ;  /* 0x0000f00001f67983 */ /* 0x008ee80000300800 */
[----:B------:R1:W-:Y:S04]  /*156820*/  @P0 STG.E [R184.64], R251 ;  /* 0x000000fbb8000986 */ /* 0x0003e8000c101906 */
[----:B------:R-:W3:Y:S04]  /*156830*/  LDL.LU R234, [R1+0x58b4] ;  /* 0x0058b40001ea7983 */ /* 0x000ee80000300800 */
[----:B------:R4:W-:Y:S04]  /*156840*/  @P3 STG.E [R186.64], R250 ;  /* 0x000000faba003986 */ /* 0x0009e8000c101906 */
[----:B-1----:R-:W3:Y:S01]  /*156850*/  LDL.LU R251, [R1+0x144] ;  /* 0x0001440001fb7983 */ /* 0x002ee20000300800 */
[----:B------:R-:W-:-:S03]  /*156860*/  IMAD.WIDE R184, R3, 0x4, R6 ;  /* 0x0000000403b87825 */ /* 0x000fc600078e0206 */
[----:B----4-:R-:W4:Y:S04]  /*156870*/  LDL.LU R250, [R1+0xf4] ;  /* 0x0000f40001fa7983 */ /* 0x010f280000300800 */
[----:B------:R-:W3:Y:S01]  /*156880*/  LDL.LU R3, [R1+0x230] ;  /* 0x0002300001037983 */ /* 0x000ee20000300800 */
[----:B------:R-:W-:Y:S02]  /*156890*/  ISETP.LT.AND P4, PT, R190, c[0x0][0x178], !P4 ;  /* 0x00005e00be007a0c */ /* 0x000fe40006781270 */
[----:B------:R-:W-:Y:S02]  /*1568a0*/  ISETP.LT.AND P5, PT, R233, c[0x0][0x178], !P2 ;  /* 0x00005e00e9007a0c */ /* 0x000fe400057a1270 */
[----:B------:R-:W-:Y:S01]  /*1568b0*/  ISETP.LT.AND P6, PT, R232, c[0x0][0x178], !P2 ;  /* 0x00005e00e8007a0c */ /* 0x000fe200057c1270 */
[----:B------:R-:W-:-:S04]  /*1568c0*/  IMAD.WIDE R186, R2, 0x4, R4 ;  /* 0x0000000402ba7825 */ /* 0x000fc800078e0204 */
[----:B------:R-:W-:-:S04]  /*1568d0*/  IMAD.WIDE R188, R2, 0x4, R182 ;  /* 0x0000000402bc7825 */ /* 0x000fc800078e02b6 */
[----:B------:R1:W-:Y:S04]  /*1568e0*/  @P4 STG.E [R184.64], R249 ;  /* 0x000000f9b8004986 */ /* 0x0003e8000c101906 */
[----:B-1----:R-:W4:Y:S01]  /*1568f0*/  LDL.LU R249, [R1+0x84] ;  /* 0x0000840001f97983 */ /* 0x002f220000300800 */
[C---:B------:R-:W-:Y:S01]  /*156900*/  IMAD.WIDE R184, R2.reuse, 0x4, R180 ;  /* 0x0000000402b87825 */ /* 0x040fe200078e02b4 */
[----:B--2---:R-:W-:Y:S02]  /*156910*/  ISETP.GE.AND P0, PT, R235, c[0x0][0x17c], PT ;  /* 0x00005f00eb007a0c */ /* 0x004fe40003f06270 */
[----:B------:R-:W2:Y:S04]  /*156920*/  LDL.LU R235, [R1+0x170] ;  /* 0x0001700001eb7983 */ /* 0x000ea80000300800 */
[----:B---3--:R-:W-:Y:S04]  /*156930*/  @P5 STG.E [R186.64], R3 ;  /* 0x00000003ba005986 */ /* 0x008fe8000c101906 */
[----:B------:R1:W-:Y:S04]  /*156940*/  @P6 STG.E [R188.64], R247 ;  /* 0x000000f7bc006986 */ /* 0x0003e8000c101906 */
[----:B-1----:R-:W3:Y:S01]  /*156950*/  LDL.LU R189, [R1+0x80] ;  /* 0x0000800001bd7983 */ /* 0x002ee20000300800 */
[C---:B------:R-:W-:Y:S01]  /*156960*/  IMAD.WIDE R186, R2.reuse, 0x4, R6 ;  /* 0x0000000402ba7825 */ /* 0x040fe200078e0206 */
[----:B------:R-:W-:-:S02]  /*156970*/  IADD3 R3, R2, c[0x0][0x198], RZ ;  /* 0x0000660002037a10 */ /* 0x000fc40007ffe0ff */
[----:B------:R-:W2:Y:S01]  /*156980*/  LDL.LU R2, [R1+0x234] ;  /* 0x0002340001027983 */ /* 0x000ea20000300800 */
[----:B------:R-:W-:Y:S02]  /*156990*/  ISETP.LT.AND P3, PT, R191, c[0x0][0x178], !P2 ;  /* 0x00005e00bf007a0c */ /* 0x000fe40005761270 */
[----:B------:R-:W-:Y:S02]  /*1569a0*/  ISETP.LT.AND P2, PT, R190, c[0x0][0x178], !P2 ;  /* 0x00005e00be007a0c */ /* 0x000fe40005741270 */
[----:B------:R-:W-:Y:S02]  /*1569b0*/  ISETP.LT.AND P4, PT, R233, c[0x0][0x178], !P0 ;  /* 0x00005e00e9007a0c */ /* 0x000fe40004781270 */
[----:B------:R-:W-:Y:S02]  /*1569c0*/  ISETP.LT.AND P5, PT, R232, c[0x0][0x178], !P0 ;  /* 0x00005e00e8007a0c */ /* 0x000fe400047a1270 */
[----:B------:R-:W-:-:S05]  /*1569d0*/  ISETP.LT.AND P6, PT, R191, c[0x0][0x178], !P0 ;  /* 0x00005e00bf007a0c */ /* 0x000fca00047c1270 */
[----:B------:R1:W-:Y:S01]  /*1569e0*/  @P3 STG.E [R184.64], R246 ;  /* 0x000000f6b8003986 */ /* 0x0003e2000c101906 */
[----:B------:R-:W-:-:S03]  /*1569f0*/  ISETP.GE.AND P3, PT, R234, c[0x0][0x17c], PT ;  /* 0x00005f00ea007a0c */ /* 0x000fc60003f66270 */
[----:B------:R-:W4:Y:S04]  /*156a00*/  LDL.LU R234, [R1+0x120] ;  /* 0x0001200001ea7983 */ /* 0x000f280000300800 */
[----:B------:R-:W4:Y:S01]  /*156a10*/  LDL.LU R247, [R1+0xc0] ;  /* 0x0000c00001f77983 */ /* 0x000f220000300800 */
[----:B-1----:R-:W-:-:S03]  /*156a20*/  IMAD.WIDE R184, R3, 0x4, R182 ;  /* 0x0000000403b87825 */ /* 0x002fc600078e02b6 */
[----:B------:R-:W4:Y:S04]  /*156a30*/  LDL.LU R246, [R1+0x254] ;  /* 0x0002540001f67983 */ /* 0x000f280000300800 */
[----:B---3--:R1:W-:Y:S02]  /*156a40*/  @P2 STG.E [R186.64], R189 ;  /* 0x000000bdba002986 */ /* 0x0083e4000c101906 */
[----:B-1----:R-:W-:-:S04]  /*156a50*/  IMAD.WIDE R188, R3, 0x4, R4 ;  /* 0x0000000403bc7825 */ /* 0x002fc800078e0204 */
[C---:B------:R-:W-:Y:S01]  /*156a60*/  IMAD.WIDE R186, R3.reuse, 0x4, R180 ;  /* 0x0000000403ba7825 */ /* 0x040fe200078e02b4 */
[----:B--2---:R1:W-:Y:S04]  /*156a70*/  @P4 STG.E [R188.64], R2 ;  /* 0x00000002bc004986 */ /* 0x0043e8000c101906 */
[----:B------:R2:W-:Y:S04]  /*156a80*/  @P5 STG.E [R184.64], R251 ;  /* 0x000000fbb8005986 */ /* 0x0005e8000c101906 */
[----:B----4-:R3:W-:Y:S01]  /*156a90*/  @P6 STG.E [R186.64], R250 ;  /* 0x000000faba006986 */ /* 0x0107e2000c101906 */
[----:B-1----:R-:W-:-:S03]  /*156aa0*/  IADD3 R2, R3, c[0x0][0x198], RZ ;  /* 0x0000660003027a10 */ /* 0x002fc60007ffe0ff */
[----:B--2---:R-:W2:Y:S04]  /*156ab0*/  LDL.LU R251, [R1+0x174] ;  /* 0x0001740001fb7983 */ /* 0x004ea80000300800 */
[----:B---3--:R-:W3:Y:S01]  /*156ac0*/  LDL.LU R250, [R1+0x124] ;  /* 0x0001240001fa7983 */ /* 0x008ee20000300800 */
[----:B------:R-:W-:-:S03]  /*156ad0*/  IMAD.WIDE R186, R3, 0x4, R6 ;  /* 0x0000000403ba7825 */ /* 0x000fc600078e0206 */
[----:B------:R-:W4:Y:S01]  /*156ae0*/  LDL.LU R3, [R1+0x250] ;  /* 0x0002500001037983 */ /* 0x000f220000300800 */
[----:B------:R-:W-:Y:S02]  /*156af0*/  ISETP.LT.AND P0, PT, R190, c[0x0][0x178], !P0 ;  /* 0x00005e00be007a0c */ /* 0x000fe40004701270 */
[----:B------:R-:W-:Y:S02]  /*156b00*/  ISETP.LT.AND P2, PT, R233, c[0x0][0x178], !P1 ;  /* 0x00005e00e9007a0c */ /* 0x000fe40004f41270 */
[----:B------:R-:W-:Y:S01]  /*156b10*/  ISETP.LT.AND P4, PT, R232, c[0x0][0x178], !P1 ;  /* 0x00005e00e8007a0c */ /* 0x000fe20004f81270 */
[----:B------:R-:W-:-:S04]  /*156b20*/  IMAD.WIDE R188, R2, 0x4, R4 ;  /* 0x0000000402bc7825 */ /* 0x000fc800078e0204 */
[----:B------:R-:W-:-:S04]  /*156b30*/  IMAD.WIDE R184, R2, 0x4, R182 ;  /* 0x0000000402b87825 */ /* 0x000fc800078e02b6 */
[----:B------:R1:W-:Y:S04]  /*156b40*/  @P0 STG.E [R186.64], R249 ;  /* 0x000000f9ba000986 */ /* 0x0003e8000c101906 */
[----:B-1----:R-:W2:Y:S01]  /*156b50*/  LDL.LU R249, [R1+0xc4] ;  /* 0x0000c40001f97983 */ /* 0x002ea20000300800 */
[----:B------:R-:W-:-:S03]  /*156b60*/  IMAD.WIDE R186, R2, 0x4, R6 ;  /* 0x0000000402ba7825 */ /* 0x000fc600078e0206 */
[----:B----4-:R1:W-:Y:S04]  /*156b70*/  @P2 STG.E [R188.64], R3 ;  /* 0x00000003bc002986 */ /* 0x0103e8000c101906 */
[----:B------:R4:W-:Y:S01]  /*156b80*/  @P4 STG.E [R184.64], R235 ;  /* 0x000000ebb8004986 */ /* 0x0009e2000c101906 */
[----:B-1----:R-:W-:-:S03]  /*156b90*/  IADD3 R3, R2, c[0x0][0x198], RZ ;  /* 0x0000660002037a10 */ /* 0x002fc60007ffe0ff */
[----:B----4-:R-:W4:Y:S01]  /*156ba0*/  LDL.LU R235, [R1+0x58bc] ;  /* 0x0058bc0001eb7983 */ /* 0x010f220000300800 */
[----:B------:R-:W-:-:S03]  /*156bb0*/  IMAD.WIDE R184, R2, 0x4, R180 ;  /* 0x0000000402b87825 */ /* 0x000fc600078e02b4 */
[----:B------:R-:W4:Y:S01]  /*156bc0*/  LDL.LU R2, [R1+0x58b8] ;  /* 0x0058b80001027983 */ /* 0x000f220000300800 */
[----:B------:R-:W-:Y:S02]  /*156bd0*/  ISETP.LT.AND P5, PT, R190, c[0x0][0x178], !P1 ;  /* 0x00005e00be007a0c */ /* 0x000fe40004fa1270 */
[----:B------:R-:W-:Y:S02]  /*156be0*/  ISETP.LT.AND P1, PT, R191, c[0x0][0x178], !P1 ;  /* 0x00005e00bf007a0c */ /* 0x000fe40004f21270 */
[----:B------:R-:W-:Y:S02]  /*156bf0*/  ISETP.LT.AND P6, PT, R233, c[0x0][0x178], !P3 ;  /* 0x00005e00e9007a0c */ /* 0x000fe40005fc1270 */
[----:B------:R-:W-:Y:S02]  /*156c00*/  ISETP.LT.AND P0, PT, R232, c[0x0][0x178], !P3 ;  /* 0x00005e00e8007a0c */ /* 0x000fe40005f01270 */
[----:B------:R-:W-:Y:S01]  /*156c10*/  ISETP.LT.AND P4, PT, R191, c[0x0][0x178], !P3 ;  /* 0x00005e00bf007a0c */ /* 0x000fe20005f81270 */
[----:B------:R-:W-:Y:S01]  /*156c20*/  IMAD.WIDE R188, R3, 0x4, R4 ;  /* 0x0000000403bc7825 */ /* 0x000fe200078e0204 */
[----:B------:R-:W-:-:S05]  /*156c30*/  ISETP.LT.AND P3, PT, R190, c[0x0][0x178], !P3 ;  /* 0x00005e00be007a0c */ /* 0x000fca0005f61270 */
[----:B------:R1:W-:Y:S04]  /*156c40*/  @P1 STG.E [R184.64], R234 ;  /* 0x000000eab8001986 */ /* 0x0003e8000c101906 */
[----:B------:R2:W-:Y:S04]  /*156c50*/  @P5 STG.E [R186.64], R247 ;  /* 0x000000f7ba005986 */ /* 0x0005e8000c101906 */
[----:B------:R-:W-:Y:S01]  /*156c60*/  @P6 STG.E [R188.64], R246 ;  /* 0x000000f6bc006986 */ /* 0x000fe2000c101906 */
[----:B-1----:R-:W-:-:S03]  /*156c70*/  IMAD.WIDE R184, R3, 0x4, R182 ;  /* 0x0000000403b87825 */ /* 0x002fc600078e02b6 */
[----:B------:R-:W4:Y:S01]  /*156c80*/  LDL.LU R234, [R1+0x58c0] ;  /* 0x0058c00001ea7983 */ /* 0x000f220000300800 */
[----:B--2---:R-:W-:-:S03]  /*156c90*/  IMAD.WIDE R186, R3, 0x4, R180 ;  /* 0x0000000403ba7825 */ /* 0x004fc600078e02b4 */
[----:B------:R1:W-:Y:S04]  /*156ca0*/  @P0 STG.E [R184.64], R251 ;  /* 0x000000fbb8000986 */ /* 0x0003e8000c101906 */
[----:B------:R-:W2:Y:S04]  /*156cb0*/  LDL.LU R247, [R1+0x160] ;  /* 0x0001600001f77983 */ /* 0x000ea80000300800 */
[----:B---3--:R3:W-:Y:S01]  /*156cc0*/  @P4 STG.E [R186.64], R250 ;  /* 0x000000faba004986 */ /* 0x0087e2000c101906 */
[----:B-1----:R-:W-:-:S05]  /*156cd0*/  IMAD.WIDE R184, R3, 0x4, R6 ;  /* 0x0000000403b87825 */ /* 0x002fca00078e0206 */
[----:B------:R1:W-:Y:S01]  /*156ce0*/  @P3 STG.E [R184.64], R249 ;  /* 0x000000f9b8003986 */ /* 0x0003e2000c101906 */
[----:B----4-:R-:W-:-:S03]  /*156cf0*/  ISETP.GE.AND P1, PT, R235, c[0x0][0x17c], PT ;  /* 0x00005f00eb007a0c */ /* 0x010fc60003f26270 */
[----:B------:R-:W4:Y:S01]  /*156d00*/  LDL.LU R235, [R1+0x274] ;  /* 0x0002740001eb7983 */ /* 0x000f220000300800 */
[----:B------:R-:W-:-:S03]  /*156d10*/  ISETP.GE.AND P2, PT, R2, c[0x0][0x17c], PT ;  /* 0x00005f0002007a0c */ /* 0x000fc60003f46270 */
[----:B------:R-:W2:Y:S01]  /*156d20*/  LDL.LU R246, [R1+0x58c4] ;  /* 0x0058c40001f67983 */ /* 0x000ea20000300800 */
[----:B------:R-:W-:-:S03]  /*156d30*/  IADD3 R2, R3, c[0x0][0x198], RZ ;  /* 0x0000660003027a10 */ /* 0x000fc60007ffe0ff */
[----:B------:R-:W2:Y:S04]  /*156d40*/  LDL.LU R251, [R1+0x244] ;  /* 0x0002440001fb7983 */ /* 0x000ea80000300800 */
[----:B---3--:R-:W3:Y:S04]  /*156d50*/  LDL.LU R250, [R1+0x164] ;  /* 0x0001640001fa7983 */ /* 0x008ee80000300800 */
[----:B------:R-:W2:Y:S04]  /*156d60*/  LDL.LU R3, [R1+0x240] ;  /* 0x0002400001037983 */ /* 0x000ea80000300800 */
[----:B-1----:R-:W2:Y:S01]  /*156d70*/  LDL.LU R185, [R1+0x270] ;  /* 0x0002700001b97983 */ /* 0x002ea20000300800 */
[----:B------:R-:W-:-:S02]  /*156d80*/  ISETP.LT.AND P5, PT, R233, c[0x0][0x178], !P2 ;  /* 0x00005e00e9007a0c */ /* 0x000fc400057a1270 */
[----:B------:R-:W-:Y:S01]  /*156d90*/  ISETP.LT.AND P6, PT, R232, c[0x0][0x178], !P2 ;  /* 0x00005e00e8007a0c */ /* 0x000fe200057c1270 */
[C---:B------:R-:W-:Y:S01]  /*156da0*/  IMAD.WIDE R186, R2.reuse, 0x4, R4 ;  /* 0x0000000402ba7825 */ /* 0x040fe200078e0204 */
[----:B------:R-:W3:Y:S03]  /*156db0*/  LDL.LU R249, [R1+0x104] ;  /* 0x0001040001f97983 */ /* 0x000ee60000300800 */
[----:B------:R-:W-:Y:S01]  /*156dc0*/  IMAD.WIDE R188, R2, 0x4, R182 ;  /* 0x0000000402bc7825 */ /* 0x000fe200078e02b6 */
[----:B------:R-:W-:Y:S02]  /*156dd0*/  ISETP.GE.AND P0, PT, R234, c[0x0][0x17c], PT ;  /* 0x00005f00ea007a0c */ /* 0x000fe40003f06270 */
[----:B------:R-:W3:Y:S04]  /*156de0*/  LDL.LU R234, [R1+0x260] ;  /* 0x0002600001ea7983 */ /* 0x000ee80000300800 */
[----:B--2---:R-:W-:Y:S04]  /*156df0*/  @P5 STG.E [R186.64], R185 ;  /* 0x000000b9ba005986 */ /* 0x004fe8000c101906 */
[----:B------:R1:W-:Y:S04]  /*156e00*/  @P6 STG.E [R188.64], R3 ;  /* 0x00000003bc006986 */ /* 0x0003e8000c101906 */
[----:B-1----:R-:W2:Y:S01]  /*156e10*/  LDL.LU R189, [R1+0x100] ;  /* 0x0001000001bd7983 */ /* 0x002ea20000300800 */
[----:B------:R-:W-:-:S02]  /*156e20*/  ISETP.LT.AND P4, PT, R191, c[0x0][0x178], !P2 ;  /* 0x00005e00bf007a0c */ /* 0x000fc40005781270 */
[----:B------:R-:W-:Y:S01]  /*156e30*/  ISETP.LT.AND P2, PT, R190, c[0x0][0x178], !P2 ;  /* 0x00005e00be007a0c */ /* 0x000fe20005741270 */
[----:B------:R-:W-:Y:S01]  /*156e40*/  IMAD.WIDE R184, R2, 0x4, R180 ;  /* 0x0000000402b87825 */ /* 0x000fe200078e02b4 */
[----:B------:R-:W-:Y:S02]  /*156e50*/  ISETP.LT.AND P3, PT, R233, c[0x0][0x178], !P0 ;  /* 0x00005e00e9007a0c */ /* 0x000fe40004761270 */
[----:B------:R-:W-:Y:S01]  /*156e60*/  ISETP.LT.AND P5, PT, R232, c[0x0][0x178], !P0 ;  /* 0x00005e00e8007a0c */ /* 0x000fe200047a1270 */
[C---:B------:R-:W-:Y:S01]  /*156e70*/  IMAD.WIDE R186, R2.reuse, 0x4, R6 ;  /* 0x0000000402ba7825 */ /* 0x040fe200078e0206 */
[----:B------:R-:W-:Y:S02]  /*156e80*/  ISETP.LT.AND P6, PT, R191, c[0x0][0x178], !P0 ;  /* 0x00005e00bf007a0c */ /* 0x000fe400047c1270 */
[----:B------:R-:W-:-:S03]  /*156e90*/  IADD3 R3, R2, c[0x0][0x198], RZ ;  /* 0x0000660002037a10 */ /* 0x000fc60007ffe0ff */
[----:B------:R1:W-:Y:S01]  /*156ea0*/  @P4 STG.E [R184.64], R247 ;  /* 0x000000f7b8004986 */ /* 0x0003e2000c101906 */
[----:B------:R-:W-:Y:S02]  /*156eb0*/  ISETP.GE.AND P4, PT, R246, c[0x0][0x17c], PT ;  /* 0x00005f00f6007a0c */ /* 0x000fe40003f86270 */
[C---:B------:R-:W-:Y:S01]  /*156ec0*/  IADD3 R2, R3.reuse, c[0x0][0x198], RZ ;  /* 0x0000660003027a10 */ /* 0x040fe20007ffe0ff */
[C---:B-1----:R-:W-:Y:S01]  /*156ed0*/  IMAD.WIDE R184, R3.reuse, 0x4, R182 ;  /* 0x0000000403b87825 */ /* 0x042fe200078e02b6 */
[----:B------:R-:W3:Y:S04]  /*156ee0*/  LDL.LU R247, [R1+0x220] ;  /* 0x0002200001f77983 */ /* 0x000ee80000300800 */
[----:B------:R-:W3:Y:S04]  /*156ef0*/  LDL.LU R246, [R1+0x284] ;  /* 0x0002840001f67983 */ /* 0x000ee80000300800 */
[----:B--2---:R1:W-:Y:S02]  /*156f00*/  @P2 STG.E [R186.64], R189 ;  /* 0x000000bdba002986 */ /* 0x0043e4000c101906 */
[----:B-1----:R-:W-:-:S04]  /*156f10*/  IMAD.WIDE R188, R3, 0x4, R4 ;  /* 0x0000000403bc7825 */ /* 0x002fc800078e0204 */
[C---:B------:R-:W-:Y:S01]  /*156f20*/  IMAD.WIDE R186, R3.reuse, 0x4, R180 ;  /* 0x0000000403ba7825 */ /* 0x040fe200078e02b4 */
[----:B----4-:R1:W-:Y:S04]  /*156f30*/  @P3 STG.E [R188.64], R235 ;  /* 0x000000ebbc003986 */ /* 0x0103e8000c101906 */
[----:B------:R2:W-:Y:S04]  /*156f40*/  @P5 STG.E [R184.64], R251 ;  /* 0x000000fbb8005986 */ /* 0x0005e8000c101906 */
[----:B---3--:R3:W-:Y:S04]  /*156f50*/  @P6 STG.E [R186.64], R250 ;  /* 0x000000faba006986 */ /* 0x0087e8000c101906 */
[----:B-1----:R-:W4:Y:S04]  /*156f60*/  LDL.LU R235, [R1+0x58c8] ;  /* 0x0058c80001eb7983 */ /* 0x002f280000300800 */
[----:B--2---:R-:W2:Y:S04]  /*156f70*/  LDL.LU R251, [R1+0x264] ;  /* 0x0002640001fb7983 */ /* 0x004ea80000300800 */
[----:B---3--:R-:W3:Y:S01]  /*156f80*/  LDL.LU R250, [R1+0x224] ;  /* 0x0002240001fa7983 */ /* 0x008ee20000300800 */
[----:B------:R-:W-:-:S03]  /*156f90*/  IMAD.WIDE R186, R3, 0x4, R6 ;  /* 0x0000000403ba7825 */ /* 0x000fc600078e0206 */
[----:B------:R-:W2:Y:S01]  /*156fa0*/  LDL.LU R3, [R1+0x280] ;  /* 0x0002800001037983 */ /* 0x000ea20000300800 */
[----:B------:R-:W-:Y:S02]  /*156fb0*/  ISETP.LT.AND P0, PT, R190, c[0x0][0x178], !P0 ;  /* 0x00005e00be007a0c */ /* 0x000fe40004701270 */
[----:B------:R-:W-:Y:S02]  /*156fc0*/  ISETP.LT.AND P2, PT, R233, c[0x0][0x178], !P1 ;  /* 0x00005e00e9007a0c */ /* 0x000fe40004f41270 */
[----:B------:R-:W-:Y:S02]  /*156fd0*/  ISETP.LT.AND P3, PT, R232, c[0x0][0x178], !P1 ;  /* 0x00005e00e8007a0c */ /* 0x000fe40004f61270 */
[----:B------:R-:W-:Y:S01]  /*156fe0*/  ISETP.LT.AND P5, PT, R190, c[0x0][0x178], !P1 ;  /* 0x00005e00be007a0c */ /* 0x000fe20004fa1270 */
[----:B------:R-:W-:Y:S01]  /*156ff0*/  IMAD.WIDE R188, R2, 0x4, R4 ;  /* 0x0000000402bc7825 */ /* 0x000fe200078e0204 */
[----:B------:R-:W-:-:S03]  /*157000*/  ISETP.LT.AND P1, PT, R191, c[0x0][0x178], !P1 ;  /* 0x00005e00bf007a0c */ /* 0x000fc60004f21270 */
[C---:B------:R-:W-:Y:S02]  /*157010*/  IMAD.WIDE R184, R2.reuse, 0x4, R182 ;  /* 0x0000000402b87825 */ /* 0x040fe400078e02b6 */
[----:B------:R1:W-:Y:S02]  /*157020*/  @P0 STG.E [R186.64], R249 ;  /* 0x000000f9ba000986 */ /* 0x0003e4000c101906 */
[C---:B-1----:R-:W-:Y:S02]  /*157030*/  IMAD.WIDE R186, R2.reuse, 0x4, R6 ;  /* 0x0000000402ba7825 */ /* 0x042fe400078e0206 */
[----:B------:R-:W3:Y:S04]  /*157040*/  LDL.LU R249, [R1+0x609c] ;  /* 0x00609c0001f97983 */ /* 0x000ee80000300800 */
[----:B--2---:R-:W-:Y:S04]  /*157050*/  @P2 STG.E [R188.64], R3 ;  /* 0x00000003bc002986 */ /* 0x004fe8000c101906 */
[----:B------:R1:W-:Y:S01]  /*157060*/  @P3 STG.E [R184.64], R234 ;  /* 0x000000eab8003986 */ /* 0x0003e2000c101906 */
[----:B----4-:R-:W-:Y:S01]  /*157070*/  ISETP.GE.AND P2, PT, R235, c[0x0][0x17c], PT ;  /* 0x00005f00eb007a0c */ /* 0x010fe20003f46270 */
[----:B-1----:R-:W-:-:S02]  /*157080*/  IMAD.WIDE R184, R2, 0x4, R180 ;  /* 0x0000000402b87825 */ /* 0x002fc400078e02b4 */
[----:B------:R-:W2:Y:S04]  /*157090*/  LDL.LU R234, [R1+0x58cc] ;  /* 0x0058cc0001ea7983 */ /* 0x000ea80000300800 */
[----:B------:R-:W-:Y:S04]  /*1570a0*/  @P1 STG.E [R184.64], R247 ;  /* 0x000000f7b8001986 */ /* 0x000fe8000c101906 */
[----:B------:R1:W-:Y:S04]  /*1570b0*/  @P5 STG.E [R186.64], R248 ;  /* 0x000000f8ba005986 */ /* 0x0003e8000c101906 */
[----:B-1----:R-:W4:Y:S04]  /*1570c0*/  LDL.LU R248, [R1+0x68] ;  /* 0x0000680001f87983 */ /* 0x002f280000300800 */
[----:B------:R-:W4:Y:S01]  /*1570d0*/  LDL.LU R235, [R1+0x58d0] ;  /* 0x0058d00001eb7983 */ /* 0x000f220000300800 */
[----:B------:R-:W-:-:S02]  /*1570e0*/  ISETP.LT.AND P6, PT, R233, c[0x0][0x178], !P4 ;  /* 0x00005e00e9007a0c */ /* 0x000fc400067c1270 */
[----:B------:R-:W-:Y:S01]  /*1570f0*/  IADD3 R3, R2, c[0x0][0x198], RZ ;  /* 0x0000660002037a10 */ /* 0x000fe20007ffe0ff */
[----:B------:R-:W4:Y:S01]  /*157100*/  LDL.LU R247, [R1+0x28] ;  /* 0x0000280001f77983 */ /* 0x000f220000300800 */
[----:B------:R-:W-:Y:S02]  /*157110*/  ISETP.LT.AND P0, PT, R232, c[0x0][0x178], !P4 ;  /* 0x00005e00e8007a0c */ /* 0x000fe40006701270 */
[----:B------:R-:W-:Y:S01]  /*157120*/  ISETP.LT.AND P3, PT, R191, c[0x0][0x178], !P4 ;  /* 0x00005e00bf007a0c */ /* 0x000fe20006761270 */
[----:B------:R-:W-:Y:S01]  /*157130*/  IMAD.WIDE R188, R3, 0x4, R4 ;  /* 0x0000000403bc7825 */ /* 0x000fe200078e0204 */
[----:B------:R-:W-:-:S03]  /*157140*/  ISETP.LT.AND P4, PT, R190, c[0x0][0x178], !P4 ;  /* 0x00005e00be007a0c */ /* 0x000fc60006781270 */
[C---:B------:R-:W-:Y:S02]  /*157150*/  IMAD.WIDE R184, R3.reuse, 0x4, R182 ;  /* 0x0000000403b87825 */ /* 0x040fe400078e02b6 */
[----:B------:R1:W-:Y:S02]  /*157160*/  @P6 STG.E [R188.64], R246 ;  /* 0x000000f6bc006986 */ /* 0x0003e4000c101906 */
[C---:B------:R-:W-:Y:S02]  /*157170*/  IMAD.WIDE R186, R3.reuse, 0x4, R180 ;  /* 0x0000000403ba7825 */ /* 0x040fe400078e02b4 */
[----:B------:R-:W-:Y:S04]  /*157180*/  @P0 STG.E [R184.64], R251 ;  /* 0x000000fbb8000986 */ /* 0x000fe8000c101906 */
[----:B---3--:R3:W-:Y:S01]  /*157190*/  @P3 STG.E [R186.64], R250 ;  /* 0x000000faba003986 */ /* 0x0087e2000c101906 */
[C---:B-1----:R-:W-:Y:S01]  /*1571a0*/  IADD3 R188, R3.reuse, c[0x0][0x198], RZ ;  /* 0x0000660003bc7a10 */ /* 0x042fe20007ffe0ff */
[----:B------:R-:W-:-:S05]  /*1571b0*/  IMAD.WIDE R2, R3, 0x4, R6 ;  /* 0x0000000403027825 */ /* 0x000fca00078e0206 */
[----:B------:R1:W-:Y:S01]  /*1571c0*/  @P4 STG.E [R2.64], R249 ;  /* 0x000000f902004986 */ /* 0x0003e2000c101906 */
[----:B--2---:R-:W-:-:S03]  /*1571d0*/  ISETP.GE.AND P1, PT, R234, c[0x0][0x17c], PT ;  /* 0x00005f00ea007a0c */ /* 0x004fc60003f26270 */
[----:B------:R-:W2:Y:S04]  /*1571e0*/  LDL.LU R234, [R1+0x58d4] ;  /* 0x0058d40001ea7983 */ /* 0x000ea80000300800 */
[----:B------:R-:W2:Y:S04]  /*1571f0*/  LDL.LU R189, [R1+0xbc] ;  /* 0x0000bc0001bd7983 */ /* 0x000ea80000300800 */
[----:B------:R-:W2:Y:S04]  /*157200*/  LDL.LU R246, [R1+0x6c] ;  /* 0x00006c0001f67983 */ /* 0x000ea80000300800 */
[----:B---3--:R-:W3:Y:S04]  /*157210*/  LDL.LU R250, [R1+0x2c] ;  /* 0x00002c0001fa7983 */ /* 0x008ee80000300800 */
[----:B------:R-:W2:Y:S01]  /*157220*/  LDL.LU R251, [R1+0xc] ;  /* 0x00000c0001fb7983 */ /* 0x000ea20000300800 */
[----:B----4-:R-:W-:-:S03]  /*157230*/  ISETP.GE.AND P0, PT, R235, c[0x0][0x17c], PT ;  /* 0x00005f00eb007a0c */ /* 0x010fc60003f06270 */
[----:B------:R-:W4:Y:S04]  /*157240*/  LDL.LU R235, [R1+0x98] ;  /* 0x0000980001eb7983 */ /* 0x000f280000300800 */
[----:B-1----:R-:W2:Y:S04]  /*157250*/  LDL.LU R3, [R1+0xb8] ;  /* 0x0000b80001037983 */ /* 0x002ea80000300800 */
[----:B------:R-:W3:Y:S01]  /*157260*/  LDL.LU R249, [R1+0x8] ;  /* 0x0000080001f97983 */ /* 0x000ee20000300800 */
[----:B------:R-:W-:Y:S02]  /*157270*/  ISETP.LT.AND P5, PT, R233, c[0x0][0x178], !P2 ;  /* 0x00005e00e9007a0c */ /* 0x000fe400057a1270 */
[----:B------:R-:W-:Y:S01]  /*157280*/  ISETP.LT.AND P6, PT, R232, c[0x0][0x178], !P2 ;  /* 0x00005e00e8007a0c */ /* 0x000fe200057c1270 */
[----:B------:R-:W-:Y:S01]  /*157290*/  IMAD.WIDE R184, R188, 0x4, R4 ;  /* 0x00000004bcb87825 */ /* 0x000fe200078e0204 */
[----:B------:R-:W-:-:S02]  /*1572a0*/  ISETP.LT.AND P3, PT, R191, c[0x0][0x178], !P2 ;  /* 0x00005e00bf007a0c */ /* 0x000fc40005761270 */
[----:B------:R-:W-:Y:S01]  /*1572b0*/  ISETP.LT.AND P2, PT, R190, c[0x0][0x178], !P2 ;  /* 0x00005e00be007a0c */ /* 0x000fe20005741270 */
[----:B------:R-:W-:Y:S01]  /*1572c0*/  IMAD.WIDE R186, R188, 0x4, R182 ;  /* 0x00000004bcba7825 */ /* 0x000fe200078e02b6 */
[----:B------:R-:W-:-:S05]  /*1572d0*/  ISETP.LT.AND P4, PT, R233, c[0x0][0x178], !P0 ;  /* 0x00005e00e9007a0c */ /* 0x000fca0004781270 */
[----:B--2---:R1:W-:Y:S01]  /*1572e0*/  @P5 STG.E [R184.64], R3 ;  /* 0x00000003b8005986 */ /* 0x0043e2000c101906 */
[----:B------:R-:W-:-:S03]  /*1572f0*/  ISETP.LT.AND P5, PT, R232, c[0x0][0x178], !P0 ;  /* 0x00005e00e8007a0c */ /* 0x000fc600047a1270 */
[----:B------:R2:W-:Y:S01]  /*157300*/  @P6 STG.E [R186.64], R248 ;  /* 0x000000f8ba006986 */ /* 0x0005e2000c101906 */
[----:B------:R-:W-:Y:S01]  /*157310*/  ISETP.LT.AND P6, PT, R191, c[0x0][0x178], !P0 ;  /* 0x00005e00bf007a0c */ /* 0x000fe200047c1270 */
[----:B-1----:R-:W-:-:S04]  /*157320*/  IMAD.WIDE R2, R188, 0x4, R180 ;  /* 0x00000004bc027825 */ /* 0x002fc800078e02b4 */
[C---:B------:R-:W-:Y:S01]  /*157330*/  IMAD.WIDE R184, R188.reuse, 0x4, R6 ;  /* 0x00000004bcb87825 */ /* 0x040fe200078e0206 */
[----:B------:R-:W-:Y:S01]  /*157340*/  IADD3 R188, R188, c[0x0][0x198], RZ ;  /* 0x00006600bcbc7a10 */ /* 0x000fe20007ffe0ff */
[----:B------:R1:W-:Y:S01]  /*157350*/  @P3 STG.E [R2.64], R247 ;  /* 0x000000f702003986 */ /* 0x0003e2000c101906 */
[----:B------:R-:W-:-:S03]  /*157360*/  ISETP.GE.AND P3, PT, R234, c[0x0][0x17c], PT ;  /* 0x00005f00ea007a0c */ /* 0x000fc60003f66270 */
[----:B---3--:R3:W-:Y:S01]  /*157370*/  @P2 STG.E [R184.64], R249 ;  /* 0x000000f9b8002986 */ /* 0x0087e2000c101906 */
[----:B--2---:R-:W-:-:S03]  /*157380*/  IMAD.WIDE R186, R188, 0x4, R180 ;  /* 0x00000004bcba7825 */ /* 0x004fc600078e02b4 */
[----:B------:R-:W2:Y:S01]  /*157390*/  LDL.LU R248, [R1+0x48] ;  /* 0x0000480001f87983 */ /* 0x000ea20000300800 */
[----:B-1----:R-:W-:-:S03]  /*1573a0*/  IMAD.WIDE R2, R188, 0x4, R4 ;  /* 0x00000004bc027825 */ /* 0x002fc600078e0204 */
[----:B------:R-:W2:Y:S01]  /*1573b0*/  LDL.LU R234, [R1+0x18] ;  /* 0x0000180001ea7983 */ /* 0x000ea20000300800 */
[----:B---3--:R-:W-:-:S03]  /*1573c0*/  IMAD.WIDE R184, R188, 0x4, R182 ;  /* 0x00000004bcb87825 */ /* 0x008fc600078e02b6 */
[----:B------:R-:W3:Y:S04]  /*1573d0*/  LDL.LU R247, [R1+0xec] ;  /* 0x0000ec0001f77983 */ /* 0x000ee80000300800 */
[----:B------:R1:W-:Y:S04]  /*1573e0*/  @P4 STG.E [R2.64], R189 ;  /* 0x000000bd02004986 */ /* 0x0003e8000c101906 */
[----:B------:R4:W-:Y:S04]  /*1573f0*/  @P5 STG.E [R184.64], R246 ;  /* 0x000000f6b8005986 */ /* 0x0009e8000c101906 */
[----:B------:R-:W2:Y:S04]  /*157400*/  LDL.LU R249, [R1+0x58d8] ;  /* 0x0058d80001f97983 */ /* 0x000ea80000300800 */
[----:B------:R4:W-:Y:S01]  /*157410*/  @P6 STG.E [R186.64], R250 ;  /* 0x000000faba006986 */ /* 0x0009e2000c101906 */
[C---:B-1----:R-:W-:Y:S01]  /*157420*/  IADD3 R189, R188.reuse, c[0x0][0x198], RZ ;  /* 0x00006600bcbd7a10 */ /* 0x042fe20007ffe0ff */
[----:B------:R-:W-:-:S02]  /*157430*/  IMAD.WIDE R2, R188, 0x4, R6 ;  /* 0x00000004bc027825 */ /* 0x000fc400078e0206 */
[----:B----4-:R-:W4:Y:S04]  /*157440*/  LDL.LU R246, [R1+0x9c] ;  /* 0x00009c0001f67983 */ /* 0x010f280000300800 */
        /* <DEDUP_REMOVED lines=17> */
[----:B------:R-:W-:Y:S02]  /*157560*/  IADD3 R188, R189, c[0x0][0x198], RZ ;  /* 0x00006600bdbc7a10 */ /* 0x000fe40007ffe0ff */
[----:B------:R-:W-:Y:S01]  /*157570*/  ISETP.LT.AND P4, PT, R191, c[0x0][0x178], !P3 ;  /* 0x00005e00bf007a0c */ /* 0x000fe20005f81270 */
[----:B------:R-:W-:Y:S01]  /*157580*/  IMAD.WIDE R184, R189, 0x4, R6 ;  /* 0x00000004bdb87825 */ /* 0x000fe200078e0206 */
[----:B------:R-:W-:-:S03]  /*157590*/  ISETP.LT.AND P3, PT, R190, c[0x0][0x178], !P3 ;  /* 0x00005e00be007a0c */ /* 0x000fc60005f61270 */
[----:B------:R-:W-:Y:S01]  /*1575a0*/  IMAD.WIDE R186, R188, 0x4, R4 ;  /* 0x00000004bcba7825 */ /* 0x000fe200078e0204 */
[----:B------:R1:W-:Y:S01]  /*1575b0*/  @P1 STG.E [R2.64], R248 ;  /* 0x000000f802001986 */ /* 0x0003e2000c101906 */
[----:B------:R-:W-:-:S03]  /*1575c0*/  ISETP.GE.AND P2, PT, R249, c[0x0][0x17c], PT ;  /* 0x00005f00f9007a0c */ /* 0x000fc60003f46270 */
[----:B------:R4:W-:Y:S04]  /*1575d0*/  @P5 STG.E [R184.64], R234 ;  /* 0x000000eab8005986 */ /* 0x0009e8000c101906 */
[----:B---3--:R3:W-:Y:S01]  /*1575e0*/  @P6 STG.E [R186.64], R247 ;  /* 0x000000f7ba006986 */ /* 0x0087e2000c101906 */
[----:B-1----:R-:W-:-:S03]  /*1575f0*/  IMAD.WIDE R2, R188, 0x4, R182 ;  /* 0x00000004bc027825 */ /* 0x002fc600078e02b6 */
[----:B----4-:R-:W4:Y:S01]  /*157600*/  LDL.LU R234, [R1+0x58e0] ;  /* 0x0058e00001ea7983 */ /* 0x010f220000300800 */
[----:B------:R-:W-:-:S03]  /*157610*/  IMAD.WIDE R184, R188, 0x4, R180 ;  /* 0x00000004bcb87825 */ /* 0x000fc600078e02b4 */
        /* <DEDUP_REMOVED lines=21> */
[----:B----4-:R-:W-:Y:S02]  /*157770*/  ISETP.GE.AND P0, PT, R234, c[0x0][0x17c], PT ;  /* 0x00005f00ea007a0c */ /* 0x010fe40003f06270 */
[----:B------:R-:W4:Y:S02]  /*157780*/  LDL.LU R234, [R1+0x118] ;  /* 0x0001180001ea7983 */ /* 0x000f240000300800 */
[----:B------:R-:W-:-:S02]  /*157790*/  ISETP.LT.AND P3, PT, R233, c[0x0][0x178], !P0 ;  /* 0x00005e00e9007a0c */ /* 0x000fc40004761270 */
[----:B--2---:R1:W-:Y:S01]  /*1577a0*/  @P5 STG.E [R184.64], R3 ;  /* 0x00000003b8005986 */ /* 0x0043e2000c101906 */
[----:B------:R-:W-:-:S03]  /*1577b0*/  ISETP.LT.AND P5, PT, R232, c[0x0][0x178], !P0 ;  /* 0x00005e00e8007a0c */ /* 0x000fc600047a1270 */
[----:B------:R2:W-:Y:S01]  /*1577c0*/  @P6 STG.E [R186.64], R188 ;  /* 0x000000bcba006986 */ /* 0x0005e2000c101906 */
[----:B------:R-:W-:Y:S01]  /*1577d0*/  ISETP.LT.AND P6, PT, R191, c[0x0][0x178], !P0 ;  /* 0x00005e00bf007a0c */ /* 0x000fe200047c1270 */
[----:B-1----:R-:W-:-:S04]  /*1577e0*/  IMAD.WIDE R2, R189, 0x4, R180 ;  /* 0x00000004bd027825 */ /* 0x002fc800078e02b4 */
[C---:B------:R-:W-:Y:S01]  /*1577f0*/  IMAD.WIDE R184, R189.reuse, 0x4, R6 ;  /* 0x00000004bdb87825 */ /* 0x040fe200078e0206 */
[----:B------:R-:W-:Y:S01]  /*157800*/  IADD3 R189, R189, c[0x0][0x198], RZ ;  /* 0x00006600bdbd7a10 */ /* 0x000fe20007ffe0ff */
[----:B------:R1:W-:Y:S04]  /*157810*/  @P4 STG.E [R2.64], R248 ;  /* 0x000000f802004986 */ /* 0x0003e8000c101906 */
[----:B------:R3:W-:Y:S01]  /*157820*/  @P2 STG.E [R184.64], R249 ;  /* 0x000000f9b8002986 */ /* 0x0007e2000c101906 */
[----:B--2---:R-:W-:Y:S01]  /*157830*/  IMAD.WIDE R186, R189, 0x4, R180 ;  /* 0x00000004bdba7825 */ /* 0x004fe200078e02b4 */
[----:B------:R-:W-:-:S03]  /*157840*/  ISETP.GE.AND P4, PT, R235, c[0x0][0x17c], PT ;  /* 0x00005f00eb007a0c */ /* 0x000fc60003f86270 */
[C---:B-1----:R-:W-:Y:S01]  /*157850*/  IMAD.WIDE R2, R189.reuse, 0x4, R4 ;  /* 0x00000004bd027825 */ /* 0x042fe200078e0204 */
[----:B------:R-:W2:Y:S03]  /*157860*/  LDL.LU R248, [R1+0x58] ;  /* 0x0000580001f87983 */ /* 0x000ea60000300800 */
[C---:B---3--:R-:W-:Y:S01]  /*157870*/  IMAD.WIDE R184, R189.reuse, 0x4, R182 ;  /* 0x00000004bdb87825 */ /* 0x048fe200078e02b6 */
[----:B------:R1:W-:Y:S04]  /*157880*/  @P3 STG.E [R2.64], R247 ;  /* 0x000000f702003986 */ /* 0x0003e8000c101906 */
[----:B------:R-:W-:Y:S01]  /*157890*/  @P5 STG.E [R184.64], R246 ;  /* 0x000000f6b8005986 */ /* 0x000fe2000c101906 */
[----:B------:R-:W-:-:S03]  /*1578a0*/  IADD3 R188, R189, c[0x0][0x198], RZ ;  /* 0x00006600bdbc7a10 */ /* 0x000fc60007ffe0ff */
[----:B------:R-:W3:Y:S04]  /*1578b0*/  LDL.LU R235, [R1+0x15c] ;  /* 0x00015c0001eb7983 */ /* 0x000ee80000300800 */
[----:B------:R4:W-:Y:S01]  /*1578c0*/  @P6 STG.E [R186.64], R250 ;  /* 0x000000faba006986 */ /* 0x0009e2000c101906 */
[----:B-1----:R-:W-:-:S03]  /*1578d0*/  IMAD.WIDE R2, R189, 0x4, R6 ;  /* 0x00000004bd027825 */ /* 0x002fc600078e0206 */
[----:B----4-:R-:W4:Y:S04]  /*1578e0*/  LDL.LU R250, [R1+0x58e8] ;  /* 0x0058e80001fa7983 */ /* 0x010f280000300800 */
[----:B------:R-:W2:Y:S04]  /*1578f0*/  LDL.LU R247, [R1+0x11c] ;  /* 0x00011c0001f77983 */ /* 0x000ea80000300800 */
[----:B------:R-:W2:Y:S04]  /*157900*/  LDL.LU R246, [R1+0xac] ;  /* 0x0000ac0001f67983 */ /* 0x000ea80000300800 */
[----:B------:R-:W2:Y:S01]  /*157910*/  LDL.LU R189, [R1+0x158] ;  /* 0x0001580001bd7983 */ /* 0x000ea20000300800 */
[----:B------:R-:W-:-:S02]  /*157920*/  ISETP.LT.AND P0, PT, R190, c[0x0][0x178], !P0 ;  /* 0x00005e00be007a0c */ /* 0x000fc40004701270 */
[----:B------:R-:W-:Y:S02]  /*157930*/  ISETP.LT.AND P2, PT, R233, c[0x0][0x178], !P1 ;  /* 0x00005e00e9007a0c */ /* 0x000fe40004f41270 */
        /* <DEDUP_REMOVED lines=9> */
[C---:B-1----:R-:W-:Y:S01]  /*1579d0*/  IADD3 R189, R188.reuse, c[0x0][0x198], RZ ;  /* 0x00006600bcbd7a10 */ /* 0x042fe20007ffe0ff */
[----:B------:R-:W-:-:S02]  /*1579e0*/  IMAD.WIDE R184, R188, 0x4, R6 ;  /* 0x00000004bcb87825 */ /* 0x000fc400078e0206 */
[----:B--2---:R-:W2:Y:S04]  /*1579f0*/  LDL.LU R234, [R1+0x58ec] ;  /* 0x0058ec0001ea7983 */ /* 0x004ea80000300800 */
[----:B------:R-:W2:Y:S01]  /*157a00*/  LDL.LU R188, [R1+0xa8] ;  /* 0x0000a80001bc7983 */ /* 0x000ea20000300800 */
[----:B------:R-:W-:Y:S02]  /*157a10*/  ISETP.LT.AND P5, PT, R190, c[0x0][0x178], !P1 ;  /* 0x00005e00be007a0c */ /* 0x000fe40004fa1270 */
[----:B------:R-:W-:Y:S02]  /*157a20*/  ISETP.LT.AND P1, PT, R191, c[0x0][0x178], !P1 ;  /* 0x00005e00bf007a0c */ /* 0x000fe40004f21270 */
[----:B------:R-:W-:Y:S02]  /*157a30*/  ISETP.LT.AND P6, PT, R233, c[0x0][0x178], !P4 ;  /* 0x00005e00e9007a0c */ /* 0x000fe400067c1270 */
[----:B------:R-:W-:-:S02]  /*157a40*/  ISETP.LT.AND P0, PT, R232, c[0x0][0x178], !P4 ;  /* 0x00005e00e8007a0c */ /* 0x000fc40006701270 */
[----:B------:R-:W-:Y:S01]  /*157a50*/  ISETP.LT.AND P3, PT, R191, c[0x0][0x178], !P4 ;  /* 0x00005e00bf007a0c */ /* 0x000fe20006761270 */
[----:B------:R-:W-:Y:S01]  /*157a60*/  IMAD.WIDE R186, R189, 0x4, R4 ;  /* 0x00000004bdba7825 */ /* 0x000fe200078e0204 */
[----:B------:R-:W-:Y:S02]  /*157a70*/  ISETP.LT.AND P4, PT, R190, c[0x0][0x178], !P4 ;  /* 0x00005e00be007a0c */ /* 0x000fe40006781270 */
[----:B----4-:R-:W-:Y:S02]  /*157a80*/  ISETP.GE.AND P2, PT, R250, c[0x0][0x17c], PT ;  /* 0x00005f00fa007a0c */ /* 0x010fe40003f46270 */
[----:B------:R-:W4:Y:S04]  /*157a90*/  LDL.LU R250, [R1+0x6098] ;  /* 0x0060980001fa7983 */ /* 0x000f280000300800 */
[----:B--2---:R1:W-:Y:S04]  /*157aa0*/  @P1 STG.E [R2.64], R188 ;  /* 0x000000bc02001986 */ /* 0x0043e8000c101906 */
[----:B------:R2:W-:Y:S01]  /*157ab0*/  @P5 STG.E [R184.64], R248 ;  /* 0x000000f8b8005986 */ /* 0x0005e2000c101906 */
[----:B------:R-:W-:-:S03]  /*157ac0*/  ISETP.GE.AND P1, PT, R234, c[0x0][0x17c], PT ;  /* 0x00005f00ea007a0c */ /* 0x000fc60003f26270 */
[----:B---3--:R3:W-:Y:S01]  /*157ad0*/  @P6 STG.E [R186.64], R235 ;  /* 0x000000ebba006986 */ /* 0x0087e2000c101906 */
[----:B-1----:R-:W-:-:S04]  /*157ae0*/  IMAD.WIDE R2, R189, 0x4, R182 ;  /* 0x00000004bd027825 */ /* 0x002fc800078e02b6 */
[C---:B--2---:R-:W-:Y:S01]  /*157af0*/  IMAD.WIDE R184, R189.reuse, 0x4, R180 ;  /* 0x00000004bdb87825 */ /* 0x044fe200078e02b4 */
[----:B------:R1:W-:Y:S04]  /*157b00*/  @P0 STG.E [R2.64], R247 ;  /* 0x000000f702000986 */ /* 0x0003e8000c101906 */
[----:B---3--:R-:W2:Y:S01]  /*157b10*/  LDL.LU R235, [R1+0x58f0] ;  /* 0x0058f00001eb7983 */ /* 0x008ea20000300800 */
[----:B------:R-:W-:-:S03]  /*157b20*/  IADD3 R188, R189, c[0x0][0x198], RZ ;  /* 0x00006600bdbc7a10 */ /* 0x000fc60007ffe0ff */
[----:B------:R-:W3:Y:S01]  /*157b30*/  LDL.LU R248, [R1+0xf8] ;  /* 0x0000f80001f87983 */ /* 0x000ee20000300800 */
[----:B-1----:R-:W-:-:S03]  /*157b40*/  IMAD.WIDE R2, R189, 0x4, R6 ;  /* 0x00000004bd027825 */ /* 0x002fc600078e0206 */
[----:B------:R-:W3:Y:S04]  /*157b50*/  LDL.LU R234, [R1+0x58f4] ;  /* 0x0058f40001ea7983 */ /* 0x000ee80000300800 */
[----:B------:R1:W-:Y:S04]  /*157b60*/  @P3 STG.E [R184.64], R246 ;  /* 0x000000f6b8003986 */ /* 0x0003e8000c101906 */
[----:B------:R-:W3:Y:S04]  /*157b70*/  LDL.LU R247, [R1+0x14c] ;  /* 0x00014c0001f77983 */ /* 0x000ee80000300800 */
[----:B------:R4:W-:Y:S04]  /*157b80*/  @P4 STG.E [R2.64], R251 ;  /* 0x000000fb02004986 */ /* 0x0009e8000c101906 */
[----:B-1----:R-:W3:Y:S04]  /*157b90*/  LDL.LU R246, [R1+0xfc] ;  /* 0x0000fc0001f67983 */ /* 0x002ee80000300800 */
[----:B------:R-:W3:Y:S04]  /*157ba0*/  LDL.LU R189, [R1+0x23c] ;  /* 0x00023c0001bd7983 */ /* 0x000ee80000300800 */
[----:B----4-:R-:W4:Y:S01]  /*157bb0*/  LDL.LU R3, [R1+0x238] ;  /* 0x0002380001037983 */ /* 0x010f220000300800 */
[----:B------:R-:W-:-:S02]  /*157bc0*/  ISETP.LT.AND P5, PT, R233, c[0x0][0x178], !P2 ;  /* 0x00005e00e9007a0c */ /* 0x000fc400057a1270 */
[----:B------:R-:W-:Y:S01]  /*157bd0*/  ISETP.LT.AND P6, PT, R232, c[0x0][0x178], !P2 ;  /* 0x00005e00e8007a0c */ /* 0x000fe200057c1270 */
[C---:B------:R-:W-:Y:S01]  /*157be0*/  IMAD.WIDE R184, R188.reuse, 0x4, R4 ;  /* 0x00000004bcb87825 */ /* 0x040fe200078e0204 */
[----:B------:R-:W3:Y:S03]  /*157bf0*/  LDL.LU R251, [R1+0x8c] ;  /* 0x00008c0001fb7983 */ /* 0x000ee60000300800 */
[----:B------:R-:W-:Y:S01]  /*157c00*/  IMAD.WIDE R186, R188, 0x4, R182 ;  /* 0x00000004bcba7825 */ /* 0x000fe200078e02b6 */
[----:B--2---:R-:W-:Y:S02]  /*157c10*/  ISETP.GE.AND P0, PT, R235, c[0x0][0x17c], PT ;  /* 0x00005f00eb007a0c */ /* 0x004fe40003f06270 */
[----:B------:R-:W2:Y:S04]  /*157c20*/  LDL.LU R235, [R1+0x178] ;  /* 0x0001780001eb7983 */ /* 0x000ea80000300800 */
[----:B----4-:R-:W-:Y:S04]  /*157c30*/  @P5 STG.E [R184.64], R3 ;  /* 0x00000003b8005986 */ /* 0x010fe8000c101906 */
[----:B------:R1:W-:Y:S04]  /*157c40*/  @P6 STG.E [R186.64], R249 ;  /* 0x000000f9ba006986 */ /* 0x0003e8000c101906 */
[----:B-1----:R-:W4:Y:S01]  /*157c50*/  LDL.LU R187, [R1+0x88] ;  /* 0x0000880001bb7983 */ /* 0x002f220000300800 */
[----:B------:R-:W-:-:S02]  /*157c60*/  ISETP.LT.AND P3, PT, R191, c[0x0][0x178], !P2 ;  /* 0x00005e00bf007a0c */ /* 0x000fc40005761270 */
[----:B------:R-:W-:Y:S02]  /*157c70*/  ISETP.LT.AND P2, PT, R190, c[0x0][0x178], !P2 ;  /* 0x00005e00be007a0c */ /* 0x000fe40005741270 */
[----:B------:R-:W-:Y:S01]  /*157c80*/  ISETP.LT.AND P4, PT, R233, c[0x0][0x178], !P0 ;  /* 0x00005e00e9007a0c */ /* 0x000fe20004781270 */
[----:B------:R-:W-:Y:S01]  /*157c90*/  IMAD.WIDE R2, R188, 0x4, R180 ;  /* 0x00000004bc027825 */ /* 0x000fe200078e02b4 */
[----:B------:R-:W-:Y:S01]  /*157ca0*/  ISETP.LT.AND P5, PT, R232, c[0x0][0x178], !P0 ;  /* 0x00005e00e8007a0c */ /* 0x000fe200047a1270 */
[----:B------:R-:W2:Y:S01]  /*157cb0*/  LDL.LU R249, [R1+0x128] ;  /* 0x0001280001f97983 */ /* 0x000ea20000300800 */
[----:B------:R-:W-:Y:S01]  /*157cc0*/  ISETP.LT.AND P6, PT, R191, c[0x0][0x178], !P0 ;  /* 0x00005e00bf007a0c */ /* 0x000fe200047c1270 */
[C---:B------:R-:W-:Y:S01]  /*157cd0*/  IMAD.WIDE R184, R188.reuse, 0x4, R6 ;  /* 0x00000004bcb87825 */ /* 0x040fe200078e0206 */
[----:B------:R-:W-:-:S03]  /*157ce0*/  IADD3 R188, R188, c[0x0][0x198], RZ ;  /* 0x00006600bcbc7a10 */ /* 0x000fc60007ffe0ff */
[----:B---3--:R1:W-:Y:S01]  /*157cf0*/  @P3 STG.E [R2.64], R248 ;  /* 0x000000f802003986 */ /* 0x0083e2000c101906 */
[----:B------:R-:W-:Y:S01]  /*157d00*/  ISETP.GE.AND P3, PT, R234, c[0x0][0x17c], PT ;  /* 0x00005f00ea007a0c */ /* 0x000fe20003f66270 */
[C---:B-1----:R-:W-:Y:S02]  /*157d10*/  IMAD.WIDE R2, R188.reuse, 0x4, R4 ;  /* 0x00000004bc027825 */ /* 0x042fe400078e0204 */
[----:B------:R-:W3:Y:S04]  /*157d20*/  LDL.LU R248, [R1+0xc8] ;  /* 0x0000c80001f87983 */ /* 0x000ee80000300800 */
[----:B------:R-:W2:Y:S04]  /*157d30*/  LDL.LU R234, [R1+0x25c] ;  /* 0x00025c0001ea7983 */ /* 0x000ea80000300800 */
[----:B----4-:R1:W-:Y:S04]  /*157d40*/  @P2 STG.E [R184.64], R187 ;  /* 0x000000bbb8002986 */ /* 0x0103e8000c101906 */
[----:B------:R4:W-:Y:S01]  /*157d50*/  @P4 STG.E [R2.64], R189 ;  /* 0x000000bd02004986 */ /* 0x0009e2000c101906 */
[----:B-1----:R-:W-:-:S04]  /*157d60*/  IMAD.WIDE R184, R188, 0x4, R182 ;  /* 0x00000004bcb87825 */ /* 0x002fc800078e02b6 */
[C---:B------:R-:W-:Y:S01]  /*157d70*/  IMAD.WIDE R186, R188.reuse, 0x4, R180 ;  /* 0x00000004bcba7825 */ /* 0x040fe200078e02b4 */
[----:B------:R1:W-:Y:S01]  /*157d80*/  @P5 STG.E [R184.64], R247 ;  /* 0x000000f7b8005986 */ /* 0x0003e2000c101906 */
[C---:B----4-:R-:W-:Y:S02]  /*157d90*/  IADD3 R189, R188.reuse, c[0x0][0x198], RZ ;  /* 0x00006600bcbd7a10 */ /* 0x050fe40007ffe0ff */
[----:B------:R-:W-:Y:S01]  /*157da0*/  IMAD.WIDE R2, R188, 0x4, R6 ;  /* 0x00000004bc027825 */ /* 0x000fe200078e0206 */
[----:B------:R4:W-:Y:S04]  /*157db0*/  @P6 STG.E [R186.64], R246 ;  /* 0x000000f6ba006986 */ /* 0x0009e8000c101906 */
[----:B-1----:R-:W2:Y:S04]  /*157dc0*/  LDL.LU R247, [R1+0x17c] ;  /* 0x00017c0001f77983 */ /* 0x002ea80000300800 */
[----:B----4-:R-:W4:Y:S04]  /*157dd0*/  LDL.LU R246, [R1+0x12c] ;  /* 0x00012c0001f67983 */ /* 0x010f280000300800 */
        /* <DEDUP_REMOVED lines=9> */
[----:B--2---:R1:W-:Y:S04]  /*157e70*/  @P2 STG.E [R184.64], R188 ;  /* 0x000000bcb8002986 */ /* 0x0043e8000c101906 */
[----:B------:R2:W-:Y:S01]  /*157e80*/  @P4 STG.E [R186.64], R235 ;  /* 0x000000ebba004986 */ /* 0x0005e2000c101906 */
[C---:B-1----:R-:W-:Y:S01]  /*157e90*/  IADD3 R188, R189.reuse, c[0x0][0x198], RZ ;  /* 0x00006600bdbc7a10 */ /* 0x042fe20007ffe0ff */
[----:B------:R-:W-:Y:S02]  /*157ea0*/  IMAD.WIDE R184, R189, 0x4, R6 ;  /* 0x00000004bdb87825 */ /* 0x000fe400078e0206 */
[----:B--2---:R-:W2:Y:S04]  /*157eb0*/  LDL.LU R235, [R1+0x58fc] ;  /* 0x0058fc0001eb7983 */ /* 0x004ea80000300800 */
[----:B------:R-:W2:Y:S01]  /*157ec0*/  LDL.LU R189, [R1+0x58f8] ;  /* 0x0058f80001bd7983 */ /* 0x000ea20000300800 */
[----:B------:R-:W-:-:S02]  /*157ed0*/  ISETP.LT.AND P5, PT, R190, c[0x0][0x178], !P1 ;  /* 0x00005e00be007a0c */ /* 0x000fc40004fa1270 */
[----:B------:R-:W-:Y:S02]  /*157ee0*/  ISETP.LT.AND P1, PT, R191, c[0x0][0x178], !P1 ;  /* 0x00005e00bf007a0c */ /* 0x000fe40004f21270 */
[----:B------:R-:W-:Y:S02]  /*157ef0*/  ISETP.LT.AND P6, PT, R233, c[0x0][0x178], !P3 ;  /* 0x00005e00e9007a0c */ /* 0x000fe40005fc1270 */
[----:B------:R-:W-:Y:S02]  /*157f00*/  ISETP.LT.AND P0, PT, R232, c[0x0][0x178], !P3 ;  /* 0x00005e00e8007a0c */ /* 0x000fe40005f01270 */
[----:B------:R-:W-:Y:S01]  /*157f10*/  ISETP.LT.AND P4, PT, R191, c[0x0][0x178], !P3 ;  /* 0x00005e00bf007a0c */ /* 0x000fe20005f81270 */
[----:B------:R-:W-:Y:S01]  /*157f20*/  IMAD.WIDE R186, R188, 0x4, R4 ;  /* 0x00000004bcba7825 */ /* 0x000fe200078e0204 */
[----:B------:R-:W-:-:S05]  /*157f30*/  ISETP.LT.AND P3, PT, R190, c[0x0][0x178], !P3 ;  /* 0x00005e00be007a0c */ /* 0x000fca0005f61270 */
[----:B------:R1:W-:Y:S04]  /*157f40*/  @P1 STG.E [R2.64], R249 ;  /* 0x000000f902001986 */ /* 0x0003e8000c101906 */
[----:B---3--:R3:W-:Y:S04]  /*157f50*/  @P5 STG.E [R184.64], R248 ;  /* 0x000000f8b8005986 */ /* 0x0087e8000c101906 */
[----:B------:R4:W-:Y:S01]  /*157f60*/  @P6 STG.E [R186.64], R234 ;  /* 0x000000eaba006986 */ /* 0x0009e2000c101906 */
[----:B-1----:R-:W-:-:S04]  /*157f70*/  IMAD.WIDE R2, R188, 0x4, R182 ;  /* 0x00000004bc027825 */ /* 0x002fc800078e02b6 */
[C---:B---3--:R-:W-:Y:S01]  /*157f80*/  IMAD.WIDE R184, R188.reuse, 0x4, R180 ;  /* 0x00000004bcb87825 */ /* 0x048fe200078e02b4 */
[----:B------:R1:W-:Y:S04]  /*157f90*/  @P0 STG.E [R2.64], R247 ;  /* 0x000000f702000986 */ /* 0x0003e8000c101906 */
[----:B----4-:R-:W3:Y:S04]  /*157fa0*/  LDL.LU R234, [R1+0x5900] ;  /* 0x0059000001ea7983 */ /* 0x010ee80000300800 */
[----:B------:R-:W4:Y:S01]  /*157fb0*/  LDL.LU R248, [R1+0x168] ;  /* 0x0001680001f87983 */ /* 0x000f220000300800 */
[----:B-1----:R-:W-:-:S03]  /*157fc0*/  IMAD.WIDE R2, R188, 0x4, R6 ;  /* 0x00000004bc027825 */ /* 0x002fc600078e0206 */
[----:B------:R1:W-:Y:S04]  /*157fd0*/  @P4 STG.E [R184.64], R246 ;  /* 0x000000f6b8004986 */ /* 0x0003e8000c101906 */
[----:B------:R1:W-:Y:S01]  /*157fe0*/  @P3 STG.E [R2.64], R251 ;  /* 0x000000fb02003986 */ /* 0x0003e2000c101906 */
[----:B--2---:R-:W-:-:S03]  /*157ff0*/  ISETP.GE.AND P1, PT, R235, c[0x0][0x17c], PT ;  /* 0x00005f00eb007a0c */ /* 0x004fc60003f26270 */
[----:B------:R-:W2:Y:S01]  /*158000*/  LDL.LU R235, [R1+0x27c] ;  /* 0x00027c0001eb7983 */ /* 0x000ea20000300800 */
[----:B------:R-:W-:-:S03]  /*158010*/  ISETP.GE.AND P2, PT, R189, c[0x0][0x17c], PT ;  /* 0x00005f00bd007a0c */ /* 0x000fc60003f46270 */
[----:B-1----:R-:W2:Y:S01]  /*158020*/  LDL.LU R246, [R1+0x5904] ;  /* 0x0059040001f67983 */ /* 0x002ea20000300800 */
[----:B------:R-:W-:-:S03]  /*158030*/  IADD3 R189, R188, c[0x0][0x198], RZ ;  /* 0x00006600bcbd7a10 */ /* 0x000fc60007ffe0ff */
[----:B------:R-:W2:Y:S04]  /*158040*/  LDL.LU R247, [R1+0x24c] ;  /* 0x00024c0001f77983 */ /* 0x000ea80000300800 */
[----:B------:R-:W2:Y:S04]  /*158050*/  LDL.LU R249, [R1+0x16c] ;  /* 0x00016c0001f97983 */ /* 0x000ea80000300800 */
[----:B------:R-:W2:Y:S04]  /*158060*/  LDL.LU R188, [R1+0x108] ;  /* 0x0001080001bc7983 */ /* 0x000ea80000300800 */
[----:B------:R-:W2:Y:S04]  /*158070*/  LDL.LU R2, [R1+0x278] ;  /* 0x0002780001027983 */ /* 0x000ea80000300800 */
[----:B------:R-:W4:Y:S01]  /*158080*/  LDL.LU R3, [R1+0x248] ;  /* 0x0002480001037983 */ /* 0x000f220000300800 */
[----:B------:R-:W-:-:S02]  /*158090*/  ISETP.LT.AND P5, PT, R233, c[0x0][0x178], !P2 ;  /* 0x00005e00e9007a0c */ /* 0x000fc400057a1270 */
[----:B------:R-:W-:Y:S01]  /*1580a0*/  ISETP.LT.AND P6, PT, R232, c[0x0][0x178], !P2 ;  /* 0x00005e00e8007a0c */ /* 0x000fe200057c1270 */
[----:B------:R-:W-:Y:S01]  /*1580b0*/  IMAD.WIDE R184, R189, 0x4, R4 ;  /* 0x00000004bdb87825 */ /* 0x000fe200078e0204 */
[----:B------:R-:W-:Y:S01]  /*1580c0*/  ISETP.LT.AND P4, PT, R191, c[0x0][0x178], !P2 ;  /* 0x00005e00bf007a0c */ /* 0x000fe20005781270 */
[----:B------:R-:W4:Y:S01]  /*1580d0*/  LDL.LU R251, [R1+0x10c] ;  /* 0x00010c0001fb7983 */ /* 0x000f220000300800 */
[----:B------:R-:W-:Y:S01]  /*1580e0*/  ISETP.LT.AND P2, PT, R190, c[0x0][0x178], !P2 ;  /* 0x00005e00be007a0c */ /* 0x000fe20005741270 */
[----:B------:R-:W-:Y:S01]  /*1580f0*/  IMAD.WIDE R186, R189, 0x4, R182 ;  /* 0x00000004bdba7825 */ /* 0x000fe200078e02b6 */
[----:B---3--:R-:W-:Y:S02]  /*158100*/  ISETP.GE.AND P0, PT, R234, c[0x0][0x17c], PT ;  /* 0x00005f00ea007a0c */ /* 0x008fe40003f06270 */
[----:B------:R-:W3:Y:S02]  /*158110*/  LDL.LU R234, [R1+0x268] ;  /* 0x0002680001ea7983 */ /* 0x000ee40000300800 */
[----:B------:R-:W-:-:S02]  /*158120*/  ISETP.LT.AND P3, PT, R233, c[0x0][0x178], !P0 ;  /* 0x00005e00e9007a0c */ /* 0x000fc40004761270 */
[----:B--2---:R1:W-:Y:S01]  /*158130*/  @P5 STG.E [R184.64], R2 ;  /* 0x00000002b8005986 */ /* 0x0043e2000c101906 */
[----:B------:R-:W-:-:S03]  /*158140*/  ISETP.LT.AND P5, PT, R232, c[0x0][0x178], !P0 ;  /* 0x00005e00e8007a0c */ /* 0x000fc600047a1270 */
[----:B----4-:R2:W-:Y:S01]  /*158150*/  @P6 STG.E [R186.64], R3 ;  /* 0x00000003ba006986 */ /* 0x0105e2000c101906 */
[----:B------:R-:W-:Y:S01]  /*158160*/  ISETP.LT.AND P6, PT, R191, c[0x0][0x178], !P0 ;  /* 0x00005e00bf007a0c */ /* 0x000fe200047c1270 */
[----:B-1----:R-:W-:-:S04]  /*158170*/  IMAD.WIDE R184, R189, 0x4, R6 ;  /* 0x00000004bdb87825 */ /* 0x002fc800078e0206 */
[C---:B--2---:R-:W-:Y:S01]  /*158180*/  IMAD.WIDE R2, R189.reuse, 0x4, R180 ;  /* 0x00000004bd027825 */ /* 0x044fe200078e02b4 */
[----:B------:R-:W-:-:S04]  /*158190*/  IADD3 R189, R189, c[0x0][0x198], RZ ;  /* 0x00006600bdbd7a10 */ /* 0x000fc80007ffe0ff */
[----:B------:R1:W-:Y:S01]  /*1581a0*/  @P4 STG.E [R2.64], R248 ;  /* 0x000000f802004986 */ /* 0x0003e2000c101906 */
[----:B------:R-:W-:-:S03]  /*1581b0*/  IMAD.WIDE R186, R189, 0x4, R180 ;  /* 0x00000004bdba7825 */ /* 0x000fc600078e02b4 */
[----:B------:R2:W-:Y:S01]  /*1581c0*/  @P2 STG.E [R184.64], R188 ;  /* 0x000000bcb8002986 */ /* 0x0005e2000c101906 */
[----:B------:R-:W-:Y:S01]  /*1581d0*/  ISETP.GE.AND P4, PT, R246, c[0x0][0x17c], PT ;  /* 0x00005f00f6007a0c */ /* 0x000fe20003f86270 */
[C---:B-1----:R-:W-:Y:S02]  /*1581e0*/  IMAD.WIDE R2, R189.reuse, 0x4, R4 ;  /* 0x00000004bd027825 */ /* 0x042fe400078e0204 */
[----:B------:R-:W4:Y:S02]  /*1581f0*/  LDL.LU R248, [R1+0x228] ;  /* 0x0002280001f87983 */ /* 0x000f240000300800 */
[C---:B--2---:R-:W-:Y:S02]  /*158200*/  IMAD.WIDE R184, R189.reuse, 0x4, R182 ;  /* 0x00000004bdb87825 */ /* 0x044fe400078e02b6 */
[----:B------:R-:W2:Y:S01]  /*158210*/  LDL.LU R246, [R1+0x28c] ;  /* 0x00028c0001f67983 */ /* 0x000ea20000300800 */
[----:B------:R-:W-:-:S03]  /*158220*/  IADD3 R188, R189, c[0x0][0x198], RZ ;  /* 0x00006600bdbc7a10 */ /* 0x000fc60007ffe0ff */
[----:B------:R1:W-:Y:S04]  /*158230*/  @P3 STG.E [R2.64], R235 ;  /* 0x000000eb02003986 */ /* 0x0003e8000c101906 */
[----:B------:R3:W-:Y:S04]  /*158240*/  @P5 STG.E [R184.64], R247 ;  /* 0x000000f7b8005986 */ /* 0x0007e8000c101906 */
[----:B------:R3:W-:Y:S04]  /*158250*/  @P6 STG.E [R186.64], R249 ;  /* 0x000000f9ba006986 */ /* 0x0007e8000c101906 */
[----:B-1----:R-:W2:Y:S01]  /*158260*/  LDL.LU R235, [R1+0x26c] ;  /* 0x00026c0001eb7983 */ /* 0x002ea20000300800 */
[----:B------:R-:W-:-:S03]  /*158270*/  IMAD.WIDE R2, R189, 0x4, R6 ;  /* 0x00000004bd027825 */ /* 0x000fc600078e0206 */
[----:B---3--:R-:W3:Y:S04]  /*158280*/  LDL.LU R247, [R1+0x22c] ;  /* 0x00022c0001f77983 */ /* 0x008ee80000300800 */
[----:B------:R-:W2:Y:S04]  /*158290*/  LDL.LU R249, [R1+0x5908] ;  /* 0x0059080001f97983 */ /* 0x000ea80000300800 */
[----:B------:R-:W2:Y:S01]  /*1582a0*/  LDL.LU R189, [R1+0x288] ;  /* 0x0002880001bd7983 */ /* 0x000ea20000300800 */
[----:B------:R-:W-:Y:S02]  /*1582b0*/  ISETP.LT.AND P0, PT, R190, c[0x0][0x178], !P0 ;  /* 0x00005e00be007a0c */ /* 0x000fe40004701270 */
[----:B------:R-:W-:-:S02]  /*1582c0*/  ISETP.LT.AND P2, PT, R233, c[0x0][0x178], !P1 ;  /* 0x00005e00e9007a0c */ /* 0x000fc40004f41270 */
[----:B------:R-:W-:Y:S01]  /*1582d0*/  ISETP.LT.AND P3, PT, R232, c[0x0][0x178], !P1 ;  /* 0x00005e00e8007a0c */ /* 0x000fe20004f61270 */
[----:B------:R-:W-:Y:S01]  /*1582e0*/  IMAD.WIDE R184, R188, 0x4, R4 ;  /* 0x00000004bcb87825 */ /* 0x000fe200078e0204 */
[----:B------:R-:W-:Y:S02]  /*1582f0*/  ISETP.LT.AND P5, PT, R190, c[0x0][0x178], !P1 ;  /* 0x00005e00be007a0c */ /* 0x000fe40004fa1270 */
[----:B------:R-:W-:Y:S02]  /*158300*/  ISETP.LT.AND P1, PT, R191, c[0x0][0x178], !P1 ;  /* 0x00005e00bf007a0c */ /* 0x000fe40004f21270 */
[----:B------:R-:W-:Y:S01]  /*158310*/  ISETP.LT.AND P6, PT, R233, c[0x0][0x178], !P4 ;  /* 0x00005e00e9007a0c */ /* 0x000fe200067c1270 */
[C---:B------:R-:W-:Y:S02]  /*158320*/  IMAD.WIDE R186, R188.reuse, 0x4, R182 ;  /* 0x00000004bcba7825 */ /* 0x040fe400078e02b6 */
[----:B------:R1:W-:Y:S02]  /*158330*/  @P0 STG.E [R2.64], R251 ;  /* 0x000000fb02000986 */ /* 0x0003e4000c101906 */
[----:B-1----:R-:W-:-:S02]  /*158340*/  IMAD.WIDE R2, R188, 0x4, R180 ;  /* 0x00000004bc027825 */ /* 0x002fc400078e02b4 */
[----:B------:R-:W3:Y:S04]  /*158350*/  LDL.LU R251, [R1+0x6094] ;  /* 0x0060940001fb7983 */ /* 0x000ee80000300800 */
[----:B--2---:R1:W-:Y:S04]  /*158360*/  @P2 STG.E [R184.64], R189 ;  /* 0x000000bdb8002986 */ /* 0x0043e8000c101906 */
[----:B------:R2:W-:Y:S01]  /*158370*/  @P3 STG.E [R186.64], R234 ;  /* 0x000000eaba003986 */ /* 0x0005e2000c101906 */
[C---:B-1----:R-:W-:Y:S01]  /*158380*/  IADD3 R189, R188.reuse, c[0x0][0x198], RZ ;  /* 0x00006600bcbd7a10 */ /* 0x042fe20007ffe0ff */
[----:B------:R-:W-:-:S02]  /*158390*/  IMAD.WIDE R184, R188, 0x4, R6 ;  /* 0x00000004bcb87825 */ /* 0x000fc400078e0206 */
[----:B----4-:R-:W-:Y:S02]  /*1583a0*/  @P1 STG.E [R2.64], R248 ;  /* 0x000000f802001986 */ /* 0x010fe4000c101906 */
[----:B--2---:R-:W-:Y:S02]  /*1583b0*/  IMAD.WIDE R186, R189, 0x4, R4 ;  /* 0x00000004bdba7825 */ /* 0x004fe400078e0204 */
[----:B------:R-:W2:Y:S04]  /*1583c0*/  LDL.LU R234, [R1+0x590c] ;  /* 0x00590c0001ea7983 */ /* 0x000ea80000300800 */
[----:B------:R-:W-:Y:S04]  /*1583d0*/  @P5 STG.E [R184.64], R250 ;  /* 0x000000fab8005986 */ /* 0x000fe8000c101906 */
[----:B------:R1:W-:Y:S04]  /*1583e0*/  @P6 STG.E [R186.64], R246 ;  /* 0x000000f6ba006986 */ /* 0x0003e8000c101906 */
[----:B-1----:R-:W4:Y:S01]  /*1583f0*/  LDL.LU R246, [R1+0x5910] ;  /* 0x0059100001f67983 */ /* 0x002f220000300800 */
[----:B------:R-:W-:-:S02]  /*158400*/  ISETP.LT.AND P0, PT, R232, c[0x0][0x178], !P4 ;  /* 0x00005e00e8007a0c */ /* 0x000fc40006701270 */
[----:B------:R-:W-:Y:S02]  /*158410*/  ISETP.LT.AND P3, PT, R191, c[0x0][0x178], !P4 ;  /* 0x00005e00bf007a0c */ /* 0x000fe40006761270 */
[----:B------:R-:W-:Y:S01]  /*158420*/  ISETP.LT.AND P4, PT, R190, c[0x0][0x178], !P4 ;  /* 0x00005e00be007a0c */ /* 0x000fe20006781270 */
[----:B------:R-:W-:Y:S01]  /*158430*/  IMAD.WIDE R2, R189, 0x4, R182 ;  /* 0x00000004bd027825 */ /* 0x000fe200078e02b6 */
[----:B------:R-:W-:Y:S02]  /*158440*/  ISETP.GE.AND P2, PT, R249, c[0x0][0x17c], PT ;  /* 0x00005f00f9007a0c */ /* 0x000fe40003f46270 */
[----:B------:R-:W4:Y:S01]  /*158450*/  LDL.LU R249, [R1+0x200] ;  /* 0x0002000001f97983 */ /* 0x000f220000300800 */
[C---:B------:R-:W-:Y:S01]  /*158460*/  IMAD.WIDE R184, R189.reuse, 0x4, R180 ;  /* 0x00000004bdb87825 */ /* 0x040fe200078e02b4 */
[----:B------:R-:W-:-:S03]  /*158470*/  IADD3 R188, R189, c[0x0][0x198], RZ ;  /* 0x00006600bdbc7a10 */ /* 0x000fc60007ffe0ff */
[----:B------:R1:W-:Y:S04]  /*158480*/  @P0 STG.E [R2.64], R235 ;  /* 0x000000eb02000986 */ /* 0x0003e8000c101906 */
[----:B---3--:R3:W-:Y:S01]  /*158490*/  @P3 STG.E [R184.64], R247 ;  /* 0x000000f7b8003986 */ /* 0x0087e2000c101906 */
[----:B-1----:R-:W-:-:S05]  /*1584a0*/  IMAD.WIDE R2, R189, 0x4, R6 ;  /* 0x00000004bd027825 */ /* 0x002fca00078e0206 */
        /* <DEDUP_REMOVED lines=9> */
[----:B------:R-:W2:Y:S04]  /*158540*/  LDL.LU R248, [R1+0x2f0] ;  /* 0x0002f00001f87983 */ /* 0x000ea80000300800 */
[----:B-1----:R-:W2:Y:S04]  /*158550*/  LDL.LU R2, [R1+0x310] ;  /* 0x0003100001027983 */ /* 0x002ea80000300800 */
[----:B------:R-:W3:Y:S01]  /*158560*/  LDL.LU R3, [R1+0x2c0] ;  /* 0x0002c00001037983 */ /* 0x000ee20000300800 */
[----:B------:R-:W-:-:S02]  /*158570*/  ISETP.LT.AND P5, PT, R233, c[0x0][0x178], !P2 ;  /* 0x00005e00e9007a0c */ /* 0x000fc400057a1270 */
[----:B------:R-:W-:Y:S01]  /*158580*/  ISETP.LT.AND P6, PT, R232, c[0x0][0x178], !P2 ;  /* 0x00005e00e8007a0c */ /* 0x000fe200057c1270 */
[----:B------:R-:W-:Y:S01]  /*158590*/  IMAD.WIDE R184, R188, 0x4, R4 ;  /* 0x00000004bcb87825 */ /* 0x000fe200078e0204 */
[----:B------:R-:W-:Y:S01]  /*1585a0*/  ISETP.LT.AND P3, PT, R191, c[0x0][0x178], !P2 ;  /* 0x00005e00bf007a0c */ /* 0x000fe20005761270 */
[----:B------:R-:W4:Y:S01]  /*1585b0*/  LDL.LU R251, [R1+0x2a0] ;  /* 0x0002a00001fb7983 */ /* 0x000f220000300800 */
[----:B------:R-:W-:Y:S01]  /*1585c0*/  ISETP.LT.AND P2, PT, R190, c[0x0][0x178], !P2 ;  /* 0x00005e00be007a0c */ /* 0x000fe20005741270 */
[----:B------:R-:W-:Y:S01]  /*1585d0*/  IMAD.WIDE R186, R188, 0x4, R182 ;  /* 0x00000004bcba7825 */ /* 0x000fe200078e02b6 */
[----:B------:R-:W-:-:S05]  /*1585e0*/  ISETP.LT.AND P4, PT, R233, c[0x0][0x178], !P0 ;  /* 0x00005e00e9007a0c */ /* 0x000fca0004781270 */
[----:B--2---:R1:W-:Y:S01]  /*1585f0*/  @P5 STG.E [R184.64], R2 ;  /* 0x00000002b8005986 */ /* 0x0043e2000c101906 */
[----:B------:R-:W-:-:S03]  /*158600*/  ISETP.LT.AND P5, PT, R232, c[0x0][0x178], !P0 ;  /* 0x00005e00e8007a0c */ /* 0x000fc600047a1270 */
[----:B---3--:R2:W-:Y:S01]  /*158610*/  @P6 STG.E [R186.64], R3 ;  /* 0x00000003ba006986 */ /* 0x0085e2000c101906 */
[----:B------:R-:W-:Y:S01]  /*158620*/  ISETP.LT.AND P6, PT, R191, c[0x0][0x178], !P0 ;  /* 0x00005e00bf007a0c */ /* 0x000fe200047c1270 */
[----:B-1----:R-:W-:-:S04]  /*158630*/  IMAD.WIDE R184, R188, 0x4, R180 ;  /* 0x00000004bcb87825 */ /* 0x002fc800078e02b4 */
[C---:B--2---:R-:W-:Y:S01]  /*158640*/  IMAD.WIDE R186, R188.reuse, 0x4, R6 ;  /* 0x00000004bcba7825 */ /* 0x044fe200078e0206 */
[----:B------:R-:W-:Y:S01]  /*158650*/  IADD3 R3, R188, c[0x0][0x198], RZ ;  /* 0x00006600bc037a10 */ /* 0x000fe20007ffe0ff */
[----:B------:R1:W-:Y:S04]  /*158660*/  @P3 STG.E [R184.64], R249 ;  /* 0x000000f9b8003986 */ /* 0x0003e8000c101906 */
[----:B------:R2:W-:Y:S01]  /*158670*/  @P2 STG.E [R186.64], R189 ;  /* 0x000000bdba002986 */ /* 0x0005e2000c101906 */
[----:B------:R-:W-:Y:S01]  /*158680*/  ISETP.GE.AND P3, PT, R234, c[0x0][0x17c], PT ;  /* 0x00005f00ea007a0c */ /* 0x000fe20003f66270 */
[C---:B-1----:R-:W-:Y:S02]  /*158690*/  IMAD.WIDE R184, R3.reuse, 0x4, R182 ;  /* 0x0000000403b87825 */ /* 0x042fe400078e02b6 */
[----:B------:R-:W3:Y:S02]  /*1586a0*/  LDL.LU R249, [R1+0x1f0] ;  /* 0x0001f00001f97983 */ /* 0x000ee40000300800 */
[----:B--2---:R-:W-:-:S02]  /*1586b0*/  IMAD.WIDE R188, R3, 0x4, R4 ;  /* 0x0000000403bc7825 */ /* 0x004fc400078e0204 */
[----:B------:R-:W2:Y:S02]  /*1586c0*/  LDL.LU R234, [R1+0x344] ;  /* 0x0003440001ea7983 */ /* 0x000ea40000300800 */
[C---:B------:R-:W-:Y:S02]  /*1586d0*/  IMAD.WIDE R186, R3.reuse, 0x4, R180 ;  /* 0x0000000403ba7825 */ /* 0x040fe400078e02b4 */
[----:B------:R-:W-:Y:S01]  /*1586e0*/  @P4 STG.E [R188.64], R250 ;  /* 0x000000fabc004986 */ /* 0x000fe2000c101906 */
[----:B------:R-:W-:-:S03]  /*1586f0*/  IADD3 R2, R3, c[0x0][0x198], RZ ;  /* 0x0000660003027a10 */ /* 0x000fc60007ffe0ff */
[----:B------:R1:W-:Y:S04]  /*158700*/  @P5 STG.E [R184.64], R235 ;  /* 0x000000ebb8005986 */ /* 0x0003e8000c101906 */
[----:B------:R4:W-:Y:S04]  /*158710*/  @P6 STG.E [R186.64], R247 ;  /* 0x000000f7ba006986 */ /* 0x0009e8000c101906 */
[----:B-1----:R-:W2:Y:S04]  /*158720*/  LDL.LU R235, [R1+0x2f4] ;  /* 0x0002f40001eb7983 */ /* 0x002ea80000300800 */
[----:B----4-:R-:W4:Y:S01]  /*158730*/  LDL.LU R247, [R1+0x2a4] ;  /* 0x0002a40001f77983 */ /* 0x010f220000300800 */
[----:B------:R-:W-:-:S03]  /*158740*/  IMAD.WIDE R186, R3, 0x4, R6 ;  /* 0x0000000403ba7825 */ /* 0x000fc600078e0206 */
[----:B------:R-:W2:Y:S01]  /*158750*/  LDL.LU R3, [R1+0x340] ;  /* 0x0003400001037983 */ /* 0x000ea20000300800 */
[----:B------:R-:W-:Y:S02]  /*158760*/  ISETP.LT.AND P0, PT, R190, c[0x0][0x178], !P0 ;  /* 0x00005e00be007a0c */ /* 0x000fe40004701270 */
        /* <DEDUP_REMOVED lines=19> */
[----:B------:R-:W-:-:S06]  /*1588a0*/  IMAD.WIDE R188, R3, 0x4, R4 ;  /* 0x0000000403bc7825 */ /* 0x000fcc00078e0204 */
[----:B------:R1:W-:Y:S04]  /*1588b0*/  @P1 STG.E [R184.64], R251 ;  /* 0x000000fbb8001986 */ /* 0x0003e8000c101906 */
[----:B---3--:R3:W-:Y:S04]  /*1588c0*/  @P5 STG.E [R186.64], R249 ;  /* 0x000000f9ba005986 */ /* 0x0087e8000c101906 */
[----:B------:R4:W-:Y:S01]  /*1588d0*/  @P6 STG.E [R188.64], R234 ;  /* 0x000000eabc006986 */ /* 0x0009e2000c101906 */
[----:B-1----:R-:W-:-:S04]  /*1588e0*/  IMAD.WIDE R184, R3, 0x4, R182 ;  /* 0x0000000403b87825 */ /* 0x002fc800078e02b6 */
[C---:B---3--:R-:W-:Y:S01]  /*1588f0*/  IMAD.WIDE R186, R3.reuse, 0x4, R180 ;  /* 0x0000000403ba7825 */ /* 0x048fe200078e02b4 */
[----:B------:R1:W-:Y:S04]  /*158900*/  @P0 STG.E [R184.64], R235 ;  /* 0x000000ebb8000986 */ /* 0x0003e8000c101906 */
[----:B----4-:R-:W3:Y:S04]  /*158910*/  LDL.LU R234, [R1+0x5920] ;  /* 0x0059200001ea7983 */ /* 0x010ee80000300800 */
[----:B------:R-:W4:Y:S04]  /*158920*/  LDL.LU R249, [R1+0x2d0] ;  /* 0x0002d00001f97983 */ /* 0x000f280000300800 */
[----:B------:R2:W-:Y:S01]  /*158930*/  @P4 STG.E [R186.64], R247 ;  /* 0x000000f7ba004986 */ /* 0x0005e2000c101906 */
[----:B-1----:R-:W-:Y:S01]  /*158940*/  IMAD.WIDE R184, R3, 0x4, R6 ;  /* 0x0000000403b87825 */ /* 0x002fe200078e0206 */
[----:B--2---:R-:W-:-:S02]  /*158950*/  ISETP.GE.AND P1, PT, R248, c[0x0][0x17c], PT ;  /* 0x00005f00f8007a0c */ /* 0x004fc40003f26270 */
[----:B------:R-:W2:Y:S01]  /*158960*/  LDL.LU R248, [R1+0x5924] ;  /* 0x0059240001f87983 */ /* 0x000ea20000300800 */
[----:B------:R-:W-:-:S03]  /*158970*/  ISETP.GE.AND P2, PT, R2, c[0x0][0x17c], PT ;  /* 0x00005f0002007a0c */ /* 0x000fc60003f46270 */
[----:B------:R-:W2:Y:S01]  /*158980*/  LDL.LU R251, [R1+0x394] ;  /* 0x0003940001fb7983 */ /* 0x000ea20000300800 */
[----:B------:R-:W-:-:S03]  /*158990*/  IADD3 R2, R3, c[0x0][0x198], RZ ;  /* 0x0000660003027a10 */ /* 0x000fc60007ffe0ff */
        /* <DEDUP_REMOVED lines=8> */
[----:B------:R1:W-:Y:S01]  /*158a20*/  @P3 STG.E [R184.64], R246 ;  /* 0x000000f6b8003986 */ /* 0x0003e2000c101906 */
[----:B---3--:R-:W-:-:S03]  /*158a30*/  ISETP.GE.AND P0, PT, R234, c[0x0][0x17c], PT ;  /* 0x00005f00ea007a0c */ /* 0x008fc60003f06270 */
[----:B-1----:R-:W3:Y:S04]  /*158a40*/  LDL.LU R246, [R1+0x294] ;  /* 0x0002940001f67983 */ /* 0x002ee80000300800 */
        /* <DEDUP_REMOVED lines=8> */
[----:B------:R-:W3:Y:S01]  /*158ad0*/  LDL.LU R250, [R1+0x300] ;  /* 0x0003000001fa7983 */ /* 0x000ee20000300800 */
[----:B------:R-:W-:Y:S01]  /*158ae0*/  ISETP.LT.AND P5, PT, R232, c[0x0][0x178], !P0 ;  /* 0x00005e00e8007a0c */ /* 0x000fe200047a1270 */
[C---:B------:R-:W-:Y:S01]  /*158af0*/  IMAD.WIDE R186, R2.reuse, 0x4, R6 ;  /* 0x0000000402ba7825 */ /* 0x040fe200078e0206 */
[----:B------:R-:W-:Y:S02]  /*158b00*/  ISETP.LT.AND P6, PT, R191, c[0x0][0x178], !P0 ;  /* 0x00005e00bf007a0c */ /* 0x000fe400047c1270 */
[----:B------:R-:W-:-:S03]  /*158b10*/  IADD3 R3, R2, c[0x0][0x198], RZ ;  /* 0x0000660002037a10 */ /* 0x000fc60007ffe0ff */
[----:B----4-:R1:W-:Y:S01]  /*158b20*/  @P4 STG.E [R184.64], R249 ;  /* 0x000000f9b8004986 */ /* 0x0103e2000c101906 */
[----:B------:R-:W-:Y:S02]  /*158b30*/  ISETP.GE.AND P4, PT, R248, c[0x0][0x17c], PT ;  /* 0x00005f00f8007a0c */ /* 0x000fe40003f86270 */
[C---:B------:R-:W-:Y:S01]  /*158b40*/  IADD3 R2, R3.reuse, c[0x0][0x198], RZ ;  /* 0x0000660003027a10 */ /* 0x040fe20007ffe0ff */
[C---:B-1----:R-:W-:Y:S01]  /*158b50*/  IMAD.WIDE R184, R3.reuse, 0x4, R182 ;  /* 0x0000000403b87825 */ /* 0x042fe200078e02b6 */
[----:B------:R-:W4:Y:S04]  /*158b60*/  LDL.LU R249, [R1+0x2b0] ;  /* 0x0002b00001f97983 */ /* 0x000f280000300800 */
[----:B------:R-:W3:Y:S04]  /*158b70*/  LDL.LU R248, [R1+0x3b4] ;  /* 0x0003b40001f87983 */ /* 0x000ee80000300800 */
[----:B--2---:R1:W-:Y:S02]  /*158b80*/  @P2 STG.E [R186.64], R189 ;  /* 0x000000bdba002986 */ /* 0x0043e4000c101906 */
[----:B-1----:R-:W-:-:S04]  /*158b90*/  IMAD.WIDE R188, R3, 0x4, R4 ;  /* 0x0000000403bc7825 */ /* 0x002fc800078e0204 */
[C---:B------:R-:W-:Y:S01]  /*158ba0*/  IMAD.WIDE R186, R3.reuse, 0x4, R180 ;  /* 0x0000000403ba7825 */ /* 0x040fe200078e02b4 */
[----:B------:R-:W-:Y:S04]  /*158bb0*/  @P3 STG.E [R188.64], R251 ;  /* 0x000000fbbc003986 */ /* 0x000fe8000c101906 */
[----:B------:R1:W-:Y:S04]  /*158bc0*/  @P5 STG.E [R184.64], R235 ;  /* 0x000000ebb8005986 */ /* 0x0003e8000c101906 */
[----:B------:R2:W-:Y:S04]  /*158bd0*/  @P6 STG.E [R186.64], R247 ;  /* 0x000000f7ba006986 */ /* 0x0005e8000c101906 */
[----:B-1----:R-:W4:Y:S04]  /*158be0*/  LDL.LU R235, [R1+0x374] ;  /* 0x0003740001eb7983 */ /* 0x002f280000300800 */
[----:B--2---:R-:W2:Y:S01]  /*158bf0*/  LDL.LU R247, [R1+0x304] ;  /* 0x0003040001f77983 */ /* 0x004ea20000300800 */
[----:B------:R-:W-:-:S03]  /*158c00*/  IMAD.WIDE R186, R3, 0x4, R6 ;  /* 0x0000000403ba7825 */ /* 0x000fc600078e0206 */
[----:B------:R-:W2:Y:S01]  /*158c10*/  LDL.LU R3, [R1+0x3b0] ;  /* 0x0003b00001037983 */ /* 0x000ea20000300800 */
[----:B------:R-:W-:Y:S02]  /*158c20*/  ISETP.LT.AND P0, PT, R190, c[0x0][0x178], !P0 ;  /* 0x00005e00be007a0c */ /* 0x000fe40004701270 */
[----:B------:R-:W-:Y:S02]  /*158c30*/  ISETP.LT.AND P2, PT, R233, c[0x0][0x178], !P1 ;  /* 0x00005e00e9007a0c */ /* 0x000fe40004f41270 */
[----:B------:R-:W-:Y:S01]  /*158c40*/  ISETP.LT.AND P3, PT, R232, c[0x0][0x178], !P1 ;  /* 0x00005e00e8007a0c */ /* 0x000fe20004f61270 */
[----:B------:R-:W-:-:S04]  /*158c50*/  IMAD.WIDE R188, R2, 0x4, R4 ;  /* 0x0000000402bc7825 */ /* 0x000fc800078e0204 */
[----:B------:R-:W-:-:S04]  /*158c60*/  IMAD.WIDE R184, R2, 0x4, R182 ;  /* 0x0000000402b87825 */ /* 0x000fc800078e02b6 */
[----:B---3--:R1:W-:Y:S04]  /*158c70*/  @P0 STG.E [R186.64], R246 ;  /* 0x000000f6ba000986 */ /* 0x0083e8000c101906 */
        /* <DEDUP_REMOVED lines=8> */
[----:B------:R-:W3:Y:S01]  /*158d00*/  LDL.LU R2, [R1+0x5928] ;  /* 0x0059280001027983 */ /* 0x000ee20000300800 */
[----:B------:R-:W-:Y:S02]  /*158d10*/  ISETP.LT.AND P5, PT, R190, c[0x0][0x178], !P1 ;  /* 0x00005e00be007a0c */ /* 0x000fe40004fa1270 */
[----:B------:R-:W-:Y:S02]  /*158d20*/  ISETP.LT.AND P1, PT, R191, c[0x0][0x178], !P1 ;  /* 0x00005e00bf007a0c */ /* 0x000fe40004f21270 */
[----:B------:R-:W-:Y:S02]  /*158d30*/  ISETP.LT.AND P6, PT, R233, c[0x0][0x178], !P4 ;  /* 0x00005e00e9007a0c */ /* 0x000fe400067c1270 */
[----:B------:R-:W-:Y:S02]  /*158d40*/  ISETP.LT.AND P0, PT, R232, c[0x0][0x178], !P4 ;  /* 0x00005e00e8007a0c */ /* 0x000fe40006701270 */
[----:B------:R-:W-:Y:S01]  /*158d50*/  ISETP.LT.AND P3, PT, R191, c[0x0][0x178], !P4 ;  /* 0x00005e00bf007a0c */ /* 0x000fe20006761270 */
[----:B------:R-:W-:-:S06]  /*158d60*/  IMAD.WIDE R188, R3, 0x4, R4 ;  /* 0x0000000403bc7825 */ /* 0x000fcc00078e0204 */
[----:B------:R1:W-:Y:S04]  /*158d70*/  @P1 STG.E [R184.64], R250 ;  /* 0x000000fab8001986 */ /* 0x0003e8000c101906 */
[----:B----4-:R4:W-:Y:S04]  /*158d80*/  @P5 STG.E [R186.64], R249 ;  /* 0x000000f9ba005986 */ /* 0x0109e8000c101906 */
[----:B------:R4:W-:Y:S01]  /*158d90*/  @P6 STG.E [R188.64], R248 ;  /* 0x000000f8bc006986 */ /* 0x0009e2000c101906 */
[----:B-1----:R-:W-:-:S04]  /*158da0*/  IMAD.WIDE R184, R3, 0x4, R182 ;  /* 0x0000000403b87825 */ /* 0x002fc800078e02b6 */
[C---:B----4-:R-:W-:Y:S01]  /*158db0*/  IMAD.WIDE R186, R3.reuse, 0x4, R180 ;  /* 0x0000000403ba7825 */ /* 0x050fe200078e02b4 */
[----:B------:R1:W-:Y:S04]  /*158dc0*/  @P0 STG.E [R184.64], R235 ;  /* 0x000000ebb8000986 */ /* 0x0003e8000c101906 */
[----:B------:R-:W4:Y:S04]  /*158dd0*/  LDL.LU R248, [R1+0x5930] ;  /* 0x0059300001f87983 */ /* 0x000f280000300800 */
[----:B------:R-:W4:Y:S04]  /*158de0*/  LDL.LU R249, [R1+0x350] ;  /* 0x0003500001f97983 */ /* 0x000f280000300800 */
[----:B------:R2:W-:Y:S01]  /*158df0*/  @P3 STG.E [R186.64], R247 ;  /* 0x000000f7ba003986 */ /* 0x0005e2000c101906 */
[----:B-1----:R-:W-:Y:S01]  /*158e00*/  IMAD.WIDE R184, R3, 0x4, R6 ;  /* 0x0000000403b87825 */ /* 0x002fe200078e0206 */
[----:B--2---:R-:W-:-:S02]  /*158e10*/  ISETP.GE.AND P1, PT, R234, c[0x0][0x17c], PT ;  /* 0x00005f00ea007a0c */ /* 0x004fc40003f26270 */
[----:B------:R-:W2:Y:S01]  /*158e20*/  LDL.LU R234, [R1+0x5934] ;  /* 0x0059340001ea7983 */ /* 0x000ea20000300800 */
[----:B---3--:R-:W-:-:S03]  /*158e30*/  ISETP.GE.AND P2, PT, R2, c[0x0][0x17c], PT ;  /* 0x00005f0002007a0c */ /* 0x008fc60003f46270 */
[----:B------:R-:W3:Y:S01]  /*158e40*/  LDL.LU R250, [R1+0x434] ;  /* 0x0004340001fa7983 */ /* 0x000ee20000300800 */
        /* <DEDUP_REMOVED lines=10> */
[----:B----4-:R-:W-:-:S03]  /*158ef0*/  ISETP.GE.AND P0, PT, R248, c[0x0][0x17c], PT ;  /* 0x00005f00f8007a0c */ /* 0x010fc60003f06270 */
[----:B-1----:R-:W4:Y:S04]  /*158f00*/  LDL.LU R246, [R1+0x2e4] ;  /* 0x0002e40001f67983 */ /* 0x002f280000300800 */
        /* <DEDUP_REMOVED lines=17> */
[----:B------:R-:W4:Y:S04]  /*159020*/  LDL.LU R249, [R1+0x320] ;  /* 0x0003200001f97983 */ /* 0x000f280000300800 */
[----:B------:R-:W4:Y:S04]  /*159030*/  LDL.LU R234, [R1+0x444] ;  /* 0x0004440001ea7983 */ /* 0x000f280000300800 */
[----:B--2---:R1:W-:Y:S02]  /*159040*/  @P2 STG.E [R186.64], R189 ;  /* 0x000000bdba002986 */ /* 0x0043e4000c101906 */
[----:B-1----:R-:W-:-:S04]  /*159050*/  IMAD.WIDE R188, R3, 0x4, R4 ;  /* 0x0000000403bc7825 */ /* 0x002fc800078e0204 */
[C---:B------:R-:W-:Y:S01]  /*159060*/  IMAD.WIDE R186, R3.reuse, 0x4, R180 ;  /* 0x0000000403ba7825 */ /* 0x040fe200078e02b4 */
[----:B---3--:R-:W-:Y:S04]  /*159070*/  @P4 STG.E [R188.64], R250 ;  /* 0x000000fabc004986 */ /* 0x008fe8000c101906 */
[----:B------:R1:W-:Y:S04]  /*159080*/  @P5 STG.E [R184.64], R235 ;  /* 0x000000ebb8005986 */ /* 0x0003e8000c101906 */
[----:B------:R2:W-:Y:S04]  /*159090*/  @P6 STG.E [R186.64], R247 ;  /* 0x000000f7ba006986 */ /* 0x0005e8000c101906 */
[----:B-1----:R-:W3:Y:S04]  /*1590a0*/  LDL.LU R235, [R1+0x3d4] ;  /* 0x0003d40001eb7983 */ /* 0x002ee80000300800 */
        /* <DEDUP_REMOVED lines=8> */
[----:B----4-:R1:W-:Y:S04]  /*159130*/  @P0 STG.E [R186.64], R246 ;  /* 0x000000f6ba000986 */ /* 0x0103e8000c101906 */
[----:B-1----:R-:W4:Y:S01]  /*159140*/  LDL.LU R246, [R1+0x324] ;  /* 0x0003240001f67983 */ /* 0x002f220000300800 */
[----:B------:R-:W-:-:S03]  /*159150*/  IMAD.WIDE R186, R2, 0x4, R6 ;  /* 0x0000000402ba7825 */ /* 0x000fc600078e0206 */
[----:B------:R-:W3:Y:S04]  /*159160*/  LDL.LU R250, [R1+0x420] ;  /* 0x0004200001fa7983 */ /* 0x000ee80000300800 */
[----:B--2---:R1:W-:Y:S04]  /*159170*/  @P2 STG.E [R188.64], R3 ;  /* 0x00000003bc002986 */ /* 0x0043e8000c101906 */
[----:B------:R2:W-:Y:S01]  /*159180*/  @P4 STG.E [R184.64], R248 ;  /* 0x000000f8b8004986 */ /* 0x0005e2000c101906 */
[----:B-1----:R-:W-:-:S03]  /*159190*/  IADD3 R3, R2, c[0x0][0x198], RZ ;  /* 0x0000660002037a10 */ /* 0x002fc60007ffe0ff */
[----:B--2---:R-:W2:Y:S01]  /*1591a0*/  LDL.LU R248, [R1+0x593c] ;  /* 0x00593c0001f87983 */ /* 0x004ea20000300800 */
[----:B------:R-:W-:-:S03]  /*1591b0*/  IMAD.WIDE R184, R2, 0x4, R180 ;  /* 0x0000000402b87825 */ /* 0x000fc600078e02b4 */
[----:B------:R-:W4:Y:S01]  /*1591c0*/  LDL.LU R2, [R1+0x5938] ;  /* 0x0059380001027983 */ /* 0x000f220000300800 */
[----:B------:R-:W-:Y:S02]  /*1591d0*/  ISETP.LT.AND P5, PT, R190, c[0x0][0x178], !P1 ;  /* 0x00005e00be007a0c */ /* 0x000fe40004fa1270 */
[----:B------:R-:W-:Y:S02]  /*1591e0*/  ISETP.LT.AND P1, PT, R191, c[0x0][0x178], !P1 ;  /* 0x00005e00bf007a0c */ /* 0x000fe40004f21270 */
[----:B------:R-:W-:Y:S02]  /*1591f0*/  ISETP.LT.AND P6, PT, R233, c[0x0][0x178], !P3 ;  /* 0x00005e00e9007a0c */ /* 0x000fe40005fc1270 */
[----:B------:R-:W-:Y:S02]  /*159200*/  ISETP.LT.AND P0, PT, R232, c[0x0][0x178], !P3 ;  /* 0x00005e00e8007a0c */ /* 0x000fe40005f01270 */
[----:B------:R-:W-:Y:S01]  /*159210*/  ISETP.LT.AND P4, PT, R191, c[0x0][0x178], !P3 ;  /* 0x00005e00bf007a0c */ /* 0x000fe20005f81270 */
[----:B------:R-:W-:-:S06]  /*159220*/  IMAD.WIDE R188, R3, 0x4, R4 ;  /* 0x0000000403bc7825 */ /* 0x000fcc00078e0204 */
[----:B------:R1:W-:Y:S04]  /*159230*/  @P1 STG.E [R184.64], R251 ;  /* 0x000000fbb8001986 */ /* 0x0003e8000c101906 */
[----:B------:R3:W-:Y:S04]  /*159240*/  @P5 STG.E [R186.64], R249 ;  /* 0x000000f9ba005986 */ /* 0x0007e8000c101906 */
[----:B------:R3:W-:Y:S01]  /*159250*/  @P6 STG.E [R188.64], R234 ;  /* 0x000000eabc006986 */ /* 0x0007e2000c101906 */
[----:B-1----:R-:W-:-:S04]  /*159260*/  IMAD.WIDE R184, R3, 0x4, R182 ;  /* 0x0000000403b87825 */ /* 0x002fc800078e02b6 */
[C---:B---3--:R-:W-:Y:S01]  /*159270*/  IMAD.WIDE R186, R3.reuse, 0x4, R180 ;  /* 0x0000000403ba7825 */ /* 0x048fe200078e02b4 */
[----:B------:R1:W-:Y:S04]  /*159280*/  @P0 STG.E [R184.64], R235 ;  /* 0x000000ebb8000986 */ /* 0x0003e8000c101906 */
[----:B------:R-:W3:Y:S04]  /*159290*/  LDL.LU R234, [R1+0x5940] ;  /* 0x0059400001ea7983 */ /* 0x000ee80000300800 */
[----:B------:R-:W3:Y:S04]  /*1592a0*/  LDL.LU R249, [R1+0x3c0] ;  /* 0x0003c00001f97983 */ /* 0x000ee80000300800 */
[----:B------:R2:W-:Y:S01]  /*1592b0*/  @P4 STG.E [R186.64], R247 ;  /* 0x000000f7ba004986 */ /* 0x0005e2000c101906 */
[----:B-1----:R-:W-:Y:S01]  /*1592c0*/  IMAD.WIDE R184, R3, 0x4, R6 ;  /* 0x0000000403b87825 */ /* 0x002fe200078e0206 */
[----:B--2---:R-:W-:-:S02]  /*1592d0*/  ISETP.GE.AND P1, PT, R248, c[0x0][0x17c], PT ;  /* 0x00005f00f8007a0c */ /* 0x004fc40003f26270 */
[----:B------:R-:W2:Y:S01]  /*1592e0*/  LDL.LU R248, [R1+0x5944] ;  /* 0x0059440001f87983 */ /* 0x000ea20000300800 */
[----:B----4-:R-:W-:-:S03]  /*1592f0*/  ISETP.GE.AND P2, PT, R2, c[0x0][0x17c], PT ;  /* 0x00005f0002007a0c */ /* 0x010fc60003f46270 */
[----:B------:R-:W4:Y:S01]  /*159300*/  LDL.LU R251, [R1+0x4d4] ;  /* 0x0004d40001fb7983 */ /* 0x000f220000300800 */
        /* <DEDUP_REMOVED lines=34> */
[----:B----4-:R-:W-:Y:S04]  /*159530*/  @P3 STG.E [R188.64], R251 ;  /* 0x000000fbbc003986 */ /* 0x010fe8000c101906 */
        /* <DEDUP_REMOVED lines=30> */
[----:B------:R4:W-:Y:S01]  /*159720*/  @P6 STG.E [R188.64], R248 ;  /* 0x000000f8bc006986 */ /* 0x0009e2000c101906 */
[----:B-1----:R-:W-:-:S04]  /*159730*/  IMAD.WIDE R184, R3, 0x4, R182 ;  /* 0x0000000403b87825 */ /* 0x002fc800078e02b6 */
[C---:B----4-:R-:W-:Y:S01]  /*159740*/  IMAD.WIDE R186, R3.reuse, 0x4, R180 ;  /* 0x0000000403ba7825 */ /* 0x050fe200078e02b4 */
[----:B------:R-:W4:Y:S01]  /*159750*/  LDL.LU R248, [R1+0x5950] ;  /* 0x0059500001f87983 */ /* 0x000f220000300800 */
[----:B------:R-:W-:-:S03]  /*159760*/  IADD3 R188, R3, c[0x0][0x198], RZ ;  /* 0x0000660003bc7a10 */ /* 0x000fc60007ffe0ff */
[----:B------:R-:W4:Y:S04]  /*159770*/  LDL.LU R249, [R1+0x208] ;  /* 0x0002080001f97983 */ /* 0x000f280000300800 */
[----:B------:R-:W4:Y:S04]  /*159780*/  LDL.LU R189, [R1+0x1e8] ;  /* 0x0001e80001bd7983 */ /* 0x000f280000300800 */
[----:B------:R1:W-:Y:S04]  /*159790*/  @P0 STG.E [R184.64], R235 ;  /* 0x000000ebb8000986 */ /* 0x0003e8000c101906 */
[----:B------:R1:W-:Y:S01]  /*1597a0*/  @P3 STG.E [R186.64], R247 ;  /* 0x000000f7ba003986 */ /* 0x0003e2000c101906 */
[----:B--2---:R-:W-:-:S03]  /*1597b0*/  ISETP.GE.AND P1, PT, R234, c[0x0][0x17c], PT ;  /* 0x00005f00ea007a0c */ /* 0x004fc60003f26270 */
[----:B------:R-:W2:Y:S01]  /*1597c0*/  LDL.LU R234, [R1+0x5954] ;  /* 0x0059540001ea7983 */ /* 0x000ea20000300800 */
[----:B---3--:R-:W-:Y:S01]  /*1597d0*/  ISETP.GE.AND P2, PT, R2, c[0x0][0x17c], PT ;  /* 0x00005f0002007a0c */ /* 0x008fe20003f46270 */
[----:B------:R-:W-:Y:S02]  /*1597e0*/  IMAD.WIDE R2, R3, 0x4, R6 ;  /* 0x0000000403027825 */ /* 0x000fe400078e0206 */
[----:B------:R-:W3:Y:S04]  /*1597f0*/  LDL.LU R250, [R1+0x31c] ;  /* 0x00031c0001fa7983 */ /* 0x000ee80000300800 */
[----:B-1----:R-:W2:Y:S04]  /*159800*/  LDL.LU R235, [R1+0x2cc] ;  /* 0x0002cc0001eb7983 */ /* 0x002ea80000300800 */
[----:B------:R-:W2:Y:S04]  /*159810*/  LDL.LU R247, [R1+0x20c] ;  /* 0x00020c0001f77983 */ /* 0x000ea80000300800 */
        /* <DEDUP_REMOVED lines=22> */
[----:B------:R-:W-:Y:S02]  /*159980*/  ISETP.GE.AND P3, PT, R234, c[0x0][0x17c], PT ;  /* 0x00005f00ea007a0c */ /* 0x000fe40003f66270 */
[----:B------:R-:W2:Y:S01]  /*159990*/  LDL.LU R251, [R1+0x2a8] ;  /* 0x0002a80001fb7983 */ /* 0x000ea20000300800 */
[----:B-1----:R-:W-:-:S03]  /*1599a0*/  IMAD.WIDE R2, R188, 0x4, R4 ;  /* 0x00000004bc027825 */ /* 0x002fc600078e0204 */
[----:B------:R-:W2:Y:S01]  /*1599b0*/  LDL.LU R249, [R1+0x1f8] ;  /* 0x0001f80001f97983 */ /* 0x000ea20000300800 */
[----:B---3--:R-:W-:-:S03]  /*1599c0*/  IMAD.WIDE R184, R188, 0x4, R182 ;  /* 0x00000004bcb87825 */ /* 0x008fc600078e02b6 */
[----:B------:R1:W-:Y:S01]  /*1599d0*/  @P4 STG.E [R2.64], R250 ;  /* 0x000000fa02004986 */ /* 0x0003e2000c101906 */
[----:B------:R-:W-:-:S03]  /*1599e0*/  IADD3 R189, R188, c[0x0][0x198], RZ ;  /* 0x00006600bcbd7a10 */ /* 0x000fc60007ffe0ff */
[----:B------:R-:W3:Y:S04]  /*1599f0*/  LDL.LU R234, [R1+0x34c] ;  /* 0x00034c0001ea7983 */ /* 0x000ee80000300800 */
[----:B------:R4:W-:Y:S04]  /*159a00*/  @P5 STG.E [R184.64], R235 ;  /* 0x000000ebb8005986 */ /* 0x0009e8000c101906 */
[----:B------:R4:W-:Y:S01]  /*159a10*/  @P6 STG.E [R186.64], R247 ;  /* 0x000000f7ba006986 */ /* 0x0009e2000c101906 */
[----:B-1----:R-:W-:-:S03]  /*159a20*/  IMAD.WIDE R2, R188, 0x4, R6 ;  /* 0x00000004bc027825 */ /* 0x002fc600078e0206 */
        /* <DEDUP_REMOVED lines=24> */
[----:B------:R-:W-:-:S05]  /*159bb0*/  ISETP.LT.AND P3, PT, R190, c[0x0][0x178], !P3 ;  /* 0x00005e00be007a0c */ /* 0x000fca0005f61270 */
[----:B------:R1:W-:Y:S04]  /*159bc0*/  @P1 STG.E [R2.64], R251 ;  /* 0x000000fb02001986 */ /* 0x0003e8000c101906 */
[----:B------:R4:W-:Y:S04]  /*159bd0*/  @P5 STG.E [R184.64], R249 ;  /* 0x000000f9b8005986 */ /* 0x0009e8000c101906 */
[----:B---3--:R3:W-:Y:S01]  /*159be0*/  @P6 STG.E [R186.64], R234 ;  /* 0x000000eaba006986 */ /* 0x0087e2000c101906 */
[----:B-1----:R-:W-:-:S04]  /*159bf0*/  IMAD.WIDE R2, R188, 0x4, R182 ;  /* 0x00000004bc027825 */ /* 0x002fc800078e02b6 */
[C---:B----4-:R-:W-:Y:S01]  /*159c00*/  IMAD.WIDE R184, R188.reuse, 0x4, R180 ;  /* 0x00000004bcb87825 */ /* 0x050fe200078e02b4 */
[----:B------:R1:W-:Y:S04]  /*159c10*/  @P0 STG.E [R2.64], R235 ;  /* 0x000000eb02000986 */ /* 0x0003e8000c101906 */
[----:B---3--:R-:W3:Y:S04]  /*159c20*/  LDL.LU R234, [R1+0x5960] ;  /* 0x0059600001ea7983 */ /* 0x008ee80000300800 */
[----:B------:R-:W4:Y:S01]  /*159c30*/  LDL.LU R249, [R1+0x2d8] ;  /* 0x0002d80001f97983 */ /* 0x000f220000300800 */
[----:B-1----:R-:W-:-:S03]  /*159c40*/  IMAD.WIDE R2, R188, 0x4, R6 ;  /* 0x00000004bc027825 */ /* 0x002fc600078e0206 */
[----:B------:R1:W-:Y:S04]  /*159c50*/  @P4 STG.E [R184.64], R247 ;  /* 0x000000f7b8004986 */ /* 0x0003e8000c101906 */
[----:B------:R1:W-:Y:S01]  /*159c60*/  @P3 STG.E [R2.64], R246 ;  /* 0x000000f602003986 */ /* 0x0003e2000c101906 */
[----:B--2---:R-:W-:-:S03]  /*159c70*/  ISETP.GE.AND P1, PT, R248, c[0x0][0x17c], PT ;  /* 0x00005f00f8007a0c */ /* 0x004fc60003f26270 */
[----:B------:R-:W2:Y:S01]  /*159c80*/  LDL.LU R248, [R1+0x5964] ;  /* 0x0059640001f87983 */ /* 0x000ea20000300800 */
[----:B------:R-:W-:-:S03]  /*159c90*/  ISETP.GE.AND P2, PT, R189, c[0x0][0x17c], PT ;  /* 0x00005f00bd007a0c */ /* 0x000fc60003f46270 */
[----:B------:R-:W2:Y:S01]  /*159ca0*/  LDL.LU R251, [R1+0x39c] ;  /* 0x00039c0001fb7983 */ /* 0x000ea20000300800 */
[----:B------:R-:W-:-:S03]  /*159cb0*/  IADD3 R189, R188, c[0x0][0x198], RZ ;  /* 0x00006600bcbd7a10 */ /* 0x000fc60007ffe0ff */
        /* <DEDUP_REMOVED lines=21> */
[----:B----4-:R1:W-:Y:S04]  /*159e10*/  @P4 STG.E [R2.64], R249 ;  /* 0x000000f902004986 */ /* 0x0103e8000c101906 */
[----:B------:R4:W-:Y:S01]  /*159e20*/  @P2 STG.E [R184.64], R188 ;  /* 0x000000bcb8002986 */ /* 0x0009e2000c101906 */
[C---:B--2---:R-:W-:Y:S01]  /*159e30*/  IMAD.WIDE R186, R189.reuse, 0x4, R180 ;  /* 0x00000004bdba7825 */ /* 0x044fe200078e02b4 */
[----:B------:R-:W-:Y:S02]  /*159e40*/  ISETP.GE.AND P4, PT, R248, c[0x0][0x17c], PT ;  /* 0x00005f00f8007a0c */ /* 0x000fe40003f86270 */
[----:B------:R-:W2:Y:S01]  /*159e50*/  LDL.LU R250, [R1+0x308] ;  /* 0x0003080001fa7983 */ /* 0x000ea20000300800 */
[----:B-1----:R-:W-:-:S03]  /*159e60*/  IMAD.WIDE R2, R189, 0x4, R4 ;  /* 0x00000004bd027825 */ /* 0x002fc600078e0204 */
[----:B------:R-:W2:Y:S01]  /*159e70*/  LDL.LU R249, [R1+0x2b8] ;  /* 0x0002b80001f97983 */ /* 0x000ea20000300800 */
[----:B----4-:R-:W-:-:S03]  /*159e80*/  IMAD.WIDE R184, R189, 0x4, R182 ;  /* 0x00000004bdb87825 */ /* 0x010fc600078e02b6 */
[----:B------:R1:W-:Y:S01]  /*159e90*/  @P3 STG.E [R2.64], R251 ;  /* 0x000000fb02003986 */ /* 0x0003e2000c101906 */
[----:B------:R-:W-:-:S03]  /*159ea0*/  IADD3 R188, R189, c[0x0][0x198], RZ ;  /* 0x00006600bdbc7a10 */ /* 0x000fc60007ffe0ff */
[----:B------:R-:W4:Y:S04]  /*159eb0*/  LDL.LU R248, [R1+0x3bc] ;  /* 0x0003bc0001f87983 */ /* 0x000f280000300800 */
[----:B------:R3:W-:Y:S04]  /*159ec0*/  @P5 STG.E [R184.64], R235 ;  /* 0x000000ebb8005986 */ /* 0x0007e8000c101906 */
[----:B------:R3:W-:Y:S01]  /*159ed0*/  @P6 STG.E [R186.64], R247 ;  /* 0x000000f7ba006986 */ /* 0x0007e2000c101906 */
[----:B-1----:R-:W-:-:S03]  /*159ee0*/  IMAD.WIDE R2, R189, 0x4, R6 ;  /* 0x00000004bd027825 */ /* 0x002fc600078e0206 */
[----:B---3--:R-:W3:Y:S04]  /*159ef0*/  LDL.LU R235, [R1+0x37c] ;  /* 0x00037c0001eb7983 */ /* 0x008ee80000300800 */
        /* <DEDUP_REMOVED lines=26> */
[----:B----4-:R4:W-:Y:S01]  /*15a0a0*/  @P6 STG.E [R186.64], R248 ;  /* 0x000000f8ba006986 */ /* 0x0109e2000c101906 */
        /* <DEDUP_REMOVED lines=36> */
[----:B--2---:R-:W-:Y:S01]  /*15a2f0*/  IMAD.WIDE R186, R188, 0x4, R180 ;  /* 0x00000004bcba7825 */ /* 0x004fe200078e02b4 */
        /* <DEDUP_REMOVED lines=133> */
[----:B------:R-:W-:Y:S02]  /*15ab50*/  ISETP.LT.AND P6, PT, R232, c[0x0][0x178], !P2 ;  /* 0x00005e00e8007a0c */ /* 0x000fe400057c1270 */
[----:B------:R-:W-:Y:S01]  /*15ab60*/  ISETP.LT.AND P3, PT, R191, c[0x0][0x178], !P2 ;  /* 0x00005e00bf007a0c */ /* 0x000fe20005761270 */
[----:B------:R-:W-:Y:S01]  /*15ab70*/  IMAD.WIDE R184, R188, 0x4, R4 ;  /* 0x00000004bcb87825 */ /* 0x000fe200078e0204 */
[----:B------:R-:W-:Y:S01]  /*15ab80*/  ISETP.LT.AND P2, PT, R190, c[0x0][0x178], !P2 ;  /* 0x00005e00be007a0c */ /* 0x000fe20005741270 */
[----:B------:R-:W4:Y:S02]  /*15ab90*/  LDL.LU R246, [R1+0x1c4] ;  /* 0x0001c40001f67983 */ /* 0x000f240000300800 */
        /* <DEDUP_REMOVED lines=8> */
[C---:B-1----:R-:W-:Y:S01]  /*15ac20*/  IMAD.WIDE R184, R188.reuse, 0x4, R180 ;  /* 0x00000004bcb87825 */ /* 0x042fe200078e02b4 */
[----:B------:R-:W-:-:S03]  /*15ac30*/  IADD3 R3, R188, c[0x0][0x198], RZ ;  /* 0x00006600bc037a10 */ /* 0x000fc60007ffe0ff */
[----:B--2---:R-:W-:Y:S01]  /*15ac40*/  IMAD.WIDE R186, R188, 0x4, R6 ;  /* 0x00000004bcba7825 */ /* 0x004fe200078e0206 */
[----:B----4-:R1:W-:Y:S04]  /*15ac50*/  @P3 STG.E [R184.64], R249 ;  /* 0x000000f9b8003986 */ /* 0x0103e8000c101906 */
[----:B------:R2:W-:Y:S01]  /*15ac60*/  @P2 STG.E [R186.64], R189 ;  /* 0x000000bdba002986 */ /* 0x0005e2000c101906 */
[----:B------:R-:W-:-:S03]  /*15ac70*/  ISETP.GE.AND P3, PT, R234, c[0x0][0x17c], PT ;  /* 0x00005f00ea007a0c */ /* 0x000fc60003f66270 */
[----:B------:R-:W4:Y:S01]  /*15ac80*/  LDL.LU R251, [R1+0x4b0] ;  /* 0x0004b00001fb7983 */ /* 0x000f220000300800 */
[----:B-1----:R-:W-:-:S03]  /*15ac90*/  IMAD.WIDE R184, R3, 0x4, R182 ;  /* 0x0000000403b87825 */ /* 0x002fc600078e02b6 */
[----:B------:R-:W3:Y:S01]  /*15aca0*/  LDL.LU R249, [R1+0x3f0] ;  /* 0x0003f00001f97983 */ /* 0x000ee20000300800 */
[----:B--2---:R-:W-:-:S03]  /*15acb0*/  IMAD.WIDE R188, R3, 0x4, R4 ;  /* 0x0000000403bc7825 */ /* 0x004fc600078e0204 */
[----:B------:R-:W2:Y:S01]  /*15acc0*/  LDL.LU R234, [R1+0x664] ;  /* 0x0006640001ea7983 */ /* 0x000ea20000300800 */
[----:B------:R-:W-:-:S03]  /*15acd0*/  IMAD.WIDE R186, R3, 0x4, R180 ;  /* 0x0000000403ba7825 */ /* 0x000fc600078e02b4 */
[----:B------:R-:W-:Y:S01]  /*15ace0*/  @P4 STG.E [R188.64], R250 ;  /* 0x000000fabc004986 */ /* 0x000fe2000c101906 */
[----:B------:R-:W-:-:S03]  /*15acf0*/  IADD3 R2, R3, c[0x0][0x198], RZ ;  /* 0x0000660003027a10 */ /* 0x000fc60007ffe0ff */
[----:B------:R1:W-:Y:S04]  /*15ad00*/  @P5 STG.E [R184.64], R235 ;  /* 0x000000ebb8005986 */ /* 0x0003e8000c101906 */
[----:B------:R1:W-:Y:S04]  /*15ad10*/  @P6 STG.E [R186.64], R247 ;  /* 0x000000f7ba006986 */ /* 0x0003e8000c101906 */
[----:B-1----:R-:W2:Y:S04]  /*15ad20*/  LDL.LU R235, [R1+0x5a4] ;  /* 0x0005a40001eb7983 */ /* 0x002ea80000300800 */
[----:B------:R-:W2:Y:S01]  /*15ad30*/  LDL.LU R247, [R1+0x4b4] ;  /* 0x0004b40001f77983 */ /* 0x000ea20000300800 */
        /* <DEDUP_REMOVED lines=8> */
[----:B-1----:R-:W4:Y:S01]  /*15adc0*/  LDL.LU R246, [R1+0x3f4] ;  /* 0x0003f40001f67983 */ /* 0x002f220000300800 */
[----:B------:R-:W-:-:S03]  /*15add0*/  IMAD.WIDE R186, R2, 0x4, R6 ;  /* 0x0000000402ba7825 */ /* 0x000fc600078e0206 */
[----:B------:R-:W4:Y:S04]  /*15ade0*/  LDL.LU R250, [R1+0x640] ;  /* 0x0006400001fa7983 */ /* 0x000f280000300800 */
[----:B--2---:R1:W-:Y:S04]  /*15adf0*/  @P2 STG.E [R188.64], R3 ;  /* 0x00000003bc002986 */ /* 0x0043e8000c101906 */
[----:B---3--:R2:W-:Y:S01]  /*15ae00*/  @P4 STG.E [R184.64], R248 ;  /* 0x000000f8b8004986 */ /* 0x0085e2000c101906 */
        /* <DEDUP_REMOVED lines=10> */
[----:B----4-:R1:W-:Y:S04]  /*15aeb0*/  @P1 STG.E [R184.64], R251 ;  /* 0x000000fbb8001986 */ /* 0x0103e8000c101906 */
[----:B------:R4:W-:Y:S04]  /*15aec0*/  @P5 STG.E [R186.64], R249 ;  /* 0x000000f9ba005986 */ /* 0x0009e8000c101906 */
        /* <DEDUP_REMOVED lines=231> */
[C---:B---3--:R-:W-:Y:S01]  /*15bd40*/  IMAD.WIDE R186, R3.reuse, 0x4, R180 ;  /* 0x0000000403ba7825 */ /* 0x048fe200078e02b4 */
[----:B------:R-:W3:Y:S01]  /*15bd50*/  LDL.LU R248, [R1+0x59d0] ;  /* 0x0059d00001f87983 */ /* 0x000ee20000300800 */
[----:B------:R-:W-:-:S03]  /*15bd60*/  IADD3 R188, R3, c[0x0][0x198], RZ ;  /* 0x0000660003bc7a10 */ /* 0x000fc60007ffe0ff */
[----:B------:R-:W3:Y:S04]  /*15bd70*/  LDL.LU R249, [R1+0x408] ;  /* 0x0004080001f97983 */ /* 0x000ee80000300800 */
[----:B------:R-:W3:Y:S04]  /*15bd80*/  LDL.LU R189, [R1+0x1c8] ;  /* 0x0001c80001bd7983 */ /* 0x000ee80000300800 */
[----:B------:R1:W-:Y:S04]  /*15bd90*/  @P0 STG.E [R184.64], R235 ;  /* 0x000000ebb8000986 */ /* 0x0003e8000c101906 */
[----:B------:R1:W-:Y:S01]  /*15bda0*/  @P3 STG.E [R186.64], R247 ;  /* 0x000000f7ba003986 */ /* 0x0003e2000c101906 */
[----:B--2---:R-:W-:-:S03]  /*15bdb0*/  ISETP.GE.AND P1, PT, R234, c[0x0][0x17c], PT ;  /* 0x00005f00ea007a0c */ /* 0x004fc60003f26270 */
[----:B------:R-:W2:Y:S01]  /*15bdc0*/  LDL.LU R234, [R1+0x59d4] ;  /* 0x0059d40001ea7983 */ /* 0x000ea20000300800 */
[----:B----4-:R-:W-:Y:S01]  /*15bdd0*/  ISETP.GE.AND P2, PT, R2, c[0x0][0x17c], PT ;  /* 0x00005f0002007a0c */ /* 0x010fe20003f46270 */
[----:B------:R-:W-:Y:S02]  /*15bde0*/  IMAD.WIDE R2, R3, 0x4, R6 ;  /* 0x0000000403027825 */ /* 0x000fe400078e0206 */
[----:B------:R-:W4:Y:S04]  /*15bdf0*/  LDL.LU R250, [R1+0x5ec] ;  /* 0x0005ec0001fa7983 */ /* 0x000f280000300800 */
        /* <DEDUP_REMOVED lines=29> */
[----:B----4-:R1:W-:Y:S01]  /*15bfd0*/  @P4 STG.E [R2.64], R250 ;  /* 0x000000fa02004986 */ /* 0x0103e2000c101906 */
        /* <DEDUP_REMOVED lines=2336> */
[----:B--2---:R-:W-:Y:S01]  /*1651e0*/  @P5 STG.E [R186.64], R3 ;  /* 0x00000003ba005986 */ /* 0x004fe2000c101906 */
[----:B------:R1:W-:Y:S03]  /*1651f0*/  @P6 STG.E [R188.64], R250 ;  /* 0x000000fabc006986 */ /* 0x0003e6000c101906 */
[----:B-1----:R-:W2:Y:S01]  /*165200*/  LDL.LU R189, [R1+0x1190] ;  /* 0x0011900001bd7983 */ /* 0x002ea20000300800 */
[----:B------:R-:W-:Y:S01]  /*165210*/  ISETP.LT.AND P4, PT, R191, c[0x0][0x178], !P2 ;  /* 0x00005e00bf007a0c */ /* 0x000fe20005781270 */
[----:B------:R-:W-:Y:S01]  /*165220*/  ISETP.LT.AND P2, PT, R190, c[0x0][0x178], !P2 ;  /* 0x00005e00be007a0c */ /* 0x000fe20005741270 */
[----:B------:R-:W-:Y:S01]  /*165230*/  ISETP.LT.AND P3, PT, R233, c[0x0][0x178], !P0 ;  /* 0x00005e00e9007a0c */ /* 0x000fe20004761270 */
[----:B------:R-:W-:Y:S01]  /*165240*/  IMAD.WIDE R184, R2, 0x4, R180 ;  /* 0x0000000402b87825 */ /* 0x000fe200078e02b4 */
[----:B------:R-:W-:-:S03]  /*165250*/  ISETP.LT.AND P5, PT, R232, c[0x0][0x178], !P0 ;  /* 0x00005e00e8007a0c */ /* 0x000fc600047a1270 */
[C---:B------:R-:W-:Y:S01]  /*165260*/  IMAD.WIDE R186, R2.reuse, 0x4, R6 ;  /* 0x0000000402ba7825 */ /* 0x040fe200078e0206 */
[----:B------:R-:W-:Y:S02]  /*165270*/  ISETP.LT.AND P6, PT, R191, c[0x0][0x178], !P0 ;  /* 0x00005e00bf007a0c */ /* 0x000fe400047c1270 */
[----:B------:R-:W-:Y:S01]  /*165280*/  IADD3 R3, R2, c[0x0][0x198], RZ ;  /* 0x0000660002037a10 */ /* 0x000fe20007ffe0ff */
[----:B------:R-:W3:Y:S04]  /*165290*/  LDL.LU R250, [R1+0x1270] ;  /* 0x0012700001fa7983 */ /* 0x000ee80000300800 */
[----:B------:R1:W-:Y:S01]  /*1652a0*/  @P4 STG.E [R184.64], R249 ;  /* 0x000000f9b8004986 */ /* 0x0003e2000c101906 */
[----:B------:R-:W-:Y:S02]  /*1652b0*/  ISETP.GE.AND P4, PT, R248, c[0x0][0x17c], PT ;  /* 0x00005f00f8007a0c */ /* 0x000fe40003f86270 */
[C---:B------:R-:W-:Y:S01]  /*1652c0*/  IADD3 R2, R3.reuse, c[0x0][0x198], RZ ;  /* 0x0000660003027a10 */ /* 0x040fe20007ffe0ff */
[C---:B-1----:R-:W-:Y:S01]  /*1652d0*/  IMAD.WIDE R184, R3.reuse, 0x4, R182 ;  /* 0x0000000403b87825 */ /* 0x042fe200078e02b6 */
[----:B------:R-:W4:Y:S03]  /*1652e0*/  LDL.LU R249, [R1+0x810] ;  /* 0x0008100001f97983 */ /* 0x000f260000300800 */
[----:B------:R-:W4:Y:S01]  /*1652f0*/  LDL.LU R248, [R1+0x12e4] ;  /* 0x0012e40001f87983 */ /* 0x000f220000300800 */
[----:B--2---:R1:W-:Y:S02]  /*165300*/  @P2 STG.E [R186.64], R189 ;  /* 0x000000bdba002986 */ /* 0x0043e4000c101906 */
[----:B-1----:R-:W-:-:S04]  /*165310*/  IMAD.WIDE R188, R3, 0x4, R4 ;  /* 0x0000000403bc7825 */ /* 0x002fc800078e0204 */
[C---:B------:R-:W-:Y:S01]  /*165320*/  IMAD.WIDE R186, R3.reuse, 0x4, R180 ;  /* 0x0000000403ba7825 */ /* 0x040fe200078e02b4 */
[----:B---3--:R-:W-:Y:S03]  /*165330*/  @P3 STG.E [R188.64], R251 ;  /* 0x000000fbbc003986 */ /* 0x008fe6000c101906 */
[----:B------:R1:W-:Y:S02]  /*165340*/  @P5 STG.E [R184.64], R235 ;  /* 0x000000ebb8005986 */ /* 0x0003e4000c101906 */
[----:B------:R2:W-:Y:S01]  /*165350*/  @P6 STG.E [R186.64], R247 ;  /* 0x000000f7ba006986 */ /* 0x0005e2000c101906 */
[----:B-1----:R-:W3:Y:S01]  /*165360*/  LDL.LU R235, [R1+0x12c4] ;  /* 0x0012c40001eb7983 */ /* 0x002ee20000300800 */
[----:B--2---:R-:W2:Y:S02]  /*165370*/  LDL.LU R247, [R1+0x1274] ;  /* 0x0012740001f77983 */ /* 0x004ea40000300800 */
[----:B------:R-:W-:-:S02]  /*165380*/  IMAD.WIDE R186, R3, 0x4, R6 ;  /* 0x0000000403ba7825 */ /* 0x000fc400078e0206 */
        /* <DEDUP_REMOVED lines=8> */
[----:B------:R-:W3:Y:S02]  /*165410*/  LDL.LU R251, [R1+0x10a8] ;  /* 0x0010a80001fb7983 */ /* 0x000ee40000300800 */
[C---:B------:R-:W-:Y:S01]  /*165420*/  IMAD.WIDE R186, R2.reuse, 0x4, R6 ;  /* 0x0000000402ba7825 */ /* 0x040fe200078e0206 */
[----:B--2---:R1:W-:Y:S03]  /*165430*/  @P2 STG.E [R188.64], R3 ;  /* 0x00000003bc002986 */ /* 0x0043e6000c101906 */
[----:B------:R2:W-:Y:S01]  /*165440*/  @P3 STG.E [R184.64], R234 ;  /* 0x000000eab8003986 */ /* 0x0005e2000c101906 */
[C---:B-1----:R-:W-:Y:S01]  /*165450*/  IADD3 R3, R2.reuse, c[0x0][0x198], RZ ;  /* 0x0000660002037a10 */ /* 0x042fe20007ffe0ff */
[----:B--2---:R-:W2:Y:S01]  /*165460*/  LDL.LU R234, [R1+0x5bd0] ;  /* 0x005bd00001ea7983 */ /* 0x004ea20000300800 */
[----:B------:R-:W-:-:S04]  /*165470*/  IMAD.WIDE R184, R2, 0x4, R180 ;  /* 0x0000000402b87825 */ /* 0x000fc800078e02b4 */
[----:B------:R-:W4:Y:S01]  /*165480*/  LDL.LU R2, [R1+0x5bcc] ;  /* 0x005bcc0001027983 */ /* 0x000f220000300800 */
[----:B------:R-:W-:Y:S01]  /*165490*/  ISETP.LT.AND P5, PT, R190, c[0x0][0x178], !P1 ;  /* 0x00005e00be007a0c */ /* 0x000fe20004fa1270 */
[----:B------:R-:W-:Y:S01]  /*1654a0*/  ISETP.LT.AND P1, PT, R191, c[0x0][0x178], !P1 ;  /* 0x00005e00bf007a0c */ /* 0x000fe20004f21270 */
[----:B------:R-:W-:Y:S02]  /*1654b0*/  ISETP.LT.AND P6, PT, R233, c[0x0][0x178], !P4 ;  /* 0x00005e00e9007a0c */ /* 0x000fe400067c1270 */
[----:B------:R-:W-:Y:S02]  /*1654c0*/  ISETP.LT.AND P0, PT, R232, c[0x0][0x178], !P4 ;  /* 0x00005e00e8007a0c */ /* 0x000fe40006701270 */
[----:B------:R-:W-:Y:S01]  /*1654d0*/  ISETP.LT.AND P3, PT, R191, c[0x0][0x178], !P4 ;  /* 0x00005e00bf007a0c */ /* 0x000fe20006761270 */
[----:B------:R-:W-:Y:S02]  /*1654e0*/  ISETP.LT.AND P4, PT, R190, c[0x0][0x178], !P4 ;  /* 0x00005e00be007a0c */ /* 0x000fe40006781270 */
[----:B------:R-:W-:-:S05]  /*1654f0*/  IMAD.WIDE R188, R3, 0x4, R4 ;  /* 0x0000000403bc7825 */ /* 0x000fca00078e0204 */
[----:B------:R1:W-:Y:S01]  /*165500*/  @P1 STG.E [R184.64], R250 ;  /* 0x000000fab8001986 */ /* 0x0003e2000c101906 */
[----:B------:R3:W-:Y:S02]  /*165510*/  @P5 STG.E [R186.64], R249 ;  /* 0x000000f9ba005986 */ /* 0x0007e4000c101906 */
[----:B------:R3:W-:Y:S02]  /*165520*/  @P6 STG.E [R188.64], R248 ;  /* 0x000000f8bc006986 */ /* 0x0007e4000c101906 */
[----:B-1----:R-:W-:-:S04]  /*165530*/  IMAD.WIDE R184, R3, 0x4, R182 ;  /* 0x0000000403b87825 */ /* 0x002fc800078e02b6 */
[C---:B---3--:R-:W-:Y:S01]  /*165540*/  IMAD.WIDE R186, R3.reuse, 0x4, R180 ;  /* 0x0000000403ba7825 */ /* 0x048fe200078e02b4 */
[----:B------:R-:W3:Y:S01]  /*165550*/  LDL.LU R248, [R1+0x5bd4] ;  /* 0x005bd40001f87983 */ /* 0x000ee20000300800 */
[C---:B------:R-:W-:Y:S02]  /*165560*/  IADD3 R188, R3.reuse, c[0x0][0x198], RZ ;  /* 0x0000660003bc7a10 */ /* 0x040fe40007ffe0ff */
[----:B------:R-:W3:Y:S02]  /*165570*/  LDL.LU R249, [R1+0xb58] ;  /* 0x000b580001f97983 */ /* 0x000ee40000300800 */
[----:B------:R-:W3:Y:S01]  /*165580*/  LDL.LU R189, [R1+0x968] ;  /* 0x0009680001bd7983 */ /* 0x000ee20000300800 */
[----:B------:R1:W-:Y:S01]  /*165590*/  @P0 STG.E [R184.64], R235 ;  /* 0x000000ebb8000986 */ /* 0x0003e2000c101906 */
[----:B------:R1:W-:Y:S01]  /*1655a0*/  @P3 STG.E [R186.64], R247 ;  /* 0x000000f7ba003986 */ /* 0x0003e2000c101906 */
[----:B--2---:R-:W-:Y:S02]  /*1655b0*/  ISETP.GE.AND P1, PT, R234, c[0x0][0x17c], PT ;  /* 0x00005f00ea007a0c */ /* 0x004fe40003f26270 */
[----:B----4-:R-:W-:Y:S01]  /*1655c0*/  ISETP.GE.AND P2, PT, R2, c[0x0][0x17c], PT ;  /* 0x00005f0002007a0c */ /* 0x010fe20003f46270 */
[----:B------:R-:W-:Y:S01]  /*1655d0*/  IMAD.WIDE R2, R3, 0x4, R6 ;  /* 0x0000000403027825 */ /* 0x000fe200078e0206 */
[----:B------:R-:W2:Y:S03]  /*1655e0*/  LDL.LU R234, [R1+0x5bc8] ;  /* 0x005bc80001ea7983 */ /* 0x000ea60000300800 */
[----:B------:R-:W4:Y:S02]  /*1655f0*/  LDL.LU R250, [R1+0x112c] ;  /* 0x00112c0001fa7983 */ /* 0x000f240000300800 */
[----:B-1----:R-:W2:Y:S02]  /*165600*/  LDL.LU R235, [R1+0x10ac] ;  /* 0x0010ac0001eb7983 */ /* 0x002ea40000300800 */
[----:B------:R-:W2:Y:S01]  /*165610*/  LDL.LU R247, [R1+0xb5c] ;  /* 0x000b5c0001f77983 */ /* 0x000ea20000300800 */
[----:B------:R1:W-:Y:S04]  /*165620*/  @P4 STG.E [R2.64], R246 ;  /* 0x000000f602004986 */ /* 0x0003e8000c101906 */
[----:B-1----:R-:W2:Y:S01]  /*165630*/  LDL.LU R3, [R1+0x1128] ;  /* 0x0011280001037983 */ /* 0x002ea20000300800 */
[----:B------:R-:W-:-:S02]  /*165640*/  ISETP.LT.AND P5, PT, R233, c[0x0][0x178], !P2 ;  /* 0x00005e00e9007a0c */ /* 0x000fc400057a1270 */
[----:B------:R-:W-:Y:S02]  /*165650*/  ISETP.LT.AND P6, PT, R232, c[0x0][0x178], !P2 ;  /* 0x00005e00e8007a0c */ /* 0x000fe400057c1270 */
[----:B------:R-:W-:Y:S01]  /*165660*/  ISETP.LT.AND P3, PT, R191, c[0x0][0x178], !P2 ;  /* 0x00005e00bf007a0c */ /* 0x000fe20005761270 */
[----:B------:R-:W-:Y:S01]  /*165670*/  IMAD.WIDE R184, R188, 0x4, R4 ;  /* 0x00000004bcb87825 */ /* 0x000fe200078e0204 */
[----:B------:R-:W-:-:S03]  /*165680*/  ISETP.LT.AND P2, PT, R190, c[0x0][0x178], !P2 ;  /* 0x00005e00be007a0c */ /* 0x000fc60005741270 */
[----:B------:R-:W-:Y:S01]  /*165690*/  IMAD.WIDE R186, R188, 0x4, R182 ;  /* 0x00000004bcba7825 */ /* 0x000fe200078e02b6 */
[----:B------:R-:W4:Y:S01]  /*1656a0*/  LDL.LU R246, [R1+0x96c] ;  /* 0x00096c0001f67983 */ /* 0x000f220000300800 */
[----:B---3--:R-:W-:-:S03]  /*1656b0*/  ISETP.GE.AND P0, PT, R248, c[0x0][0x17c], PT ;  /* 0x00005f00f8007a0c */ /* 0x008fc60003f06270 */
[----:B------:R-:W3:Y:S01]  /*1656c0*/  LDL.LU R248, [R1+0x10e8] ;  /* 0x0010e80001f87983 */ /* 0x000ee20000300800 */
[----:B------:R-:W-:-:S03]  /*1656d0*/  ISETP.LT.AND P4, PT, R233, c[0x0][0x178], !P0 ;  /* 0x00005e00e9007a0c */ /* 0x000fc60004781270 */
[----:B--2---:R1:W-:Y:S01]  /*1656e0*/  @P5 STG.E [R184.64], R3 ;  /* 0x00000003b8005986 */ /* 0x0043e2000c101906 */
[----:B------:R2:W-:Y:S01]  /*1656f0*/  @P6 STG.E [R186.64], R251 ;  /* 0x000000fbba006986 */ /* 0x0005e2000c101906 */
[----:B------:R-:W-:Y:S02]  /*165700*/  ISETP.LT.AND P5, PT, R232, c[0x0][0x178], !P0 ;  /* 0x00005e00e8007a0c */ /* 0x000fe400047a1270 */
[----:B------:R-:W-:Y:S01]  /*165710*/  ISETP.LT.AND P6, PT, R191, c[0x0][0x178], !P0 ;  /* 0x00005e00bf007a0c */ /* 0x000fe200047c1270 */
[----:B-1----:R-:W-:-:S04]  /*165720*/  IMAD.WIDE R2, R188, 0x4, R180 ;  /* 0x00000004bc027825 */ /* 0x002fc800078e02b4 */
[C---:B------:R-:W-:Y:S01]  /*165730*/  IMAD.WIDE R184, R188.reuse, 0x4, R6 ;  /* 0x00000004bcb87825 */ /* 0x040fe200078e0206 */
[----:B------:R-:W-:Y:S01]  /*165740*/  IADD3 R188, R188, c[0x0][0x198], RZ ;  /* 0x00006600bcbc7a10 */ /* 0x000fe20007ffe0ff */
[----:B--2---:R-:W2:Y:S04]  /*165750*/  LDL.LU R251, [R1+0xee8] ;  /* 0x000ee80001fb7983 */ /* 0x004ea80000300800 */
[----:B------:R1:W-:Y:S01]  /*165760*/  @P3 STG.E [R2.64], R249 ;  /* 0x000000f902003986 */ /* 0x0003e2000c101906 */
[----:B------:R3:W-:Y:S02]  /*165770*/  @P2 STG.E [R184.64], R189 ;  /* 0x000000bdb8002986 */ /* 0x0007e4000c101906 */
[----:B------:R-:W-:Y:S01]  /*165780*/  IMAD.WIDE R186, R188, 0x4, R180 ;  /* 0x00000004bcba7825 */ /* 0x000fe200078e02b4 */
[----:B------:R-:W-:-:S03]  /*165790*/  ISETP.GE.AND P3, PT, R234, c[0x0][0x17c], PT ;  /* 0x00005f00ea007a0c */ /* 0x000fc60003f66270 */
[----:B-1----:R-:W-:-:S04]  /*1657a0*/  IMAD.WIDE R2, R188, 0x4, R4 ;  /* 0x00000004bc027825 */ /* 0x002fc800078e0204 */
[C---:B---3--:R-:W-:Y:S01]  /*1657b0*/  IMAD.WIDE R184, R188.reuse, 0x4, R182 ;  /* 0x00000004bcb87825 */ /* 0x048fe200078e02b6 */
[----:B------:R-:W3:Y:S04]  /*1657c0*/  LDL.LU R249, [R1+0x978] ;  /* 0x0009780001f97983 */ /* 0x000ee80000300800 */
[----:B----4-:R1:W-:Y:S01]  /*1657d0*/  @P4 STG.E [R2.64], R250 ;  /* 0x000000fa02004986 */ /* 0x0103e2000c101906 */
[----:B------:R-:W4:Y:S02]  /*1657e0*/  LDL.LU R234, [R1+0x117c] ;  /* 0x00117c0001ea7983 */ /* 0x000f240000300800 */
[----:B------:R1:W-:Y:S02]  /*1657f0*/  @P5 STG.E [R184.64], R235 ;  /* 0x000000ebb8005986 */ /* 0x0003e4000c101906 */
[----:B------:R1:W-:Y:S01]  /*165800*/  @P6 STG.E [R186.64], R247 ;  /* 0x000000f7ba006986 */ /* 0x0003e2000c101906 */
[C---:B------:R-:W-:Y:S01]  /*165810*/  IADD3 R189, R188.reuse, c[0x0][0x198], RZ ;  /* 0x00006600bcbd7a10 */ /* 0x040fe20007ffe0ff */
[----:B-1----:R-:W-:Y:S01]  /*165820*/  IMAD.WIDE R2, R188, 0x4, R6 ;  /* 0x00000004bc027825 */ /* 0x002fe200078e0206 */
[----:B------:R-:W2:Y:S03]  /*165830*/  LDL.LU R235, [R1+0x10ec] ;  /* 0x0010ec0001eb7983 */ /* 0x000ea60000300800 */
[----:B------:R-:W2:Y:S02]  /*165840*/  LDL.LU R247, [R1+0xeec] ;  /* 0x000eec0001f77983 */ /* 0x000ea40000300800 */
        /* <DEDUP_REMOVED lines=8> */
[----:B------:R-:W3:Y:S02]  /*1658d0*/  LDL.LU R250, [R1+0x1158] ;  /* 0x0011580001fa7983 */ /* 0x000ee40000300800 */
[C---:B------:R-:W-:Y:S01]  /*1658e0*/  IMAD.WIDE R2, R189.reuse, 0x4, R180 ;  /* 0x00000004bd027825 */ /* 0x040fe200078e02b4 */
[----:B--2---:R-:W-:Y:S03]  /*1658f0*/  @P2 STG.E [R184.64], R188 ;  /* 0x000000bcb8002986 */ /* 0x004fe6000c101906 */
[----:B------:R1:W-:Y:S02]  /*165900*/  @P4 STG.E [R186.64], R248 ;  /* 0x000000f8ba004986 */ /* 0x0003e4000c101906 */
[----:B-1----:R-:W2:Y:S01]  /*165910*/  LDL.LU R248, [R1+0x5bdc] ;  /* 0x005bdc0001f87983 */ /* 0x002ea20000300800 */
[C---:B------:R-:W-:Y:S01]  /*165920*/  IADD3 R188, R189.reuse, c[0x0][0x198], RZ ;  /* 0x00006600bdbc7a10 */ /* 0x040fe20007ffe0ff */
[----:B------:R-:W-:-:S02]  /*165930*/  IMAD.WIDE R184, R189, 0x4, R6 ;  /* 0x00000004bdb87825 */ /* 0x000fc400078e0206 */
[----:B------:R-:W2:Y:S01]  /*165940*/  LDL.LU R189, [R1+0x5bd8] ;  /* 0x005bd80001bd7983 */ /* 0x000ea20000300800 */
        /* <DEDUP_REMOVED lines=8> */
[----:B---3--:R3:W-:Y:S02]  /*1659d0*/  @P5 STG.E [R184.64], R249 ;  /* 0x000000f9b8005986 */ /* 0x0087e4000c101906 */
[----:B----4-:R4:W-:Y:S02]  /*1659e0*/  @P6 STG.E [R186.64], R234 ;  /* 0x000000eaba006986 */ /* 0x0109e4000c101906 */
[----:B-1----:R-:W-:-:S04]  /*1659f0*/  IMAD.WIDE R2, R188, 0x4, R182 ;  /* 0x00000004bc027825 */ /* 0x002fc800078e02b6 */
[C---:B---3--:R-:W-:Y:S01]  /*165a00*/  IMAD.WIDE R184, R188.reuse, 0x4, R180 ;  /* 0x00000004bcb87825 */ /* 0x048fe200078e02b4 */
[----:B----4-:R-:W3:Y:S04]  /*165a10*/  LDL.LU R234, [R1+0x5be0] ;  /* 0x005be00001ea7983 */ /* 0x010ee80000300800 */
[----:B------:R1:W-:Y:S01]  /*165a20*/  @P0 STG.E [R2.64], R235 ;  /* 0x000000eb02000986 */ /* 0x0003e2000c101906 */
[----:B------:R-:W4:Y:S02]  /*165a30*/  LDL.LU R249, [R1+0x10b8] ;  /* 0x0010b80001f97983 */ /* 0x000f240000300800 */
[----:B------:R2:W-:Y:S02]  /*165a40*/  @P4 STG.E [R184.64], R247 ;  /* 0x000000f7b8004986 */ /* 0x0005e4000c101906 */
[----:B-1----:R-:W-:-:S05]  /*165a50*/  IMAD.WIDE R2, R188, 0x4, R6 ;  /* 0x00000004bc027825 */ /* 0x002fca00078e0206 */
[----:B------:R1:W-:Y:S01]  /*165a60*/  @P3 STG.E [R2.64], R246 ;  /* 0x000000f602003986 */ /* 0x0003e2000c101906 */
[----:B--2---:R-:W-:-:S03]  /*165a70*/  ISETP.GE.AND P1, PT, R248, c[0x0][0x17c], PT ;  /* 0x00005f00f8007a0c */ /* 0x004fc60003f26270 */
[----:B------:R-:W2:Y:S01]  /*165a80*/  LDL.LU R248, [R1+0x5be8] ;  /* 0x005be80001f87983 */ /* 0x000ea20000300800 */
[----:B------:R-:W2:Y:S01]  /*165a90*/  LDL.LU R251, [R1+0x11dc] ;  /* 0x0011dc0001fb7983 */ /* 0x000ea20000300800 */
[----:B------:R-:W-:Y:S01]  /*165aa0*/  ISETP.GE.AND P2, PT, R189, c[0x0][0x17c], PT ;  /* 0x00005f00bd007a0c */ /* 0x000fe20003f46270 */
[----:B------:R-:W2:Y:S01]  /*165ab0*/  LDL.LU R235, [R1+0x115c] ;  /* 0x00115c0001eb7983 */ /* 0x000ea20000300800 */
[----:B------:R-:W-:Y:S01]  /*165ac0*/  IADD3 R189, R188, c[0x0][0x198], RZ ;  /* 0x00006600bcbd7a10 */ /* 0x000fe20007ffe0ff */
[----:B------:R-:W2:Y:S01]  /*165ad0*/  LDL.LU R247, [R1+0x10bc] ;  /* 0x0010bc0001f77983 */ /* 0x000ea20000300800 */
[----:B------:R-:W2:Y:S02]  /*165ae0*/  LDL.LU R188, [R1+0xcd8] ;  /* 0x000cd80001bc7983 */ /* 0x000ea40000300800 */
[----:B-1----:R-:W2:Y:S01]  /*165af0*/  LDL.LU R3, [R1+0x11d8] ;  /* 0x0011d80001037983 */ /* 0x002ea20000300800 */
[----:B------:R-:W-:Y:S02]  /*165b00*/  ISETP.LT.AND P5, PT, R233, c[0x0][0x178], !P2 ;  /* 0x00005e00e9007a0c */ /* 0x000fe400057a1270 */
[----:B------:R-:W-:-:S02]  /*165b10*/  ISETP.LT.AND P6, PT, R232, c[0x0][0x178], !P2 ;  /* 0x00005e00e8007a0c */ /* 0x000fc400057c1270 */
        /* <DEDUP_REMOVED lines=16> */
[----:B----4-:R1:W-:Y:S01]  /*165c20*/  @P4 STG.E [R2.64], R249 ;  /* 0x000000f902004986 */ /* 0x0103e2000c101906 */
[----:B------:R4:W-:Y:S02]  /*165c30*/  @P2 STG.E [R184.64], R188 ;  /* 0x000000bcb8002986 */ /* 0x0009e4000c101906 */
[----:B------:R-:W-:Y:S01]  /*165c40*/  IMAD.WIDE R186, R189, 0x4, R180 ;  /* 0x00000004bdba7825 */ /* 0x000fe200078e02b4 */
[----:B------:R-:W-:-:S03]  /*165c50*/  ISETP.GE.AND P4, PT, R248, c[0x0][0x17c], PT ;  /* 0x00005f00f8007a0c */ /* 0x000fc60003f86270 */
[----:B-1----:R-:W-:-:S04]  /*165c60*/  IMAD.WIDE R2, R189, 0x4, R4 ;  /* 0x00000004bd027825 */ /* 0x002fc800078e0204 */
[C---:B----4-:R-:W-:Y:S01]  /*165c70*/  IMAD.WIDE R184, R189.reuse, 0x4, R182 ;  /* 0x00000004bdb87825 */ /* 0x050fe200078e02b6 */
[----:B------:R-:W4:Y:S04]  /*165c80*/  LDL.LU R249, [R1+0x1098] ;  /* 0x0010980001f97983 */ /* 0x000f280000300800 */
[----:B------:R1:W-:Y:S01]  /*165c90*/  @P3 STG.E [R2.64], R251 ;  /* 0x000000fb02003986 */ /* 0x0003e2000c101906 */
[----:B------:R-:W2:Y:S02]  /*165ca0*/  LDL.LU R248, [R1+0x121c] ;  /* 0x00121c0001f87983 */ /* 0x000ea40000300800 */
[----:B------:R3:W-:Y:S02]  /*165cb0*/  @P5 STG.E [R184.64], R235 ;  /* 0x000000ebb8005986 */ /* 0x0007e4000c101906 */
[----:B------:R3:W-:Y:S01]  /*165cc0*/  @P6 STG.E [R186.64], R247 ;  /* 0x000000f7ba006986 */ /* 0x0007e2000c101906 */
[C---:B------:R-:W-:Y:S01]  /*165cd0*/  IADD3 R188, R189.reuse, c[0x0][0x198], RZ ;  /* 0x00006600bdbc7a10 */ /* 0x040fe20007ffe0ff */
[----:B-1----:R-:W-:Y:S01]  /*165ce0*/  IMAD.WIDE R2, R189, 0x4, R6 ;  /* 0x00000004bd027825 */ /* 0x002fe200078e0206 */
[----:B---3--:R-:W3:Y:S03]  /*165cf0*/  LDL.LU R235, [R1+0x11ac] ;  /* 0x0011ac0001eb7983 */ /* 0x008ee60000300800 */
        /* <DEDUP_REMOVED lines=25> */
[----:B----4-:R4:W-:Y:S02]  /*165e90*/  @P5 STG.E [R184.64], R249 ;  /* 0x000000f9b8005986 */ /* 0x0109e4000c101906 */
[----:B------:R3:W-:Y:S02]  /*165ea0*/  @P6 STG.E [R186.64], R248 ;  /* 0x000000f8ba006986 */ /* 0x0007e4000c101906 */
[----:B-1----:R-:W-:-:S04]  /*165eb0*/  IMAD.WIDE R2, R189, 0x4, R182 ;  /* 0x00000004bd027825 */ /* 0x002fc800078e02b6 */
[C---:B----4-:R-:W-:Y:S01]  /*165ec0*/  IMAD.WIDE R184, R189.reuse, 0x4, R180 ;  /* 0x00000004bdb87825 */ /* 0x050fe200078e02b4 */
[----:B---3--:R-:W3:Y:S04]  /*165ed0*/  LDL.LU R248, [R1+0x5bf0] ;  /* 0x005bf00001f87983 */ /* 0x008ee80000300800 */
        /* <DEDUP_REMOVED lines=169> */
[----:B------:R-:W-:Y:S02]  /*166970*/  ISETP.LT.AND P2, PT, R190, c[0x0][0x178], !P2 ;  /* 0x00005e00be007a0c */ /* 0x000fe40005741270 */
[----:B------:R-:W-:-:S04]  /*166980*/  IMAD.WIDE R184, R188, 0x4, R4 ;  /* 0x00000004bcb87825 */ /* 0x000fc800078e0204 */
        /* <DEDUP_REMOVED lines=10> */
[C---:B--2---:R-:W-:Y:S01]  /*166a30*/  IMAD.WIDE R186, R188.reuse, 0x4, R6 ;  /* 0x00000004bcba7825 */ /* 0x044fe200078e0206 */
[----:B------:R-:W-:Y:S01]  /*166a40*/  IADD3 R3, R188, c[0x0][0x198], RZ ;  /* 0x00006600bc037a10 */ /* 0x000fe20007ffe0ff */
[----:B------:R-:W2:Y:S04]  /*166a50*/  LDL.LU R251, [R1+0xfc0] ;  /* 0x000fc00001fb7983 */ /* 0x000ea80000300800 */
[----:B----4-:R1:W-:Y:S01]  /*166a60*/  @P3 STG.E [R184.64], R249 ;  /* 0x000000f9b8003986 */ /* 0x0103e2000c101906 */
[----:B------:R4:W-:Y:S01]  /*166a70*/  @P2 STG.E [R186.64], R189 ;  /* 0x000000bdba002986 */ /* 0x0009e2000c101906 */
[----:B------:R-:W-:Y:S02]  /*166a80*/  ISETP.GE.AND P3, PT, R234, c[0x0][0x17c], PT ;  /* 0x00005f00ea007a0c */ /* 0x000fe40003f66270 */
[C---:B------:R-:W-:Y:S01]  /*166a90*/  IADD3 R2, R3.reuse, c[0x0][0x198], RZ ;  /* 0x0000660003027a10 */ /* 0x040fe20007ffe0ff */
[----:B-1----:R-:W-:-:S04]  /*166aa0*/  IMAD.WIDE R184, R3, 0x4, R182 ;  /* 0x0000000403b87825 */ /* 0x002fc800078e02b6 */
[----:B----4-:R-:W-:-:S04]  /*166ab0*/  IMAD.WIDE R188, R3, 0x4, R4 ;  /* 0x0000000403bc7825 */ /* 0x010fc800078e0204 */
[C---:B------:R-:W-:Y:S01]  /*166ac0*/  IMAD.WIDE R186, R3.reuse, 0x4, R180 ;  /* 0x0000000403ba7825 */ /* 0x040fe200078e02b4 */
[----:B------:R-:W4:Y:S04]  /*166ad0*/  LDL.LU R249, [R1+0x950] ;  /* 0x0009500001f97983 */ /* 0x000f280000300800 */
[----:B------:R-:W-:Y:S01]  /*166ae0*/  @P4 STG.E [R188.64], R250 ;  /* 0x000000fabc004986 */ /* 0x000fe2000c101906 */
[----:B------:R-:W2:Y:S02]  /*166af0*/  LDL.LU R234, [R1+0x1374] ;  /* 0x0013740001ea7983 */ /* 0x000ea40000300800 */
[----:B------:R1:W-:Y:S02]  /*166b00*/  @P5 STG.E [R184.64], R235 ;  /* 0x000000ebb8005986 */ /* 0x0003e4000c101906 */
[----:B------:R3:W-:Y:S01]  /*166b10*/  @P6 STG.E [R186.64], R247 ;  /* 0x000000f7ba006986 */ /* 0x0007e2000c101906 */
[----:B-1----:R-:W2:Y:S01]  /*166b20*/  LDL.LU R235, [R1+0x1324] ;  /* 0x0013240001eb7983 */ /* 0x002ea20000300800 */
[----:B---3--:R-:W3:Y:S02]  /*166b30*/  LDL.LU R247, [R1+0xfc4] ;  /* 0x000fc40001f77983 */ /* 0x008ee40000300800 */
[----:B------:R-:W-:-:S02]  /*166b40*/  IMAD.WIDE R186, R3, 0x4, R6 ;  /* 0x0000000403ba7825 */ /* 0x000fc400078e0206 */
        /* <DEDUP_REMOVED lines=21> */
[----:B------:R-:W-:-:S07]  /*166ca0*/  IMAD.WIDE R188, R3, 0x4, R4 ;  /* 0x0000000403bc7825 */ /* 0x000fce00078e0204 */
[----:B------:R1:W-:Y:S01]  /*166cb0*/  @P1 STG.E [R184.64], R251 ;  /* 0x000000fbb8001986 */ /* 0x0003e2000c101906 */
[----:B----4-:R4:W-:Y:S02]  /*166cc0*/  @P5 STG.E [R186.64], R249 ;  /* 0x000000f9ba005986 */ /* 0x0109e4000c101906 */
[----:B------:R3:W-:Y:S02]  /*166cd0*/  @P6 STG.E [R188.64], R234 ;  /* 0x000000eabc006986 */ /* 0x0007e4000c101906 */
[----:B-1----:R-:W-:-:S04]  /*166ce0*/  IMAD.WIDE R184, R3, 0x4, R182 ;  /* 0x0000000403b87825 */ /* 0x002fc800078e02b6 */
[C---:B----4-:R-:W-:Y:S01]  /*166cf0*/  IMAD.WIDE R186, R3.reuse, 0x4, R180 ;  /* 0x0000000403ba7825 */ /* 0x050fe200078e02b4 */
[----:B---3--:R-:W3:Y:S03]  /*166d00*/  LDL.LU R234, [R1+0x5c24] ;  /* 0x005c240001ea7983 */ /* 0x008ee60000300800 */
[----:B------:R-:W4:Y:S01]  /*166d10*/  LDL.LU R249, [R1+0x1300] ;  /* 0x0013000001f97983 */ /* 0x000f220000300800 */
[----:B------:R1:W-:Y:S01]  /*166d20*/  @P0 STG.E [R184.64], R235 ;  /* 0x000000ebb8000986 */ /* 0x0003e2000c101906 */
[----:B------:R2:W-:Y:S02]  /*166d30*/  @P4 STG.E [R186.64], R247 ;  /* 0x000000f7ba004986 */ /* 0x0005e4000c101906 */
[C---:B-1----:R-:W-:Y:S01]  /*166d40*/  IMAD.WIDE R184, R3.reuse, 0x4, R6 ;  /* 0x0000000403b87825 */ /* 0x042fe200078e0206 */
[----:B--2---:R-:W-:Y:S02]  /*166d50*/  ISETP.GE.AND P1, PT, R248, c[0x0][0x17c], PT ;  /* 0x00005f00f8007a0c */ /* 0x004fe40003f26270 */
[----:B------:R-:W2:Y:S01]  /*166d60*/  LDL.LU R248, [R1+0x5c18] ;  /* 0x005c180001f87983 */ /* 0x000ea20000300800 */
[----:B------:R-:W2:Y:S01]  /*166d70*/  LDL.LU R251, [R1+0x13e4] ;  /* 0x0013e40001fb7983 */ /* 0x000ea20000300800 */
[----:B------:R-:W-:Y:S01]  /*166d80*/  ISETP.GE.AND P2, PT, R2, c[0x0][0x17c], PT ;  /* 0x00005f0002007a0c */ /* 0x000fe20003f46270 */
[----:B------:R-:W2:Y:S01]  /*166d90*/  LDL.LU R235, [R1+0x1364] ;  /* 0x0013640001eb7983 */ /* 0x000ea20000300800 */
[----:B------:R-:W-:Y:S01]  /*166da0*/  IADD3 R2, R3, c[0x0][0x198], RZ ;  /* 0x0000660003027a10 */ /* 0x000fe20007ffe0ff */
[----:B------:R-:W2:Y:S01]  /*166db0*/  LDL.LU R247, [R1+0x1304] ;  /* 0x0013040001f77983 */ /* 0x000ea20000300800 */
[----:B------:R-:W2:Y:S01]  /*166dc0*/  LDL.LU R3, [R1+0x13e0] ;  /* 0x0013e00001037983 */ /* 0x000ea20000300800 */
[----:B------:R-:W-:-:S02]  /*166dd0*/  ISETP.LT.AND P3, PT, R190, c[0x0][0x178], !P3 ;  /* 0x00005e00be007a0c */ /* 0x000fc40005f61270 */
[----:B------:R-:W-:Y:S02]  /*166de0*/  ISETP.LT.AND P5, PT, R233, c[0x0][0x178], !P2 ;  /* 0x00005e00e9007a0c */ /* 0x000fe400057a1270 */
[----:B------:R-:W-:Y:S01]  /*166df0*/  ISETP.LT.AND P6, PT, R232, c[0x0][0x178], !P2 ;  /* 0x00005e00e8007a0c */ /* 0x000fe200057c1270 */
[----:B------:R-:W-:-:S04]  /*166e00*/  IMAD.WIDE R186, R2, 0x4, R4 ;  /* 0x0000000402ba7825 */ /* 0x000fc800078e0204 */
[----:B------:R-:W-:-:S04]  /*166e10*/  IMAD.WIDE R188, R2, 0x4, R182 ;  /* 0x0000000402bc7825 */ /* 0x000fc800078e02b6 */
[----:B------:R1:W-:Y:S01]  /*166e20*/  @P3 STG.E [R184.64], R246 ;  /* 0x000000f6b8003986 */ /* 0x0003e2000c101906 */
[----:B---3--:R-:W-:-:S03]  /*166e30*/  ISETP.GE.AND P0, PT, R234, c[0x0][0x17c], PT ;  /* 0x00005f00ea007a0c */ /* 0x008fc60003f06270 */
[----:B-1----:R-:W3:Y:S01]  /*166e40*/  LDL.LU R246, [R1+0xcb4] ;  /* 0x000cb40001f67983 */ /* 0x002ee20000300800 */
[----:B------:R-:W3:Y:S03]  /*166e50*/  LDL.LU R234, [R1+0x13b0] ;  /* 0x0013b00001ea7983 */ /* 0x000ee60000300800 */
        /* <DEDUP_REMOVED lines=12> */
[----:B----4-:R1:W-:Y:S01]  /*166f20*/  @P4 STG.E [R184.64], R249 ;  /* 0x000000f9b8004986 */ /* 0x0103e2000c101906 */
[----:B------:R-:W-:Y:S02]  /*166f30*/  ISETP.GE.AND P4, PT, R248, c[0x0][0x17c], PT ;  /* 0x00005f00f8007a0c */ /* 0x000fe40003f86270 */
[C---:B------:R-:W-:Y:S01]  /*166f40*/  IADD3 R2, R3.reuse, c[0x0][0x198], RZ ;  /* 0x0000660003027a10 */ /* 0x040fe20007ffe0ff */
[C---:B-1----:R-:W-:Y:S01]  /*166f50*/  IMAD.WIDE R184, R3.reuse, 0x4, R182 ;  /* 0x0000000403b87825 */ /* 0x042fe200078e02b6 */
[----:B------:R-:W4:Y:S03]  /*166f60*/  LDL.LU R249, [R1+0x1130] ;  /* 0x0011300001f97983 */ /* 0x000f260000300800 */
[----:B------:R-:W3:Y:S01]  /*166f70*/  LDL.LU R248, [R1+0x1404] ;  /* 0x0014040001f87983 */ /* 0x000ee20000300800 */
[----:B--2---:R1:W-:Y:S02]  /*166f80*/  @P2 STG.E [R186.64], R189 ;  /* 0x000000bdba002986 */ /* 0x0043e4000c101906 */
[----:B-1----:R-:W-:-:S04]  /*166f90*/  IMAD.WIDE R188, R3, 0x4, R4 ;  /* 0x0000000403bc7825 */ /* 0x002fc800078e0204 */
[C---:B------:R-:W-:Y:S01]  /*166fa0*/  IMAD.WIDE R186, R3.reuse, 0x4, R180 ;  /* 0x0000000403ba7825 */ /* 0x040fe200078e02b4 */
[----:B------:R-:W-:Y:S03]  /*166fb0*/  @P3 STG.E [R188.64], R251 ;  /* 0x000000fbbc003986 */ /* 0x000fe6000c101906 */
[----:B------:R1:W-:Y:S02]  /*166fc0*/  @P5 STG.E [R184.64], R235 ;  /* 0x000000ebb8005986 */ /* 0x0003e4000c101906 */
[----:B------:R2:W-:Y:S01]  /*166fd0*/  @P6 STG.E [R186.64], R247 ;  /* 0x000000f7ba006986 */ /* 0x0005e2000c101906 */
[----:B-1----:R-:W4:Y:S01]  /*166fe0*/  LDL.LU R235, [R1+0x13b4] ;  /* 0x0013b40001eb7983 */ /* 0x002f220000300800 */
        /* <DEDUP_REMOVED lines=17> */
[----:B------:R-:W3:Y:S01]  /*167100*/  LDL.LU R2, [R1+0x5c28] ;  /* 0x005c280001027983 */ /* 0x000ee20000300800 */
        /* <DEDUP_REMOVED lines=11> */
[----:B------:R-:W4:Y:S03]  /*1671c0*/  LDL.LU R248, [R1+0x5c30] ;  /* 0x005c300001f87983 */ /* 0x000f260000300800 */
[----:B------:R-:W4:Y:S01]  /*1671d0*/  LDL.LU R249, [R1+0x1380] ;  /* 0x0013800001f97983 */ /* 0x000f220000300800 */
[----:B------:R1:W-:Y:S01]  /*1671e0*/  @P0 STG.E [R184.64], R235 ;  /* 0x000000ebb8000986 */ /* 0x0003e2000c101906 */
[----:B------:R2:W-:Y:S02]  /*1671f0*/  @P3 STG.E [R186.64], R247 ;  /* 0x000000f7ba003986 */ /* 0x0005e4000c101906 */
[C---:B-1----:R-:W-:Y:S01]  /*167200*/  IMAD.WIDE R184, R3.reuse, 0x4, R6 ;  /* 0x0000000403b87825 */ /* 0x042fe200078e0206 */
[----:B--2---:R-:W-:Y:S02]  /*167210*/  ISETP.GE.AND P1, PT, R234, c[0x0][0x17c], PT ;  /* 0x00005f00ea007a0c */ /* 0x004fe40003f26270 */
[----:B------:R-:W2:Y:S01]  /*167220*/  LDL.LU R234, [R1+0x5c38] ;  /* 0x005c380001ea7983 */ /* 0x000ea20000300800 */
[----:B------:R-:W2:Y:S01]  /*167230*/  LDL.LU R250, [R1+0x1444] ;  /* 0x0014440001fa7983 */ /* 0x000ea20000300800 */
[----:B---3--:R-:W-:Y:S01]  /*167240*/  ISETP.GE.AND P2, PT, R2, c[0x0][0x17c], PT ;  /* 0x00005f0002007a0c */ /* 0x008fe20003f46270 */
[----:B------:R-:W3:Y:S01]  /*167250*/  LDL.LU R235, [R1+0x13f4] ;  /* 0x0013f40001eb7983 */ /* 0x000ee20000300800 */
        /* <DEDUP_REMOVED lines=9> */
[----:B----4-:R-:W-:-:S03]  /*1672f0*/  ISETP.GE.AND P0, PT, R248, c[0x0][0x17c], PT ;  /* 0x00005f00f8007a0c */ /* 0x010fc60003f06270 */
[----:B-1----:R-:W4:Y:S01]  /*167300*/  LDL.LU R246, [R1+0x1314] ;  /* 0x0013140001f67983 */ /* 0x002f220000300800 */
        /* <DEDUP_REMOVED lines=22> */
[----:B------:R-:W-:Y:S03]  /*167470*/  @P4 STG.E [R188.64], R250 ;  /* 0x000000fabc004986 */ /* 0x000fe6000c101906 */
[----:B---3--:R1:W-:Y:S02]  /*167480*/  @P5 STG.E [R184.64], R235 ;  /* 0x000000ebb8005986 */ /* 0x0083e4000c101906 */
        /* <DEDUP_REMOVED lines=14> */
[----:B--2---:R-:W-:Y:S03]  /*167570*/  @P2 STG.E [R188.64], R3 ;  /* 0x00000003bc002986 */ /* 0x004fe6000c101906 */
[----:B------:R1:W-:Y:S02]  /*167580*/  @P4 STG.E [R184.64], R248 ;  /* 0x000000f8b8004986 */ /* 0x0003e4000c101906 */
[----:B-1----:R-:W2:Y:S01]  /*167590*/  LDL.LU R248, [R1+0x5c3c] ;  /* 0x005c3c0001f87983 */ /* 0x002ea20000300800 */
[C---:B------:R-:W-:Y:S01]  /*1675a0*/  IADD3 R3, R2.reuse, c[0x0][0x198], RZ ;  /* 0x0000660002037a10 */ /* 0x040fe20007ffe0ff */
[----:B------:R-:W-:-:S02]  /*1675b0*/  IMAD.WIDE R184, R2, 0x4, R180 ;  /* 0x0000000402b87825 */ /* 0x000fc400078e02b4 */
[----:B------:R-:W4:Y:S01]  /*1675c0*/  LDL.LU R2, [R1+0x5c34] ;  /* 0x005c340001027983 */ /* 0x000f220000300800 */
[----:B------:R-:W-:Y:S01]  /*1675d0*/  ISETP.LT.AND P5, PT, R190, c[0x0][0x178], !P1 ;  /* 0x00005e00be007a0c */ /* 0x000fe20004fa1270 */
[----:B------:R-:W-:Y:S01]  /*1675e0*/  ISETP.LT.AND P1, PT, R191, c[0x0][0x178], !P1 ;  /* 0x00005e00bf007a0c */ /* 0x000fe20004f21270 */
[----:B------:R-:W-:Y:S02]  /*1675f0*/  ISETP.LT.AND P6, PT, R233, c[0x0][0x178], !P3 ;  /* 0x00005e00e9007a0c */ /* 0x000fe40005fc1270 */
[----:B------:R-:W-:Y:S02]  /*167600*/  ISETP.LT.AND P0, PT, R232, c[0x0][0x178], !P3 ;  /* 0x00005e00e8007a0c */ /* 0x000fe40005f01270 */
[----:B------:R-:W-:Y:S01]  /*167610*/  ISETP.LT.AND P4, PT, R191, c[0x0][0x178], !P3 ;  /* 0x00005e00bf007a0c */ /* 0x000fe20005f81270 */
[----:B------:R-:W-:-:S07]  /*167620*/  IMAD.WIDE R188, R3, 0x4, R4 ;  /* 0x0000000403bc7825 */ /* 0x000fce00078e0204 */
[----:B------:R1:W-:Y:S01]  /*167630*/  @P1 STG.E [R184.64], R251 ;  /* 0x000000fbb8001986 */ /* 0x0003e2000c101906 */
[----:B------:R3:W-:Y:S02]  /*167640*/  @P5 STG.E [R186.64], R249 ;  /* 0x000000f9ba005986 */ /* 0x0007e4000c101906 */
[----:B------:R3:W-:Y:S02]  /*167650*/  @P6 STG.E [R188.64], R234 ;  /* 0x000000eabc006986 */ /* 0x0007e4000c101906 */
[----:B-1----:R-:W-:-:S04]  /*167660*/  IMAD.WIDE R184, R3, 0x4, R182 ;  /* 0x0000000403b87825 */ /* 0x002fc800078e02b6 */
[C---:B---3--:R-:W-:Y:S01]  /*167670*/  IMAD.WIDE R186, R3.reuse, 0x4, R180 ;  /* 0x0000000403ba7825 */ /* 0x048fe200078e02b4 */
[----:B------:R-:W3:Y:S03]  /*167680*/  LDL.LU R234, [R1+0x5c40] ;  /* 0x005c400001ea7983 */ /* 0x000ee60000300800 */
[----:B------:R-:W3:Y:S01]  /*167690*/  LDL.LU R249, [R1+0x1410] ;  /* 0x0014100001f97983 */ /* 0x000ee20000300800 */
[----:B------:R1:W-:Y:S01]  /*1676a0*/  @P0 STG.E [R184.64], R235 ;  /* 0x000000ebb8000986 */ /* 0x0003e2000c101906 */
[----:B------:R2:W-:Y:S02]  /*1676b0*/  @P4 STG.E [R186.64], R247 ;  /* 0x000000f7ba004986 */ /* 0x0005e4000c101906 */
[C---:B-1----:R-:W-:Y:S01]  /*1676c0*/  IMAD.WIDE R184, R3.reuse, 0x4, R6 ;  /* 0x0000000403b87825 */ /* 0x042fe200078e0206 */
[----:B--2---:R-:W-:Y:S02]  /*1676d0*/  ISETP.GE.AND P1, PT, R248, c[0x0][0x17c], PT ;  /* 0x00005f00f8007a0c */ /* 0x004fe40003f26270 */
[----:B------:R-:W2:Y:S01]  /*1676e0*/  LDL.LU R248, [R1+0x5c44] ;  /* 0x005c440001f87983 */ /* 0x000ea20000300800 */
[----:B------:R-:W2:Y:S01]  /*1676f0*/  LDL.LU R251, [R1+0x1484] ;  /* 0x0014840001fb7983 */ /* 0x000ea20000300800 */
[----:B----4-:R-:W-:Y:S01]  /*167700*/  ISETP.GE.AND P2, PT, R2, c[0x0][0x17c], PT ;  /* 0x00005f0002007a0c */ /* 0x010fe20003f46270 */
[----:B------:R-:W4:Y:S01]  /*167710*/  LDL.LU R235, [R1+0x1454] ;  /* 0x0014540001eb7983 */ /* 0x000f220000300800 */
        /* <DEDUP_REMOVED lines=28> */
[----:B------:R-:W3:Y:S03]  /*1678e0*/  LDL.LU R249, [R1+0x7f0] ;  /* 0x0007f00001f97983 */ /* 0x000ee60000300800 */
[----:B------:R-:W3:Y:S01]  /*1678f0*/  LDL.LU R248, [R1+0x14b4] ;  /* 0x0014b40001f87983 */ /* 0x000ee20000300800 */
[----:B--2---:R1:W-:Y:S02]  /*167900*/  @P2 STG.E [R186.64], R189 ;  /* 0x000000bdba002986 */ /* 0x0043e4000c101906 */
[----:B-1----:R-:W-:-:S04]  /*167910*/  IMAD.WIDE R188, R3, 0x4, R4 ;  /* 0x0000000403bc7825 */ /* 0x002fc800078e0204 */
[C---:B------:R-:W-:Y:S01]  /*167920*/  IMAD.WIDE R186, R3.reuse, 0x4, R180 ;  /* 0x0000000403ba7825 */ /* 0x040fe200078e02b4 */
[----:B------:R-:W-:Y:S03]  /*167930*/  @P3 STG.E [R188.64], R251 ;  /* 0x000000fbbc003986 */ /* 0x000fe6000c101906 */
[----:B----4-:R1:W-:Y:S02]  /*167940*/  @P5 STG.E [R184.64], R235 ;  /* 0x000000ebb8005986 */ /* 0x0103e4000c101906 */
        /* <DEDUP_REMOVED lines=14> */
[----:B--2---:R1:W-:Y:S03]  /*167a30*/  @P2 STG.E [R188.64], R3 ;  /* 0x00000003bc002986 */ /* 0x0043e6000c101906 */
[----:B------:R2:W-:Y:S01]  /*167a40*/  @P3 STG.E [R184.64], R234 ;  /* 0x000000eab8003986 */ /* 0x0005e2000c101906 */
[C---:B-1----:R-:W-:Y:S01]  /*167a50*/  IADD3 R3, R2.reuse, c[0x0][0x198], RZ ;  /* 0x0000660002037a10 */ /* 0x042fe20007ffe0ff */
[----:B--2---:R-:W2:Y:S01]  /*167a60*/  LDL.LU R234, [R1+0x5c48] ;  /* 0x005c480001ea7983 */ /* 0x004ea20000300800 */
[----:B------:R-:W-:-:S04]  /*167a70*/  IMAD.WIDE R184, R2, 0x4, R180 ;  /* 0x0000000402b87825 */ /* 0x000fc800078e02b4 */
[----:B------:R-:W3:Y:S01]  /*167a80*/  LDL.LU R2, [R1+0x5c58] ;  /* 0x005c580001027983 */ /* 0x000ee20000300800 */
        /* <DEDUP_REMOVED lines=11> */
[C---:B----4-:R-:W-:Y:S01]  /*167b40*/  IMAD.WIDE R186, R3.reuse, 0x4, R180 ;  /* 0x0000000403ba7825 */ /* 0x050fe200078e02b4 */
[----:B------:R-:W4:Y:S01]  /*167b50*/  LDL.LU R248, [R1+0x5c4c] ;  /* 0x005c4c0001f87983 */ /* 0x000f220000300800 */
[C---:B------:R-:W-:Y:S02]  /*167b60*/  IADD3 R188, R3.reuse, c[0x0][0x198], RZ ;  /* 0x0000660003bc7a10 */ /* 0x040fe40007ffe0ff */
[----:B------:R-:W4:Y:S02]  /*167b70*/  LDL.LU R249, [R1+0xb38] ;  /* 0x000b380001f97983 */ /* 0x000f240000300800 */
[----:B------:R-:W4:Y:S01]  /*167b80*/  LDL.LU R189, [R1+0x948] ;  /* 0x0009480001bd7983 */ /* 0x000f220000300800 */
[----:B------:R1:W-:Y:S01]  /*167b90*/  @P3 STG.E [R184.64], R235 ;  /* 0x000000ebb8003986 */ /* 0x0003e2000c101906 */
[----:B------:R1:W-:Y:S01]  /*167ba0*/  @P2 STG.E [R186.64], R247 ;  /* 0x000000f7ba002986 */ /* 0x0003e2000c101906 */
[----:B--2---:R-:W-:Y:S02]  /*167bb0*/  ISETP.GE.AND P1, PT, R234, c[0x0][0x17c], PT ;  /* 0x00005f00ea007a0c */ /* 0x004fe40003f26270 */
[----:B---3--:R-:W-:Y:S01]  /*167bc0*/  ISETP.GE.AND P0, PT, R2, c[0x0][0x17c], PT ;  /* 0x00005f0002007a0c */ /* 0x008fe20003f06270 */
[----:B------:R-:W-:Y:S01]  /*167bd0*/  IMAD.WIDE R2, R3, 0x4, R6 ;  /* 0x0000000403027825 */ /* 0x000fe200078e0206 */
[----:B------:R-:W2:Y:S03]  /*167be0*/  LDL.LU R234, [R1+0x5c50] ;  /* 0x005c500001ea7983 */ /* 0x000ea60000300800 */
[----:B------:R-:W3:Y:S02]  /*167bf0*/  LDL.LU R250, [R1+0x134c] ;  /* 0x00134c0001fa7983 */ /* 0x000ee40000300800 */
        /* <DEDUP_REMOVED lines=10> */
[----:B------:R-:W3:Y:S01]  /*167ca0*/  LDL.LU R246, [R1+0x94c] ;  /* 0x00094c0001f67983 */ /* 0x000ee20000300800 */
[----:B----4-:R-:W-:-:S03]  /*167cb0*/  ISETP.GE.AND P0, PT, R248, c[0x0][0x17c], PT ;  /* 0x00005f00f8007a0c */ /* 0x010fc60003f06270 */
[----:B------:R-:W4:Y:S01]  /*167cc0*/  LDL.LU R248, [R1+0x1328] ;  /* 0x0013280001f87983 */ /* 0x000f220000300800 */
        /* <DEDUP_REMOVED lines=16> */
[----:B------:R1:W-:Y:S01]  /*167dd0*/  @P4 STG.E [R2.64], R250 ;  /* 0x000000fa02004986 */ /* 0x0003e2000c101906 */
[----:B------:R-:W2:Y:S02]  /*167de0*/  LDL.LU R234, [R1+0x137c] ;  /* 0x00137c0001ea7983 */ /* 0x000ea40000300800 */
[----:B------:R4:W-:Y:S02]  /*167df0*/  @P5 STG.E [R184.64], R235 ;  /* 0x000000ebb8005986 */ /* 0x0009e4000c101906 */
[----:B------:R4:W-:Y:S01]  /*167e00*/  @P6 STG.E [R186.64], R247 ;  /* 0x000000f7ba006986 */ /* 0x0009e2000c101906 */
[C---:B------:R-:W-:Y:S01]  /*167e10*/  IADD3 R189, R188.reuse, c[0x0][0x198], RZ ;  /* 0x00006600bcbd7a10 */ /* 0x040fe20007ffe0ff */
[----:B-1----:R-:W-:Y:S01]  /*167e20*/  IMAD.WIDE R2, R188, 0x4, R6 ;  /* 0x00000004bc027825 */ /* 0x002fe200078e0206 */
[----:B----4-:R-:W4:Y:S03]  /*167e30*/  LDL.LU R235, [R1+0x132c] ;  /* 0x00132c0001eb7983 */ /* 0x010f260000300800 */
        /* <DEDUP_REMOVED lines=26> */
[----:B------:R4:W-:Y:S02]  /*167fe0*/  @P6 STG.E [R186.64], R234 ;  /* 0x000000eaba006986 */ /* 0x0009e4000c101906 */
        /* <DEDUP_REMOVED lines=247> */
[----:B------:R-:W-:Y:S02]  /*168f60*/  ISETP.LT.AND P2, PT, R191, c[0x0][0x178], !P0 ;  /* 0x00005e00bf007a0c */ /* 0x000fe40004741270 */
[----:B------:R-:W-:Y:S01]  /*168f70*/  ISETP.LT.AND P4, PT, R190, c[0x0][0x178], !P0 ;  /* 0x00005e00be007a0c */ /* 0x000fe20004781270 */
        /* <DEDUP_REMOVED lines=73> */
[----:B------:R-:W-:Y:S01]  /*169410*/  IMAD.WIDE R188, R2, 0x4, R182 ;  /* 0x0000000402bc7825 */ /* 0x000fe200078e02b6 */
[----:B------:R-:W-:Y:S02]  /*169420*/  ISETP.LT.AND P3, PT, R191, c[0x0][0x178], !P0 ;  /* 0x00005e00bf007a0c */ /* 0x000fe40004761270 */
[----:B------:R-:W-:Y:S01]  /*169430*/  ISETP.LT.AND P4, PT, R190, c[0x0][0x178], !P0 ;  /* 0x00005e00be007a0c */ /* 0x000fe20004781270 */
        /* <DEDUP_REMOVED lines=8> */
[----:B------:R-:W-:Y:S01]  /*1694c0*/  IMAD.WIDE R184, R2, 0x4, R180 ;  /* 0x0000000402b87825 */ /* 0x000fe200078e02b4 */
[----:B------:R-:W-:-:S03]  /*1694d0*/  ISETP.LT.AND P5, PT, R232, c[0x0][0x178], !P0 ;  /* 0x00005e00e8007a0c */ /* 0x000fc600047a1270 */
[C---:B------:R-:W-:Y:S01]  /*1694e0*/  IMAD.WIDE R186, R2.reuse, 0x4, R6 ;  /* 0x0000000402ba7825 */ /* 0x040fe200078e0206 */
[----:B------:R-:W-:Y:S02]  /*1694f0*/  ISETP.LT.AND P6, PT, R191, c[0x0][0x178], !P0 ;  /* 0x00005e00bf007a0c */ /* 0x000fe400047c1270 */
[----:B------:R-:W-:Y:S01]  /*169500*/  IADD3 R3, R2, c[0x0][0x198], RZ ;  /* 0x0000660002037a10 */ /* 0x000fe20007ffe0ff */
[----:B----4-:R1:W-:Y:S04]  /*169510*/  @P3 STG.E [R184.64], R249 ;  /* 0x000000f9b8003986 */ /* 0x0103e8000c101906 */
[----:B------:R-:W4:Y:S01]  /*169520*/  LDL.LU R250, [R1+0x14c0] ;  /* 0x0014c00001fa7983 */ /* 0x000f220000300800 */
        /* <DEDUP_REMOVED lines=36> */
[----:B----4-:R1:W-:Y:S01]  /*169770*/  @P1 STG.E [R184.64], R250 ;  /* 0x000000fab8001986 */ /* 0x0103e2000c101906 */
[----:B------:R4:W-:Y:S02]  /*169780*/  @P5 STG.E [R186.64], R249 ;  /* 0x000000f9ba005986 */ /* 0x0009e4000c101906 */
        /* <DEDUP_REMOVED lines=36> */
[----:B------:R1:W-:Y:S04]  /*1699d0*/  @P2 STG.E [R184.64], R249 ;  /* 0x000000f9b8002986 */ /* 0x0003e8000c101906 */
[----:B------:R-:W3:Y:S01]  /*1699e0*/  LDL.LU R251, [R1+0x15e0] ;  /* 0x0015e00001fb7983 */ /* 0x000ee20000300800 */
        /* <DEDUP_REMOVED lines=2315> */
[----:B------:R-:W-:-:S06]  /*172aa0*/  IMAD.WIDE R188, R3, 0x4, R4 ;  /* 0x0000000403bc7825 */ /* 0x000fcc00078e0204 */
        /* <DEDUP_REMOVED lines=75> */
[----:B------:R-:W-:-:S06]  /*172f60*/  IMAD.WIDE R188, R3, 0x4, R4 ;  /* 0x0000000403bc7825 */ /* 0x000fcc00078e0204 */
        /* <DEDUP_REMOVED lines=75> */
[----:B------:R-:W-:-:S06]  /*173420*/  IMAD.WIDE R188, R3, 0x4, R4 ;  /* 0x0000000403bc7825 */ /* 0x000fcc00078e0204 */
        /* <DEDUP_REMOVED lines=76> */
[----:B------:R-:W-:-:S04]  /*1738f0*/  IMAD.WIDE R188, R3, 0x4, R4 ;  /* 0x0000000403bc7825 */ /* 0x000fc800078e0204 */
        /* <DEDUP_REMOVED lines=21> */
[----:B------:R-:W-:Y:S01]  /*173a50*/  ISETP.LT.AND P3, PT, R232, c[0x0][0x178], !P1 ;  /* 0x00005e00e8007a0c */ /* 0x000fe20004f61270 */
[----:B------:R-:W-:Y:S01]  /*173a60*/  IMAD.WIDE R184, R188, 0x4, R4 ;  /* 0x00000004bcb87825 */ /* 0x000fe200078e0204 */
[----:B------:R-:W-:-:S03]  /*173a70*/  ISETP.LT.AND P4, PT, R191, c[0x0][0x178], !P1 ;  /* 0x00005e00bf007a0c */ /* 0x000fc60004f81270 */
[----:B------:R-:W-:Y:S01]  /*173a80*/  IMAD.WIDE R186, R188, 0x4, R182 ;  /* 0x00000004bcba7825 */ /* 0x000fe200078e02b6 */
[----:B------:R-:W-:Y:S02]  /*173a90*/  ISETP.LT.AND P5, PT, R190, c[0x0][0x178], !P1 ;  /* 0x00005e00be007a0c */ /* 0x000fe40004fa1270 */
[----:B------:R-:W-:Y:S01]  /*173aa0*/  ISETP.LT.AND P2, PT, R191, c[0x0][0x178], !P0 ;  /* 0x00005e00bf007a0c */ /* 0x000fe20004741270 */
[----:B------:R-:W3:Y:S01]  /*173ab0*/  LDL.LU R246, [R1+0x75c] ;  /* 0x00075c0001f67983 */ /* 0x000ee20000300800 */
[----:B----4-:R-:W-:-:S03]  /*173ac0*/  ISETP.GE.AND P1, PT, R248, c[0x0][0x17c], PT ;  /* 0x00005f00f8007a0c */ /* 0x010fc60003f26270 */
[----:B------:R-:W4:Y:S04]  /*173ad0*/  LDL.LU R248, [R1+0x1ae8] ;  /* 0x001ae80001f87983 */ /* 0x000f280000300800 */
        /* <DEDUP_REMOVED lines=67> */
[----:B------:R-:W-:Y:S01]  /*173f10*/  ISETP.LT.AND P2, PT, R232, c[0x0][0x178], !P0 ;  /* 0x00005e00e8007a0c */ /* 0x000fe20004741270 */
[----:B------:R-:W-:Y:S01]  /*173f20*/  IMAD.WIDE R184, R189, 0x4, R4 ;  /* 0x00000004bdb87825 */ /* 0x000fe200078e0204 */
[----:B------:R-:W-:-:S03]  /*173f30*/  ISETP.LT.AND P3, PT, R191, c[0x0][0x178], !P0 ;  /* 0x00005e00bf007a0c */ /* 0x000fc60004761270 */
[----:B------:R-:W-:Y:S01]  /*173f40*/  IMAD.WIDE R186, R189, 0x4, R182 ;  /* 0x00000004bdba7825 */ /* 0x000fe200078e02b6 */
[----:B------:R-:W-:Y:S02]  /*173f50*/  ISETP.LT.AND P5, PT, R190, c[0x0][0x178], !P0 ;  /* 0x00005e00be007a0c */ /* 0x000fe400047a1270 */
[----:B------:R-:W-:Y:S01]  /*173f60*/  ISETP.LT.AND P4, PT, R191, c[0x0][0x178], !P1 ;  /* 0x00005e00bf007a0c */ /* 0x000fe20004f81270 */
[----:B------:R-:W4:Y:S01]  /*173f70*/  LDL.LU R246, [R1+0xaac] ;  /* 0x000aac0001f67983 */ /* 0x000f220000300800 */
[----:B---3--:R-:W-:-:S03]  /*173f80*/  ISETP.GE.AND P0, PT, R234, c[0x0][0x17c], PT ;  /* 0x00005f00ea007a0c */ /* 0x008fc60003f06270 */
[----:B------:R-:W3:Y:S04]  /*173f90*/  LDL.LU R234, [R1+0x1b58] ;  /* 0x001b580001ea7983 */ /* 0x000ee80000300800 */
        /* <DEDUP_REMOVED lines=221> */
[----:B------:R-:W-:-:S04]  /*174d70*/  IMAD.WIDE R184, R188, 0x4, R4 ;  /* 0x00000004bcb87825 */ /* 0x000fc800078e0204 */
        /* <DEDUP_REMOVED lines=361> */
[----:B----4-:R-:W3:Y:S01]  /*176410*/  LDL.LU R234, [R1+0x5fc8] ;  /* 0x005fc80001ea7983 */ /* 0x010ee20000300800 */
[----:B------:R-:W-:Y:S02]  /*176420*/  IADD3 R186, R188, c[0x0][0x198], RZ ;  /* 0x00006600bcba7a10 */ /* 0x000fe40007ffe0ff */
[----:B------:R-:W4:Y:S02]  /*176430*/  LDL.LU R249, [R1+0x1918] ;  /* 0x0019180001f97983 */ /* 0x000f240000300800 */
[----:B------:R-:W4:Y:S01]  /*176440*/  LDL.LU R187, [R1+0xe08] ;  /* 0x000e080001bb7983 */ /* 0x000f220000300800 */
[----:B------:R1:W-:Y:S01]  /*176450*/  @P5 STG.E [R2.64], R235 ;  /* 0x000000eb02005986 */ /* 0x0003e2000c101906 */
[----:B------:R1:W-:Y:S01]  /*176460*/  @P4 STG.E [R184.64], R247 ;  /* 0x000000f7b8004986 */ /* 0x0003e2000c101906 */
[----:B--2---:R-:W-:Y:S02]  /*176470*/  ISETP.GE.AND P1, PT, R248, c[0x0][0x17c], PT ;  /* 0x00005f00f8007a0c */ /* 0x004fe40003f26270 */
[----:B------:R-:W-:Y:S01]  /*176480*/  ISETP.GE.AND P0, PT, R189, c[0x0][0x17c], PT ;  /* 0x00005f00bd007a0c */ /* 0x000fe20003f06270 */
[----:B------:R-:W-:Y:S01]  /*176490*/  IMAD.WIDE R188, R188, 0x4, R6 ;  /* 0x00000004bcbc7825 */ /* 0x000fe200078e0206 */
[----:B------:R-:W2:Y:S03]  /*1764a0*/  LDL.LU R248, [R1+0x5fd0] ;  /* 0x005fd00001f87983 */ /* 0x000ea60000300800 */
[----:B------:R-:W2:Y:S02]  /*1764b0*/  LDL.LU R251, [R1+0x1ccc] ;  /* 0x001ccc0001fb7983 */ /* 0x000ea40000300800 */
        /* <DEDUP_REMOVED lines=10> */
[----:B------:R-:W-:Y:S02]  /*176560*/  ISETP.LT.AND P2, PT, R191, c[0x0][0x178], !P1 ;  /* 0x00005e00bf007a0c */ /* 0x000fe40004f41270 */
[----:B------:R-:W-:Y:S01]  /*176570*/  IADD3 R188, R186, c[0x0][0x198], RZ ;  /* 0x00006600babc7a10 */ /* 0x000fe20007ffe0ff */
[----:B------:R-:W4:Y:S01]  /*176580*/  LDL.LU R246, [R1+0xe0c] ;  /* 0x000e0c0001f67983 */ /* 0x000f220000300800 */
[----:B---3--:R-:W-:Y:S02]  /*176590*/  ISETP.GE.AND P0, PT, R234, c[0x0][0x17c], PT ;  /* 0x00005f00ea007a0c */ /* 0x008fe40003f06270 */
[----:B------:R-:W3:Y:S01]  /*1765a0*/  LDL.LU R234, [R1+0x1ca8] ;  /* 0x001ca80001ea7983 */ /* 0x000ee20000300800 */
[----:B--2---:R1:W-:Y:S01]  /*1765b0*/  @P6 STG.E [R2.64], R189 ;  /* 0x000000bd02006986 */ /* 0x0043e2000c101906 */
[----:B------:R2:W-:Y:S01]  /*1765c0*/  @P3 STG.E [R184.64], R250 ;  /* 0x000000fab8003986 */ /* 0x0005e2000c101906 */
[----:B------:R-:W-:-:S02]  /*1765d0*/  ISETP.LT.AND P3, PT, R233, c[0x0][0x178], !P1 ;  /* 0x00005e00e9007a0c */ /* 0x000fc40004f61270 */
[----:B------:R-:W-:Y:S01]  /*1765e0*/  ISETP.LT.AND P6, PT, R232, c[0x0][0x178], !P1 ;  /* 0x00005e00e8007a0c */ /* 0x000fe20004fc1270 */
[----:B-1----:R-:W-:-:S04]  /*1765f0*/  IMAD.WIDE R2, R186, 0x4, R180 ;  /* 0x00000004ba027825 */ /* 0x002fc800078e02b4 */
[----:B--2---:R-:W-:Y:S01]  /*176600*/  IMAD.WIDE R184, R186, 0x4, R6 ;  /* 0x00000004bab87825 */ /* 0x004fe200078e0206 */
        /* <DEDUP_REMOVED lines=9> */
[----:B------:R1:W-:Y:S01]  /*1766a0*/  @P3 STG.E [R2.64], R251 ;  /* 0x000000fb02003986 */ /* 0x0003e2000c101906 */
[----:B------:R-:W2:Y:S02]  /*1766b0*/  LDL.LU R248, [R1+0x1cec] ;  /* 0x001cec0001f87983 */ /* 0x000ea40000300800 */
[----:B------:R3:W-:Y:S02]  /*1766c0*/  @P6 STG.E [R184.64], R235 ;  /* 0x000000ebb8006986 */ /* 0x0007e4000c101906 */
[----:B------:R3:W-:Y:S02]  /*1766d0*/  @P2 STG.E [R186.64], R247 ;  /* 0x000000f7ba002986 */ /* 0x0007e4000c101906 */
        /* <DEDUP_REMOVED lines=29> */
[C---:B-1----:R-:W-:Y:S01]  /*1768b0*/  IMAD.WIDE R2, R188.reuse, 0x4, R182 ;  /* 0x00000004bc027825 */ /* 0x042fe200078e02b6 */
[----:B----4-:R-:W4:Y:S03]  /*1768c0*/  LDL.LU R249, [R1+0x5fd8] ;  /* 0x005fd80001f97983 */ /* 0x010f260000300800 */
[C---:B------:R-:W-:Y:S01]  /*1768d0*/  IMAD.WIDE R184, R188.reuse, 0x4, R180 ;  /* 0x00000004bcb87825 */ /* 0x040fe200078e02b4 */
[----:B---3--:R-:W-:-:S03]  /*1768e0*/  IADD3 R186, R188, c[0x0][0x198], RZ ;  /* 0x00006600bcba7a10 */ /* 0x008fc60007ffe0ff */
[----:B------:R-:W3:Y:S01]  /*1768f0*/  LDL.LU R250, [R1+0x1c88] ;  /* 0x001c880001fa7983 */ /* 0x000ee20000300800 */
[----:B------:R-:W3:Y:S04]  /*176900*/  LDL.LU R187, [R1+0x1008] ;  /* 0x0010080001bb7983 */ /* 0x000ee80000300800 */
        /* <DEDUP_REMOVED lines=18> */
[----:B------:R-:W-:Y:S02]  /*176a30*/  IADD3 R188, R186, c[0x0][0x198], RZ ;  /* 0x00006600babc7a10 */ /* 0x000fe40007ffe0ff */
[----:B----4-:R-:W-:Y:S01]  /*176a40*/  ISETP.GE.AND P1, PT, R249, c[0x0][0x17c], PT ;  /* 0x00005f00f9007a0c */ /* 0x010fe20003f26270 */
[----:B------:R-:W4:Y:S01]  /*176a50*/  LDL.LU R246, [R1+0x100c] ;  /* 0x00100c0001f67983 */ /* 0x000f220000300800 */
[----:B------:R-:W3:Y:S03]  /*176a60*/  LDL.LU R249, [R1+0x1d08] ;  /* 0x001d080001f97983 */ /* 0x000ee60000300800 */
[----:B--2---:R1:W-:Y:S01]  /*176a70*/  @P6 STG.E [R2.64], R189 ;  /* 0x000000bd02006986 */ /* 0x0043e2000c101906 */
[----:B------:R2:W-:Y:S01]  /*176a80*/  @P2 STG.E [R184.64], R251 ;  /* 0x000000fbb8002986 */ /* 0x0005e2000c101906 */
[----:B------:R-:W-:-:S02]  /*176a90*/  ISETP.LT.AND P2, PT, R233, c[0x0][0x178], !P0 ;  /* 0x00005e00e9007a0c */ /* 0x000fc40004741270 */
[----:B------:R-:W-:Y:S01]  /*176aa0*/  ISETP.LT.AND P6, PT, R232, c[0x0][0x178], !P0 ;  /* 0x00005e00e8007a0c */ /* 0x000fe200047c1270 */
[----:B-1----:R-:W-:-:S04]  /*176ab0*/  IMAD.WIDE R2, R186, 0x4, R180 ;  /* 0x00000004ba027825 */ /* 0x002fc800078e02b4 */
[----:B--2---:R-:W-:Y:S01]  /*176ac0*/  IMAD.WIDE R184, R186, 0x4, R6 ;  /* 0x00000004bab87825 */ /* 0x004fe200078e0206 */
[----:B------:R-:W2:Y:S04]  /*176ad0*/  LDL.LU R251, [R1+0x1cb8] ;  /* 0x001cb80001fb7983 */ /* 0x000ea80000300800 */
[----:B---3--:R1:W-:Y:S01]  /*176ae0*/  @P3 STG.E [R2.64], R250 ;  /* 0x000000fa02003986 */ /* 0x0083e2000c101906 */
[----:B------:R3:W-:Y:S01]  /*176af0*/  @P5 STG.E [R184.64], R187 ;  /* 0x000000bbb8005986 */ /* 0x0007e2000c101906 */
[----:B------:R-:W-:Y:S02]  /*176b00*/  ISETP.GE.AND P3, PT, R234, c[0x0][0x17c], PT ;  /* 0x00005f00ea007a0c */ /* 0x000fe40003f66270 */
[C---:B------:R-:W-:Y:S01]  /*176b10*/  IADD3 R189, R188.reuse, c[0x0][0x198], RZ ;  /* 0x00006600bcbd7a10 */ /* 0x040fe20007ffe0ff */
[----:B-1----:R-:W-:-:S04]  /*176b20*/  IMAD.WIDE R2, R188, 0x4, R4 ;  /* 0x00000004bc027825 */ /* 0x002fc800078e0204 */
[----:B---3--:R-:W-:-:S04]  /*176b30*/  IMAD.WIDE R184, R188, 0x4, R182 ;  /* 0x00000004bcb87825 */ /* 0x008fc800078e02b6 */
[C---:B------:R-:W-:Y:S01]  /*176b40*/  IMAD.WIDE R186, R188.reuse, 0x4, R180 ;  /* 0x00000004bcba7825 */ /* 0x040fe200078e02b4 */
[----:B------:R-:W3:Y:S04]  /*176b50*/  LDL.LU R250, [R1+0x1c58] ;  /* 0x001c580001fa7983 */ /* 0x000ee80000300800 */
[----:B------:R1:W-:Y:S01]  /*176b60*/  @P2 STG.E [R2.64], R248 ;  /* 0x000000f802002986 */ /* 0x0003e2000c101906 */
[----:B------:R-:W2:Y:S02]  /*176b70*/  LDL.LU R234, [R1+0x1d4c] ;  /* 0x001d4c0001ea7983 */ /* 0x000ea40000300800 */
[----:B------:R4:W-:Y:S02]  /*176b80*/  @P6 STG.E [R184.64], R235 ;  /* 0x000000ebb8006986 */ /* 0x0009e4000c101906 */
[----:B------:R4:W-:Y:S02]  /*176b90*/  @P4 STG.E [R186.64], R247 ;  /* 0x000000f7ba004986 */ /* 0x0009e4000c101906 */
        /* <DEDUP_REMOVED lines=29> */
[C---:B-1----:R-:W-:Y:S01]  /*176d70*/  IMAD.WIDE R2, R188.reuse, 0x4, R182 ;  /* 0x00000004bc027825 */ /* 0x042fe200078e02b6 */
[----:B------:R-:W2:Y:S03]  /*176d80*/  LDL.LU R251, [R1+0x5fe8] ;  /* 0x005fe80001fb7983 */ /* 0x000ea60000300800 */
[C---:B---3--:R-:W-:Y:S01]  /*176d90*/  IMAD.WIDE R184, R188.reuse, 0x4, R180 ;  /* 0x00000004bcb87825 */ /* 0x048fe200078e02b4 */
[----:B------:R-:W-:-:S03]  /*176da0*/  IADD3 R186, R188, c[0x0][0x198], RZ ;  /* 0x00006600bcba7a10 */ /* 0x000fc60007ffe0ff */
[----:B------:R-:W3:Y:S01]  /*176db0*/  LDL.LU R234, [R1+0x1cf8] ;  /* 0x001cf80001ea7983 */ /* 0x000ee20000300800 */
[----:B------:R-:W3:Y:S04]  /*176dc0*/  LDL.LU R250, [R1+0x1c98] ;  /* 0x001c980001fa7983 */ /* 0x000ee80000300800 */
[----:B----4-:R1:W-:Y:S01]  /*176dd0*/  @P5 STG.E [R2.64], R235 ;  /* 0x000000eb02005986 */ /* 0x0103e2000c101906 */
[----:B------:R4:W-:Y:S01]  /*176de0*/  @P2 STG.E [R184.64], R247 ;  /* 0x000000f7b8002986 */ /* 0x0009e2000c101906 */
[----:B--2---:R-:W-:Y:S02]  /*176df0*/  ISETP.GE.AND P1, PT, R249, c[0x0][0x17c], PT ;  /* 0x00005f00f9007a0c */ /* 0x004fe40003f26270 */
[----:B------:R-:W-:Y:S01]  /*176e00*/  ISETP.GE.AND P0, PT, R189, c[0x0][0x17c], PT ;  /* 0x00005f00bd007a0c */ /* 0x000fe20003f06270 */
[----:B------:R-:W-:Y:S01]  /*176e10*/  IMAD.WIDE R188, R188, 0x4, R6 ;  /* 0x00000004bcbc7825 */ /* 0x000fe200078e0206 */
[----:B------:R-:W2:Y:S03]  /*176e20*/  LDL.LU R249, [R1+0x1d6c] ;  /* 0x001d6c0001f97983 */ /* 0x000ea60000300800 */
[----:B------:R-:W2:Y:S02]  /*176e30*/  LDL.LU R187, [R1+0x5ff0] ;  /* 0x005ff00001bb7983 */ /* 0x000ea40000300800 */
[----:B-1----:R-:W2:Y:S02]  /*176e40*/  LDL.LU R235, [R1+0x1d3c] ;  /* 0x001d3c0001eb7983 */ /* 0x002ea40000300800 */
[----:B----4-:R-:W4:Y:S01]  /*176e50*/  LDL.LU R247, [R1+0x1cfc] ;  /* 0x001cfc0001f77983 */ /* 0x010f220000300800 */
        /* <DEDUP_REMOVED lines=10> */
[----:B------:R-:W-:Y:S01]  /*176f00*/  ISETP.GE.AND P0, PT, R251, c[0x0][0x17c], PT ;  /* 0x00005f00fb007a0c */ /* 0x000fe20003f06270 */
[----:B------:R-:W3:Y:S01]  /*176f10*/  LDL.LU R246, [R1+0x1c9c] ;  /* 0x001c9c0001f67983 */ /* 0x000ee20000300800 */
        /* <DEDUP_REMOVED lines=10> */
[----:B------:R-:W-:Y:S01]  /*176fc0*/  ISETP.GE.AND P2, PT, R187, c[0x0][0x17c], PT ;  /* 0x00005f00bb007a0c */ /* 0x000fe20003f46270 */
[----:B------:R-:W-:-:S04]  /*176fd0*/  IMAD.WIDE R186, R188, 0x4, R180 ;  /* 0x00000004bcba7825 */ /* 0x000fc800078e02b4 */
[----:B-1----:R-:W-:-:S04]  /*176fe0*/  IMAD.WIDE R2, R188, 0x4, R4 ;  /* 0x00000004bc027825 */ /* 0x002fc800078e0204 */
[C---:B---3--:R-:W-:Y:S01]  /*176ff0*/  IMAD.WIDE R184, R188.reuse, 0x4, R182 ;  /* 0x00000004bcb87825 */ /* 0x048fe200078e02b6 */
[----:B------:R-:W3:Y:S04]  /*177000*/  LDL.LU R234, [R1+0x1d7c] ;  /* 0x001d7c0001ea7983 */ /* 0x000ee80000300800 */
[----:B------:R-:W-:Y:S01]  /*177010*/  @P4 STG.E [R2.64], R249 ;  /* 0x000000f902004986 */ /* 0x000fe2000c101906 */
[----:B------:R-:W-:Y:S02]  /*177020*/  @P6 STG.E [R184.64], R235 ;  /* 0x000000ebb8006986 */ /* 0x000fe4000c101906 */
[----:B----4-:R1:W-:Y:S01]  /*177030*/  @P3 STG.E [R186.64], R247 ;  /* 0x000000f7ba003986 */ /* 0x0103e2000c101906 */
[C---:B------:R-:W-:Y:S01]  /*177040*/  IADD3 R189, R188.reuse, c[0x0][0x198], RZ ;  /* 0x00006600bcbd7a10 */ /* 0x040fe20007ffe0ff */
[----:B-1----:R-:W4:Y:S01]  /*177050*/  LDL.LU R247, [R1+0x6008] ;  /* 0x0060080001f77983 */ /* 0x002f220000300800 */
[----:B------:R-:W2:Y:S02]  /*177060*/  LDL.LU R250, [R1+0x1d5c] ;  /* 0x001d5c0001fa7983 */ /* 0x000ea40000300800 */
[----:B------:R-:W2:Y:S02]  /*177070*/  LDL.LU R249, [R1+0x1d1c] ;  /* 0x001d1c0001f97983 */ /* 0x000ea40000300800 */
[----:B------:R-:W2:Y:S02]  /*177080*/  LDL.LU R235, [R1+0x73c] ;  /* 0x00073c0001eb7983 */ /* 0x000ea40000300800 */
        /* <DEDUP_REMOVED lines=10> */
[----:B--2---:R1:W-:Y:S01]  /*177130*/  @P5 STG.E [R184.64], R188 ;  /* 0x000000bcb8005986 */ /* 0x0043e2000c101906 */
[----:B------:R2:W-:Y:S01]  /*177140*/  @P4 STG.E [R186.64], R251 ;  /* 0x000000fbba004986 */ /* 0x0005e2000c101906 */
[C---:B-1----:R-:W-:Y:S02]  /*177150*/  IADD3 R188, R189.reuse, c[0x0][0x198], RZ ;  /* 0x00006600bdbc7a10 */ /* 0x042fe40007ffe0ff */
[----:B--2---:R-:W2:Y:S01]  /*177160*/  LDL.LU R251, [R1+0x600c] ;  /* 0x00600c0001fb7983 */ /* 0x004ea20000300800 */
[----:B------:R-:W-:-:S04]  /*177170*/  IMAD.WIDE R184, R189, 0x4, R6 ;  /* 0x00000004bdb87825 */ /* 0x000fc800078e0206 */
[----:B------:R-:W2:Y:S01]  /*177180*/  LDL.LU R189, [R1+0x1d18] ;  /* 0x001d180001bd7983 */ /* 0x000ea20000300800 */
[----:B------:R-:W-:Y:S01]  /*177190*/  ISETP.LT.AND P3, PT, R191, c[0x0][0x178], !P0 ;  /* 0x00005e00bf007a0c */ /* 0x000fe20004761270 */
[----:B------:R-:W-:Y:S01]  /*1771a0*/  ISETP.LT.AND P0, PT, R190, c[0x0][0x178], !P0 ;  /* 0x00005e00be007a0c */ /* 0x000fe20004701270 */
[----:B------:R-:W-:Y:S01]  /*1771b0*/  ISETP.LT.AND P6, PT, R233, c[0x0][0x178], !P2 ;  /* 0x00005e00e9007a0c */ /* 0x000fe200057c1270 */
[----:B------:R-:W-:Y:S01]  /*1771c0*/  IMAD.WIDE R186, R188, 0x4, R4 ;  /* 0x00000004bcba7825 */ /* 0x000fe200078e0204 */
[----:B----4-:R-:W-:Y:S02]  /*1771d0*/  ISETP.GE.AND P1, PT, R247, c[0x0][0x17c], PT ;  /* 0x00005f00f7007a0c */ /* 0x010fe40003f26270 */
[----:B------:R-:W4:Y:S01]  /*1771e0*/  LDL.LU R247, [R1+0x608c] ;  /* 0x00608c0001f77983 */ /* 0x000f220000300800 */
[----:B------:R-:W-:Y:S02]  /*1771f0*/  ISETP.LT.AND P5, PT, R232, c[0x0][0x178], !P2 ;  /* 0x00005e00e8007a0c */ /* 0x000fe400057a1270 */
[----:B------:R-:W-:Y:S01]  /*177200*/  ISETP.LT.AND P4, PT, R191, c[0x0][0x178], !P2 ;  /* 0x00005e00bf007a0c */ /* 0x000fe20005781270 */
[----:B------:R-:W-:-:S03]  /*177210*/  ISETP.LT.AND P2, PT, R190, c[0x0][0x178], !P2 ;  /* 0x00005e00be007a0c */ /* 0x000fc60005741270 */
[----:B--2---:R-:W-:Y:S01]  /*177220*/  @P3 STG.E [R2.64], R189 ;  /* 0x000000bd02003986 */ /* 0x004fe2000c101906 */
[----:B------:R1:W-:Y:S02]  /*177230*/  @P0 STG.E [R184.64], R248 ;  /* 0x000000f8b8000986 */ /* 0x0003e4000c101906 */
[----:B---3--:R2:W-:Y:S01]  /*177240*/  @P6 STG.E [R186.64], R234 ;  /* 0x000000eaba006986 */ /* 0x0085e2000c101906 */
[----:B-1----:R-:W3:Y:S01]  /*177250*/  LDL.LU R248, [R1+0x5ffc] ;  /* 0x005ffc0001f87983 */ /* 0x002ee20000300800 */
[----:B--2---:R-:W2:Y:S02]  /*177260*/  LDL.LU R234, [R1+0x6004] ;  /* 0x0060040001ea7983 */ /* 0x004ea40000300800 */
[----:B------:R-:W-:-:S04]  /*177270*/  IMAD.WIDE R2, R188, 0x4, R182 ;  /* 0x00000004bc027825 */ /* 0x000fc800078e02b6 */
[C---:B------:R-:W-:Y:S01]  /*177280*/  IMAD.WIDE R184, R188.reuse, 0x4, R180 ;  /* 0x00000004bcb87825 */ /* 0x040fe200078e02b4 */
[C---:B------:R-:W-:Y:S02]  /*177290*/  IADD3 R186, R188.reuse, c[0x0][0x198], RZ ;  /* 0x00006600bcba7a10 */ /* 0x040fe40007ffe0ff */
[----:B------:R-:W-:Y:S01]  /*1772a0*/  ISETP.LT.AND P6, PT, R233, c[0x0][0x178], !P1 ;  /* 0x00005e00e9007a0c */ /* 0x000fe20004fc1270 */
[----:B------:R-:W-:Y:S01]  /*1772b0*/  IMAD.WIDE R188, R188, 0x4, R6 ;  /* 0x00000004bcbc7825 */ /* 0x000fe200078e0206 */
[----:B------:R1:W-:Y:S03]  /*1772c0*/  @P5 STG.E [R2.64], R250 ;  /* 0x000000fa02005986 */ /* 0x0003e6000c101906 */
[----:B------:R-:W-:Y:S01]  /*1772d0*/  @P4 STG.E [R184.64], R249 ;  /* 0x000000f9b8004986 */ /* 0x000fe2000c101906 */
[----:B------:R-:W-:Y:S02]  /*1772e0*/  ISETP.LT.AND P3, PT, R232, c[0x0][0x178], !P1 ;  /* 0x00005e00e8007a0c */ /* 0x000fe40004f61270 */
[----:B------:R-:W-:Y:S01]  /*1772f0*/  ISETP.LT.AND P4, PT, R191, c[0x0][0x178], !P1 ;  /* 0x00005e00bf007a0c */ /* 0x000fe20004f81270 */
[----:B------:R4:W-:Y:S01]  /*177300*/  @P2 STG.E [R188.64], R235 ;  /* 0x000000ebbc002986 */ /* 0x0009e2000c101906 */
[----:B-1----:R-:W-:-:S03]  /*177310*/  IMAD.WIDE R2, R186, 0x4, R4 ;  /* 0x00000004ba027825 */ /* 0x002fc600078e0204 */
[----:B----4-:R-:W4:Y:S01]  /*177320*/  LDL.LU R235, [R1+0x6020] ;  /* 0x0060200001eb7983 */ /* 0x010f220000300800 */
[----:B------:R-:W-:-:S03]  /*177330*/  IMAD.WIDE R184, R186, 0x4, R182 ;  /* 0x00000004bab87825 */ /* 0x000fc600078e02b6 */
[----:B------:R1:W-:Y:S04]  /*177340*/  @P6 STG.E [R2.64], R244 ;  /* 0x000000f402006986 */ /* 0x0003e8000c101906 */
[----:B------:R1:W-:Y:S02]  /*177350*/  @P3 STG.E [R184.64], R48 ;  /* 0x00000030b8003986 */ /* 0x0003e4000c101906 */
[----:B-1----:R-:W-:-:S05]  /*177360*/  IMAD.WIDE R2, R186, 0x4, R180 ;  /* 0x00000004ba027825 */ /* 0x002fca00078e02b4 */
[----:B------:R1:W-:Y:S01]  /*177370*/  @P4 STG.E [R2.64], R80 ;  /* 0x0000005002004986 */ /* 0x0003e2000c101906 */
[----:B------:R-:W-:Y:S02]  /*177380*/  ISETP.LT.AND P5, PT, R190, c[0x0][0x178], !P1 ;  /* 0x00005e00be007a0c */ /* 0x000fe40004fa1270 */
[----:B------:R-:W-:Y:S01]  /*177390*/  ISETP.GE.AND P0, PT, R251, c[0x0][0x17c], PT ;  /* 0x00005f00fb007a0c */ /* 0x000fe20003f06270 */
[----:B------:R-:W-:-:S03]  /*1773a0*/  IMAD.WIDE R184, R186, 0x4, R6 ;  /* 0x00000004bab87825 */ /* 0x000fc600078e0206 */
[----:B------:R-:W-:Y:S02]  /*1773b0*/  ISETP.LT.AND P3, PT, R233, c[0x0][0x178], !P0 ;  /* 0x00005e00e9007a0c */ /* 0x000fe40004761270 */
[----:B------:R-:W-:Y:S02]  /*1773c0*/  ISETP.LT.AND P6, PT, R232, c[0x0][0x178], !P0 ;  /* 0x00005e00e8007a0c */ /* 0x000fe400047c1270 */
[----:B------:R-:W-:Y:S02]  /*1773d0*/  ISETP.LT.AND P2, PT, R191, c[0x0][0x178], !P0 ;  /* 0x00005e00bf007a0c */ /* 0x000fe40004741270 */
[----:B------:R-:W-:Y:S02]  /*1773e0*/  IADD3 R48, R186, c[0x0][0x198], RZ ;  /* 0x00006600ba307a10 */ /* 0x000fe40007ffe0ff */
[----:B--2---:R-:W-:Y:S02]  /*1773f0*/  ISETP.GE.AND P4, PT, R234, c[0x0][0x17c], PT ;  /* 0x00005f00ea007a0c */ /* 0x004fe40003f86270 */
[----:B------:R-:W2:Y:S01]  /*177400*/  LDL.LU R234, [R1+0x6024] ;  /* 0x0060240001ea7983 */ /* 0x000ea20000300800 */
[----:B---3--:R-:W-:Y:S01]  /*177410*/  ISETP.GE.AND P1, PT, R248, c[0x0][0x17c], PT ;  /* 0x00005f00f8007a0c */ /* 0x008fe20003f26270 */
[----:B------:R-:W3:Y:S02]  /*177420*/  LDL.LU R189, [R1+0x6030] ;  /* 0x0060300001bd7983 */ /* 0x000ee40000300800 */
[----:B------:R4:W-:Y:S01]  /*177430*/  @P5 STG.E [R184.64], R112 ;  /* 0x00000070b8005986 */ /* 0x0009e2000c101906 */
[----:B-1----:R-:W-:Y:S01]  /*177440*/  IMAD.WIDE R2, R48, 0x4, R4 ;  /* 0x0000000430027825 */ /* 0x002fe200078e0204 */
[----:B------:R-:W-:-:S03]  /*177450*/  ISETP.LT.AND P0, PT, R190, c[0x0][0x178], !P0 ;  /* 0x00005e00be007a0c */ /* 0x000fc60004701270 */
[C---:B------:R-:W-:Y:S01]  /*177460*/  IMAD.WIDE R186, R48.reuse, 0x4, R180 ;  /* 0x0000000430ba7825 */ /* 0x040fe200078e02b4 */
[----:B------:R-:W-:Y:S01]  /*177470*/  ISETP.LT.AND P5, PT, R233, c[0x0][0x178], !P1 ;  /* 0x00005e00e9007a0c */ /* 0x000fe20004fa1270 */
[----:B------:R-:W3:Y:S04]  /*177480*/  LDL.LU R188, [R1+0x6014] ;  /* 0x0060140001bc7983 */ /* 0x000ee80000300800 */
[----:B------:R1:W-:Y:S01]  /*177490*/  @P3 STG.E [R2.64], R245 ;  /* 0x000000f502003986 */ /* 0x0003e2000c101906 */
[C---:B----4-:R-:W-:Y:S01]  /*1774a0*/  IMAD.WIDE R184, R48.reuse, 0x4, R182 ;  /* 0x0000000430b87825 */ /* 0x050fe200078e02b6 */
[----:B------:R-:W-:Y:S02]  /*1774b0*/  IADD3 R112, R48, c[0x0][0x198], RZ ;  /* 0x0000660030707a10 */ /* 0x000fe40007ffe0ff */
[----:B------:R-:W-:-:S02]  /*1774c0*/  ISETP.LT.AND P3, PT, R232, c[0x0][0x178], !P1 ;  /* 0x00005e00e8007a0c */ /* 0x000fc40004f61270 */
[----:B------:R4:W-:Y:S01]  /*1774d0*/  @P6 STG.E [R184.64], R49 ;  /* 0x00000031b8006986 */ /* 0x0009e2000c101906 */
[----:B------:R4:W-:Y:S01]  /*1774e0*/  @P2 STG.E [R186.64], R81 ;  /* 0x00000051ba002986 */ /* 0x0009e2000c101906 */
[----:B------:R-:W-:Y:S01]  /*1774f0*/  ISETP.LT.AND P2, PT, R191, c[0x0][0x178], !P1 ;  /* 0x00005e00bf007a0c */ /* 0x000fe20004f41270 */
[----:B------:R-:W-:Y:S02]  /*177500*/  ISETP.LT.AND P1, PT, R190, c[0x0][0x178], !P1 ;  /* 0x00005e00be007a0c */ /* 0x000fe40004f21270 */
[----:B-1----:R-:W-:-:S04]  /*177510*/  IMAD.WIDE R2, R48, 0x4, R6 ;  /* 0x0000000430027825 */ /* 0x002fc800078e0206 */
[----:B----4-:R-:W-:-:S04]  /*177520*/  IMAD.WIDE R48, R112, 0x4, R4 ;  /* 0x0000000470307825 */ /* 0x010fc800078e0204 */
[C---:B------:R-:W-:Y:S01]  /*177530*/  IMAD.WIDE R80, R112.reuse, 0x4, R182 ;  /* 0x0000000470507825 */ /* 0x040fe200078e02b6 */
[----:B------:R1:W-:Y:S03]  /*177540*/  @P0 STG.E [R2.64], R113 ;  /* 0x0000007102000986 */ /* 0x0003e6000c101906 */
[----:B------:R4:W-:Y:S01]  /*177550*/  @P5 STG.E [R48.64], R236 ;  /* 0x000000ec30005986 */ /* 0x0009e2000c101906 */
[----:B------:R-:W-:Y:S01]  /*177560*/  @P3 STG.E [R80.64], R44 ;  /* 0x0000002c50003986 */ /* 0x000fe2000c101906 */
[----:B-1----:R-:W-:-:S04]  /*177570*/  IMAD.WIDE R2, R112, 0x4, R180 ;  /* 0x0000000470027825 */ /* 0x002fc800078e02b4 */
[C---:B----4-:R-:W-:Y:S01]  /*177580*/  IMAD.WIDE R48, R112.reuse, 0x4, R6 ;  /* 0x0000000470307825 */ /* 0x050fe200078e0206 */
[----:B------:R-:W-:Y:S01]  /*177590*/  ISETP.LT.AND P6, PT, R233, c[0x0][0x178], !P4 ;  /* 0x00005e00e9007a0c */ /* 0x000fe200067c1270 */
[----:B------:R-:W-:Y:S03]  /*1775a0*/  @P2 STG.E [R2.64], R76 ;  /* 0x0000004c02002986 */ /* 0x000fe6000c101906 */
[----:B------:R1:W-:Y:S01]  /*1775b0*/  @P1 STG.E [R48.64], R108 ;  /* 0x0000006c30001986 */ /* 0x0003e2000c101906 */
[----:B------:R-:W-:Y:S01]  /*1775c0*/  IADD3 R113, R112, c[0x0][0x198], RZ ;  /* 0x0000660070717a10 */ /* 0x000fe20007ffe0ff */
[----:B-1----:R-:W4:Y:S04]  /*1775d0*/  LDL.LU R108, [R1+0x6034] ;  /* 0x00603400016c7983 */ /* 0x002f280000300800 */
[----:B------:R-:W-:Y:S01]  /*1775e0*/  IMAD.WIDE R80, R113, 0x4, R4 ;  /* 0x0000000471507825 */ /* 0x000fe200078e0204 */
[----:B------:R-:W-:-:S02]  /*1775f0*/  ISETP.LT.AND P5, PT, R232, c[0x0][0x178], !P4 ;  /* 0x00005e00e8007a0c */ /* 0x000fc400067a1270 */
[----:B------:R-:W-:Y:S02]  /*177600*/  ISETP.LT.AND P3, PT, R191, c[0x0][0x178], !P4 ;  /* 0x00005e00bf007a0c */ /* 0x000fe40006761270 */
[----:B------:R-:W-:Y:S01]  /*177610*/  ISETP.GE.AND P0, PT, R235, c[0x0][0x17c], PT ;  /* 0x00005f00eb007a0c */ /* 0x000fe20003f06270 */
[----:B------:R1:W-:Y:S01]  /*177620*/  @P6 STG.E [R80.64], R237 ;  /* 0x000000ed50006986 */ /* 0x0003e2000c101906 */
[----:B------:R-:W-:Y:S02]  /*177630*/  ISETP.LT.AND P4, PT, R190, c[0x0][0x178], !P4 ;  /* 0x00005e00be007a0c */ /* 0x000fe40006781270 */
[----:B------:R-:W-:Y:S01]  /*177640*/  ISETP.LT.AND P6, PT, R233, c[0x0][0x178], !P0 ;  /* 0x00005e00e9007a0c */ /* 0x000fe200047c1270 */
[----:B------:R-:W-:Y:S01]  /*177650*/  IMAD.WIDE R2, R113, 0x4, R182 ;  /* 0x0000000471027825 */ /* 0x000fe200078e02b6 */
[----:B------:R-:W-:-:S03]  /*177660*/  ISETP.LT.AND P2, PT, R232, c[0x0][0x178], !P0 ;  /* 0x00005e00e8007a0c */ /* 0x000fc60004741270 */
[C---:B------:R-:W-:Y:S01]  /*177670*/  IMAD.WIDE R48, R113.reuse, 0x4, R180 ;  /* 0x0000000471307825 */ /* 0x040fe200078e02b4 */
[----:B------:R-:W-:Y:S01]  /*177680*/  IADD3 R76, R113, c[0x0][0x198], RZ ;  /* 0x00006600714c7a10 */ /* 0x000fe20007ffe0ff */
[----:B-1----:R-:W4:Y:S04]  /*177690*/  LDL.LU R81, [R1+0x6038] ;  /* 0x0060380001517983 */ /* 0x002f280000300800 */
[----:B------:R1:W-:Y:S01]  /*1776a0*/  @P5 STG.E [R2.64], R45 ;  /* 0x0000002d02005986 */ /* 0x0003e2000c101906 */
[----:B------:R1:W-:Y:S01]  /*1776b0*/  @P3 STG.E [R48.64], R77 ;  /* 0x0000004d30003986 */ /* 0x0003e2000c101906 */
[----:B------:R-:W-:Y:S02]  /*1776c0*/  ISETP.LT.AND P3, PT, R191, c[0x0][0x178], !P0 ;  /* 0x00005e00bf007a0c */ /* 0x000fe40004761270 */
[----:B------:R-:W-:Y:S01]  /*1776d0*/  ISETP.LT.AND P5, PT, R190, c[0x0][0x178], !P0 ;  /* 0x00005e00be007a0c */ /* 0x000fe200047a1270 */
[----:B------:R-:W4:Y:S01]  /*1776e0*/  LDL.LU R80, [R1+0x603c] ;  /* 0x00603c0001507983 */ /* 0x000f220000300800 */
[----:B-1----:R-:W-:-:S04]  /*1776f0*/  IMAD.WIDE R2, R113, 0x4, R6 ;  /* 0x0000000471027825 */ /* 0x002fc800078e0206 */
[----:B------:R-:W-:-:S04]  /*177700*/  IMAD.WIDE R44, R76, 0x4, R4 ;  /* 0x000000044c2c7825 */ /* 0x000fc800078e0204 */
[C---:B------:R-:W-:Y:S01]  /*177710*/  IMAD.WIDE R48, R76.reuse, 0x4, R182 ;  /* 0x000000044c307825 */ /* 0x040fe200078e02b6 */
[----:B------:R-:W4:Y:S04]  /*177720*/  LDL.LU R77, [R1+0x6044] ;  /* 0x00604400014d7983 */ /* 0x000f280000300800 */
[----:B------:R1:W-:Y:S01]  /*177730*/  @P4 STG.E [R2.64], R109 ;  /* 0x0000006d02004986 */ /* 0x0003e2000c101906 */
[----:B------:R1:W-:Y:S02]  /*177740*/  @P6 STG.E [R44.64], R224 ;  /* 0x000000e02c006986 */ /* 0x0003e4000c101906 */
[----:B------:R1:W-:Y:S02]  /*177750*/  @P2 STG.E [R48.64], R40 ;  /* 0x0000002830002986 */ /* 0x0003e4000c101906 */
[----:B-1----:R-:W-:-:S04]  /*177760*/  IMAD.WIDE R2, R76, 0x4, R180 ;  /* 0x000000044c027825 */ /* 0x002fc800078e02b4 */
[C---:B------:R-:W-:Y:S01]  /*177770*/  IMAD.WIDE R44, R76.reuse, 0x4, R6 ;  /* 0x000000044c2c7825 */ /* 0x040fe200078e0206 */
[----:B------:R-:W-:Y:S01]  /*177780*/  IADD3 R76, R76, c[0x0][0x198], RZ ;  /* 0x000066004c4c7a10 */ /* 0x000fe20007ffe0ff */
[----:B------:R1:W-:Y:S03]  /*177790*/  @P3 STG.E [R2.64], R72 ;  /* 0x0000004802003986 */ /* 0x0003e6000c101906 */
[----:B------:R1:W-:Y:S02]  /*1777a0*/  @P5 STG.E [R44.64], R104 ;  /* 0x000000682c005986 */ /* 0x0003e4000c101906 */
[----:B------:R-:W-:-:S04]  /*1777b0*/  IMAD.WIDE R48, R76, 0x4, R180 ;  /* 0x000000044c307825 */ /* 0x000fc800078e02b4 */
[----:B-1----:R-:W-:-:S04]  /*1777c0*/  IMAD.WIDE R2, R76, 0x4, R4 ;  /* 0x000000044c027825 */ /* 0x002fc800078e0204 */
[----:B------:R-:W-:Y:S01]  /*1777d0*/  IMAD.WIDE R44, R76, 0x4, R182 ;  /* 0x000000044c2c7825 */ /* 0x000fe200078e02b6 */
[----:B--2---:R-:W-:-:S04]  /*1777e0*/  ISETP.GE.AND P1, PT, R234, c[0x0][0x17c], PT ;  /* 0x00005f00ea007a0c */ /* 0x004fc80003f26270 */
[----:B------:R-:W-:Y:S02]  /*1777f0*/  ISETP.LT.AND P2, PT, R233, c[0x0][0x178], !P1 ;  /* 0x00005e00e9007a0c */ /* 0x000fe40004f41270 */
[----:B------:R-:W-:Y:S02]  /*177800*/  ISETP.LT.AND P6, PT, R232, c[0x0][0x178], !P1 ;  /* 0x00005e00e8007a0c */ /* 0x000fe40004fc1270 */
[----:B------:R-:W-:-:S09]  /*177810*/  ISETP.LT.AND P4, PT, R191, c[0x0][0x178], !P1 ;  /* 0x00005e00bf007a0c */ /* 0x000fd20004f81270 */
[----:B------:R-:W-:Y:S02]  /*177820*/  @P2 STG.E [R2.64], R225 ;  /* 0x000000e102002986 */ /* 0x000fe4000c101906 */
[----:B------:R-:W-:Y:S02]  /*177830*/  @P6 STG.E [R44.64], R41 ;  /* 0x000000292c006986 */ /* 0x000fe4000c101906 */
[----:B------:R1:W-:Y:S02]  /*177840*/  @P4 STG.E [R48.64], R73 ;  /* 0x0000004930004986 */ /* 0x0003e4000c101906 */
[----:B-1----:R-:W2:Y:S01]  /*177850*/  LDL.LU R49, [R1+0x6040] ;  /* 0x0060400001317983 */ /* 0x002ea20000300800 */
[----:B---3--:R-:W-:Y:S02]  /*177860*/  ISETP.GE.AND P0, PT, R189, c[0x0][0x17c], PT ;  /* 0x00005f00bd007a0c */ /* 0x008fe40003f06270 */
[----:B------:R-:W-:Y:S02]  /*177870*/  ISETP.LT.AND P1, PT, R190, c[0x0][0x178], !P1 ;  /* 0x00005e00be007a0c */ /* 0x000fe40004f21270 */
[----:B------:R-:W-:-:S02]  /*177880*/  ISETP.LT.AND P5, PT, R233, c[0x0][0x178], !P0 ;  /* 0x00005e00e9007a0c */ /* 0x000fc400047a1270 */
[----:B------:R-:W-:Y:S02]  /*177890*/  IADD3 R72, R76, c[0x0][0x198], RZ ;  /* 0x000066004c487a10 */ /* 0x000fe40007ffe0ff */
[----:B------:R-:W-:Y:S02]  /*1778a0*/  ISETP.LT.AND P2, PT, R232, c[0x0][0x178], !P0 ;  /* 0x00005e00e8007a0c */ /* 0x000fe40004741270 */
[----:B------:R-:W-:Y:S01]  /*1778b0*/  ISETP.GE.AND P3, PT, R188, c[0x0][0x17c], PT ;  /* 0x00005f00bc007a0c */ /* 0x000fe20003f66270 */
[----:B------:R-:W-:Y:S01]  /*1778c0*/  IMAD.WIDE R2, R76, 0x4, R6 ;  /* 0x000000044c027825 */ /* 0x000fe200078e0206 */
[----:B------:R-:W-:-:S03]  /*1778d0*/  ISETP.LT.AND P4, PT, R191, c[0x0][0x178], !P0 ;  /* 0x00005e00bf007a0c */ /* 0x000fc60004781270 */
[----:B------:R-:W-:Y:S01]  /*1778e0*/  IMAD.WIDE R40, R72, 0x4, R4 ;  /* 0x0000000448287825 */ /* 0x000fe200078e0204 */
[----:B------:R-:W-:Y:S02]  /*1778f0*/  ISETP.LT.AND P0, PT, R190, c[0x0][0x178], !P0 ;  /* 0x00005e00be007a0c */ /* 0x000fe40004701270 */
[----:B------:R-:W-:Y:S01]  /*177900*/  ISETP.LT.AND P6, PT, R233, c[0x0][0x178], !P3 ;  /* 0x00005e00e9007a0c */ /* 0x000fe20005fc1270 */
[C---:B------:R-:W-:Y:S01]  /*177910*/  IMAD.WIDE R44, R72.reuse, 0x4, R182 ;  /* 0x00000004482c7825 */ /* 0x040fe200078e02b6 */
[----:B------:R1:W-:Y:S03]  /*177920*/  @P1 STG.E [R2.64], R105 ;  /* 0x0000006902001986 */ /* 0x0003e6000c101906 */
[----:B------:R3:W-:Y:S01]  /*177930*/  @P5 STG.E [R40.64], R16 ;  /* 0x0000001028005986 */ /* 0x0007e2000c101906 */
[----:B------:R-:W-:Y:S02]  /*177940*/  IADD3 R48, R72, c[0x0][0x198], RZ ;  /* 0x0000660048307a10 */ /* 0x000fe40007ffe0ff */
[----:B------:R-:W-:Y:S01]  /*177950*/  ISETP.LT.AND P5, PT, R232, c[0x0][0x178], !P3 ;  /* 0x00005e00e8007a0c */ /* 0x000fe20005fa1270 */
[----:B------:R4:W-:Y:S01]  /*177960*/  @P2 STG.E [R44.64], R36 ;  /* 0x000000242c002986 */ /* 0x0009e2000c101906 */
[----:B------:R-:W-:Y:S01]  /*177970*/  ISETP.LT.AND P2, PT, R191, c[0x0][0x178], !P3 ;  /* 0x00005e00bf007a0c */ /* 0x000fe20005f41270 */
[----:B-1----:R-:W-:-:S04]  /*177980*/  IMAD.WIDE R2, R72, 0x4, R180 ;  /* 0x0000000448027825 */ /* 0x002fc800078e02b4 */
[----:B---3--:R-:W-:-:S04]  /*177990*/  IMAD.WIDE R40, R72, 0x4, R6 ;  /* 0x0000000448287825 */ /* 0x008fc800078e0206 */
[----:B----4-:R-:W-:Y:S01]  /*1779a0*/  IMAD.WIDE R44, R48, 0x4, R4 ;  /* 0x00000004302c7825 */ /* 0x010fe200078e0204 */
[----:B------:R-:W-:Y:S01]  /*1779b0*/  ISETP.GE.AND P1, PT, R108, c[0x0][0x17c], PT ;  /* 0x00005f006c007a0c */ /* 0x000fe20003f26270 */
[----:B------:R1:W-:Y:S02]  /*1779c0*/  @P4 STG.E [R2.64], R68 ;  /* 0x0000004402004986 */ /* 0x0003e4000c101906 */
[----:B------:R-:W-:Y:S02]  /*1779d0*/  @P0 STG.E [R40.64], R100 ;  /* 0x0000006428000986 */ /* 0x000fe4000c101906 */
[----:B------:R3:W-:Y:S01]  /*1779e0*/  @P6 STG.E [R44.64], R17 ;  /* 0x000000112c006986 */ /* 0x0007e2000c101906 */
[----:B------:R-:W-:Y:S02]  /*1779f0*/  ISETP.LT.AND P3, PT, R190, c[0x0][0x178], !P3 ;  /* 0x00005e00be007a0c */ /* 0x000fe40005f61270 */
[----:B------:R-:W-:Y:S02]  /*177a00*/  ISETP.LT.AND P6, PT, R233, c[0x0][0x178], !P1 ;  /* 0x00005e00e9007a0c */ /* 0x000fe40004fc1270 */
[----:B------:R-:W-:Y:S01]  /*177a10*/  ISETP.LT.AND P4, PT, R232, c[0x0][0x178], !P1 ;  /* 0x00005e00e8007a0c */ /* 0x000fe20004f81270 */
[----:B-1----:R-:W-:-:S04]  /*177a20*/  IMAD.WIDE R2, R48, 0x4, R182 ;  /* 0x0000000430027825 */ /* 0x002fc800078e02b6 */
[C---:B---3--:R-:W-:Y:S01]  /*177a30*/  IMAD.WIDE R16, R48.reuse, 0x4, R180 ;  /* 0x0000000430107825 */ /* 0x048fe200078e02b4 */
[----:B------:R-:W-:Y:S01]  /*177a40*/  IADD3 R40, R48, c[0x0][0x198], RZ ;  /* 0x0000660030287a10 */ /* 0x000fe20007ffe0ff */
[----:B------:R1:W-:Y:S03]  /*177a50*/  @P5 STG.E [R2.64], R37 ;  /* 0x0000002502005986 */ /* 0x0003e6000c101906 */
[----:B------:R3:W-:Y:S01]  /*177a60*/  @P2 STG.E [R16.64], R69 ;  /* 0x0000004510002986 */ /* 0x0007e2000c101906 */
[----:B------:R-:W-:Y:S02]  /*177a70*/  ISETP.LT.AND P2, PT, R191, c[0x0][0x178], !P1 ;  /* 0x00005e00bf007a0c */ /* 0x000fe40004f41270 */
[----:B------:R-:W-:Y:S02]  /*177a80*/  ISETP.GE.AND P0, PT, R81, c[0x0][0x17c], PT ;  /* 0x00005f0051007a0c */ /* 0x000fe40003f06270 */
[----:B------:R-:W-:Y:S01]  /*177a90*/  ISETP.LT.AND P5, PT, R190, c[0x0][0x178], !P1 ;  /* 0x00005e00be007a0c */ /* 0x000fe20004fa1270 */
[----:B-1----:R-:W-:-:S02]  /*177aa0*/  IMAD.WIDE R2, R48, 0x4, R6 ;  /* 0x0000000430027825 */ /* 0x002fc400078e0206 */
[----:B------:R-:W4:Y:S02]  /*177ab0*/  LDL.LU R48, [R1+0x6048] ;  /* 0x0060480001307983 */ /* 0x000f240000300800 */
[----:B---3--:R-:W-:-:S04]  /*177ac0*/  IMAD.WIDE R16, R40, 0x4, R4 ;  /* 0x0000000428107825 */ /* 0x008fc800078e0204 */
[----:B------:R-:W-:Y:S01]  /*177ad0*/  IMAD.WIDE R36, R40, 0x4, R182 ;  /* 0x0000000428247825 */ /* 0x000fe200078e02b6 */
[----:B------:R1:W-:Y:S03]  /*177ae0*/  @P3 STG.E [R2.64], R101 ;  /* 0x0000006502003986 */ /* 0x0003e6000c101906 */
[----:B------:R3:W-:Y:S02]  /*177af0*/  @P6 STG.E [R16.64], R240 ;  /* 0x000000f010006986 */ /* 0x0007e4000c101906 */
[----:B------:R-:W4:Y:S01]  /*177b00*/  LDL.LU R45, [R1+0x604c] ;  /* 0x00604c00012d7983 */ /* 0x000f220000300800 */
[----:B------:R-:W-:Y:S01]  /*177b10*/  ISETP.LT.AND P6, PT, R232, c[0x0][0x178], !P0 ;  /* 0x00005e00e8007a0c */ /* 0x000fe200047c1270 */
[----:B------:R3:W-:Y:S01]  /*177b20*/  @P4 STG.E [R36.64], R32 ;  /* 0x0000002024004986 */ /* 0x0007e2000c101906 */
[----:B------:R-:W-:Y:S02]  /*177b30*/  ISETP.LT.AND P4, PT, R233, c[0x0][0x178], !P0 ;  /* 0x00005e00e9007a0c */ /* 0x000fe40004781270 */
[----:B------:R-:W-:-:S02]  /*177b40*/  ISETP.LT.AND P3, PT, R191, c[0x0][0x178], !P0 ;  /* 0x00005e00bf007a0c */ /* 0x000fc40004761270 */
[----:B------:R-:W-:Y:S01]  /*177b50*/  ISETP.GE.AND P1, PT, R80, c[0x0][0x17c], PT ;  /* 0x00005f0050007a0c */ /* 0x000fe20003f26270 */
[----:B------:R-:W4:Y:S01]  /*177b60*/  LDL.LU R44, [R1+0x6054] ;  /* 0x00605400012c7983 */ /* 0x000f220000300800 */
[----:B-1----:R-:W-:-:S04]  /*177b70*/  IMAD.WIDE R2, R40, 0x4, R180 ;  /* 0x0000000428027825 */ /* 0x002fc800078e02b4 */
[C---:B---3--:R-:W-:Y:S01]  /*177b80*/  IMAD.WIDE R16, R40.reuse, 0x4, R6 ;  /* 0x0000000428107825 */ /* 0x048fe200078e0206 */
[----:B------:R-:W-:Y:S01]  /*177b90*/  IADD3 R40, R40, c[0x0][0x198], RZ ;  /* 0x0000660028287a10 */ /* 0x000fe20007ffe0ff */
[----:B------:R1:W-:Y:S03]  /*177ba0*/  @P2 STG.E [R2.64], R64 ;  /* 0x0000004002002986 */ /* 0x0003e6000c101906 */
[----:B------:R3:W-:Y:S01]  /*177bb0*/  @P5 STG.E [R16.64], R96 ;  /* 0x0000006010005986 */ /* 0x0007e2000c101906 */
[----:B------:R-:W-:Y:S01]  /*177bc0*/  ISETP.LT.AND P0, PT, R190, c[0x0][0x178], !P0 ;  /* 0x00005e00be007a0c */ /* 0x000fe20004701270 */
[----:B------:R-:W-:Y:S01]  /*177bd0*/  IMAD.WIDE R36, R40, 0x4, R180 ;  /* 0x0000000428247825 */ /* 0x000fe200078e02b4 */
[----:B------:R-:W-:-:S03]  /*177be0*/  ISETP.LT.AND P5, PT, R233, c[0x0][0x178], !P1 ;  /* 0x00005e00e9007a0c */ /* 0x000fc60004fa1270 */
[----:B-1----:R-:W-:-:S04]  /*177bf0*/  IMAD.WIDE R2, R40, 0x4, R4 ;  /* 0x0000000428027825 */ /* 0x002fc800078e0204 */
[----:B---3--:R-:W-:Y:S01]  /*177c00*/  IMAD.WIDE R16, R40, 0x4, R182 ;  /* 0x0000000428107825 */ /* 0x008fe200078e02b6 */
[----:B------:R-:W-:Y:S01]  /*177c10*/  ISETP.GE.AND P2, PT, R77, c[0x0][0x17c], PT ;  /* 0x00005f004d007a0c */ /* 0x000fe20003f46270 */
[----:B------:R1:W-:Y:S01]  /*177c20*/  @P4 STG.E [R2.64], R241 ;  /* 0x000000f102004986 */ /* 0x0003e2000c101906 */
[----:B------:R-:W-:Y:S02]  /*177c30*/  ISETP.LT.AND P4, PT, R232, c[0x0][0x178], !P1 ;  /* 0x00005e00e8007a0c */ /* 0x000fe40004f81270 */
[----:B------:R-:W-:Y:S01]  /*177c40*/  IADD3 R41, R40, c[0x0][0x198], RZ ;  /* 0x0000660028297a10 */ /* 0x000fe20007ffe0ff */
[----:B------:R3:W-:Y:S01]  /*177c50*/  @P6 STG.E [R16.64], R33 ;  /* 0x0000002110006986 */ /* 0x0007e2000c101906 */
[----:B------:R3:W-:Y:S01]  /*177c60*/  @P3 STG.E [R36.64], R65 ;  /* 0x0000004124003986 */ /* 0x0007e2000c101906 */
[----:B------:R-:W-:Y:S01]  /*177c70*/  ISETP.LT.AND P3, PT, R191, c[0x0][0x178], !P1 ;  /* 0x00005e00bf007a0c */ /* 0x000fe20004f61270 */
[----:B------:R-:W-:Y:S01]  /*177c80*/  ISETP.LT.AND P1, PT, R190, c[0x0][0x178], !P1 ;  /* 0x00005e00be007a0c */ /* 0x000fe20004f21270 */
[----:B------:R-:W-:Y:S01]  /*177c90*/  ISETP.LT.AND P6, PT, R233, c[0x0][0x178], !P2 ;  /* 0x00005e00e9007a0c */ /* 0x000fe200057c1270 */
[----:B-1----:R-:W-:-:S04]  /*177ca0*/  IMAD.WIDE R2, R40, 0x4, R6 ;  /* 0x0000000428027825 */ /* 0x002fc800078e0206 */
[----:B---3--:R-:W-:-:S04]  /*177cb0*/  IMAD.WIDE R16, R41, 0x4, R4 ;  /* 0x0000000429107825 */ /* 0x008fc800078e0204 */
[C---:B------:R-:W-:Y:S01]  /*177cc0*/  IMAD.WIDE R32, R41.reuse, 0x4, R182 ;  /* 0x0000000429207825 */ /* 0x040fe200078e02b6 */
[----:B------:R-:W4:Y:S01]  /*177cd0*/  LDL.LU R40, [R1+0x606c] ;  /* 0x00606c0001287983 */ /* 0x000f220000300800 */
[----:B------:R-:W-:-:S03]  /*177ce0*/  IADD3 R36, R41, c[0x0][0x198], RZ ;  /* 0x0000660029247a10 */ /* 0x000fc60007ffe0ff */
[----:B------:R1:W-:Y:S01]  /*177cf0*/  @P0 STG.E [R2.64], R97 ;  /* 0x0000006102000986 */ /* 0x0003e2000c101906 */
[----:B------:R1:W-:Y:S02]  /*177d00*/  @P5 STG.E [R16.64], R228 ;  /* 0x000000e410005986 */ /* 0x0003e4000c101906 */
[----:B------:R1:W-:Y:S01]  /*177d10*/  @P4 STG.E [R32.64], R28 ;  /* 0x0000001c20004986 */ /* 0x0003e2000c101906 */
[----:B------:R-:W-:Y:S02]  /*177d20*/  ISETP.LT.AND P5, PT, R232, c[0x0][0x178], !P2 ;  /* 0x00005e00e8007a0c */ /* 0x000fe400057a1270 */
[----:B------:R-:W-:Y:S01]  /*177d30*/  ISETP.LT.AND P4, PT, R191, c[0x0][0x178], !P2 ;  /* 0x00005e00bf007a0c */ /* 0x000fe20005781270 */
[----:B------:R-:W-:Y:S02]  /*177d40*/  ISETP.LT.AND P2, PT, R190, c[0x0][0x178], !P2 ;  /* 0x00005e00be007a0c */ /* 0x000fe40005741270 */
[----:B-1----:R-:W-:-:S04]  /*177d50*/  IMAD.WIDE R2, R41, 0x4, R180 ;  /* 0x0000000429027825 */ /* 0x002fc800078e02b4 */
[----:B------:R-:W-:-:S04]  /*177d60*/  IMAD.WIDE R16, R41, 0x4, R6 ;  /* 0x0000000429107825 */ /* 0x000fc800078e0206 */
[C---:B------:R-:W-:Y:S01]  /*177d70*/  IMAD.WIDE R32, R36.reuse, 0x4, R4 ;  /* 0x0000000424207825 */ /* 0x040fe200078e0204 */
[----:B------:R1:W-:Y:S03]  /*177d80*/  @P3 STG.E [R2.64], R60 ;  /* 0x0000003c02003986 */ /* 0x0003e6000c101906 */
[----:B------:R1:W-:Y:S02]  /*177d90*/  @P1 STG.E [R16.64], R92 ;  /* 0x0000005c10001986 */ /* 0x0003e4000c101906 */
[----:B------:R1:W-:Y:S02]  /*177da0*/  @P6 STG.E [R32.64], R229 ;  /* 0x000000e520006986 */ /* 0x0003e4000c101906 */
[----:B-1----:R-:W-:-:S04]  /*177db0*/  IMAD.WIDE R2, R36, 0x4, R182 ;  /* 0x0000000424027825 */ /* 0x002fc800078e02b6 */
[C---:B------:R-:W-:Y:S01]  /*177dc0*/  IMAD.WIDE R16, R36.reuse, 0x4, R180 ;  /* 0x0000000424107825 */ /* 0x040fe200078e02b4 */
[----:B------:R-:W-:Y:S01]  /*177dd0*/  IADD3 R32, R36, c[0x0][0x198], RZ ;  /* 0x0000660024207a10 */ /* 0x000fe20007ffe0ff */
[----:B------:R1:W-:Y:S03]  /*177de0*/  @P5 STG.E [R2.64], R29 ;  /* 0x0000001d02005986 */ /* 0x0003e6000c101906 */
[----:B------:R1:W-:Y:S01]  /*177df0*/  @P4 STG.E [R16.64], R61 ;  /* 0x0000003d10004986 */ /* 0x0003e2000c101906 */
[----:B------:R-:W-:Y:S01]  /*177e00*/  IADD3 R33, R32, c[0x0][0x198], RZ ;  /* 0x0000660020217a10 */ /* 0x000fe20007ffe0ff */
[----:B-1----:R-:W-:-:S04]  /*177e10*/  IMAD.WIDE R2, R36, 0x4, R6 ;  /* 0x0000000424027825 */ /* 0x002fc800078e0206 */
[----:B------:R-:W-:-:S04]  /*177e20*/  IMAD.WIDE R16, R32, 0x4, R4 ;  /* 0x0000000420107825 */ /* 0x000fc800078e0204 */
[C---:B------:R-:W-:Y:S01]  /*177e30*/  IMAD.WIDE R28, R32.reuse, 0x4, R182 ;  /* 0x00000004201c7825 */ /* 0x040fe200078e02b6 */
[----:B------:R-:W4:Y:S04]  /*177e40*/  LDL.LU R36, [R1+0x6058] ;  /* 0x0060580001247983 */ /* 0x000f280000300800 */
[----:B------:R1:W-:Y:S02]  /*177e50*/  @P2 STG.E [R2.64], R93 ;  /* 0x0000005d02002986 */ /* 0x0003e4000c101906 */
[----:B-1----:R-:W-:Y:S01]  /*177e60*/  IMAD.WIDE R2, R32, 0x4, R180 ;  /* 0x0000000420027825 */ /* 0x002fe200078e02b4 */
[----:B--2---:R-:W-:-:S04]  /*177e70*/  ISETP.GE.AND P0, PT, R49, c[0x0][0x17c], PT ;  /* 0x00005f0031007a0c */ /* 0x004fc80003f06270 */
[----:B------:R-:W-:Y:S02]  /*177e80*/  ISETP.LT.AND P6, PT, R233, c[0x0][0x178], !P0 ;  /* 0x00005e00e9007a0c */ /* 0x000fe400047c1270 */
[----:B------:R-:W-:-:S11]  /*177e90*/  ISETP.LT.AND P3, PT, R232, c[0x0][0x178], !P0 ;  /* 0x00005e00e8007a0c */ /* 0x000fd60004761270 */
[----:B------:R1:W-:Y:S02]  /*177ea0*/  @P6 STG.E [R16.64], R12 ;  /* 0x0000000c10006986 */ /* 0x0003e4000c101906 */
[----:B------:R2:W-:Y:S02]  /*177eb0*/  @P3 STG.E [R28.64], R24 ;  /* 0x000000181c003986 */ /* 0x0005e4000c101906 */
[----:B-1----:R-:W-:Y:S02]  /*177ec0*/  IMAD.WIDE R16, R32, 0x4, R6 ;  /* 0x0000000420107825 */ /* 0x002fe400078e0206 */
[----:B------:R-:W3:Y:S02]  /*177ed0*/  LDL.LU R32, [R1+0x605c] ;  /* 0x00605c0001207983 */ /* 0x000ee40000300800 */
[----:B--2---:R-:W2:Y:S01]  /*177ee0*/  LDL.LU R24, [R1+0x6064] ;  /* 0x0060640001187983 */ /* 0x004ea20000300800 */
[----:B------:R-:W-:Y:S02]  /*177ef0*/  ISETP.LT.AND P4, PT, R191, c[0x0][0x178], !P0 ;  /* 0x00005e00bf007a0c */ /* 0x000fe40004781270 */
[----:B------:R-:W-:Y:S01]  /*177f00*/  ISETP.LT.AND P5, PT, R190, c[0x0][0x178], !P0 ;  /* 0x00005e00be007a0c */ /* 0x000fe200047a1270 */
[C---:B------:R-:W-:Y:S01]  /*177f10*/  IMAD.WIDE R28, R33.reuse, 0x4, R180 ;  /* 0x00000004211c7825 */ /* 0x040fe200078e02b4 */
[----:B------:R-:W-:-:S09]  /*177f20*/  IADD3 R37, R33, c[0x0][0x198], RZ ;  /* 0x0000660021257a10 */ /* 0x000fd20007ffe0ff */
[----:B------:R1:W-:Y:S02]  /*177f30*/  @P4 STG.E [R2.64], R56 ;  /* 0x0000003802004986 */ /* 0x0003e4000c101906 */
[----:B------:R1:W-:Y:S01]  /*177f40*/  @P5 STG.E [R16.64], R88 ;  /* 0x0000005810005986 */ /* 0x0003e2000c101906 */
[----:B----4-:R-:W-:-:S04]  /*177f50*/  ISETP.GE.AND P1, PT, R48, c[0x0][0x17c], PT ;  /* 0x00005f0030007a0c */ /* 0x010fc80003f26270 */
[----:B------:R-:W-:Y:S02]  /*177f60*/  ISETP.LT.AND P3, PT, R233, c[0x0][0x178], !P1 ;  /* 0x00005e00e9007a0c */ /* 0x000fe40004f61270 */
[----:B------:R-:W-:Y:S02]  /*177f70*/  ISETP.LT.AND P6, PT, R232, c[0x0][0x178], !P1 ;  /* 0x00005e00e8007a0c */ /* 0x000fe40004fc1270 */
[----:B------:R-:W-:Y:S01]  /*177f80*/  ISETP.LT.AND P2, PT, R191, c[0x0][0x178], !P1 ;  /* 0x00005e00bf007a0c */ /* 0x000fe20004f41270 */
[----:B-1----:R-:W-:Y:S01]  /*177f90*/  IMAD.WIDE R2, R33, 0x4, R4 ;  /* 0x0000000421027825 */ /* 0x002fe200078e0204 */
[----:B------:R-:W-:Y:S02]  /*177fa0*/  ISETP.GE.AND P0, PT, R45, c[0x0][0x17c], PT ;  /* 0x00005f002d007a0c */ /* 0x000fe40003f06270 */
[----:B------:R-:W-:Y:S01]  /*177fb0*/  ISETP.LT.AND P1, PT, R190, c[0x0][0x178], !P1 ;  /* 0x00005e00be007a0c */ /* 0x000fe20004f21270 */
[----:B------:R-:W-:Y:S01]  /*177fc0*/  IMAD.WIDE R16, R33, 0x4, R182 ;  /* 0x0000000421107825 */ /* 0x000fe200078e02b6 */
[----:B------:R-:W-:-:S03]  /*177fd0*/  ISETP.LT.AND P5, PT, R233, c[0x0][0x178], !P0 ;  /* 0x00005e00e9007a0c */ /* 0x000fc600047a1270 */
[----:B------:R1:W-:Y:S01]  /*177fe0*/  @P3 STG.E [R2.64], R13 ;  /* 0x0000000d02003986 */ /* 0x0003e2000c101906 */
[----:B------:R-:W-:Y:S02]  /*177ff0*/  ISETP.LT.AND P3, PT, R232, c[0x0][0x178], !P0 ;  /* 0x00005e00e8007a0c */ /* 0x000fe40004761270 */
[----:B------:R-:W-:Y:S01]  /*178000*/  ISETP.GE.AND P4, PT, R44, c[0x0][0x17c], PT ;  /* 0x00005f002c007a0c */ /* 0x000fe20003f86270 */
[----:B------:R4:W-:Y:S01]  /*178010*/  @P6 STG.E [R16.64], R25 ;  /* 0x0000001910006986 */ /* 0x0009e2000c101906 */
[----:B------:R4:W-:Y:S01]  /*178020*/  @P2 STG.E [R28.64], R57 ;  /* 0x000000391c002986 */ /* 0x0009e2000c101906 */
[----:B------:R-:W-:Y:S01]  /*178030*/  ISETP.LT.AND P2, PT, R191, c[0x0][0x178], !P0 ;  /* 0x00005e00bf007a0c */ /* 0x000fe20004741270 */
[----:B------:R-:W-:Y:S01]  /*178040*/  ISETP.LT.AND P0, PT, R190, c[0x0][0x178], !P0 ;  /* 0x00005e00be007a0c */ /* 0x000fe20004701270 */
[----:B------:R-:W-:Y:S01]  /*178050*/  ISETP.LT.AND P6, PT, R233, c[0x0][0x178], !P4 ;  /* 0x00005e00e9007a0c */ /* 0x000fe200067c1270 */
[----:B-1----:R-:W-:-:S04]  /*178060*/  IMAD.WIDE R2, R33, 0x4, R6 ;  /* 0x0000000421027825 */ /* 0x002fc800078e0206 */
[----:B------:R-:W-:-:S04]  /*178070*/  IMAD.WIDE R12, R37, 0x4, R4 ;  /* 0x00000004250c7825 */ /* 0x000fc800078e0204 */
[C---:B----4-:R-:W-:Y:S01]  /*178080*/  IMAD.WIDE R16, R37.reuse, 0x4, R182 ;  /* 0x0000000425107825 */ /* 0x050fe200078e02b6 */
[----:B------:R-:W-:Y:S01]  /*178090*/  IADD3 R33, R37, c[0x0][0x198], RZ ;  /* 0x0000660025217a10 */ /* 0x000fe20007ffe0ff */
[----:B------:R-:W4:Y:S04]  /*1780a0*/  LDL.LU R28, [R1+0x607c] ;  /* 0x00607c00011c7983 */ /* 0x000f280000300800 */
[----:B------:R1:W-:Y:S01]  /*1780b0*/  @P1 STG.E [R2.64], R89 ;  /* 0x0000005902001986 */ /* 0x0003e2000c101906 */
[----:B------:R1:W-:Y:S02]  /*1780c0*/  @P5 STG.E [R12.64], R8 ;  /* 0x000000080c005986 */ /* 0x0003e4000c101906 */
[----:B------:R1:W-:Y:S01]  /*1780d0*/  @P3 STG.E [R16.64], R20 ;  /* 0x0000001410003986 */ /* 0x0003e2000c101906 */
[----:B------:R-:W-:-:S02]  /*1780e0*/  ISETP.LT.AND P5, PT, R232, c[0x0][0x178], !P4 ;  /* 0x00005e00e8007a0c */ /* 0x000fc400067a1270 */
[----:B------:R-:W-:Y:S01]  /*1780f0*/  ISETP.LT.AND P3, PT, R191, c[0x0][0x178], !P4 ;  /* 0x00005e00bf007a0c */ /* 0x000fe20006761270 */
[----:B-1----:R-:W-:-:S04]  /*178100*/  IMAD.WIDE R2, R37, 0x4, R180 ;  /* 0x0000000425027825 */ /* 0x002fc800078e02b4 */
[----:B------:R-:W-:-:S04]  /*178110*/  IMAD.WIDE R12, R37, 0x4, R6 ;  /* 0x00000004250c7825 */ /* 0x000fc800078e0206 */
[----:B------:R-:W-:Y:S01]  /*178120*/  IMAD.WIDE R16, R33, 0x4, R4 ;  /* 0x0000000421107825 */ /* 0x000fe200078e0204 */
[----:B------:R1:W-:Y:S03]  /*178130*/  @P2 STG.E [R2.64], R52 ;  /* 0x0000003402002986 */ /* 0x0003e6000c101906 */
[----:B------:R-:W-:Y:S02]  /*178140*/  @P0 STG.E [R12.64], R84 ;  /* 0x000000540c000986 */ /* 0x000fe4000c101906 */
[----:B------:R1:W-:Y:S01]  /*178150*/  @P6 STG.E [R16.64], R9 ;  /* 0x0000000910006986 */ /* 0x0003e2000c101906 */
[----:B------:R-:W-:Y:S02]  /*178160*/  ISETP.GE.AND P1, PT, R40, c[0x0][0x17c], PT ;  /* 0x00005f0028007a0c */ /* 0x000fe40003f26270 */
[----:B------:R-:W-:Y:S02]  /*178170*/  ISETP.LT.AND P4, PT, R190, c[0x0][0x178], !P4 ;  /* 0x00005e00be007a0c */ /* 0x000fe40006781270 */
[----:B------:R-:W-:Y:S01]  /*178180*/  ISETP.LT.AND P6, PT, R233, c[0x0][0x178], !P1 ;  /* 0x00005e00e9007a0c */ /* 0x000fe20004fc1270 */
[----:B-1----:R-:W-:-:S04]  /*178190*/  IMAD.WIDE R2, R33, 0x4, R182 ;  /* 0x0000000421027825 */ /* 0x002fc800078e02b6 */
[----:B------:R-:W-:Y:S01]  /*1781a0*/  IMAD.WIDE R8, R33, 0x4, R180 ;  /* 0x0000000421087825 */ /* 0x000fe200078e02b4 */
[----:B------:R-:W-:Y:S01]  /*1781b0*/  ISETP.LT.AND P2, PT, R232, c[0x0][0x178], !P1 ;  /* 0x00005e00e8007a0c */ /* 0x000fe20004f41270 */
[----:B------:R1:W-:Y:S03]  /*1781c0*/  @P5 STG.E [R2.64], R21 ;  /* 0x0000001502005986 */ /* 0x0003e6000c101906 */
[----:B------:R1:W-:Y:S01]  /*1781d0*/  @P3 STG.E [R8.64], R53 ;  /* 0x0000003508003986 */ /* 0x0003e2000c101906 */
[----:B------:R-:W-:Y:S02]  /*1781e0*/  ISETP.LT.AND P3, PT, R191, c[0x0][0x178], !P1 ;  /* 0x00005e00bf007a0c */ /* 0x000fe40004f61270 */
[C---:B------:R-:W-:Y:S01]  /*1781f0*/  IADD3 R25, R33.reuse, c[0x0][0x198], RZ ;  /* 0x0000660021197a10 */ /* 0x040fe20007ffe0ff */
[----:B-1----:R-:W-:-:S04]  /*178200*/  IMAD.WIDE R2, R33, 0x4, R6 ;  /* 0x0000000421027825 */ /* 0x002fc800078e0206 */
[----:B------:R-:W-:-:S04]  /*178210*/  IMAD.WIDE R8, R25, 0x4, R4 ;  /* 0x0000000419087825 */ /* 0x000fc800078e0204 */
[C---:B------:R-:W-:Y:S01]  /*178220*/  IMAD.WIDE R12, R25.reuse, 0x4, R182 ;  /* 0x00000004190c7825 */ /* 0x040fe200078e02b6 */
[----:B------:R1:W-:Y:S03]  /*178230*/  @P4 STG.E [R2.64], R85 ;  /* 0x0000005502004986 */ /* 0x0003e6000c101906 */
[----:B------:R2:W-:Y:S02]  /*178240*/  @P6 STG.E [R8.64], R246 ;  /* 0x000000f608006986 */ /* 0x0005e4000c101906 */
[----:B------:R-:W-:Y:S02]  /*178250*/  @P2 STG.E [R12.64], R50 ;  /* 0x000000320c002986 */ /* 0x000fe4000c101906 */
[----:B-1----:R-:W-:-:S05]  /*178260*/  IMAD.WIDE R2, R25, 0x4, R180 ;  /* 0x0000000419027825 */ /* 0x002fca00078e02b4 */
[----:B------:R1:W-:Y:S01]  /*178270*/  @P3 STG.E [R2.64], R82 ;  /* 0x0000005202003986 */ /* 0x0003e2000c101906 */
[----:B--2---:R-:W-:-:S03]  /*178280*/  ISETP.GE.AND P3, PT, R24, c[0x0][0x17c], PT ;  /* 0x00005f0018007a0c */ /* 0x004fc60003f66270 */
[----:B------:R-:W2:Y:S01]  /*178290*/  LDL.LU R24, [R1+0x6080] ;  /* 0x0060800001187983 */ /* 0x000ea20000300800 */
[----:B------:R-:W-:Y:S02]  /*1782a0*/  ISETP.LT.AND P5, PT, R190, c[0x0][0x178], !P1 ;  /* 0x00005e00be007a0c */ /* 0x000fe40004fa1270 */
[----:B------:R-:W-:Y:S01]  /*1782b0*/  ISETP.GE.AND P0, PT, R36, c[0x0][0x17c], PT ;  /* 0x00005f0024007a0c */ /* 0x000fe20003f06270 */
[----:B------:R-:W-:Y:S01]  /*1782c0*/  IMAD.WIDE R8, R25, 0x4, R6 ;  /* 0x0000000419087825 */ /* 0x000fe200078e0206 */
[----:B------:R-:W2:Y:S02]  /*1782d0*/  LDL.LU R20, [R1+0x6074] ;  /* 0x0060740001147983 */ /* 0x000ea40000300800 */
[----:B------:R-:W-:Y:S02]  /*1782e0*/  ISETP.LT.AND P2, PT, R233, c[0x0][0x178], !P0 ;  /* 0x00005e00e9007a0c */ /* 0x000fe40004741270 */
[----:B------:R-:W-:Y:S02]  /*1782f0*/  ISETP.LT.AND P6, PT, R232, c[0x0][0x178], !P0 ;  /* 0x00005e00e8007a0c */ /* 0x000fe400047c1270 */
[----:B------:R-:W-:-:S02]  /*178300*/  ISETP.LT.AND P4, PT, R191, c[0x0][0x178], !P0 ;  /* 0x00005e00bf007a0c */ /* 0x000fc40004781270 */
[----:B------:R-:W-:Y:S02]  /*178310*/  IADD3 R25, R25, c[0x0][0x198], RZ ;  /* 0x0000660019197a10 */ /* 0x000fe40007ffe0ff */
[----:B---3--:R-:W-:Y:S01]  /*178320*/  ISETP.GE.AND P1, PT, R32, c[0x0][0x17c], PT ;  /* 0x00005f0020007a0c */ /* 0x008fe20003f26270 */
[----:B------:R-:W-:Y:S01]  /*178330*/  ISETP.LT.AND P0, PT, R190, c[0x0][0x178], !P0 ;  /* 0x00005e00be007a0c */ /* 0x000fe20004701270 */
[----:B------:R-:W3:Y:S04]  /*178340*/  LDL.LU R16, [R1+0x6070] ;  /* 0x0060700001107983 */ /* 0x000ee80000300800 */
[----:B------:R1:W-:Y:S02]  /*178350*/  @P5 STG.E [R8.64], R114 ;  /* 0x0000007208005986 */ /* 0x0003e4000c101906 */
[----:B-1----:R-:W-:-:S04]  /*178360*/  IMAD.WIDE R2, R25, 0x4, R4 ;  /* 0x0000000419027825 */ /* 0x002fc800078e0204 */
[----:B------:R-:W-:Y:S01]  /*178370*/  IMAD.WIDE R12, R25, 0x4, R180 ;  /* 0x00000004190c7825 */ /* 0x000fe200078e02b4 */
[----:B------:R-:W-:Y:S02]  /*178380*/  ISETP.LT.AND P5, PT, R233, c[0x0][0x178], !P1 ;  /* 0x00005e00e9007a0c */ /* 0x000fe40004fa1270 */
[C---:B------:R-:W-:Y:S01]  /*178390*/  IADD3 R17, R25.reuse, c[0x0][0x198], RZ ;  /* 0x0000660019117a10 */ /* 0x040fe20007ffe0ff */
[----:B------:R1:W-:Y:S01]  /*1783a0*/  @P2 STG.E [R2.64], R247 ;  /* 0x000000f702002986 */ /* 0x0003e2000c101906 */
[----:B------:R-:W-:Y:S01]  /*1783b0*/  IMAD.WIDE R8, R25, 0x4, R182 ;  /* 0x0000000419087825 */ /* 0x000fe200078e02b6 */
[----:B------:R-:W-:-:S04]  /*1783c0*/  ISETP.LT.AND P2, PT, R232, c[0x0][0x178], !P1 ;  /* 0x00005e00e8007a0c */ /* 0x000fc80004f41270 */
[----:B------:R1:W-:Y:S01]  /*1783d0*/  @P6 STG.E [R8.64], R51 ;  /* 0x0000003308006986 */ /* 0x0003e2000c101906 */
[----:B------:R1:W-:Y:S01]  /*1783e0*/  @P4 STG.E [R12.64], R83 ;  /* 0x000000530c004986 */ /* 0x0003e2000c101906 */
[----:B------:R-:W-:Y:S01]  /*1783f0*/  ISETP.LT.AND P4, PT, R191, c[0x0][0x178], !P1 ;  /* 0x00005e00bf007a0c */ /* 0x000fe20004f81270 */
[----:B------:R-:W-:Y:S02]  /*178400*/  ISETP.LT.AND P1, PT, R190, c[0x0][0x178], !P1 ;  /* 0x00005e00be007a0c */ /* 0x000fe40004f21270 */
[----:B-1----:R-:W-:-:S04]  /*178410*/  IMAD.WIDE R2, R25, 0x4, R6 ;  /* 0x0000000419027825 */ /* 0x002fc800078e0206 */
[----:B------:R-:W-:-:S04]  /*178420*/  IMAD.WIDE R8, R17, 0x4, R4 ;  /* 0x0000000411087825 */ /* 0x000fc800078e0204 */
[C---:B------:R-:W-:Y:S01]  /*178430*/  IMAD.WIDE R12, R17.reuse, 0x4, R182 ;  /* 0x00000004110c7825 */ /* 0x040fe200078e02b6 */
[----:B------:R1:W-:Y:S03]  /*178440*/  @P0 STG.E [R2.64], R115 ;  /* 0x0000007302000986 */ /* 0x0003e6000c101906 */
[----:B------:R1:W-:Y:S01]  /*178450*/  @P5 STG.E [R8.64], R238 ;  /* 0x000000ee08005986 */ /* 0x0003e2000c101906 */
[----:B------:R2:W-:Y:S01]  /*178460*/  @P2 STG.E [R12.64], R46 ;  /* 0x0000002e0c002986 */ /* 0x0005e2000c101906 */
[----:B-1----:R-:W-:-:S04]  /*178470*/  IMAD.WIDE R2, R17, 0x4, R180 ;  /* 0x0000000411027825 */ /* 0x002fc800078e02b4 */
[----:B------:R-:W-:Y:S01]  /*178480*/  IMAD.WIDE R8, R17, 0x4, R6 ;  /* 0x0000000411087825 */ /* 0x000fe200078e0206 */
[----:B------:R1:W-:Y:S04]  /*178490*/  @P4 STG.E [R2.64], R78 ;  /* 0x0000004e02004986 */ /* 0x0003e8000c101906 */
[----:B------:R1:W-:Y:S01]  /*1784a0*/  @P1 STG.E [R8.64], R110 ;  /* 0x0000006e08001986 */ /* 0x0003e2000c101906 */
[----:B----4-:R-:W-:Y:S02]  /*1784b0*/  ISETP.GE.AND P0, PT, R28, c[0x0][0x17c], PT ;  /* 0x00005f001c007a0c */ /* 0x010fe40003f06270 */
[----:B--2---:R-:W-:Y:S02]  /*1784c0*/  ISETP.GE.AND P1, PT, R24, c[0x0][0x17c], PT ;  /* 0x00005f0018007a0c */ /* 0x004fe40003f26270 */
[----:B------:R-:W2:Y:S01]  /*1784d0*/  LDL.LU R24, [R1+0x6078] ;  /* 0x0060780001187983 */ /* 0x000ea20000300800 */
[----:B------:R-:W4:Y:S02]  /*1784e0*/  LDL.LU R36, [R1+0x6068] ;  /* 0x0060680001247983 */ /* 0x000f240000300800 */
[----:B------:R-:W4:Y:S01]  /*1784f0*/  LDL.LU R28, [R1+0x6060] ;  /* 0x00606000011c7983 */ /* 0x000f220000300800 */
[----:B------:R-:W-:-:S02]  /*178500*/  ISETP.LT.AND P6, PT, R233, c[0x0][0x178], !P3 ;  /* 0x00005e00e9007a0c */ /* 0x000fc40005fc1270 */
[----:B------:R-:W-:Y:S02]  /*178510*/  IADD3 R21, R17, c[0x0][0x198], RZ ;  /* 0x0000660011157a10 */ /* 0x000fe40007ffe0ff */
[C---:B------:R-:W-:Y:S02]  /*178520*/  ISETP.LT.AND P5, PT, R232.reuse, c[0x0][0x178], !P3 ;  /* 0x00005e00e8007a0c */ /* 0x040fe40005fa1270 */
[----:B------:R-:W-:Y:S02]  /*178530*/  ISETP.LT.AND P2, PT, R191, c[0x0][0x178], !P3 ;  /* 0x00005e00bf007a0c */ /* 0x000fe40005f41270 */
[----:B------:R-:W-:Y:S01]  /*178540*/  ISETP.LT.AND P4, PT, R232, c[0x0][0x178], !P0 ;  /* 0x00005e00e8007a0c */ /* 0x000fe20004781270 */
[----:B------:R-:W4:Y:S01]  /*178550*/  LDL.LU R32, [R1+0x6050] ;  /* 0x0060500001207983 */ /* 0x000f220000300800 */
[----:B------:R-:W-:Y:S01]  /*178560*/  IMAD.WIDE R12, R21, 0x4, R4 ;  /* 0x00000004150c7825 */ /* 0x000fe200078e0204 */
[----:B------:R-:W-:-:S03]  /*178570*/  ISETP.LT.AND P3, PT, R190, c[0x0][0x178], !P3 ;  /* 0x00005e00be007a0c */ /* 0x000fc60005f61270 */
[----:B-1----:R-:W-:-:S04]  /*178580*/  IMAD.WIDE R2, R21, 0x4, R182 ;  /* 0x0000000415027825 */ /* 0x002fc800078e02b6 */
[----:B------:R-:W-:Y:S01]  /*178590*/  IMAD.WIDE R8, R21, 0x4, R180 ;  /* 0x0000000415087825 */ /* 0x000fe200078e02b4 */
[----:B------:R-:W-:Y:S01]  /*1785a0*/  @P6 STG.E [R12.64], R239 ;  /* 0x000000ef0c006986 */ /* 0x000fe2000c101906 */
[----:B------:R-:W-:Y:S02]  /*1785b0*/  ISETP.LT.AND P6, PT, R233, c[0x0][0x178], !P0 ;  /* 0x00005e00e9007a0c */ /* 0x000fe400047c1270 */
[----:B------:R-:W-:Y:S01]  /*1785c0*/  IADD3 R17, R21, c[0x0][0x198], RZ ;  /* 0x0000660015117a10 */ /* 0x000fe20007ffe0ff */
[----:B------:R1:W-:Y:S01]  /*1785d0*/  @P5 STG.E [R2.64], R47 ;  /* 0x0000002f02005986 */ /* 0x0003e2000c101906 */
[----:B------:R3:W-:Y:S01]  /*1785e0*/  @P2 STG.E [R8.64], R79 ;  /* 0x0000004f08002986 */ /* 0x0007e2000c101906 */
[----:B------:R-:W-:Y:S01]  /*1785f0*/  ISETP.LT.AND P2, PT, R191, c[0x0][0x178], !P0 ;  /* 0x00005e00bf007a0c */ /* 0x000fe20004741270 */
[----:B------:R-:W-:Y:S02]  /*178600*/  ISETP.LT.AND P0, PT, R190, c[0x0][0x178], !P0 ;  /* 0x00005e00be007a0c */ /* 0x000fe40004701270 */
[----:B-1----:R-:W-:-:S04]  /*178610*/  IMAD.WIDE R2, R21, 0x4, R6 ;  /* 0x0000000415027825 */ /* 0x002fc800078e0206 */
[----:B---3--:R-:W-:-:S04]  /*178620*/  IMAD.WIDE R8, R17, 0x4, R4 ;  /* 0x0000000411087825 */ /* 0x008fc800078e0204 */
[----:B------:R-:W-:Y:S01]  /*178630*/  IMAD.WIDE R12, R17, 0x4, R182 ;  /* 0x00000004110c7825 */ /* 0x000fe200078e02b6 */
[----:B------:R1:W-:Y:S01]  /*178640*/  @P3 STG.E [R2.64], R111 ;  /* 0x0000006f02003986 */ /* 0x0003e2000c101906 */
[----:B------:R-:W-:Y:S02]  /*178650*/  ISETP.LT.AND P3, PT, R233, c[0x0][0x178], !P1 ;  /* 0x00005e00e9007a0c */ /* 0x000fe40004f61270 */
[----:B------:R3:W-:Y:S02]  /*178660*/  @P6 STG.E [R8.64], R226 ;  /* 0x000000e208006986 */ /* 0x0007e4000c101906 */
[----:B------:R3:W-:Y:S01]  /*178670*/  @P4 STG.E [R12.64], R42 ;  /* 0x0000002a0c004986 */ /* 0x0007e2000c101906 */
[----:B------:R-:W-:Y:S02]  /*178680*/  ISETP.LT.AND P6, PT, R232, c[0x0][0x178], !P1 ;  /* 0x00005e00e8007a0c */ /* 0x000fe40004fc1270 */
[----:B------:R-:W-:Y:S01]  /*178690*/  ISETP.LT.AND P4, PT, R191, c[0x0][0x178], !P1 ;  /* 0x00005e00bf007a0c */ /* 0x000fe20004f81270 */
[----:B-1----:R-:W-:-:S04]  /*1786a0*/  IMAD.WIDE R2, R17, 0x4, R180 ;  /* 0x0000000411027825 */ /* 0x002fc800078e02b4 */
[C---:B---3--:R-:W-:Y:S01]  /*1786b0*/  IMAD.WIDE R8, R17.reuse, 0x4, R6 ;  /* 0x0000000411087825 */ /* 0x048fe200078e0206 */
[----:B------:R-:W-:Y:S02]  /*1786c0*/  IADD3 R17, R17, c[0x0][0x198], RZ ;  /* 0x0000660011117a10 */ /* 0x000fe40007ffe0ff */
[----:B------:R-:W-:Y:S01]  /*1786d0*/  ISETP.GE.AND P5, PT, R20, c[0x0][0x17c], PT ;  /* 0x00005f0014007a0c */ /* 0x000fe20003fa6270 */
[----:B------:R1:W-:Y:S01]  /*1786e0*/  @P2 STG.E [R2.64], R74 ;  /* 0x0000004a02002986 */ /* 0x0003e2000c101906 */
[----:B------:R3:W-:Y:S01]  /*1786f0*/  @P0 STG.E [R8.64], R106 ;  /* 0x0000006a08000986 */ /* 0x0007e2000c101906 */
[----:B------:R-:W-:Y:S02]  /*178700*/  ISETP.LT.AND P1, PT, R190, c[0x0][0x178], !P1 ;  /* 0x00005e00be007a0c */ /* 0x000fe40004f21270 */
[----:B------:R-:W-:Y:S01]  /*178710*/  ISETP.LT.AND P0, PT, R233, c[0x0][0x178], !P5 ;  /* 0x00005e00e9007a0c */ /* 0x000fe20006f01270 */
[----:B------:R-:W-:-:S04]  /*178720*/  IMAD.WIDE R12, R17, 0x4, R180 ;  /* 0x00000004110c7825 */ /* 0x000fc800078e02b4 */
[----:B-1----:R-:W-:-:S04]  /*178730*/  IMAD.WIDE R2, R17, 0x4, R4 ;  /* 0x0000000411027825 */ /* 0x002fc800078e0204 */
[C---:B---3--:R-:W-:Y:S01]  /*178740*/  IMAD.WIDE R8, R17.reuse, 0x4, R182 ;  /* 0x0000000411087825 */ /* 0x048fe200078e02b6 */
[C---:B------:R-:W-:Y:S01]  /*178750*/  IADD3 R29, R17.reuse, c[0x0][0x198], RZ ;  /* 0x00006600111d7a10 */ /* 0x040fe20007ffe0ff */
[----:B------:R1:W-:Y:S01]  /*178760*/  @P3 STG.E [R2.64], R227 ;  /* 0x000000e302003986 */ /* 0x0003e2000c101906 */
[----:B------:R-:W-:Y:S02]  /*178770*/  ISETP.LT.AND P3, PT, R232, c[0x0][0x178], !P5 ;  /* 0x00005e00e8007a0c */ /* 0x000fe40006f61270 */
[----:B------:R-:W-:Y:S01]  /*178780*/  ISETP.GE.AND P2, PT, R16, c[0x0][0x17c], PT ;  /* 0x00005f0010007a0c */ /* 0x000fe20003f46270 */
[----:B------:R3:W-:Y:S01]  /*178790*/  @P6 STG.E [R8.64], R43 ;  /* 0x0000002b08006986 */ /* 0x0007e2000c101906 */
[----:B------:R3:W-:Y:S01]  /*1787a0*/  @P4 STG.E [R12.64], R75 ;  /* 0x0000004b0c004986 */ /* 0x0007e2000c101906 */
[----:B------:R-:W-:-:S04]  /*1787b0*/  IMAD.WIDE R16, R17, 0x4, R6 ;  /* 0x0000000411107825 */ /* 0x000fc800078e0206 */
[----:B------:R-:W-:Y:S01]  /*1787c0*/  IMAD.WIDE R20, R29, 0x4, R4 ;  /* 0x000000041d147825 */ /* 0x000fe200078e0204 */
[----:B------:R-:W-:-:S03]  /*1787d0*/  ISETP.LT.AND P6, PT, R191, c[0x0][0x178], !P5 ;  /* 0x00005e00bf007a0c */ /* 0x000fc60006fc1270 */
[----:B------:R-:W-:Y:S01]  /*1787e0*/  ISETP.LT.AND P5, PT, R190, c[0x0][0x178], !P5 ;  /* 0x00005e00be007a0c */ /* 0x000fe20006fa1270 */
[----:B------:R3:W-:Y:S01]  /*1787f0*/  @P1 STG.E [R16.64], R107 ;  /* 0x0000006b10001986 */ /* 0x0007e2000c101906 */
[----:B------:R2:W-:Y:S01]  /*178800*/  @P0 STG.E [R20.64], R18 ;  /* 0x0000001214000986 */ /* 0x0005e2000c101906 */
[----:B------:R-:W-:Y:S02]  /*178810*/  ISETP.LT.AND P1, PT, R233, c[0x0][0x178], !P2 ;  /* 0x00005e00e9007a0c */ /* 0x000fe40005721270 */
[C---:B------:R-:W-:Y:S01]  /*178820*/  IADD3 R33, R29.reuse, c[0x0][0x198], RZ ;  /* 0x000066001d217a10 */ /* 0x040fe20007ffe0ff */
[----:B-1----:R-:W-:-:S04]  /*178830*/  IMAD.WIDE R2, R29, 0x4, R180 ;  /* 0x000000041d027825 */ /* 0x002fc800078e02b4 */
[----:B---3--:R-:W-:-:S04]  /*178840*/  IMAD.WIDE R8, R29, 0x4, R6 ;  /* 0x000000041d087825 */ /* 0x008fc800078e0206 */
[----:B------:R-:W-:-:S04]  /*178850*/  IMAD.WIDE R12, R33, 0x4, R4 ;  /* 0x00000004210c7825 */ /* 0x000fc800078e0204 */
[----:B------:R-:W-:Y:S01]  /*178860*/  IMAD.WIDE R16, R33, 0x4, R182 ;  /* 0x0000000421107825 */ /* 0x000fe200078e02b6 */
[----:B--2---:R-:W-:-:S03]  /*178870*/  ISETP.GE.AND P4, PT, R24, c[0x0][0x17c], PT ;  /* 0x00005f0018007a0c */ /* 0x004fc60003f86270 */
[----:B------:R-:W-:-:S05]  /*178880*/  IMAD.WIDE R24, R29, 0x4, R182 ;  /* 0x000000041d187825 */ /* 0x000fca00078e02b6 */
[----:B------:R-:W-:Y:S01]  /*178890*/  @P3 STG.E [R24.64], R38 ;  /* 0x0000002618003986 */ /* 0x000fe2000c101906 */
[----:B------:R-:W-:Y:S01]  /*1788a0*/  ISETP.LT.AND P3, PT, R232, c[0x0][0x178], !P2 ;  /* 0x00005e00e8007a0c */ /* 0x000fe20005761270 */
[----:B------:R1:W-:Y:S02]  /*1788b0*/  @P6 STG.E [R2.64], R70 ;  /* 0x0000004602006986 */ /* 0x0003e4000c101906 */
[----:B------:R2:W-:Y:S01]  /*1788c0*/  @P5 STG.E [R8.64], R102 ;  /* 0x0000006608005986 */ /* 0x0005e2000c101906 */
[----:B------:R3:W-:Y:S09]  /*1788d0*/  @P1 STG.E [R12.64], R19 ;  /* 0x000000130c001986 */ /* 0x0007f2000c101906 */
[----:B------:R2:W-:Y:S01]  /*1788e0*/  @P3 STG.E [R16.64], R39 ;  /* 0x0000002710003986 */ /* 0x0005e2000c101906 */
[----:B----4-:R-:W-:-:S02]  /*1788f0*/  ISETP.GE.AND P3, PT, R28, c[0x0][0x17c], PT ;  /* 0x00005f001c007a0c */ /* 0x010fc40003f66270 */
[----:B------:R-:W4:Y:S01]  /*178900*/  LDL.LU R28, [R1+0x602c] ;  /* 0x00602c00011c7983 */ /* 0x000f220000300800 */
[----:B------:R-:W-:Y:S01]  /*178910*/  ISETP.LT.AND P6, PT, R191, c[0x0][0x178], !P2 ;  /* 0x00005e00bf007a0c */ /* 0x000fe200057c1270 */
[----:B------:R-:W-:Y:S02]  /*178920*/  ISETP.LT.AND P2, PT, R190, c[0x0][0x178], !P2 ;  /* 0x00005e00be007a0c */ /* 0x000fe40005741270 */
[----:B------:R-:W-:-:S04]  /*178930*/  IMAD.WIDE R20, R33, 0x4, R180 ;  /* 0x0000000421147825 */ /* 0x000fc800078e02b4 */
[----:B-1----:R-:W-:Y:S01]  /*178940*/  IMAD.WIDE R2, R33, 0x4, R6 ;  /* 0x0000000421027825 */ /* 0x002fe200078e0206 */
[----:B------:R-:W-:Y:S02]  /*178950*/  ISETP.GE.AND P0, PT, R36, c[0x0][0x17c], PT ;  /* 0x00005f0024007a0c */ /* 0x000fe40003f06270 */
[----:B------:R-:W-:Y:S02]  /*178960*/  ISETP.LT.AND P1, PT, R233, c[0x0][0x178], !P4 ;  /* 0x00005e00e9007a0c */ /* 0x000fe40006721270 */
[----:B------:R-:W-:Y:S02]  /*178970*/  ISETP.LT.AND P5, PT, R232, c[0x0][0x178], !P4 ;  /* 0x00005e00e8007a0c */ /* 0x000fe400067a1270 */
[----:B------:R-:W-:Y:S01]  /*178980*/  IADD3 R25, R33, c[0x0][0x198], RZ ;  /* 0x0000660021197a10 */ /* 0x000fe20007ffe0ff */
[----:B------:R1:W-:Y:S01]  /*178990*/  @P6 STG.E [R20.64], R71 ;  /* 0x0000004714006986 */ /* 0x0003e2000c101906 */
[----:B------:R-:W-:Y:S01]  /*1789a0*/  ISETP.LT.AND P6, PT, R191, c[0x0][0x178], !P4 ;  /* 0x00005e00bf007a0c */ /* 0x000fe200067c1270 */
[----:B------:R1:W-:Y:S01]  /*1789b0*/  @P2 STG.E [R2.64], R103 ;  /* 0x0000006702002986 */ /* 0x0003e2000c101906 */
[----:B------:R-:W-:-:S02]  /*1789c0*/  ISETP.LT.AND P4, PT, R190, c[0x0][0x178], !P4 ;  /* 0x00005e00be007a0c */ /* 0x000fc40006781270 */
[----:B------:R-:W-:Y:S02]  /*1789d0*/  ISETP.LT.AND P2, PT, R233, c[0x0][0x178], !P0 ;  /* 0x00005e00e9007a0c */ /* 0x000fe40004741270 */
[C---:B------:R-:W-:Y:S01]  /*1789e0*/  IADD3 R29, R25.reuse, c[0x0][0x198], RZ ;  /* 0x00006600191d7a10 */ /* 0x040fe20007ffe0ff */
[----:B--2---:R-:W-:-:S04]  /*1789f0*/  IMAD.WIDE R8, R25, 0x4, R4 ;  /* 0x0000000419087825 */ /* 0x004fc800078e0204 */
[----:B---3--:R-:W-:-:S04]  /*178a00*/  IMAD.WIDE R12, R25, 0x4, R182 ;  /* 0x00000004190c7825 */ /* 0x008fc800078e02b6 */
[----:B------:R-:W-:-:S04]  /*178a10*/  IMAD.WIDE R16, R25, 0x4, R180 ;  /* 0x0000000419107825 */ /* 0x000fc800078e02b4 */
[----:B------:R-:W-:-:S04]  /*178a20*/  IMAD.WIDE R18, R25, 0x4, R6 ;  /* 0x0000000419127825 */ /* 0x000fc800078e0206 */
[----:B-1----:R-:W-:Y:S01]  /*178a30*/  IMAD.WIDE R20, R29, 0x4, R4 ;  /* 0x000000041d147825 */ /* 0x002fe200078e0204 */
[----:B------:R1:W-:Y:S03]  /*178a40*/  @P1 STG.E [R8.64], R242 ;  /* 0x000000f208001986 */ /* 0x0003e6000c101906 */
[----:B------:R2:W-:Y:S01]  /*178a50*/  @P5 STG.E [R12.64], R34 ;  /* 0x000000220c005986 */ /* 0x0005e2000c101906 */
[----:B------:R-:W-:Y:S01]  /*178a60*/  ISETP.LT.AND P1, PT, R232, c[0x0][0x178], !P0 ;  /* 0x00005e00e8007a0c */ /* 0x000fe20004721270 */
[----:B------:R3:W-:Y:S01]  /*178a70*/  @P6 STG.E [R16.64], R66 ;  /* 0x0000004210006986 */ /* 0x0007e2000c101906 */
[----:B------:R-:W-:Y:S01]  /*178a80*/  ISETP.LT.AND P5, PT, R191, c[0x0][0x178], !P0 ;  /* 0x00005e00bf007a0c */ /* 0x000fe200047a1270 */
[----:B------:R3:W-:Y:S01]  /*178a90*/  @P4 STG.E [R18.64], R98 ;  /* 0x0000006212004986 */ /* 0x0007e2000c101906 */
[----:B------:R-:W-:Y:S02]  /*178aa0*/  ISETP.LT.AND P0, PT, R190, c[0x0][0x178], !P0 ;  /* 0x00005e00be007a0c */ /* 0x000fe40004701270 */
[----:B------:R-:W-:Y:S01]  /*178ab0*/  ISETP.GE.AND P6, PT, R32, c[0x0][0x17c], PT ;  /* 0x00005f0020007a0c */ /* 0x000fe20003fc6270 */
[----:B------:R-:W-:Y:S01]  /*178ac0*/  @P2 STG.E [R20.64], R243 ;  /* 0x000000f314002986 */ /* 0x000fe2000c101906 */
[----:B------:R-:W4:Y:S01]  /*178ad0*/  LDL.LU R32, [R1+0x6028] ;  /* 0x0060280001207983 */ /* 0x000f220000300800 */
[----:B------:R-:W-:Y:S01]  /*178ae0*/  ISETP.LT.AND P2, PT, R233, c[0x0][0x178], !P3 ;  /* 0x00005e00e9007a0c */ /* 0x000fe20005f41270 */
[----:B------:R-:W4:Y:S01]  /*178af0*/  LDL.LU R24, [R1+0x601c] ;  /* 0x00601c0001187983 */ /* 0x000f220000300800 */
[----:B------:R-:W-:Y:S01]  /*178b00*/  ISETP.LT.AND P4, PT, R232, c[0x0][0x178], !P3 ;  /* 0x00005e00e8007a0c */ /* 0x000fe20005f81270 */
[----:B------:R-:W-:-:S04]  /*178b10*/  IMAD.WIDE R2, R29, 0x4, R182 ;  /* 0x000000041d027825 */ /* 0x000fc800078e02b6 */
[----:B-1----:R-:W-:-:S04]  /*178b20*/  IMAD.WIDE R8, R29, 0x4, R180 ;  /* 0x000000041d087825 */ /* 0x002fc800078e02b4 */
[C---:B--2---:R-:W-:Y:S01]  /*178b30*/  IMAD.WIDE R12, R29.reuse, 0x4, R6 ;  /* 0x000000041d0c7825 */ /* 0x044fe200078e0206 */
[----:B------:R-:W-:Y:S01]  /*178b40*/  IADD3 R29, R29, c[0x0][0x198], RZ ;  /* 0x000066001d1d7a10 */ /* 0x000fe20007ffe0ff */
[----:B------:R-:W-:Y:S04]  /*178b50*/  @P1 STG.E [R2.64], R35 ;  /* 0x0000002302001986 */ /* 0x000fe8000c101906 */
[----:B---3--:R-:W-:-:S04]  /*178b60*/  IMAD.WIDE R16, R29, 0x4, R4 ;  /* 0x000000041d107825 */ /* 0x008fc800078e0204 */
[----:B------:R-:W-:Y:S01]  /*178b70*/  IMAD.WIDE R18, R29, 0x4, R182 ;  /* 0x000000041d127825 */ /* 0x000fe200078e02b6 */
[----:B------:R-:W-:Y:S03]  /*178b80*/  @P5 STG.E [R8.64], R67 ;  /* 0x0000004308005986 */ /* 0x000fe6000c101906 */
[----:B------:R-:W-:Y:S02]  /*178b90*/  @P0 STG.E [R12.64], R99 ;  /* 0x000000630c000986 */ /* 0x000fe4000c101906 */
[----:B------:R-:W-:Y:S01]  /*178ba0*/  @P2 STG.E [R16.64], R230 ;  /* 0x000000e610002986 */ /* 0x000fe2000c101906 */
[----:B------:R1:W-:Y:S04]  /*178bb0*/  @P4 STG.E [R18.64], R30 ;  /* 0x0000001e12004986 */ /* 0x0003e8000c101906 */
[----:B-1----:R-:W2:Y:S01]  /*178bc0*/  LDL.LU R30, [R1+0x6018] ;  /* 0x00601800011e7983 */ /* 0x002ea20000300800 */
[----:B----4-:R-:W-:-:S03]  /*178bd0*/  ISETP.GE.AND P2, PT, R28, c[0x0][0x17c], PT ;  /* 0x00005f001c007a0c */ /* 0x010fc60003f46270 */
[----:B------:R-:W3:Y:S01]  /*178be0*/  LDL.LU R28, [R1+0x6010] ;  /* 0x00601000011c7983 */ /* 0x000ee20000300800 */
[----:B------:R-:W-:Y:S01]  /*178bf0*/  ISETP.LT.AND P0, PT, R191, c[0x0][0x178], !P3 ;  /* 0x00005e00bf007a0c */ /* 0x000fe20005f01270 */
[----:B------:R-:W-:Y:S01]  /*178c00*/  ISETP.LT.AND P3, PT, R190, c[0x0][0x178], !P3 ;  /* 0x00005e00be007a0c */ /* 0x000fe20005f61270 */
[----:B------:R-:W-:Y:S02]  /*178c10*/  ISETP.LT.AND P5, PT, R233, c[0x0][0x178], !P6 ;  /* 0x00005e00e9007a0c */ /* 0x000fe400077a1270 */
[----:B------:R-:W-:Y:S02]  /*178c20*/  ISETP.LT.AND P1, PT, R232, c[0x0][0x178], !P6 ;  /* 0x00005e00e8007a0c */ /* 0x000fe40007721270 */
[----:B------:R-:W-:Y:S02]  /*178c30*/  ISETP.LT.AND P4, PT, R191, c[0x0][0x178], !P6 ;  /* 0x00005e00bf007a0c */ /* 0x000fe40007781270 */
[C---:B------:R-:W-:Y:S01]  /*178c40*/  IADD3 R25, R29.reuse, c[0x0][0x198], RZ ;  /* 0x000066001d197a10 */ /* 0x040fe20007ffe0ff */
[----:B------:R-:W-:-:S04]  /*178c50*/  IMAD.WIDE R2, R29, 0x4, R180 ;  /* 0x000000041d027825 */ /* 0x000fc800078e02b4 */
[----:B------:R-:W-:-:S04]  /*178c60*/  IMAD.WIDE R8, R29, 0x4, R6 ;  /* 0x000000041d087825 */ /* 0x000fc800078e0206 */
[----:B------:R-:W-:-:S04]  /*178c70*/  IMAD.WIDE R12, R25, 0x4, R4 ;  /* 0x00000004190c7825 */ /* 0x000fc800078e0204 */
[----:B------:R-:W-:-:S04]  /*178c80*/  IMAD.WIDE R20, R25, 0x4, R182 ;  /* 0x0000000419147825 */ /* 0x000fc800078e02b6 */
[----:B------:R-:W-:Y:S01]  /*178c90*/  IMAD.WIDE R16, R25, 0x4, R180 ;  /* 0x0000000419107825 */ /* 0x000fe200078e02b4 */
[----:B------:R-:W-:Y:S01]  /*178ca0*/  ISETP.LT.AND P6, PT, R190, c[0x0][0x178], !P6 ;  /* 0x00005e00be007a0c */ /* 0x000fe200077c1270 */
[----:B------:R1:W-:Y:S02]  /*178cb0*/  @P0 STG.E [R2.64], R62 ;  /* 0x0000003e02000986 */ /* 0x0003e4000c101906 */
[----:B------:R4:W-:Y:S02]  /*178cc0*/  @P3 STG.E [R8.64], R94 ;  /* 0x0000005e08003986 */ /* 0x0009e4000c101906 */
[----:B------:R4:W-:Y:S02]  /*178cd0*/  @P5 STG.E [R12.64], R231 ;  /* 0x000000e70c005986 */ /* 0x0009e4000c101906 */
[----:B------:R-:W-:Y:S01]  /*178ce0*/  @P1 STG.E [R20.64], R31 ;  /* 0x0000001f14001986 */ /* 0x000fe2000c101906 */
[----:B------:R-:W-:Y:S02]  /*178cf0*/  ISETP.LT.AND P5, PT, R233, c[0x0][0x178], !P2 ;  /* 0x00005e00e9007a0c */ /* 0x000fe400057a1270 */
[----:B------:R-:W-:Y:S01]  /*178d00*/  ISETP.LT.AND P1, PT, R232, c[0x0][0x178], !P2 ;  /* 0x00005e00e8007a0c */ /* 0x000fe20005721270 */
[----:B------:R4:W-:Y:S01]  /*178d10*/  @P4 STG.E [R16.64], R63 ;  /* 0x0000003f10004986 */ /* 0x0009e2000c101906 */
[----:B------:R-:W-:-:S02]  /*178d20*/  ISETP.LT.AND P3, PT, R191, c[0x0][0x178], !P2 ;  /* 0x00005e00bf007a0c */ /* 0x000fc40005761270 */
[C---:B------:R-:W-:Y:S01]  /*178d30*/  IADD3 R29, R25.reuse, c[0x0][0x198], RZ ;  /* 0x00006600191d7a10 */ /* 0x040fe20007ffe0ff */
[----:B------:R-:W-:Y:S02]  /*178d40*/  ISETP.LT.AND P2, PT, R190, c[0x0][0x178], !P2 ;  /* 0x00005e00be007a0c */ /* 0x000fe40005741270 */
[----:B-1----:R-:W-:-:S04]  /*178d50*/  IMAD.WIDE R2, R25, 0x4, R6 ;  /* 0x0000000419027825 */ /* 0x002fc800078e0206 */
[C---:B----4-:R-:W-:Y:S01]  /*178d60*/  IMAD.WIDE R8, R29.reuse, 0x4, R4 ;  /* 0x000000041d087825 */ /* 0x050fe200078e0204 */
[----:B------:R-:W-:Y:S02]  /*178d70*/  ISETP.GE.AND P4, PT, R24, c[0x0][0x17c], PT ;  /* 0x00005f0018007a0c */ /* 0x000fe40003f86270 */
[----:B------:R-:W4:Y:S01]  /*178d80*/  LDL.LU R24, [R1+0x5fec] ;  /* 0x005fec0001187983 */ /* 0x000f220000300800 */
[----:B------:R-:W-:-:S04]  /*178d90*/  IMAD.WIDE R12, R29, 0x4, R182 ;  /* 0x000000041d0c7825 */ /* 0x000fc800078e02b6 */
[----:B------:R-:W-:-:S04]  /*178da0*/  IMAD.WIDE R18, R29, 0x4, R180 ;  /* 0x000000041d127825 */ /* 0x000fc800078e02b4 */
[----:B------:R-:W-:Y:S01]  /*178db0*/  IMAD.WIDE R16, R29, 0x4, R6 ;  /* 0x000000041d107825 */ /* 0x000fe200078e0206 */
[----:B------:R-:W-:Y:S03]  /*178dc0*/  @P6 STG.E [R2.64], R95 ;  /* 0x0000005f02006986 */ /* 0x000fe6000c101906 */
[----:B------:R-:W-:Y:S02]  /*178dd0*/  @P5 STG.E [R8.64], R14 ;  /* 0x0000000e08005986 */ /* 0x000fe4000c101906 */
[----:B------:R1:W-:Y:S02]  /*178de0*/  @P1 STG.E [R12.64], R26 ;  /* 0x0000001a0c001986 */ /* 0x0003e4000c101906 */
[----:B------:R1:W-:Y:S01]  /*178df0*/  @P3 STG.E [R18.64], R58 ;  /* 0x0000003a12003986 */ /* 0x0003e2000c101906 */
[----:B------:R1:W-:Y:S01]  /*178e00*/  @P2 STG.E [R16.64], R90 ;  /* 0x0000005a10002986 */ /* 0x0003e2000c101906 */
[----:B------:R-:W-:-:S04]  /*178e10*/  ISETP.GE.AND P0, PT, R32, c[0x0][0x17c], PT ;  /* 0x00005f0020007a0c */ /* 0x000fc80003f06270 */
[----:B------:R-:W-:Y:S02]  /*178e20*/  ISETP.LT.AND P5, PT, R233, c[0x0][0x178], !P0 ;  /* 0x00005e00e9007a0c */ /* 0x000fe400047a1270 */
[----:B------:R-:W-:Y:S02]  /*178e30*/  ISETP.LT.AND P3, PT, R232, c[0x0][0x178], !P0 ;  /* 0x00005e00e8007a0c */ /* 0x000fe40004761270 */
[----:B------:R-:W-:Y:S02]  /*178e40*/  ISETP.LT.AND P1, PT, R191, c[0x0][0x178], !P0 ;  /* 0x00005e00bf007a0c */ /* 0x000fe40004721270 */
[----:B------:R-:W-:Y:S02]  /*178e50*/  ISETP.LT.AND P6, PT, R190, c[0x0][0x178], !P0 ;  /* 0x00005e00be007a0c */ /* 0x000fe400047c1270 */
[----:B--2---:R-:W-:Y:S02]  /*178e60*/  ISETP.GE.AND P0, PT, R30, c[0x0][0x17c], PT ;  /* 0x00005f001e007a0c */ /* 0x004fe40003f06270 */
[----:B---3--:R-:W-:-:S02]  /*178e70*/  ISETP.GE.AND P2, PT, R28, c[0x0][0x17c], PT ;  /* 0x00005f001c007a0c */ /* 0x008fc40003f46270 */
[----:B------:R-:W2:Y:S01]  /*178e80*/  LDL.LU R28, [R1+0x6000] ;  /* 0x00600000011c7983 */ /* 0x000ea20000300800 */
[----:B-1----:R-:W3:Y:S02]  /*178e90*/  LDL.LU R26, [R1+0x5ff8] ;  /* 0x005ff800011a7983 */ /* 0x002ee40000300800 */
[----:B------:R-:W3:Y:S02]  /*178ea0*/  LDL.LU R30, [R1+0x5fdc] ;  /* 0x005fdc00011e7983 */ /* 0x000ee40000300800 */
[----:B------:R-:W3:Y:S01]  /*178eb0*/  LDL.LU R31, [R1+0x5fc0] ;  /* 0x005fc000011f7983 */ /* 0x000ee20000300800 */
[----:B------:R-:W-:-:S05]  /*178ec0*/  IADD3 R25, R29, c[0x0][0x198], RZ ;  /* 0x000066001d197a10 */ /* 0x000fca0007ffe0ff */
[----:B------:R-:W-:-:S04]  /*178ed0*/  IMAD.WIDE R20, R25, 0x4, R4 ;  /* 0x0000000419147825 */ /* 0x000fc800078e0204 */
[----:B------:R-:W-:-:S04]  /*178ee0*/  IMAD.WIDE R2, R25, 0x4, R182 ;  /* 0x0000000419027825 */ /* 0x000fc800078e02b6 */
[----:B------:R-:W-:Y:S01]  /*178ef0*/  IMAD.WIDE R8, R25, 0x4, R180 ;  /* 0x0000000419087825 */ /* 0x000fe200078e02b4 */
[----:B------:R1:W-:Y:S01]  /*178f00*/  @P5 STG.E [R20.64], R15 ;  /* 0x0000000f14005986 */ /* 0x0003e2000c101906 */
[----:B------:R-:W-:Y:S02]  /*178f10*/  ISETP.LT.AND P5, PT, R233, c[0x0][0x178], !P4 ;  /* 0x00005e00e9007a0c */ /* 0x000fe400067a1270 */
[----:B------:R4:W-:Y:S01]  /*178f20*/  @P3 STG.E [R2.64], R27 ;  /* 0x0000001b02003986 */ /* 0x0009e2000c101906 */
[----:B------:R-:W-:Y:S01]  /*178f30*/  ISETP.LT.AND P3, PT, R232, c[0x0][0x178], !P4 ;  /* 0x00005e00e8007a0c */ /* 0x000fe20006761270 */
[C---:B------:R-:W-:Y:S01]  /*178f40*/  IMAD.WIDE R18, R25.reuse, 0x4, R6 ;  /* 0x0000000419127825 */ /* 0x040fe200078e0206 */
[----:B------:R-:W-:Y:S01]  /*178f50*/  IADD3 R25, R25, c[0x0][0x198], RZ ;  /* 0x0000660019197a10 */ /* 0x000fe20007ffe0ff */
[----:B------:R-:W4:Y:S04]  /*178f60*/  LDS.128 R12, [R0] ;  /* 0x00000000000c7984 */ /* 0x000f280000000c00 */
[----:B------:R4:W-:Y:S01]  /*178f70*/  @P1 STG.E [R8.64], R59 ;  /* 0x0000003b08001986 */ /* 0x0009e2000c101906 */
[----:B------:R-:W-:Y:S01]  /*178f80*/  ISETP.LT.AND P1, PT, R191, c[0x0][0x178], !P4 ;  /* 0x00005e00bf007a0c */ /* 0x000fe20006721270 */
[----:B------:R-:W-:-:S04]  /*178f90*/  IMAD.WIDE R16, R25, 0x4, R4 ;  /* 0x0000000419107825 */ /* 0x000fc800078e0204 */
[----:B-1----:R-:W-:Y:S01]  /*178fa0*/  IMAD.WIDE R20, R25, 0x4, R182 ;  /* 0x0000000419147825 */ /* 0x002fe200078e02b6 */
[----:B------:R1:W-:Y:S01]  /*178fb0*/  @P6 STG.E [R18.64], R91 ;  /* 0x0000005b12006986 */ /* 0x0003e2000c101906 */
[----:B------:R-:W-:Y:S02]  /*178fc0*/  ISETP.LT.AND P4, PT, R190, c[0x0][0x178], !P4 ;  /* 0x00005e00be007a0c */ /* 0x000fe40006781270 */
[----:B------:R-:W-:Y:S01]  /*178fd0*/  ISETP.LT.AND P6, PT, R233, c[0x0][0x178], !P0 ;  /* 0x00005e00e9007a0c */ /* 0x000fe200047c1270 */
[----:B------:R4:W-:Y:S01]  /*178fe0*/  @P5 STG.E [R16.64], R10 ;  /* 0x0000000a10005986 */ /* 0x0009e2000c101906 */
[----:B------:R-:W-:Y:S01]  /*178ff0*/  ISETP.LT.AND P5, PT, R232, c[0x0][0x178], !P0 ;  /* 0x00005e00e8007a0c */ /* 0x000fe200047a1270 */
[----:B------:R-:W-:Y:S01]  /*179000*/  @P3 STG.E [R20.64], R22 ;  /* 0x0000001614003986 */ /* 0x000fe2000c101906 */
[----:B------:R-:W-:Y:S02]  /*179010*/  ISETP.LT.AND P3, PT, R191, c[0x0][0x178], !P0 ;  /* 0x00005e00bf007a0c */ /* 0x000fe40004761270 */
[C---:B----4-:R-:W-:Y:S01]  /*179020*/  IADD3 R27, R25.reuse, c[0x0][0x198], RZ ;  /* 0x00006600191b7a10 */ /* 0x050fe20007ffe0ff */
[----:B------:R-:W-:-:S04]  /*179030*/  IMAD.WIDE R2, R25, 0x4, R180 ;  /* 0x0000000419027825 */ /* 0x000fc800078e02b4 */
[----:B------:R-:W-:-:S04]  /*179040*/  IMAD.WIDE R8, R25, 0x4, R6 ;  /* 0x0000000419087825 */ /* 0x000fc800078e0206 */
[C---:B-1----:R-:W-:Y:S01]  /*179050*/  IMAD.WIDE R18, R27.reuse, 0x4, R4 ;  /* 0x000000041b127825 */ /* 0x042fe200078e0204 */
[----:B------:R-:W-:Y:S01]  /*179060*/  ISETP.LT.AND P0, PT, R190, c[0x0][0x178], !P0 ;  /* 0x00005e00be007a0c */ /* 0x000fe20004701270 */
[----:B------:R1:W-:Y:S01]  /*179070*/  @P1 STG.E [R2.64], R54 ;  /* 0x0000003602001986 */ /* 0x0003e2000c101906 */
[----:B------:R-:W-:Y:S01]  /*179080*/  ISETP.GE.AND P1, PT, R24, c[0x0][0x17c], PT ;  /* 0x00005f0018007a0c */ /* 0x000fe20003f26270 */
[----:B------:R-:W-:-:S04]  /*179090*/  IMAD.WIDE R16, R27, 0x4, R182 ;  /* 0x000000041b107825 */ /* 0x000fc800078e02b6 */
[----:B------:R-:W-:Y:S01]  /*1790a0*/  IMAD.WIDE R24, R27, 0x4, R180 ;  /* 0x000000041b187825 */ /* 0x000fe200078e02b4 */
[----:B------:R-:W-:Y:S03]  /*1790b0*/  @P4 STG.E [R8.64], R86 ;  /* 0x0000005608004986 */ /* 0x000fe6000c101906 */
[----:B------:R4:W-:Y:S01]  /*1790c0*/  @P6 STG.E [R18.64], R11 ;  /* 0x0000000b12006986 */ /* 0x0009e2000c101906 */
[----:B------:R-:W-:Y:S01]  /*1790d0*/  ISETP.LT.AND P4, PT, R233, c[0x0][0x178], !P2 ;  /* 0x00005e00e9007a0c */ /* 0x000fe20005781270 */
[----:B------:R4:W-:Y:S01]  /*1790e0*/  @P5 STG.E [R16.64], R23 ;  /* 0x0000001710005986 */ /* 0x0009e2000c101906 */
[----:B------:R-:W-:Y:S01]  /*1790f0*/  ISETP.LT.AND P5, PT, R232, c[0x0][0x178], !P2 ;  /* 0x00005e00e8007a0c */ /* 0x000fe200057a1270 */
[----:B------:R4:W-:Y:S01]  /*179100*/  @P3 STG.E [R24.64], R55 ;  /* 0x0000003718003986 */ /* 0x0009e2000c101906 */
[----:B------:R-:W-:Y:S02]  /*179110*/  ISETP.LT.AND P3, PT, R191, c[0x0][0x178], !P2 ;  /* 0x00005e00bf007a0c */ /* 0x000fe40005761270 */
[----:B------:R-:W-:Y:S01]  /*179120*/  IADD3 R29, R27, c[0x0][0x198], RZ ;  /* 0x000066001b1d7a10 */ /* 0x000fe20007ffe0ff */
[----:B------:R-:W-:-:S02]  /*179130*/  ISETP.LT.AND P2, PT, R190, c[0x0][0x178], !P2 ;  /* 0x00005e00be007a0c */ /* 0x000fc40005741270 */
[----:B-1----:R-:W-:Y:S01]  /*179140*/  IMAD.WIDE R2, R27, 0x4, R6 ;  /* 0x000000041b027825 */ /* 0x002fe200078e0206 */
[----:B------:R-:W-:-:S03]  /*179150*/  LOP3.LUT R234, R0, 0x20, RZ, 0x3c, !PT ;  /* 0x0000002000ea7812 */ /* 0x000fc600078e3cff */
[----:B------:R-:W-:-:S04]  /*179160*/  IMAD.WIDE R20, R29, 0x4, R182 ;  /* 0x000000041d147825 */ /* 0x000fc800078e02b6 */
[----:B----4-:R-:W-:-:S04]  /*179170*/  IMAD.WIDE R18, R29, 0x4, R4 ;  /* 0x000000041d127825 */ /* 0x010fc800078e0204 */
[----:B------:R-:W-:Y:S01]  /*179180*/  IMAD.WIDE R16, R29, 0x4, R180 ;  /* 0x000000041d107825 */ /* 0x000fe200078e02b4 */
[----:B------:R1:W-:Y:S01]  /*179190*/  @P0 STG.E [R2.64], R87 ;  /* 0x0000005702000986 */ /* 0x0003e2000c101906 */
[----:B------:R-:W-:-:S03]  /*1791a0*/  ISETP.LT.AND P6, PT, R233, c[0x0][0x178], !P1 ;  /* 0x00005e00e9007a0c */ /* 0x000fc60004fc1270 */
[----:B------:R-:W4:Y:S01]  /*1791b0*/  LDS.128 R8, [R234] ;  /* 0x00000000ea087984 */ /* 0x000f220000000c00 */
[----:B------:R-:W-:-:S04]  /*1791c0*/  IMAD.WIDE R22, R29, 0x4, R6 ;  /* 0x000000041d167825 */ /* 0x000fc800078e0206 */
[----:B------:R-:W-:Y:S01]  /*1791d0*/  @P4 STG.E [R18.64], R128 ;  /* 0x0000008012004986 */ /* 0x000fe2000c101906 */
[----:B------:R-:W-:Y:S01]  /*1791e0*/  IADD3 R27, R29, c[0x0][0x198], RZ ;  /* 0x000066001d1b7a10 */ /* 0x000fe20007ffe0ff */
[----:B------:R1:W-:Y:S01]  /*1791f0*/  @P5 STG.E [R20.64], R176 ;  /* 0x000000b014005986 */ /* 0x0003e2000c101906 */
[----:B------:R-:W-:Y:S01]  /*179200*/  ISETP.LT.AND P5, PT, R232, c[0x0][0x178], !P1 ;  /* 0x00005e00e8007a0c */ /* 0x000fe20004fa1270 */
[----:B------:R-:W-:Y:S01]  /*179210*/  @P3 STG.E [R16.64], R192 ;  /* 0x000000c010003986 */ /* 0x000fe2000c101906 */
[----:B------:R-:W-:Y:S01]  /*179220*/  ISETP.LT.AND P4, PT, R191, c[0x0][0x178], !P1 ;  /* 0x00005e00bf007a0c */ /* 0x000fe20004f81270 */
[----:B------:R1:W-:Y:S01]  /*179230*/  @P2 STG.E [R22.64], R12 ;  /* 0x0000000c16002986 */ /* 0x0003e2000c101906 */
[----:B------:R-:W-:Y:S01]  /*179240*/  ISETP.LT.AND P2, PT, R190, c[0x0][0x178], !P1 ;  /* 0x00005e00be007a0c */ /* 0x000fe20004f41270 */
[----:B------:R-:W-:-:S04]  /*179250*/  IMAD.WIDE R24, R27, 0x4, R4 ;  /* 0x000000041b187825 */ /* 0x000fc800078e0204 */
[C---:B-1----:R-:W-:Y:S01]  /*179260*/  IMAD.WIDE R2, R27.reuse, 0x4, R182 ;  /* 0x000000041b027825 */ /* 0x042fe200078e02b6 */
[----:B------:R1:W-:Y:S03]  /*179270*/  @P6 STG.E [R24.64], R129 ;  /* 0x0000008118006986 */ /* 0x0003e6000c101906 */
[C---:B------:R-:W-:Y:S01]  /*179280*/  IMAD.WIDE R20, R27.reuse, 0x4, R180 ;  /* 0x000000041b147825 */ /* 0x040fe200078e02b4 */
[----:B------:R-:W-:-:S03]  /*179290*/  IADD3 R29, R27, c[0x0][0x198], RZ ;  /* 0x000066001b1d7a10 */ /* 0x000fc60007ffe0ff */
[----:B------:R-:W-:Y:S01]  /*1792a0*/  IMAD.WIDE R22, R27, 0x4, R6 ;  /* 0x000000041b167825 */ /* 0x000fe200078e0206 */
[----:B------:R1:W-:Y:S03]  /*1792b0*/  @P5 STG.E [R2.64], R177 ;  /* 0x000000b102005986 */ /* 0x0003e6000c101906 */
[----:B------:R1:W-:Y:S01]  /*1792c0*/  @P4 STG.E [R20.64], R193 ;  /* 0x000000c114004986 */ /* 0x0003e2000c101906 */
[----:B------:R2:W-:Y:S01]  /*1792d0*/  @P2 STG.E [R22.64], R13 ;  /* 0x0000000d16002986 */ /* 0x0005e2000c101906 */
[----:B-1----:R-:W-:-:S04]  /*1792e0*/  IMAD.WIDE R24, R29, 0x4, R4 ;  /* 0x000000041d187825 */ /* 0x002fc800078e0204 */
[----:B------:R-:W-:-:S04]  /*1792f0*/  IMAD.WIDE R2, R29, 0x4, R180 ;  /* 0x000000041d027825 */ /* 0x000fc800078e02b4 */
[----:B------:R-:W-:Y:S01]  /*179300*/  IMAD.WIDE R20, R29, 0x4, R6 ;  /* 0x000000041d147825 */ /* 0x000fe200078e0206 */
[----:B------:R-:W-:-:S05]  /*179310*/  LOP3.LUT R235, R0, 0x40, RZ, 0x3c, !PT ;  /* 0x0000004000eb7812 */ /* 0x000fca00078e3cff */
[----:B------:R-:W1:Y:S01]  /*179320*/  LDS.128 R16, [R235] ;  /* 0x00000000eb107984 */ /* 0x000e620000000c00 */
[----:B--2---:R-:W-:-:S03]  /*179330*/  ISETP.GE.AND P0, PT, R28, c[0x0][0x17c], PT ;  /* 0x00005f001c007a0c */ /* 0x004fc60003f06270 */
[----:B------:R-:W2:Y:S01]  /*179340*/  LDL.LU R28, [R1+0x5fa8] ;  /* 0x005fa800011c7983 */ /* 0x000ea20000300800 */
[----:B------:R-:W-:Y:S02]  /*179350*/  ISETP.LT.AND P6, PT, R233, c[0x0][0x178], !P0 ;  /* 0x00005e00e9007a0c */ /* 0x000fe400047c1270 */
[----:B------:R-:W-:Y:S02]  /*179360*/  ISETP.LT.AND P3, PT, R232, c[0x0][0x178], !P0 ;  /* 0x00005e00e8007a0c */ /* 0x000fe40004761270 */
[----:B---3--:R-:W-:Y:S02]  /*179370*/  ISETP.GE.AND P2, PT, R30, c[0x0][0x17c], PT ;  /* 0x00005f001e007a0c */ /* 0x008fe40003f46270 */
[----:B------:R-:W3:Y:S01]  /*179380*/  LDL.LU R30, [R1+0x5f94] ;  /* 0x005f9400011e7983 */ /* 0x000ee20000300800 */
[----:B------:R-:W-:Y:S01]  /*179390*/  ISETP.GE.AND P1, PT, R26, c[0x0][0x17c], PT ;  /* 0x00005f001a007a0c */ /* 0x000fe20003f26270 */
[----:B------:R-:W-:Y:S01]  /*1793a0*/  IMAD.WIDE R26, R29, 0x4, R182 ;  /* 0x000000041d1a7825 */ /* 0x000fe200078e02b6 */
[----:B------:R-:W-:-:S03]  /*1793b0*/  ISETP.LT.AND P4, PT, R191, c[0x0][0x178], !P0 ;  /* 0x00005e00bf007a0c */ /* 0x000fc60004781270 */
[----:B------:R-:W-:Y:S01]  /*1793c0*/  ISETP.LT.AND P0, PT, R190, c[0x0][0x178], !P0 ;  /* 0x00005e00be007a0c */ /* 0x000fe20004701270 */
[----:B------:R-:W-:Y:S01]  /*1793d0*/  ISETP.LT.AND P5, PT, R232, c[0x0][0x178], !P1 ;  /* 0x00005e00e8007a0c */ /* 0x000fe20004fa1270 */
[----:B------:R1:W-:Y:S01]  /*1793e0*/  @P6 STG.E [R24.64], R124 ;  /* 0x0000007c18006986 */ /* 0x0003e2000c101906 */
[----:B------:R-:W-:Y:S01]  /*1793f0*/  ISETP.LT.AND P6, PT, R233, c[0x0][0x178], !P1 ;  /* 0x00005e00e9007a0c */ /* 0x000fe20004fc1270 */
[----:B------:R-:W-:Y:S01]  /*179400*/  @P3 STG.E [R26.64], R152 ;  /* 0x000000981a003986 */ /* 0x000fe2000c101906 */
[----:B------:R-:W-:Y:S02]  /*179410*/  ISETP.LT.AND P3, PT, R191, c[0x0][0x178], !P1 ;  /* 0x00005e00bf007a0c */ /* 0x000fe40004f61270 */
[----:B------:R-:W-:Y:S01]  /*179420*/  IADD3 R29, R29, c[0x0][0x198], RZ ;  /* 0x000066001d1d7a10 */ /* 0x000fe20007ffe0ff */
[----:B------:R-:W3:Y:S01]  /*179430*/  LDL.LU R34, [R1+0x5f7c] ;  /* 0x005f7c0001227983 */ /* 0x000ee20000300800 */
[----:B------:R-:W3:Y:S03]  /*179440*/  LDL.LU R32, [R1+0x5f58] ;  /* 0x005f580001207983 */ /* 0x000ee60000300800 */
[----:B------:R1:W-:Y:S01]  /*179450*/  @P4 STG.E [R2.64], R200 ;  /* 0x000000c802004986 */ /* 0x0003e2000c101906 */
[----:B------:R-:W-:-:S04]  /*179460*/  IMAD.WIDE R12, R29, 0x4, R4 ;  /* 0x000000041d0c7825 */ /* 0x000fc800078e0204 */
[----:B------:R-:W-:-:S04]  /*179470*/  IMAD.WIDE R22, R29, 0x4, R182 ;  /* 0x000000041d167825 */ /* 0x000fc800078e02b6 */
[----:B-1----:R-:W-:Y:S01]  /*179480*/  IMAD.WIDE R24, R29, 0x4, R180 ;  /* 0x000000041d187825 */ /* 0x002fe200078e02b4 */
[----:B----4-:R-:W-:Y:S03]  /*179490*/  @P0 STG.E [R20.64], R8 ;  /* 0x0000000814000986 */ /* 0x010fe6000c101906 */
[----:B------:R1:W-:Y:S01]  /*1794a0*/  @P6 STG.E [R12.64], R125 ;  /* 0x0000007d0c006986 */ /* 0x0003e2000c101906 */
[----:B------:R-:W-:Y:S01]  /*1794b0*/  ISETP.LT.AND P1, PT, R190, c[0x0][0x178], !P1 ;  /* 0x00005e00be007a0c */ /* 0x000fe20004f21270 */
[----:B------:R-:W-:Y:S01]  /*1794c0*/  @P5 STG.E [R22.64], R153 ;  /* 0x0000009916005986 */ /* 0x000fe2000c101906 */
[----:B------:R-:W-:Y:S01]  /*1794d0*/  ISETP.LT.AND P4, PT, R233, c[0x0][0x178], !P2 ;  /* 0x00005e00e9007a0c */ /* 0x000fe20005781270 */
[----:B------:R4:W-:Y:S01]  /*1794e0*/  @P3 STG.E [R24.64], R201 ;  /* 0x000000c918003986 */ /* 0x0009e2000c101906 */
[----:B------:R-:W-:Y:S02]  /*1794f0*/  ISETP.LT.AND P3, PT, R232, c[0x0][0x178], !P2 ;  /* 0x00005e00e8007a0c */ /* 0x000fe40005761270 */
[----:B------:R-:W-:-:S02]  /*179500*/  ISETP.GE.AND P0, PT, R31, c[0x0][0x17c], PT ;  /* 0x00005f001f007a0c */ /* 0x000fc40003f06270 */
[----:B------:R-:W-:Y:S01]  /*179510*/  ISETP.LT.AND P5, PT, R191, c[0x0][0x178], !P2 ;  /* 0x00005e00bf007a0c */ /* 0x000fe200057a1270 */
[C---:B------:R-:W-:Y:S02]  /*179520*/  IADD3 R31, R29.reuse, c[0x0][0x198], RZ ;  /* 0x000066001d1f7a10 */ /* 0x040fe40007ffe0ff */
[----:B------:R-:W-:Y:S01]  /*179530*/  IMAD.WIDE R2, R29, 0x4, R6 ;  /* 0x000000041d027825 */ /* 0x000fe200078e0206 */
[----:B------:R-:W3:Y:S03]  /*179540*/  LDL.LU R38, [R1+0x5f38] ;  /* 0x005f380001267983 */ /* 0x000ee60000300800 */
[----:B------:R-:W3:Y:S01]  /*179550*/  LDL.LU R36, [R1+0x5f20] ;  /* 0x005f200001247983 */ /* 0x000ee20000300800 */
[----:B------:R-:W-:Y:S01]  /*179560*/  ISETP.LT.AND P6, PT, R190, c[0x0][0x178], !P2 ;  /* 0x00005e00be007a0c */ /* 0x000fe200057c1270 */
[----:B------:R-:W-:-:S04]  /*179570*/  IMAD.WIDE R26, R31, 0x4, R4 ;  /* 0x000000041f1a7825 */ /* 0x000fc800078e0204 */
[----:B-1----:R-:W-:-:S04]  /*179580*/  IMAD.WIDE R12, R31, 0x4, R182 ;  /* 0x000000041f0c7825 */ /* 0x002fc800078e02b6 */
[----:B----4-:R-:W-:Y:S01]  /*179590*/  IMAD.WIDE R24, R31, 0x4, R180 ;  /* 0x000000041f187825 */ /* 0x010fe200078e02b4 */
[----:B------:R-:W-:Y:S03]  /*1795a0*/  @P1 STG.E [R2.64], R9 ;  /* 0x0000000902001986 */ /* 0x000fe6000c101906 */
[----:B------:R-:W-:Y:S02]  /*1795b0*/  @P4 STG.E [R26.64], R144 ;  /* 0x000000901a004986 */ /* 0x000fe4000c101906 */
[----:B------:R-:W-:Y:S01]  /*1795c0*/  @P3 STG.E [R12.64], R172 ;  /* 0x000000ac0c003986 */ /* 0x000fe2000c101906 */
[----:B------:R-:W1:Y:S04]  /*1795d0*/  LDS.128 R20, [R252] ;  /* 0x00000000fc147984 */ /* 0x000e680000000c00 */
[----:B------:R-:W-:Y:S02]  /*1795e0*/  @P5 STG.E [R24.64], R208 ;  /* 0x000000d018005986 */ /* 0x000fe4000c101906 */
[----:B------:R4:W1:Y:S02]  /*1795f0*/  LDS.128 R24, [R0+0x800] ;  /* 0x0008000000187984 */ /* 0x0008640000000c00 */
[----:B----4-:R-:W4:Y:S01]  /*179600*/  LDL.LU R0, [R1+0x5f08] ;  /* 0x005f080001007983 */ /* 0x010f220000300800 */
[----:B------:R-:W-:-:S02]  /*179610*/  ISETP.LT.AND P4, PT, R233, c[0x0][0x178], !P0 ;  /* 0x00005e00e9007a0c */ /* 0x000fc40004781270 */
[----:B------:R-:W-:Y:S02]  /*179620*/  ISETP.LT.AND P1, PT, R232, c[0x0][0x178], !P0 ;  /* 0x00005e00e8007a0c */ /* 0x000fe40004721270 */
[----:B------:R-:W-:Y:S02]  /*179630*/  ISETP.LT.AND P5, PT, R191, c[0x0][0x178], !P0 ;  /* 0x00005e00bf007a0c */ /* 0x000fe400047a1270 */
[----:B------:R-:W-:Y:S01]  /*179640*/  ISETP.LT.AND P3, PT, R190, c[0x0][0x178], !P0 ;  /* 0x00005e00be007a0c */ /* 0x000fe20004761270 */
[----:B------:R-:W4:Y:S01]  /*179650*/  LDL.LU R40, [R1+0x5eec] ;  /* 0x005eec0001287983 */ /* 0x000f220000300800 */
[----:B--2---:R-:W-:Y:S01]  /*179660*/  ISETP.GE.AND P2, PT, R28, c[0x0][0x17c], PT ;  /* 0x00005f001c007a0c */ /* 0x004fe20003f46270 */
[C---:B------:R-:W-:Y:S01]  /*179670*/  IMAD.WIDE R28, R31.reuse, 0x4, R6 ;  /* 0x000000041f1c7825 */ /* 0x040fe200078e0206 */
[----:B------:R-:W-:-:S05]  /*179680*/  IADD3 R31, R31, c[0x0][0x198], RZ ;  /* 0x000066001f1f7a10 */ /* 0x000fca0007ffe0ff */
[----:B------:R-:W-:-:S04]  /*179690*/  IMAD.WIDE R2, R31, 0x4, R4 ;  /* 0x000000041f027825 */ /* 0x000fc800078e0204 */
[C---:B------:R-:W-:Y:S01]  /*1796a0*/  IMAD.WIDE R8, R31.reuse, 0x4, R182 ;  /* 0x000000041f087825 */ /* 0x040fe200078e02b6 */
[----:B------:R2:W-:Y:S03]  /*1796b0*/  @P6 STG.E [R28.64], R16 ;  /* 0x000000101c006986 */ /* 0x0005e6000c101906 */
[----:B------:R-:W-:-:S04]  /*1796c0*/  IMAD.WIDE R12, R31, 0x4, R180 ;  /* 0x000000041f0c7825 */ /* 0x000fc800078e02b4 */
[----:B------:R1:W-:Y:S01]  /*1796d0*/  @P4 STG.E [R2.64], R145 ;  /* 0x0000009102004986 */ /* 0x0003e2000c101906 */
[----:B------:R-:W-:Y:S01]  /*1796e0*/  ISETP.LT.AND P6, PT, R233, c[0x0][0x178], !P2 ;  /* 0x00005e00e9007a0c */ /* 0x000fe200057c1270 */
[----:B------:R1:W-:Y:S01]  /*1796f0*/  @P1 STG.E [R8.64], R173 ;  /* 0x000000ad08001986 */ /* 0x0003e2000c101906 */
[----:B------:R1:W-:Y:S01]  /*179700*/  @P5 STG.E [R12.64], R209 ;  /* 0x000000d10c005986 */ /* 0x0003e2000c101906 */
[----:B------:R-:W-:Y:S01]  /*179710*/  ISETP.LT.AND P4, PT, R232, c[0x0][0x178], !P2 ;  /* 0x00005e00e8007a0c */ /* 0x000fe20005781270 */
[C---:B--2---:R-:W-:Y:S01]  /*179720*/  IMAD.WIDE R28, R31.reuse, 0x4, R6 ;  /* 0x000000041f1c7825 */ /* 0x044fe200078e0206 */
[----:B------:R-:W-:-:S04]  /*179730*/  IADD3 R33, R31, c[0x0][0x198], RZ ;  /* 0x000066001f217a10 */ /* 0x000fc80007ffe0ff */
[----:B------:R2:W-:Y:S01]  /*179740*/  @P3 STG.E [R28.64], R17 ;  /* 0x000000111c003986 */ /* 0x0005e2000c101906 */
[----:B------:R-:W-:Y:S02]  /*179750*/  ISETP.LT.AND P3, PT, R191, c[0x0][0x178], !P2 ;  /* 0x00005e00bf007a0c */ /* 0x000fe40005761270 */
[----:B---3--:R-:W-:Y:S01]  /*179760*/  ISETP.GE.AND P0, PT, R30, c[0x0][0x17c], PT ;  /* 0x00005f001e007a0c */ /* 0x008fe20003f06270 */
[----:B------:R-:W-:-:S04]  /*179770*/  IMAD.WIDE R30, R33, 0x4, R4 ;  /* 0x00000004211e7825 */ /* 0x000fc800078e0204 */
[----:B-1----:R-:W-:-:S04]  /*179780*/  IMAD.WIDE R2, R33, 0x4, R182 ;  /* 0x0000000421027825 */ /* 0x002fc800078e02b6 */
[----:B------:R-:W-:Y:S01]  /*179790*/  IMAD.WIDE R8, R33, 0x4, R180 ;  /* 0x0000000421087825 */ /* 0x000fe200078e02b4 */
[----:B------:R-:W-:Y:S01]  /*1797a0*/  ISETP.LT.AND P2, PT, R190, c[0x0][0x178], !P2 ;  /* 0x00005e00be007a0c */ /* 0x000fe20005741270 */
[----:B------:R-:W-:Y:S01]  /*1797b0*/  @P6 STG.E [R30.64], R140 ;  /* 0x0000008c1e006986 */ /* 0x000fe2000c101906 */
[----:B------:R-:W-:Y:S01]  /*1797c0*/  ISETP.LT.AND P6, PT, R233, c[0x0][0x178], !P0 ;  /* 0x00005e00e9007a0c */ /* 0x000fe200047c1270 */
[----:B------:R1:W-:Y:S01]  /*1797d0*/  @P4 STG.E [R2.64], R168 ;  /* 0x000000a802004986 */ /* 0x0003e2000c101906 */
[----:B------:R-:W-:Y:S02]  /*1797e0*/  ISETP.LT.AND P4, PT, R232, c[0x0][0x178], !P0 ;  /* 0x00005e00e8007a0c */ /* 0x000fe40004781270 */
[C---:B------:R-:W-:Y:S01]  /*1797f0*/  IADD3 R35, R33.reuse, c[0x0][0x198], RZ ;  /* 0x0000660021237a10 */ /* 0x040fe20007ffe0ff */
[----:B------:R-:W-:Y:S01]  /*179800*/  IMAD.WIDE R12, R33, 0x4, R6 ;  /* 0x00000004210c7825 */ /* 0x000fe200078e0206 */
[----:B------:R3:W-:Y:S01]  /*179810*/  @P3 STG.E [R8.64], R216 ;  /* 0x000000d808003986 */ /* 0x0007e2000c101906 */
[----:B------:R-:W-:-:S02]  /*179820*/  ISETP.LT.AND P3, PT, R191, c[0x0][0x178], !P0 ;  /* 0x00005e00bf007a0c */ /* 0x000fc40004761270 */
[----:B------:R-:W-:Y:S01]  /*179830*/  ISETP.LT.AND P0, PT, R190, c[0x0][0x178], !P0 ;  /* 0x00005e00be007a0c */ /* 0x000fe20004701270 */
[----:B------:R-:W-:Y:S01]  /*179840*/  ISETP.GE.AND P5, PT, R32, c[0x0][0x17c], PT ;  /* 0x00005f0020007a0c */ /* 0x000fe20003fa6270 */
[----:B--2---:R-:W-:-:S04]  /*179850*/  IMAD.WIDE R16, R35, 0x4, R4 ;  /* 0x0000000423107825 */ /* 0x004fc800078e0204 */
[C---:B------:R-:W-:Y:S01]  /*179860*/  IMAD.WIDE R32, R35.reuse, 0x4, R182 ;  /* 0x0000000423207825 */ /* 0x040fe200078e02b6 */
[----:B------:R-:W-:Y:S02]  /*179870*/  ISETP.GE.AND P1, PT, R34, c[0x0][0x17c], PT ;  /* 0x00005f0022007a0c */ /* 0x000fe40003f26270 */
[C---:B------:R-:W-:Y:S01]  /*179880*/  IADD3 R37, R35.reuse, c[0x0][0x198], RZ ;  /* 0x0000660023257a10 */ /* 0x040fe20007ffe0ff */
[----:B-1----:R-:W-:-:S04]  /*179890*/  IMAD.WIDE R2, R35, 0x4, R180 ;  /* 0x0000000423027825 */ /* 0x002fc800078e02b4 */
[----:B------:R-:W-:Y:S01]  /*1798a0*/  IMAD.WIDE R34, R35, 0x4, R6 ;  /* 0x0000000423227825 */ /* 0x000fe200078e0206 */
[----:B------:R1:W-:Y:S03]  /*1798b0*/  @P2 STG.E [R12.64], R20 ;  /* 0x000000140c002986 */ /* 0x0003e6000c101906 */
[----:B------:R2:W-:Y:S02]  /*1798c0*/  @P6 STG.E [R16.64], R141 ;  /* 0x0000008d10006986 */ /* 0x0005e4000c101906 */
[----:B------:R-:W-:Y:S01]  /*1798d0*/  @P4 STG.E [R32.64], R169 ;  /* 0x000000a920004986 */ /* 0x000fe2000c101906 */
[----:B------:R-:W-:Y:S01]  /*1798e0*/  ISETP.LT.AND P6, PT, R233, c[0x0][0x178], !P1 ;  /* 0x00005e00e9007a0c */ /* 0x000fe20004fc1270 */
[----:B------:R4:W-:Y:S01]  /*1798f0*/  @P3 STG.E [R2.64], R217 ;  /* 0x000000d902003986 */ /* 0x0009e2000c101906 */
[----:B------:R-:W-:Y:S01]  /*179900*/  ISETP.LT.AND P2, PT, R232, c[0x0][0x178], !P1 ;  /* 0x00005e00e8007a0c */ /* 0x000fe20004f41270 */
[----:B------:R-:W-:Y:S01]  /*179910*/  @P0 STG.E [R34.64], R21 ;  /* 0x0000001522000986 */ /* 0x000fe2000c101906 */
[----:B------:R-:W-:Y:S01]  /*179920*/  ISETP.LT.AND P0, PT, R191, c[0x0][0x178], !P1 ;  /* 0x00005e00bf007a0c */ /* 0x000fe20004f01270 */
[----:B------:R-:W-:-:S02]  /*179930*/  ISETP.LT.AND P1, PT, R190, c[0x0][0x178], !P1 ;  /* 0x00005e00be007a0c */ /* 0x000fc40004f21270 */
[----:B---3--:R-:W-:-:S04]  /*179940*/  IMAD.WIDE R8, R37, 0x4, R4 ;  /* 0x0000000425087825 */ /* 0x008fc800078e0204 */
[----:B-1----:R-:W-:-:S04]  /*179950*/  IMAD.WIDE R12, R37, 0x4, R182 ;  /* 0x00000004250c7825 */ /* 0x002fc800078e02b6 */
[C---:B--2---:R-:W-:Y:S01]  /*179960*/  IMAD.WIDE R16, R37.reuse, 0x4, R6 ;  /* 0x0000000425107825 */ /* 0x044fe200078e0206 */
[----:B------:R-:W1:Y:S03]  /*179970*/  LDS.128 R28, [R234+0x800] ;  /* 0x00080000ea1c7984 */ /* 0x000e660000000c00 */
[----:B----4-:R-:W-:Y:S01]  /*179980*/  IMAD.WIDE R2, R37, 0x4, R180 ;  /* 0x0000000425027825 */ /* 0x010fe200078e02b4 */
[----:B------:R2:W-:Y:S03]  /*179990*/  @P6 STG.E [R8.64], R136 ;  /* 0x0000008808006986 */ /* 0x0005e6000c101906 */
[----:B------:R3:W-:Y:S01]  /*1799a0*/  @P2 STG.E [R12.64], R156 ;  /* 0x0000009c0c002986 */ /* 0x0007e2000c101906 */
[----:B------:R-:W-:Y:S01]  /*1799b0*/  ISETP.GE.AND P4, PT, R38, c[0x0][0x17c], PT ;  /* 0x00005f0026007a0c */ /* 0x000fe20003f86270 */
[----:B------:R2:W-:Y:S01]  /*1799c0*/  @P0 STG.E [R2.64], R196 ;  /* 0x000000c402000986 */ /* 0x0005e2000c101906 */
[----:B------:R-:W-:Y:S03]  /*1799d0*/  @P1 STG.E [R16.64], R24 ;  /* 0x0000001810001986 */ /* 0x000fe6000c101906 */
[----:B------:R-:W4:Y:S01]  /*1799e0*/  LDL.LU R38, [R1+0x5ed4] ;  /* 0x005ed40001267983 */ /* 0x000f220000300800 */
[----:B------:R-:W-:-:S02]  /*1799f0*/  ISETP.GE.AND P1, PT, R0, c[0x0][0x17c], PT ;  /* 0x00005f0000007a0c */ /* 0x000fc40003f26270 */
[----:B------:R-:W4:Y:S01]  /*179a00*/  LDL.LU R0, [R1+0x5ec0] ;  /* 0x005ec00001007983 */ /* 0x000f220000300800 */
[----:B------:R-:W-:Y:S02]  /*179a10*/  ISETP.LT.AND P3, PT, R233, c[0x0][0x178], !P5 ;  /* 0x00005e00e9007a0c */ /* 0x000fe40006f61270 */
[----:B------:R-:W-:Y:S02]  /*179a20*/  ISETP.LT.AND P2, PT, R232, c[0x0][0x178], !P5 ;  /* 0x00005e00e8007a0c */ /* 0x000fe40006f41270 */
[----:B------:R-:W-:Y:S02]  /*179a30*/  ISETP.LT.AND P6, PT, R191, c[0x0][0x178], !P5 ;  /* 0x00005e00bf007a0c */ /* 0x000fe40006fc1270 */
[----:B------:R-:W-:Y:S01]  /*179a40*/  IADD3 R33, R37, c[0x0][0x198], RZ ;  /* 0x0000660025217a10 */ /* 0x000fe20007ffe0ff */
[----:B------:R-:W-:Y:S01]  /*179a50*/  ISETP.LT.AND P5, PT, R190, c[0x0][0x178], !P5 ;  /* 0x00005e00be007a0c */ /* 0x000fe20006fa1270 */
[----:B------:R-:W-:Y:S01]  /*179a60*/  ISETP.GE.AND P0, PT, R36, c[0x0][0x17c], PT ;  /* 0x00005f0024007a0c */ /* 0x000fe20003f06270 */
[----:B------:R-:W4:Y:S02]  /*179a70*/  LDL.LU R42, [R1+0x5ea4] ;  /* 0x005ea400012a7983 */ /* 0x000f240000300800 */
[----:B--2---:R-:W-:-:S04]  /*179a80*/  IMAD.WIDE R8, R33, 0x4, R4 ;  /* 0x0000000421087825 */ /* 0x004fc800078e0204 */
[----:B---3--:R-:W-:-:S04]  /*179a90*/  IMAD.WIDE R12, R33, 0x4, R182 ;  /* 0x00000004210c7825 */ /* 0x008fc800078e02b6 */
[----:B------:R-:W-:-:S04]  /*179aa0*/  IMAD.WIDE R20, R33, 0x4, R180 ;  /* 0x0000000421147825 */ /* 0x000fc800078e02b4 */
[----:B------:R-:W-:Y:S01]  /*179ab0*/  IMAD.WIDE R36, R33, 0x4, R6 ;  /* 0x0000000421247825 */ /* 0x000fe200078e0206 */
[----:B------:R2:W-:Y:S01]  /*179ac0*/  @P3 STG.E [R8.64], R137 ;  /* 0x0000008908003986 */ /* 0x0005e2000c101906 */
[----:B------:R-:W-:Y:S02]  /*179ad0*/  ISETP.LT.AND P3, PT, R233, c[0x0][0x178], !P4 ;  /* 0x00005e00e9007a0c */ /* 0x000fe40006761270 */
[----:B------:R3:W-:Y:S01]  /*179ae0*/  @P2 STG.E [R12.64], R157 ;  /* 0x0000009d0c002986 */ /* 0x0007e2000c101906 */
[----:B------:R-:W-:Y:S01]  /*179af0*/  ISETP.LT.AND P2, PT, R232, c[0x0][0x178], !P4 ;  /* 0x00005e00e8007a0c */ /* 0x000fe20006741270 */
[----:B------:R1:W-:Y:S01]  /*179b00*/  @P6 STG.E [R20.64], R197 ;  /* 0x000000c514006986 */ /* 0x0003e2000c101906 */
[----:B------:R-:W-:Y:S01]  /*179b10*/  @P5 STG.E [R36.64], R25 ;  /* 0x0000001924005986 */ /* 0x000fe2000c101906 */
[----:B------:R-:W-:Y:S02]  /*179b20*/  IADD3 R39, R33, c[0x0][0x198], RZ ;  /* 0x0000660021277a10 */ /* 0x000fe40007ffe0ff */
[----:B------:R-:W-:Y:S01]  /*179b30*/  ISETP.LT.AND P5, PT, R191, c[0x0][0x178], !P4 ;  /* 0x00005e00bf007a0c */ /* 0x000fe200067a1270 */
[----:B------:R-:W-:Y:S01]  /*179b40*/  ISETP.LT.AND P4, PT, R190, c[0x0][0x178], !P4 ;  /* 0x00005e00be007a0c */ /* 0x000fe20006781270 */
[----:B------:R-:W-:Y:S01]  /*179b50*/  ISETP.LT.AND P6, PT, R233, c[0x0][0x178], !P0 ;  /* 0x00005e00e9007a0c */ /* 0x000fe200047c1270 */
[----:B------:R-:W4:Y:S01]  /*179b60*/  LDS.128 R32, [R235+0x800] ;  /* 0x00080000eb207984 */ /* 0x000f220000000c00 */
[----:B------:R-:W-:-:S04]  /*179b70*/  IMAD.WIDE R2, R39, 0x4, R4 ;  /* 0x0000000427027825 */ /* 0x000fc800078e0204 */
[----:B--2---:R-:W-:-:S04]  /*179b80*/  IMAD.WIDE R8, R39, 0x4, R182 ;  /* 0x0000000427087825 */ /* 0x004fc800078e02b6 */
[----:B---3--:R-:W-:-:S04]  /*179b90*/  IMAD.WIDE R12, R39, 0x4, R180 ;  /* 0x00000004270c7825 */ /* 0x008fc800078e02b4 */
[----:B------:R-:W-:Y:S01]  /*179ba0*/  IMAD.WIDE R16, R39, 0x4, R6 ;  /* 0x0000000427107825 */ /* 0x000fe200078e0206 */
[----:B------:R2:W-:Y:S03]  /*179bb0*/  @P3 STG.E [R2.64], R120 ;  /* 0x0000007802003986 */ /* 0x0005e6000c101906 */
[----:B------:R3:W-:Y:S01]  /*179bc0*/  @P2 STG.E [R8.64], R148 ;  /* 0x0000009408002986 */ /* 0x0007e2000c101906 */
[----:B------:R-:W-:Y:S02]  /*179bd0*/  ISETP.LT.AND P3, PT, R232, c[0x0][0x178], !P0 ;  /* 0x00005e00e8007a0c */ /* 0x000fe40004761270 */
[----:B------:R-:W-:Y:S02]  /*179be0*/  ISETP.LT.AND P2, PT, R191, c[0x0][0x178], !P0 ;  /* 0x00005e00bf007a0c */ /* 0x000fe40004741270 */
[----:B------:R-:W-:Y:S01]  /*179bf0*/  IADD3 R41, R39, c[0x0][0x198], RZ ;  /* 0x0000660027297a10 */ /* 0x000fe20007ffe0ff */
[----:B------:R-:W-:Y:S01]  /*179c00*/  @P5 STG.E [R12.64], R204 ;  /* 0x000000cc0c005986 */ /* 0x000fe2000c101906 */
[----:B------:R-:W-:Y:S01]  /*179c10*/  ISETP.GE.AND P5, PT, R40, c[0x0][0x17c], PT ;  /* 0x00005f0028007a0c */ /* 0x000fe20003fa6270 */
[----:B-1----:R1:W-:Y:S02]  /*179c20*/  @P4 STG.E [R16.64], R28 ;  /* 0x0000001c10004986 */ /* 0x0023e4000c101906 */
[----:B------:R-:W4:Y:S02]  /*179c30*/  LDL.LU R40, [R1+0x5e88] ;  /* 0x005e880001287983 */ /* 0x000f240000300800 */
[----:B------:R-:W-:-:S04]  /*179c40*/  IMAD.WIDE R20, R41, 0x4, R4 ;  /* 0x0000000429147825 */ /* 0x000fc800078e0204 */
[----:B--2---:R-:W-:-:S04]  /*179c50*/  IMAD.WIDE R2, R41, 0x4, R182 ;  /* 0x0000000429027825 */ /* 0x004fc800078e02b6 */
[----:B---3--:R-:W-:Y:S01]  /*179c60*/  IMAD.WIDE R8, R41, 0x4, R180 ;  /* 0x0000000429087825 */ /* 0x008fe200078e02b4 */
[----:B------:R-:W-:Y:S01]  /*179c70*/  ISETP.LT.AND P0, PT, R190, c[0x0][0x178], !P0 ;  /* 0x00005e00be007a0c */ /* 0x000fe20004701270 */
[----:B-1----:R-:W2:Y:S04]  /*179c80*/  LDL.LU R28, [R1+0x5e70] ;  /* 0x005e7000011c7983 */ /* 0x002ea80000300800 */
[----:B------:R1:W-:Y:S01]  /*179c90*/  @P6 STG.E [R20.64], R121 ;  /* 0x0000007914006986 */ /* 0x0003e2000c101906 */
[----:B------:R-:W-:Y:S01]  /*179ca0*/  ISETP.LT.AND P6, PT, R233, c[0x0][0x178], !P1 ;  /* 0x00005e00e9007a0c */ /* 0x000fe20004fc1270 */
[----:B------:R3:W-:Y:S01]  /*179cb0*/  @P3 STG.E [R2.64], R149 ;  /* 0x0000009502003986 */ /* 0x0007e2000c101906 */
[----:B------:R-:W-:Y:S01]  /*179cc0*/  ISETP.LT.AND P4, PT, R232, c[0x0][0x178], !P1 ;  /* 0x00005e00e8007a0c */ /* 0x000fe20004f81270 */
[----:B------:R4:W-:Y:S01]  /*179cd0*/  @P2 STG.E [R8.64], R205 ;  /* 0x000000cd08002986 */ /* 0x0009e2000c101906 */
[----:B------:R-:W-:-:S02]  /*179ce0*/  ISETP.LT.AND P2, PT, R191, c[0x0][0x178], !P1 ;  /* 0x00005e00bf007a0c */ /* 0x000fc40004f41270 */
[C---:B------:R-:W-:Y:S01]  /*179cf0*/  IADD3 R25, R41.reuse, c[0x0][0x198], RZ ;  /* 0x0000660029197a10 */ /* 0x040fe20007ffe0ff */
[----:B------:R-:W-:-:S04]  /*179d00*/  IMAD.WIDE R12, R41, 0x4, R6 ;  /* 0x00000004290c7825 */ /* 0x000fc800078e0206 */
[----:B------:R-:W-:-:S04]  /*179d10*/  IMAD.WIDE R16, R25, 0x4, R4 ;  /* 0x0000000419107825 */ /* 0x000fc800078e0204 */
[----:B-1----:R-:W-:-:S04]  /*179d20*/  IMAD.WIDE R20, R25, 0x4, R182 ;  /* 0x0000000419147825 */ /* 0x002fc800078e02b6 */
[----:B---3--:R-:W-:Y:S01]  /*179d30*/  IMAD.WIDE R2, R25, 0x4, R180 ;  /* 0x0000000419027825 */ /* 0x008fe200078e02b4 */
[----:B------:R1:W-:Y:S03]  /*179d40*/  @P0 STG.E [R12.64], R29 ;  /* 0x0000001d0c000986 */ /* 0x0003e6000c101906 */
[----:B------:R3:W-:Y:S02]  /*179d50*/  @P6 STG.E [R16.64], R116 ;  /* 0x0000007410006986 */ /* 0x0007e4000c101906 */
[----:B------:R1:W-:Y:S01]  /*179d60*/  @P4 STG.E [R20.64], R160 ;  /* 0x000000a014004986 */ /* 0x0003e2000c101906 */
[----:B------:R1:W-:Y:S01]  /*179d70*/  @P2 STG.E [R2.64], R212 ;  /* 0x000000d402002986 */ /* 0x0003e2000c101906 */
[----:B----4-:R-:W-:-:S03]  /*179d80*/  ISETP.GE.AND P2, PT, R0, c[0x0][0x17c], PT ;  /* 0x00005f0000007a0c */ /* 0x010fc60003f46270 */
[----:B------:R-:W4:Y:S01]  /*179d90*/  LDL.LU R0, [R1+0x5e5c] ;  /* 0x005e5c0001007983 */ /* 0x000f220000300800 */
[----:B------:R-:W-:Y:S02]  /*179da0*/  ISETP.GE.AND P3, PT, R38, c[0x0][0x17c], PT ;  /* 0x00005f0026007a0c */ /* 0x000fe40003f66270 */
[----:B------:R-:W2:Y:S01]  /*179db0*/  LDS.128 R36, [R252+0x800] ;  /* 0x00080000fc247984 */ /* 0x000ea20000000c00 */
[----:B------:R-:W-:Y:S02]  /*179dc0*/  ISETP.LT.AND P1, PT, R190, c[0x0][0x178], !P1 ;  /* 0x00005e00be007a0c */ /* 0x000fe40004f21270 */
[----:B------:R-:W-:Y:S01]  /*179dd0*/  ISETP.LT.AND P4, PT, R233, c[0x0][0x178], !P5 ;  /* 0x00005e00e9007a0c */ /* 0x000fe20006f81270 */
[C---:B------:R-:W-:Y:S01]  /*179de0*/  IMAD.WIDE R8, R25.reuse, 0x4, R6 ;  /* 0x0000000419087825 */ /* 0x040fe200078e0206 */
[----:B------:R-:W-:Y:S02]  /*179df0*/  IADD3 R25, R25, c[0x0][0x198], RZ ;  /* 0x0000660019197a10 */ /* 0x000fe40007ffe0ff */
[----:B------:R-:W-:-:S02]  /*179e00*/  ISETP.LT.AND P6, PT, R232, c[0x0][0x178], !P5 ;  /* 0x00005e00e8007a0c */ /* 0x000fc40006fc1270 */
[----:B------:R-:W-:Y:S01]  /*179e10*/  ISETP.LT.AND P0, PT, R191, c[0x0][0x178], !P5 ;  /* 0x00005e00bf007a0c */ /* 0x000fe20006f01270 */
[----:B-1----:R-:W-:Y:S01]  /*179e20*/  IMAD.WIDE R12, R25, 0x4, R4 ;  /* 0x00000004190c7825 */ /* 0x002fe200078e0204 */
[----:B------:R-:W-:-:S03]  /*179e30*/  ISETP.LT.AND P5, PT, R190, c[0x0][0x178], !P5 ;  /* 0x00005e00be007a0c */ /* 0x000fc60006fa1270 */
[----:B------:R1:W-:Y:S01]  /*179e40*/  @P1 STG.E [R8.64], R32 ;  /* 0x0000002008001986 */ /* 0x0003e2000c101906 */
[----:B------:R-:W-:Y:S01]  /*179e50*/  ISETP.LT.AND P1, PT, R233, c[0x0][0x178], !P3 ;  /* 0x00005e00e9007a0c */ /* 0x000fe20005f21270 */
[----:B------:R1:W-:Y:S01]  /*179e60*/  @P4 STG.E [R12.64], R117 ;  /* 0x000000750c004986 */ /* 0x0003e2000c101906 */
[----:B------:R-:W-:Y:S02]  /*179e70*/  ISETP.LT.AND P4, PT, R232, c[0x0][0x178], !P3 ;  /* 0x00005e00e8007a0c */ /* 0x000fe40005f81270 */
[C---:B------:R-:W-:Y:S01]  /*179e80*/  IADD3 R29, R25.reuse, c[0x0][0x198], RZ ;  /* 0x00006600191d7a10 */ /* 0x040fe20007ffe0ff */
[----:B---3--:R-:W-:-:S04]  /*179e90*/  IMAD.WIDE R16, R25, 0x4, R182 ;  /* 0x0000000419107825 */ /* 0x008fc800078e02b6 */
[----:B------:R-:W-:-:S04]  /*179ea0*/  IMAD.WIDE R20, R25, 0x4, R180 ;  /* 0x0000000419147825 */ /* 0x000fc800078e02b4 */
[----:B------:R-:W-:-:S04]  /*179eb0*/  IMAD.WIDE R2, R25, 0x4, R6 ;  /* 0x0000000419027825 */ /* 0x000fc800078e0206 */
[C---:B------:R-:W-:Y:S01]  /*179ec0*/  IMAD.WIDE R24, R29.reuse, 0x4, R182 ;  /* 0x000000041d187825 */ /* 0x040fe200078e02b6 */
[----:B------:R3:W-:Y:S03]  /*179ed0*/  @P6 STG.E [R16.64], R161 ;  /* 0x000000a110006986 */ /* 0x0007e6000c101906 */
[----:B-1----:R-:W-:-:S04]  /*179ee0*/  IMAD.WIDE R8, R29, 0x4, R4 ;  /* 0x000000041d087825 */ /* 0x002fc800078e0204 */
[----:B------:R1:W-:Y:S01]  /*179ef0*/  @P0 STG.E [R20.64], R213 ;  /* 0x000000d514000986 */ /* 0x0003e2000c101906 */
[----:B------:R-:W-:Y:S01]  /*179f00*/  ISETP.LT.AND P0, PT, R191, c[0x0][0x178], !P3 ;  /* 0x00005e00bf007a0c */ /* 0x000fe20005f01270 */
[----:B------:R-:W-:Y:S01]  /*179f10*/  ISETP.LT.AND P3, PT, R190, c[0x0][0x178], !P3 ;  /* 0x00005e00be007a0c */ /* 0x000fe20005f61270 */
[----:B------:R1:W-:Y:S01]  /*179f20*/  @P5 STG.E [R2.64], R33 ;  /* 0x0000002102005986 */ /* 0x0003e2000c101906 */
[----:B------:R-:W-:Y:S01]  /*179f30*/  ISETP.LT.AND P6, PT, R233, c[0x0][0x178], !P2 ;  /* 0x00005e00e9007a0c */ /* 0x000fe200057c1270 */
[----:B------:R2:W-:Y:S02]  /*179f40*/  @P1 STG.E [R8.64], R132 ;  /* 0x0000008408001986 */ /* 0x0005e4000c101906 */
[----:B------:R-:W-:Y:S01]  /*179f50*/  @P4 STG.E [R24.64], R164 ;  /* 0x000000a418004986 */ /* 0x000fe2000c101906 */
[----:B------:R-:W-:Y:S02]  /*179f60*/  ISETP.LT.AND P5, PT, R232, c[0x0][0x178], !P2 ;  /* 0x00005e00e8007a0c */ /* 0x000fe400057a1270 */
[----:B------:R-:W-:-:S02]  /*179f70*/  ISETP.LT.AND P4, PT, R191, c[0x0][0x178], !P2 ;  /* 0x00005e00bf007a0c */ /* 0x000fc40005781270 */
[C---:B------:R-:W-:Y:S01]  /*179f80*/  IADD3 R41, R29.reuse, c[0x0][0x198], RZ ;  /* 0x000066001d297a10 */ /* 0x040fe20007ffe0ff */
[----:B------:R-:W-:-:S04]  /*179f90*/  IMAD.WIDE R12, R29, 0x4, R180 ;  /* 0x000000041d0c7825 */ /* 0x000fc800078e02b4 */
[----:B---3--:R-:W-:-:S04]  /*179fa0*/  IMAD.WIDE R16, R29, 0x4, R6 ;  /* 0x000000041d107825 */ /* 0x008fc800078e0206 */
[----:B-1----:R-:W-:-:S04]  /*179fb0*/  IMAD.WIDE R20, R41, 0x4, R4 ;  /* 0x0000000429147825 */ /* 0x002fc800078e0204 */
[C---:B------:R-:W-:Y:S01]  /*179fc0*/  IMAD.WIDE R2, R41.reuse, 0x4, R182 ;  /* 0x0000000429027825 */ /* 0x040fe200078e02b6 */
[----:B------:R-:W-:Y:S01]  /*179fd0*/  ISETP.GE.AND P1, PT, R42, c[0x0][0x17c], PT ;  /* 0x00005f002a007a0c */ /* 0x000fe20003f26270 */
[----:B------:R-:W-:Y:S02]  /*179fe0*/  @P0 STG.E [R12.64], R220 ;  /* 0x000000dc0c000986 */ /* 0x000fe4000c101906 */
[----:B--2---:R-:W-:-:S04]  /*179ff0*/  IMAD.WIDE R8, R41, 0x4, R180 ;  /* 0x0000000429087825 */ /* 0x004fc800078e02b4 */
[----:B------:R1:W-:Y:S01]  /*17a000*/  @P3 STG.E [R16.64], R36 ;  /* 0x0000002410003986 */ /* 0x0003e2000c101906 */
[----:B------:R2:W-:Y:S01]  /*17a010*/  @P6 STG.E [R20.64], R133 ;  /* 0x0000008514006986 */ /* 0x0005e2000c101906 */
[----:B------:R3:W-:Y:S02]  /*17a020*/  @P5 STG.E [R2.64], R165 ;  /* 0x000000a502005986 */ /* 0x0007e4000c101906 */
[----:B------:R2:W-:Y:S01]  /*17a030*/  @P4 STG.E [R8.64], R221 ;  /* 0x000000dd08004986 */ /* 0x0005e2000c101906 */
[----:B------:R-:W-:Y:S02]  /*17a040*/  ISETP.LT.AND P6, PT, R233, c[0x0][0x178], !P1 ;  /* 0x00005e00e9007a0c */ /* 0x000fe40004fc1270 */
[----:B------:R-:W-:Y:S02]  /*17a050*/  ISETP.LT.AND P3, PT, R232, c[0x0][0x178], !P1 ;  /* 0x00005e00e8007a0c */ /* 0x000fe40004f61270 */
[----:B------:R-:W-:Y:S02]  /*17a060*/  ISETP.LT.AND P4, PT, R191, c[0x0][0x178], !P1 ;  /* 0x00005e00bf007a0c */ /* 0x000fe40004f81270 */
[----:B------:R-:W-:Y:S01]  /*17a070*/  ISETP.LT.AND P5, PT, R190, c[0x0][0x178], !P1 ;  /* 0x00005e00be007a0c */ /* 0x000fe20004fa1270 */
[----:B------:R-:W-:Y:S01]  /*17a080*/  ISETP.GE.AND P1, PT, R28, c[0x0][0x17c], PT ;  /* 0x00005f001c007a0c */ /* 0x000fe20003f26270 */
[----:B-1----:R-:W4:Y:S01]  /*17a090*/  LDL.LU R36, [R1+0x5e40] ;  /* 0x005e400001247983 */ /* 0x002f220000300800 */
[----:B------:R-:W4:Y:S02]  /*17a0a0*/  LDL.LU R32, [R1+0x5e28] ;  /* 0x005e280001207983 */ /* 0x000f240000300800 */
[----:B------:R-:W4:Y:S01]  /*17a0b0*/  LDL.LU R28, [R1+0x5e0c] ;  /* 0x005e0c00011c7983 */ /* 0x000f220000300800 */
[----:B------:R-:W-:-:S02]  /*17a0c0*/  ISETP.LT.AND P2, PT, R190, c[0x0][0x178], !P2 ;  /* 0x00005e00be007a0c */ /* 0x000fc40005741270 */
[C---:B------:R-:W-:Y:S01]  /*17a0d0*/  IADD3 R25, R41.reuse, c[0x0][0x198], RZ ;  /* 0x0000660029197a10 */ /* 0x040fe20007ffe0ff */
[----:B------:R-:W-:-:S04]  /*17a0e0*/  IMAD.WIDE R12, R41, 0x4, R6 ;  /* 0x00000004290c7825 */ /* 0x000fc800078e0206 */
[----:B------:R-:W-:-:S04]  /*17a0f0*/  IMAD.WIDE R16, R25, 0x4, R4 ;  /* 0x0000000419107825 */ /* 0x000fc800078e0204 */
[----:B--2---:R-:W-:-:S04]  /*17a100*/  IMAD.WIDE R20, R25, 0x4, R182 ;  /* 0x0000000419147825 */ /* 0x004fc800078e02b6 */
[C---:B---3--:R-:W-:Y:S01]  /*17a110*/  IMAD.WIDE R2, R25.reuse, 0x4, R180 ;  /* 0x0000000419027825 */ /* 0x048fe200078e02b4 */
[----:B------:R1:W-:Y:S03]  /*17a120*/  @P2 STG.E [R12.64], R37 ;  /* 0x000000250c002986 */ /* 0x0003e6000c101906 */
[----:B------:R2:W-:Y:S02]  /*17a130*/  @P6 STG.E [R16.64], R130 ;  /* 0x0000008210006986 */ /* 0x0005e4000c101906 */
[----:B------:R3:W-:Y:S02]  /*17a140*/  @P3 STG.E [R20.64], R178 ;  /* 0x000000b214003986 */ /* 0x0007e4000c101906 */
[----:B------:R1:W-:Y:S01]  /*17a150*/  @P4 STG.E [R2.64], R194 ;  /* 0x000000c202004986 */ /* 0x0003e2000c101906 */
[----:B----4-:R-:W-:Y:S02]  /*17a160*/  ISETP.GE.AND P4, PT, R0, c[0x0][0x17c], PT ;  /* 0x00005f0000007a0c */ /* 0x010fe40003f86270 */
[----:B------:R-:W4:Y:S01]  /*17a170*/  LDL.LU R0, [R1+0x5df8] ;  /* 0x005df80001007983 */ /* 0x000f220000300800 */
[----:B------:R-:W-:Y:S01]  /*17a180*/  ISETP.GE.AND P0, PT, R40, c[0x0][0x17c], PT ;  /* 0x00005f0028007a0c */ /* 0x000fe20003f06270 */
[----:B------:R-:W-:-:S03]  /*17a190*/  IMAD.WIDE R8, R25, 0x4, R6 ;  /* 0x0000000419087825 */ /* 0x000fc600078e0206 */
[----:B------:R-:W-:Y:S02]  /*17a1a0*/  ISETP.LT.AND P2, PT, R233, c[0x0][0x178], !P0 ;  /* 0x00005e00e9007a0c */ /* 0x000fe40004741270 */
[----:B------:R-:W-:Y:S02]  /*17a1b0*/  IADD3 R25, R25, c[0x0][0x198], RZ ;  /* 0x0000660019197a10 */ /* 0x000fe40007ffe0ff */
[----:B------:R-:W-:Y:S02]  /*17a1c0*/  ISETP.LT.AND P6, PT, R232, c[0x0][0x178], !P0 ;  /* 0x00005e00e8007a0c */ /* 0x000fe400047c1270 */
[----:B------:R-:W-:Y:S01]  /*17a1d0*/  ISETP.LT.AND P3, PT, R191, c[0x0][0x178], !P0 ;  /* 0x00005e00bf007a0c */ /* 0x000fe20004761270 */
[----:B-1----:R-:W-:Y:S01]  /*17a1e0*/  IMAD.WIDE R12, R25, 0x4, R4 ;  /* 0x00000004190c7825 */ /* 0x002fe200078e0204 */
[----:B------:R1:W-:Y:S01]  /*17a1f0*/  @P5 STG.E [R8.64], R14 ;  /* 0x0000000e08005986 */ /* 0x0003e2000c101906 */
[----:B------:R-:W-:Y:S02]  /*17a200*/  ISETP.LT.AND P0, PT, R190, c[0x0][0x178], !P0 ;  /* 0x00005e00be007a0c */ /* 0x000fe40004701270 */
[----:B------:R-:W-:-:S02]  /*17a210*/  ISETP.LT.AND P5, PT, R233, c[0x0][0x178], !P1 ;  /* 0x00005e00e9007a0c */ /* 0x000fc40004fa1270 */
[C---:B------:R-:W-:Y:S01]  /*17a220*/  IADD3 R29, R25.reuse, c[0x0][0x198], RZ ;  /* 0x00006600191d7a10 */ /* 0x040fe20007ffe0ff */
[----:B------:R1:W-:Y:S01]  /*17a230*/  @P2 STG.E [R12.64], R131 ;  /* 0x000000830c002986 */ /* 0x0003e2000c101906 */
[----:B------:R-:W-:Y:S01]  /*17a240*/  ISETP.LT.AND P2, PT, R232, c[0x0][0x178], !P1 ;  /* 0x00005e00e8007a0c */ /* 0x000fe20004f41270 */
[----:B--2---:R-:W-:-:S04]  /*17a250*/  IMAD.WIDE R16, R25, 0x4, R182 ;  /* 0x0000000419107825 */ /* 0x004fc800078e02b6 */
[----:B---3--:R-:W-:-:S04]  /*17a260*/  IMAD.WIDE R20, R25, 0x4, R180 ;  /* 0x0000000419147825 */ /* 0x008fc800078e02b4 */
[----:B------:R-:W-:-:S04]  /*17a270*/  IMAD.WIDE R2, R25, 0x4, R6 ;  /* 0x0000000419027825 */ /* 0x000fc800078e0206 */
[----:B-1----:R-:W-:-:S04]  /*17a280*/  IMAD.WIDE R8, R29, 0x4, R4 ;  /* 0x000000041d087825 */ /* 0x002fc800078e0204 */
[----:B------:R-:W-:Y:S01]  /*17a290*/  IMAD.WIDE R24, R29, 0x4, R182 ;  /* 0x000000041d187825 */ /* 0x000fe200078e02b6 */
[----:B------:R1:W-:Y:S03]  /*17a2a0*/  @P6 STG.E [R16.64], R179 ;  /* 0x000000b310006986 */ /* 0x0003e6000c101906 */
[----:B------:R2:W-:Y:S01]  /*17a2b0*/  @P3 STG.E [R20.64], R195 ;  /* 0x000000c314003986 */ /* 0x0005e2000c101906 */
[----:B------:R-:W-:Y:S01]  /*17a2c0*/  ISETP.LT.AND P3, PT, R191, c[0x0][0x178], !P1 ;  /* 0x00005e00bf007a0c */ /* 0x000fe20004f61270 */
[----:B------:R-:W-:Y:S01]  /*17a2d0*/  ISETP.LT.AND P1, PT, R190, c[0x0][0x178], !P1 ;  /* 0x00005e00be007a0c */ /* 0x000fe20004f21270 */
[----:B------:R3:W-:Y:S01]  /*17a2e0*/  @P0 STG.E [R2.64], R15 ;  /* 0x0000000f02000986 */ /* 0x0007e2000c101906 */
[----:B------:R-:W-:Y:S01]  /*17a2f0*/  ISETP.LT.AND P6, PT, R233, c[0x0][0x178], !P4 ;  /* 0x00005e00e9007a0c */ /* 0x000fe200067c1270 */
[----:B------:R3:W-:Y:S02]  /*17a300*/  @P5 STG.E [R8.64], R126 ;  /* 0x0000007e08005986 */ /* 0x0007e4000c101906 */
[----:B------:R3:W-:Y:S01]  /*17a310*/  @P2 STG.E [R24.64], R154 ;  /* 0x0000009a18002986 */ /* 0x0007e2000c101906 */
[----:B------:R-:W-:-:S02]  /*17a320*/  ISETP.LT.AND P5, PT, R232, c[0x0][0x178], !P4 ;  /* 0x00005e00e8007a0c */ /* 0x000fc400067a1270 */
[----:B------:R-:W-:Y:S02]  /*17a330*/  ISETP.LT.AND P2, PT, R191, c[0x0][0x178], !P4 ;  /* 0x00005e00bf007a0c */ /* 0x000fe40006741270 */
[C---:B------:R-:W-:Y:S01]  /*17a340*/  IADD3 R33, R29.reuse, c[0x0][0x198], RZ ;  /* 0x000066001d217a10 */ /* 0x040fe20007ffe0ff */
[----:B------:R-:W-:-:S04]  /*17a350*/  IMAD.WIDE R12, R29, 0x4, R180 ;  /* 0x000000041d0c7825 */ /* 0x000fc800078e02b4 */
[----:B-1----:R-:W-:-:S04]  /*17a360*/  IMAD.WIDE R16, R29, 0x4, R6 ;  /* 0x000000041d107825 */ /* 0x002fc800078e0206 */
[----:B--2---:R-:W-:-:S04]  /*17a370*/  IMAD.WIDE R20, R33, 0x4, R4 ;  /* 0x0000000421147825 */ /* 0x004fc800078e0204 */
[C---:B---3--:R-:W-:Y:S01]  /*17a380*/  IMAD.WIDE R2, R33.reuse, 0x4, R182 ;  /* 0x0000000421027825 */ /* 0x048fe200078e02b6 */
[----:B------:R-:W-:Y:S03]  /*17a390*/  @P3 STG.E [R12.64], R202 ;  /* 0x000000ca0c003986 */ /* 0x000fe6000c101906 */
[----:B------:R-:W-:-:S04]  /*17a3a0*/  IMAD.WIDE R8, R33, 0x4, R180 ;  /* 0x0000000421087825 */ /* 0x000fc800078e02b4 */
[----:B------:R-:W-:Y:S01]  /*17a3b0*/  @P1 STG.E [R16.64], R10 ;  /* 0x0000000a10001986 */ /* 0x000fe2000c101906 */
[----:B------:R1:W-:Y:S01]  /*17a3c0*/  @P6 STG.E [R20.64], R127 ;  /* 0x0000007f14006986 */ /* 0x0003e2000c101906 */
[----:B------:R2:W-:Y:S02]  /*17a3d0*/  @P5 STG.E [R2.64], R155 ;  /* 0x0000009b02005986 */ /* 0x0005e4000c101906 */
[----:B------:R3:W-:Y:S01]  /*17a3e0*/  @P2 STG.E [R8.64], R203 ;  /* 0x000000cb08002986 */ /* 0x0007e2000c101906 */
[----:B------:R-:W-:-:S04]  /*17a3f0*/  ISETP.GE.AND P0, PT, R36, c[0x0][0x17c], PT ;  /* 0x00005f0024007a0c */ /* 0x000fc80003f06270 */
[----:B------:R-:W-:Y:S02]  /*17a400*/  ISETP.LT.AND P6, PT, R233, c[0x0][0x178], !P0 ;  /* 0x00005e00e9007a0c */ /* 0x000fe400047c1270 */
[----:B------:R-:W-:Y:S02]  /*17a410*/  ISETP.LT.AND P3, PT, R232, c[0x0][0x178], !P0 ;  /* 0x00005e00e8007a0c */ /* 0x000fe40004761270 */
[----:B------:R-:W-:Y:S02]  /*17a420*/  ISETP.LT.AND P2, PT, R191, c[0x0][0x178], !P0 ;  /* 0x00005e00bf007a0c */ /* 0x000fe40004741270 */
[----:B------:R-:W-:Y:S01]  /*17a430*/  ISETP.LT.AND P5, PT, R190, c[0x0][0x178], !P0 ;  /* 0x00005e00be007a0c */ /* 0x000fe200047a1270 */
[----:B------:R-:W-:Y:S02]  /*17a440*/  ISETP.GE.AND P0, PT, R28, c[0x0][0x17c], PT ;  /* 0x00005f001c007a0c */ /* 0x000fe40003f06270 */
[----:B------:R-:W3:Y:S01]  /*17a450*/  LDL.LU R28, [R1+0x5ddc] ;  /* 0x005ddc00011c7983 */ /* 0x000ee20000300800 */
[----:B------:R-:W3:Y:S02]  /*17a460*/  LDL.LU R24, [R1+0x5dc4] ;  /* 0x005dc40001187983 */ /* 0x000ee40000300800 */
[----:B-1----:R-:W3:Y:S01]  /*17a470*/  LDL.LU R20, [R1+0x5dac] ;  /* 0x005dac0001147983 */ /* 0x002ee20000300800 */
[----:B------:R-:W-:-:S02]  /*17a480*/  ISETP.LT.AND P4, PT, R190, c[0x0][0x178], !P4 ;  /* 0x00005e00be007a0c */ /* 0x000fc40006781270 */
[C---:B------:R-:W-:Y:S01]  /*17a490*/  IADD3 R25, R33.reuse, c[0x0][0x198], RZ ;  /* 0x0000660021197a10 */ /* 0x040fe20007ffe0ff */
[----:B------:R-:W-:-:S04]  /*17a4a0*/  IMAD.WIDE R12, R33, 0x4, R6 ;  /* 0x00000004210c7825 */ /* 0x000fc800078e0206 */
[----:B------:R-:W-:-:S04]  /*17a4b0*/  IMAD.WIDE R14, R25, 0x4, R4 ;  /* 0x00000004190e7825 */ /* 0x000fc800078e0204 */
[----:B------:R-:W-:-:S04]  /*17a4c0*/  IMAD.WIDE R16, R25, 0x4, R182 ;  /* 0x0000000419107825 */ /* 0x000fc800078e02b6 */
[C---:B--2---:R-:W-:Y:S01]  /*17a4d0*/  IMAD.WIDE R2, R25.reuse, 0x4, R180 ;  /* 0x0000000419027825 */ /* 0x044fe200078e02b4 */
[----:B------:R1:W-:Y:S03]  /*17a4e0*/  @P4 STG.E [R12.64], R11 ;  /* 0x0000000b0c004986 */ /* 0x0003e6000c101906 */
[----:B------:R2:W-:Y:S02]  /*17a4f0*/  @P6 STG.E [R14.64], R146 ;  /* 0x000000920e006986 */ /* 0x0005e4000c101906 */
[----:B------:R-:W-:Y:S02]  /*17a500*/  @P3 STG.E [R16.64], R174 ;  /* 0x000000ae10003986 */ /* 0x000fe4000c101906 */
[----:B------:R1:W-:Y:S01]  /*17a510*/  @P2 STG.E [R2.64], R210 ;  /* 0x000000d202002986 */ /* 0x0003e2000c101906 */
[----:B----4-:R-:W-:Y:S02]  /*17a520*/  ISETP.GE.AND P2, PT, R0, c[0x0][0x17c], PT ;  /* 0x00005f0000007a0c */ /* 0x010fe40003f46270 */
[----:B------:R-:W4:Y:S01]  /*17a530*/  LDL.LU R0, [R1+0x5d8c] ;  /* 0x005d8c0001007983 */ /* 0x000f220000300800 */
[----:B------:R-:W-:Y:S01]  /*17a540*/  ISETP.GE.AND P1, PT, R32, c[0x0][0x17c], PT ;  /* 0x00005f0020007a0c */ /* 0x000fe20003f26270 */
[----:B---3--:R-:W-:-:S03]  /*17a550*/  IMAD.WIDE R8, R25, 0x4, R6 ;  /* 0x0000000419087825 */ /* 0x008fc600078e0206 */
[----:B------:R-:W-:Y:S02]  /*17a560*/  ISETP.LT.AND P4, PT, R233, c[0x0][0x178], !P1 ;  /* 0x00005e00e9007a0c */ /* 0x000fe40004f81270 */
[----:B------:R-:W-:Y:S02]  /*17a570*/  ISETP.LT.AND P6, PT, R232, c[0x0][0x178], !P1 ;  /* 0x00005e00e8007a0c */ /* 0x000fe40004fc1270 */
[----:B------:R-:W-:Y:S02]  /*17a580*/  ISETP.LT.AND P3, PT, R191, c[0x0][0x178], !P1 ;  /* 0x00005e00bf007a0c */ /* 0x000fe40004f61270 */
[----:B------:R-:W-:Y:S01]  /*17a590*/  IADD3 R25, R25, c[0x0][0x198], RZ ;  /* 0x0000660019197a10 */ /* 0x000fe20007ffe0ff */
[----:B------:R3:W-:Y:S04]  /*17a5a0*/  @P5 STG.E [R8.64], R18 ;  /* 0x0000001208005986 */ /* 0x0007e8000c101906 */
[----:B-1----:R-:W-:-:S04]  /*17a5b0*/  IMAD.WIDE R10, R25, 0x4, R4 ;  /* 0x00000004190a7825 */ /* 0x002fc800078e0204 */
[----:B------:R-:W-:-:S04]  /*17a5c0*/  IMAD.WIDE R12, R25, 0x4, R182 ;  /* 0x00000004190c7825 */ /* 0x000fc800078e02b6 */
[----:B--2---:R-:W-:Y:S01]  /*17a5d0*/  IMAD.WIDE R14, R25, 0x4, R180 ;  /* 0x00000004190e7825 */ /* 0x004fe200078e02b4 */
[----:B------:R-:W-:Y:S02]  /*17a5e0*/  ISETP.LT.AND P1, PT, R190, c[0x0][0x178], !P1 ;  /* 0x00005e00be007a0c */ /* 0x000fe40004f21270 */
[----:B------:R-:W-:Y:S01]  /*17a5f0*/  ISETP.LT.AND P5, PT, R233, c[0x0][0x178], !P0 ;  /* 0x00005e00e9007a0c */ /* 0x000fe200047a1270 */
[----:B------:R1:W-:Y:S01]  /*17a600*/  @P4 STG.E [R10.64], R147 ;  /* 0x000000930a004986 */ /* 0x0003e2000c101906 */
[----:B------:R2:W-:Y:S01]  /*17a610*/  @P6 STG.E [R12.64], R175 ;  /* 0x000000af0c006986 */ /* 0x0005e2000c101906 */
[----:B------:R-:W-:Y:S01]  /*17a620*/  ISETP.LT.AND P4, PT, R232, c[0x0][0x178], !P0 ;  /* 0x00005e00e8007a0c */ /* 0x000fe20004781270 */
[----:B------:R3:W-:Y:S01]  /*17a630*/  @P3 STG.E [R14.64], R211 ;  /* 0x000000d30e003986 */ /* 0x0007e2000c101906 */
[----:B------:R-:W-:Y:S02]  /*17a640*/  ISETP.LT.AND P3, PT, R191, c[0x0][0x178], !P0 ;  /* 0x00005e00bf007a0c */ /* 0x000fe40004761270 */
[----:B------:R-:W-:Y:S01]  /*17a650*/  IADD3 R21, R25, c[0x0][0x198], RZ ;  /* 0x0000660019157a10 */ /* 0x000fe20007ffe0ff */
[----:B------:R-:W-:-:S02]  /*17a660*/  ISETP.LT.AND P0, PT, R190, c[0x0][0x178], !P0 ;  /* 0x00005e00be007a0c */ /* 0x000fc40004701270 */
[----:B------:R-:W-:-:S04]  /*17a670*/  IMAD.WIDE R2, R25, 0x4, R6 ;  /* 0x0000000419027825 */ /* 0x000fc800078e0206 */
[----:B---3--:R-:W-:-:S04]  /*17a680*/  IMAD.WIDE R8, R21, 0x4, R4 ;  /* 0x0000000415087825 */ /* 0x008fc800078e0204 */
[----:B------:R-:W-:-:S04]  /*17a690*/  IMAD.WIDE R16, R21, 0x4, R182 ;  /* 0x0000000415107825 */ /* 0x000fc800078e02b6 */
[----:B-1----:R-:W-:-:S04]  /*17a6a0*/  IMAD.WIDE R10, R21, 0x4, R180 ;  /* 0x00000004150a7825 */ /* 0x002fc800078e02b4 */
[----:B--2---:R-:W-:Y:S01]  /*17a6b0*/  IMAD.WIDE R12, R21, 0x4, R6 ;  /* 0x00000004150c7825 */ /* 0x004fe200078e0206 */
[----:B------:R1:W-:Y:S01]  /*17a6c0*/  @P1 STG.E [R2.64], R19 ;  /* 0x0000001302001986 */ /* 0x0003e2000c101906 */
[----:B------:R-:W-:Y:S02]  /*17a6d0*/  ISETP.LT.AND P6, PT, R233, c[0x0][0x178], !P2 ;  /* 0x00005e00e9007a0c */ /* 0x000fe400057c1270 */
[----:B------:R2:W-:Y:S02]  /*17a6e0*/  @P5 STG.E [R8.64], R142 ;  /* 0x0000008e08005986 */ /* 0x0005e4000c101906 */
[----:B------:R-:W-:Y:S01]  /*17a6f0*/  @P4 STG.E [R16.64], R170 ;  /* 0x000000aa10004986 */ /* 0x000fe2000c101906 */
[----:B------:R-:W-:Y:S02]  /*17a700*/  ISETP.LT.AND P5, PT, R232, c[0x0][0x178], !P2 ;  /* 0x00005e00e8007a0c */ /* 0x000fe400057a1270 */
[----:B------:R-:W-:Y:S01]  /*17a710*/  ISETP.LT.AND P4, PT, R191, c[0x0][0x178], !P2 ;  /* 0x00005e00bf007a0c */ /* 0x000fe20005781270 */
[----:B------:R-:W-:Y:S01]  /*17a720*/  @P3 STG.E [R10.64], R218 ;  /* 0x000000da0a003986 */ /* 0x000fe2000c101906 */
[----:B------:R-:W-:Y:S01]  /*17a730*/  IADD3 R25, R21, c[0x0][0x198], RZ ;  /* 0x0000660015197a10 */ /* 0x000fe20007ffe0ff */
[----:B------:R3:W-:Y:S04]  /*17a740*/  @P0 STG.E [R12.64], R22 ;  /* 0x000000160c000986 */ /* 0x0007e8000c101906 */
[----:B------:R-:W-:-:S04]  /*17a750*/  IMAD.WIDE R14, R25, 0x4, R4 ;  /* 0x00000004190e7825 */ /* 0x000fc800078e0204 */
[----:B-1----:R-:W-:-:S04]  /*17a760*/  IMAD.WIDE R2, R25, 0x4, R182 ;  /* 0x0000000419027825 */ /* 0x002fc800078e02b6 */
[----:B--2---:R-:W-:Y:S01]  /*17a770*/  IMAD.WIDE R8, R25, 0x4, R180 ;  /* 0x0000000419087825 */ /* 0x004fe200078e02b4 */
[----:B---3--:R-:W2:Y:S04]  /*17a780*/  LDL.LU R22, [R1+0x5d78] ;  /* 0x005d780001167983 */ /* 0x008ea80000300800 */
[----:B------:R1:W-:Y:S01]  /*17a790*/  @P6 STG.E [R14.64], R143 ;  /* 0x0000008f0e006986 */ /* 0x0003e2000c101906 */
[----:B------:R3:W-:Y:S02]  /*17a7a0*/  @P5 STG.E [R2.64], R171 ;  /* 0x000000ab02005986 */ /* 0x0007e4000c101906 */
[----:B------:R1:W-:Y:S01]  /*17a7b0*/  @P4 STG.E [R8.64], R219 ;  /* 0x000000db08004986 */ /* 0x0003e2000c101906 */
[----:B------:R-:W-:Y:S02]  /*17a7c0*/  ISETP.LT.AND P2, PT, R190, c[0x0][0x178], !P2 ;  /* 0x00005e00be007a0c */ /* 0x000fe40005741270 */
[----:B------:R-:W-:-:S04]  /*17a7d0*/  ISETP.GE.AND P1, PT, R28, c[0x0][0x17c], PT ;  /* 0x00005f001c007a0c */ /* 0x000fc80003f26270 */
[----:B------:R-:W-:Y:S02]  /*17a7e0*/  ISETP.LT.AND P6, PT, R233, c[0x0][0x178], !P1 ;  /* 0x00005e00e9007a0c */ /* 0x000fe40004fc1270 */
[----:B------:R-:W-:Y:S02]  /*17a7f0*/  ISETP.LT.AND P3, PT, R232, c[0x0][0x178], !P1 ;  /* 0x00005e00e8007a0c */ /* 0x000fe40004f61270 */
[----:B------:R-:W-:Y:S02]  /*17a800*/  ISETP.LT.AND P4, PT, R191, c[0x0][0x178], !P1 ;  /* 0x00005e00bf007a0c */ /* 0x000fe40004f81270 */
[----:B------:R-:W-:Y:S01]  /*17a810*/  ISETP.LT.AND P5, PT, R190, c[0x0][0x178], !P1 ;  /* 0x00005e00be007a0c */ /* 0x000fe20004fa1270 */
[----:B------:R-:W-:Y:S02]  /*17a820*/  ISETP.GE.AND P1, PT, R20, c[0x0][0x17c], PT ;  /* 0x00005f0014007a0c */ /* 0x000fe40003f26270 */
[----:B------:R-:W2:Y:S01]  /*17a830*/  LDL.LU R20, [R1+0x5d60] ;  /* 0x005d600001147983 */ /* 0x000ea20000300800 */
[----:B------:R-:W2:Y:S01]  /*17a840*/  LDL.LU R18, [R1+0x5d44] ;  /* 0x005d440001127983 */ /* 0x000ea20000300800 */
        /* <DEDUP_REMOVED lines=11> */
[----:B------:R-:W-:Y:S01]  /*17a900*/  ISETP.GE.AND P0, PT, R24, c[0x0][0x17c], PT ;  /* 0x00005f0018007a0c */ /* 0x000fe20003f06270 */
[----:B------:R-:W-:-:S03]  /*17a910*/  IMAD.WIDE R8, R17, 0x4, R6 ;  /* 0x0000000411087825 */ /* 0x000fc600078e0206 */
[----:B------:R-:W-:Y:S02]  /*17a920*/  ISETP.LT.AND P3, PT, R233, c[0x0][0x178], !P0 ;  /* 0x00005e00e9007a0c */ /* 0x000fe40004761270 */
[----:B------:R-:W-:Y:S02]  /*17a930*/  ISETP.LT.AND P6, PT, R232, c[0x0][0x178], !P0 ;  /* 0x00005e00e8007a0c */ /* 0x000fe400047c1270 */
[----:B------:R-:W-:Y:S02]  /*17a940*/  ISETP.LT.AND P2, PT, R191, c[0x0][0x178], !P0 ;  /* 0x00005e00bf007a0c */ /* 0x000fe40004741270 */
[----:B------:R-:W-:Y:S01]  /*17a950*/  IADD3 R17, R17, c[0x0][0x198], RZ ;  /* 0x0000660011117a10 */ /* 0x000fe20007ffe0ff */
[----:B------:R3:W-:Y:S01]  /*17a960*/  @P5 STG.E [R8.64], R26 ;  /* 0x0000001a08005986 */ /* 0x0007e2000c101906 */
[----:B------:R-:W-:Y:S02]  /*17a970*/  ISETP.LT.AND P0, PT, R190, c[0x0][0x178], !P0 ;  /* 0x00005e00be007a0c */ /* 0x000fe40004701270 */
[----:B------:R-:W-:-:S02]  /*17a980*/  ISETP.LT.AND P5, PT, R233, c[0x0][0x178], !P1 ;  /* 0x00005e00e9007a0c */ /* 0x000fc40004fa1270 */
[C---:B------:R-:W-:Y:S01]  /*17a990*/  IADD3 R19, R17.reuse, c[0x0][0x198], RZ ;  /* 0x0000660011137a10 */ /* 0x040fe20007ffe0ff */
[----:B-1----:R-:W-:-:S04]  /*17a9a0*/  IMAD.WIDE R10, R17, 0x4, R4 ;  /* 0x00000004110a7825 */ /* 0x002fc800078e0204 */
[----:B---3--:R-:W-:-:S04]  /*17a9b0*/  IMAD.WIDE R12, R17, 0x4, R182 ;  /* 0x00000004110c7825 */ /* 0x008fc800078e02b6 */
[----:B------:R-:W-:-:S04]  /*17a9c0*/  IMAD.WIDE R14, R17, 0x4, R180 ;  /* 0x00000004110e7825 */ /* 0x000fc800078e02b4 */
[----:B------:R-:W-:Y:S01]  /*17a9d0*/  IMAD.WIDE R2, R17, 0x4, R6 ;  /* 0x0000000411027825 */ /* 0x000fe200078e0206 */
[----:B------:R1:W-:Y:S03]  /*17a9e0*/  @P3 STG.E [R10.64], R139 ;  /* 0x0000008b0a003986 */ /* 0x0003e6000c101906 */
[----:B------:R3:W-:Y:S01]  /*17a9f0*/  @P6 STG.E [R12.64], R159 ;  /* 0x0000009f0c006986 */ /* 0x0007e2000c101906 */
[----:B------:R-:W-:Y:S01]  /*17aa00*/  ISETP.LT.AND P3, PT, R232, c[0x0][0x178], !P1 ;  /* 0x00005e00e8007a0c */ /* 0x000fe20004f61270 */
[----:B------:R-:W-:Y:S01]  /*17aa10*/  IMAD.WIDE R8, R19, 0x4, R4 ;  /* 0x0000000413087825 */ /* 0x000fe200078e0204 */
[----:B------:R3:W-:Y:S01]  /*17aa20*/  @P2 STG.E [R14.64], R199 ;  /* 0x000000c70e002986 */ /* 0x0007e2000c101906 */
[----:B------:R-:W-:Y:S02]  /*17aa30*/  ISETP.LT.AND P2, PT, R191, c[0x0][0x178], !P1 ;  /* 0x00005e00bf007a0c */ /* 0x000fe40004f41270 */
[----:B------:R-:W-:Y:S01]  /*17aa40*/  ISETP.LT.AND P1, PT, R190, c[0x0][0x178], !P1 ;  /* 0x00005e00be007a0c */ /* 0x000fe20004f21270 */
[----:B------:R-:W-:Y:S01]  /*17aa50*/  ISETP.LT.AND P6, PT, R233, c[0x0][0x178], !P4 ;  /* 0x00005e00e9007a0c */ /* 0x000fe200067c1270 */
[----:B------:R3:W-:Y:S01]  /*17aa60*/  @P0 STG.E [R2.64], R27 ;  /* 0x0000001b02000986 */ /* 0x0007e2000c101906 */
[----:B------:R-:W-:Y:S01]  /*17aa70*/  @P5 STG.E [R8.64], R122 ;  /* 0x0000007a08005986 */ /* 0x000fe2000c101906 */
[----:B------:R-:W-:-:S02]  /*17aa80*/  ISETP.LT.AND P5, PT, R232, c[0x0][0x178], !P4 ;  /* 0x00005e00e8007a0c */ /* 0x000fc400067a1270 */
[C---:B------:R-:W-:Y:S01]  /*17aa90*/  IADD3 R21, R19.reuse, c[0x0][0x198], RZ ;  /* 0x0000660013157a10 */ /* 0x040fe20007ffe0ff */
[----:B------:R-:W-:-:S04]  /*17aaa0*/  IMAD.WIDE R16, R19, 0x4, R182 ;  /* 0x0000000413107825 */ /* 0x000fc800078e02b6 */
[----:B-1----:R-:W-:-:S04]  /*17aab0*/  IMAD.WIDE R10, R19, 0x4, R180 ;  /* 0x00000004130a7825 */ /* 0x002fc800078e02b4 */
[----:B---3--:R-:W-:-:S04]  /*17aac0*/  IMAD.WIDE R12, R19, 0x4, R6 ;  /* 0x00000004130c7825 */ /* 0x008fc800078e0206 */
[C---:B------:R-:W-:Y:S01]  /*17aad0*/  IMAD.WIDE R14, R21.reuse, 0x4, R4 ;  /* 0x00000004150e7825 */ /* 0x040fe200078e0204 */
[----:B------:R1:W-:Y:S03]  /*17aae0*/  @P3 STG.E [R16.64], R150 ;  /* 0x0000009610003986 */ /* 0x0003e6000c101906 */
[----:B------:R3:W-:Y:S02]  /*17aaf0*/  @P2 STG.E [R10.64], R206 ;  /* 0x000000ce0a002986 */ /* 0x0007e4000c101906 */
[----:B------:R-:W-:Y:S01]  /*17ab00*/  IMAD.WIDE R2, R21, 0x4, R182 ;  /* 0x0000000415027825 */ /* 0x000fe200078e02b6 */
[----:B------:R-:W-:Y:S01]  /*17ab10*/  ISETP.LT.AND P3, PT, R191, c[0x0][0x178], !P4 ;  /* 0x00005e00bf007a0c */ /* 0x000fe20006761270 */
[----:B------:R2:W-:Y:S02]  /*17ab20*/  @P1 STG.E [R12.64], R30 ;  /* 0x0000001e0c001986 */ /* 0x0005e4000c101906 */
[----:B------:R2:W-:Y:S01]  /*17ab30*/  @P6 STG.E [R14.64], R123 ;  /* 0x0000007b0e006986 */ /* 0x0005e2000c101906 */
[----:B------:R-:W-:Y:S01]  /*17ab40*/  ISETP.LT.AND P4, PT, R190, c[0x0][0x178], !P4 ;  /* 0x00005e00be007a0c */ /* 0x000fe20006781270 */
[----:B------:R2:W-:Y:S02]  /*17ab50*/  @P5 STG.E [R2.64], R151 ;  /* 0x0000009702005986 */ /* 0x0005e4000c101906 */
[----:B--2---:R-:W-:-:S02]  /*17ab60*/  ISETP.GE.AND P0, PT, R22, c[0x0][0x17c], PT ;  /* 0x00005f0016007a0c */ /* 0x004fc40003f06270 */
[----:B-1----:R-:W-:Y:S02]  /*17ab70*/  IADD3 R17, R21, c[0x0][0x198], RZ ;  /* 0x0000660015117a10 */ /* 0x002fe40007ffe0ff */
[----:B------:R-:W-:Y:S02]  /*17ab80*/  ISETP.LT.AND P6, PT, R233, c[0x0][0x178], !P0 ;  /* 0x00005e00e9007a0c */ /* 0x000fe400047c1270 */
[----:B------:R-:W-:Y:S02]  /*17ab90*/  ISETP.LT.AND P2, PT, R232, c[0x0][0x178], !P0 ;  /* 0x00005e00e8007a0c */ /* 0x000fe40004741270 */
[----:B------:R-:W-:Y:S01]  /*17aba0*/  ISETP.LT.AND P5, PT, R191, c[0x0][0x178], !P0 ;  /* 0x00005e00bf007a0c */ /* 0x000fe200047a1270 */
[----:B------:R-:W-:Y:S02]  /*17abb0*/  ISETP.LT.AND P0, PT, R190, c[0x0][0x178], !P0 ;  /* 0x00005e00be007a0c */ /* 0x000fe40004701270 */
[----:B------:R-:W-:-:S04]  /*17abc0*/  IMAD.WIDE R8, R21, 0x4, R180 ;  /* 0x0000000415087825 */ /* 0x000fc800078e02b4 */
[----:B---3--:R-:W-:-:S04]  /*17abd0*/  IMAD.WIDE R10, R21, 0x4, R6 ;  /* 0x00000004150a7825 */ /* 0x008fc800078e0206 */
[----:B------:R-:W-:-:S04]  /*17abe0*/  IMAD.WIDE R12, R17, 0x4, R4 ;  /* 0x00000004110c7825 */ /* 0x000fc800078e0204 */
[----:B------:R-:W-:-:S04]  /*17abf0*/  IMAD.WIDE R14, R17, 0x4, R182 ;  /* 0x00000004110e7825 */ /* 0x000fc800078e02b6 */
[C---:B------:R-:W-:Y:S01]  /*17ac00*/  IMAD.WIDE R2, R17.reuse, 0x4, R180 ;  /* 0x0000000411027825 */ /* 0x040fe200078e02b4 */
[----:B------:R1:W-:Y:S03]  /*17ac10*/  @P3 STG.E [R8.64], R207 ;  /* 0x000000cf08003986 */ /* 0x0003e6000c101906 */
[----:B------:R2:W-:Y:S01]  /*17ac20*/  @P4 STG.E [R10.64], R31 ;  /* 0x0000001f0a004986 */ /* 0x0005e2000c101906 */
[----:B------:R3:W-:Y:S01]  /*17ac30*/  @P6 STG.E [R12.64], R118 ;  /* 0x000000760c006986 */ /* 0x0007e2000c101906 */
[----:B------:R2:W-:Y:S02]  /*17ac40*/  @P2 STG.E [R14.64], R162 ;  /* 0x000000a20e002986 */ /* 0x0005e4000c101906 */
[----:B------:R2:W-:Y:S01]  /*17ac50*/  @P5 STG.E [R2.64], R214 ;  /* 0x000000d602005986 */ /* 0x0005e2000c101906 */
[----:B------:R-:W-:Y:S01]  /*17ac60*/  ISETP.GE.AND P1, PT, R20, c[0x0][0x17c], PT ;  /* 0x00005f0014007a0c */ /* 0x000fe20003f26270 */
[----:B-1----:R-:W-:Y:S01]  /*17ac70*/  IMAD.WIDE R8, R17, 0x4, R6 ;  /* 0x0000000411087825 */ /* 0x002fe200078e0206 */
[----:B------:R-:W-:-:S02]  /*17ac80*/  ISETP.GE.AND P3, PT, R18, c[0x0][0x17c], PT ;  /* 0x00005f0012007a0c */ /* 0x000fc40003f66270 */
        /* <DEDUP_REMOVED lines=8> */
[----:B--2---:R-:W-:-:S04]  /*17ad10*/  IMAD.WIDE R10, R19, 0x4, R4 ;  /* 0x00000004130a7825 */ /* 0x004fc800078e0204 */
[----:B---3--:R-:W-:-:S04]  /*17ad20*/  IMAD.WIDE R12, R19, 0x4, R182 ;  /* 0x00000004130c7825 */ /* 0x008fc800078e02b6 */
[----:B------:R-:W-:-:S04]  /*17ad30*/  IMAD.WIDE R14, R19, 0x4, R180 ;  /* 0x00000004130e7825 */ /* 0x000fc800078e02b4 */
[----:B------:R-:W-:-:S04]  /*17ad40*/  IMAD.WIDE R2, R19, 0x4, R6 ;  /* 0x0000000413027825 */ /* 0x000fc800078e0206 */
[----:B------:R-:W-:Y:S01]  /*17ad50*/  IMAD.WIDE R16, R21, 0x4, R4 ;  /* 0x0000000415107825 */ /* 0x000fe200078e0204 */
[----:B------:R2:W-:Y:S03]  /*17ad60*/  @P4 STG.E [R10.64], R119 ;  /* 0x000000770a004986 */ /* 0x0005e6000c101906 */
[----:B------:R3:W-:Y:S02]  /*17ad70*/  @P6 STG.E [R12.64], R163 ;  /* 0x000000a30c006986 */ /* 0x0007e4000c101906 */
[----:B------:R4:W-:Y:S01]  /*17ad80*/  @P5 STG.E [R14.64], R215 ;  /* 0x000000d70e005986 */ /* 0x0009e2000c101906 */
[----:B------:R-:W-:Y:S01]  /*17ad90*/  ISETP.LT.AND P5, PT, R232, c[0x0][0x178], !P3 ;  /* 0x00005e00e8007a0c */ /* 0x000fe20005fa1270 */
[----:B------:R4:W-:Y:S01]  /*17ada0*/  @P1 STG.E [R2.64], R35 ;  /* 0x0000002302001986 */ /* 0x0009e2000c101906 */
[----:B------:R4:W-:Y:S01]  /*17adb0*/  @P0 STG.E [R16.64], R134 ;  /* 0x0000008610000986 */ /* 0x0009e2000c101906 */
[----:B------:R-:W-:Y:S01]  /*17adc0*/  ISETP.LT.AND P0, PT, R191, c[0x0][0x178], !P3 ;  /* 0x00005e00bf007a0c */ /* 0x000fe20005f01270 */
[----:B------:R-:W-:Y:S01]  /*17add0*/  ISETP.LT.AND P3, PT, R190, c[0x0][0x178], !P3 ;  /* 0x00005e00be007a0c */ /* 0x000fe20005f61270 */
[C---:B------:R-:W-:Y:S01]  /*17ade0*/  IADD3 R19, R21.reuse, c[0x0][0x198], RZ ;  /* 0x0000660015137a10 */ /* 0x040fe20007ffe0ff */
[----:B-1----:R-:W-:-:S04]  /*17adf0*/  IMAD.WIDE R8, R21, 0x4, R182 ;  /* 0x0000000415087825 */ /* 0x002fc800078e02b6 */
[----:B--2---:R-:W-:-:S04]  /*17ae00*/  IMAD.WIDE R10, R21, 0x4, R180 ;  /* 0x00000004150a7825 */ /* 0x004fc800078e02b4 */
[----:B---3--:R-:W-:-:S04]  /*17ae10*/  IMAD.WIDE R12, R21, 0x4, R6 ;  /* 0x00000004150c7825 */ /* 0x008fc800078e0206 */
[----:B------:R-:W-:-:S04]  /*17ae20*/  IMAD.WIDE R4, R19, 0x4, R4 ;  /* 0x0000000413047825 */ /* 0x000fc800078e0204 */
[----:B------:R-:W-:-:S04]  /*17ae30*/  IMAD.WIDE R182, R19, 0x4, R182 ;  /* 0x0000000413b67825 */ /* 0x000fc800078e02b6 */
[C---:B------:R-:W-:Y:S01]  /*17ae40*/  IMAD.WIDE R180, R19.reuse, 0x4, R180 ;  /* 0x0000000413b47825 */ /* 0x040fe200078e02b4 */
[----:B------:R1:W-:Y:S04]  /*17ae50*/  @P5 STG.E [R8.64], R166 ;  /* 0x000000a608005986 */ /* 0x0003e8000c101906 */
[----:B------:R1:W-:Y:S01]  /*17ae60*/  @P0 STG.E [R10.64], R222 ;  /* 0x000000de0a000986 */ /* 0x0003e2000c101906 */
[----:B------:R1:W-:Y:S02]  /*17ae70*/  @P3 STG.E [R12.64], R38 ;  /* 0x000000260c003986 */ /* 0x0003e4000c101906 */
[----:B------:R-:W-:Y:S01]  /*17ae80*/  IMAD.WIDE R6, R19, 0x4, R6 ;  /* 0x0000000413067825 */ /* 0x000fe200078e0206 */
[----:B----4-:R-:W-:-:S04]  /*17ae90*/  ISETP.GE.AND P2, PT, R0, c[0x0][0x17c], PT ;  /* 0x00005f0000007a0c */ /* 0x010fc80003f46270 */
[----:B------:R-:W-:Y:S02]  /*17aea0*/  ISETP.LT.AND P4, PT, R233, c[0x0][0x178], !P2 ;  /* 0x00005e00e9007a0c */ /* 0x000fe40005781270 */
[----:B------:R-:W-:Y:S02]  /*17aeb0*/  ISETP.LT.AND P6, PT, R232, c[0x0][0x178], !P2 ;  /* 0x00005e00e8007a0c */ /* 0x000fe400057c1270 */
[----:B------:R-:W-:Y:S01]  /*17aec0*/  ISETP.LT.AND P1, PT, R191, c[0x0][0x178], !P2 ;  /* 0x00005e00bf007a0c */ /* 0x000fe20005721270 */
[----:B------:R-:W-:-:S08]  /*17aed0*/  ISETP.LT.AND P2, PT, R190, c[0x0][0x178], !P2 ;  /* 0x00005e00be007a0c */ /* 0x000fd00005741270 */
[----:B------:R1:W-:Y:S02]  /*17aee0*/  @P4 STG.E [R4.64], R135 ;  /* 0x0000008704004986 */ /* 0x0003e4000c101906 */
[----:B------:R1:W-:Y:S02]  /*17aef0*/  @P6 STG.E [R182.64], R167 ;  /* 0x000000a7b6006986 */ /* 0x0003e4000c101906 */
[----:B------:R1:W-:Y:S01]  /*17af00*/  @P1 STG.E [R180.64], R223 ;  /* 0x000000dfb4001986 */ /* 0x0003e2000c101906 */
[----:B------:R-:W-:Y:S05]  /*17af10*/  @!P2 EXIT ;  /* 0x000000000000a94d */ /* 0x000fea0003800000 */
[----:B------:R-:W-:Y:S01]  /*17af20*/  STG.E [R6.64], R39 ;  /* 0x0000002706007986 */ /* 0x000fe2000c101906 */
[----:B------:R-:W-:Y:S05]  /*17af30*/  EXIT ;  /* 0x000000000000794d */ /* 0x000fea0003800000 */
.L_x_2:
[----:B------:R-:W-:-:S00]  /*17af40*/  BRA `(.L_x_2) ;  /* 0xfffffff000007947 */ /* 0x000fc0000383ffff */
[----:B------:R-:W-:-:S00]  /*17af50*/  NOP ;  /* 0x0000000000007918 */ /* 0x000fc00000000000 */
        /* <DEDUP_REMOVED lines=10> */
.L_x_3:


//--------------------- .nv.shared.matmul_kernel  --------------------------
	.section	.nv.shared.matmul_kernel,"aw",@nobits
	.sectionflags	@""
	.align	16
